// Copyright (c) 2024, Jay Shah, Ganesh Bikshandi, Ying Zhang, Vijay Thakkar, Pradeep Ramani, Tri Dao.
// Splitting the different template instantiations to different files to speed up compilation.
// This file is auto-generated. See "generate_kernels.py"

#include "flash_fwd_launch_template.h"

#ifndef FLASHATTENTION_DISABLE_HDIM192
template void run_mha_fwd_<90, cutlass::half_t, 192, 192, true, false, true, true>(Flash_fwd_params &params, cudaStream_t stream);
#endif


// ===== COMPILED SASS (sm_90a) =====

	.target	sm_90a

	.elftype	@"ET_EXEC"


//--------------------- .note.nv.tkinfo           --------------------------
	.section	.note.nv.tkinfo,"",@"SHT_NOTE"
	.sectionflags	@"SHF_NOTE_NV_TKINFO"
	.tkinfo
        /*0018*/ 	.word	0x00000002
        /*0030*/ 	.string	""
        /*0030*/ 	.string	"ptxas"
        /*0030*/ 	.string	"Cuda compilation tools, release 13.0, V13.0.88"
        /*0030*/ 	.string	"Build cuda_13.0.r13.0/compiler.36424714_0"
        /*0030*/ 	.string	"-arch sm_90a -m 64 "



//--------------------- .note.nv.cuinfo           --------------------------
	.section	.note.nv.cuinfo,"",@"SHT_NOTE"
	.sectionflags	@"SHF_NOTE_NV_CUINFO"
        /*0018*/ 	.short	0x0002
        /*001a*/ 	.short	0x005a
        /*001c*/ 	.short	0x0082
	.zero		2


//--------------------- .nv.info                  --------------------------
	.section	.nv.info,"",@"SHT_CUDA_INFO"
	.align	4


	//----- nvinfo : EIATTR_REGCOUNT
	.align		4
        /*0000*/ 	.byte	0x04, 0x2f
        /*0002*/ 	.short	(.L_23 - .L_22)
	.align		4
.L_22:
        /*0004*/ 	.word	index@(_ZN7cutlass13device_kernelIN5flash11enable_sm90INS1_16FlashAttnFwdSm90INS1_25CollectiveMainloopFwdSm90ILi2EN4cute5tupleIJNS5_1CILi1EEES8_S8_EEENS6_IJNS7_ILi128EEENS7_ILi112EEENS7_ILi192EEEEEELi192ENS_6half_tEfNS_4arch4Sm90ELb1ELb0ELb1ELb1ELb0ELb1ELb0ELb1ELb1ELb1ELb1ELb0EEENS1_21CollectiveEpilogueFwdINS6_IJSA_SC_SB_EEES9_SE_SG_Li256ELb1ELb1ELb1ELb0EEENS1_36VarlenDynamicPersistentTileSchedulerILi128ELi112ELi256ELi128ELb1ELb1ELb1ELb1ELb1ELb1EEEEEEEEEvNT_6ParamsE)
        /*0008*/ 	.word	0x000000a8


	//----- nvinfo : EIATTR_FRAME_SIZE
	.align		4
.L_23:
        /*000c*/ 	.byte	0x04, 0x11
        /*000e*/ 	.short	(.L_25 - .L_24)
	.align		4
.L_24:
        /*0010*/ 	.word	index@(_ZN7cutlass13device_kernelIN5flash11enable_sm90INS1_16FlashAttnFwdSm90INS1_25CollectiveMainloopFwdSm90ILi2EN4cute5tupleIJNS5_1CILi1EEES8_S8_EEENS6_IJNS7_ILi128EEENS7_ILi112EEENS7_ILi192EEEEEELi192ENS_6half_tEfNS_4arch4Sm90ELb1ELb0ELb1ELb1ELb0ELb1ELb0ELb1ELb1ELb1ELb1ELb0EEENS1_21CollectiveEpilogueFwdINS6_IJSA_SC_SB_EEES9_SE_SG_Li256ELb1ELb1ELb1ELb0EEENS1_36VarlenDynamicPersistentTileSchedulerILi128ELi112ELi256ELi128ELb1ELb1ELb1ELb1ELb1ELb1EEEEEEEEEvNT_6ParamsE)
        /*0014*/ 	.word	0x00000090


	//----- nvinfo : EIATTR_REGCOUNT
	.align		4
.L_25:
        /*0018*/ 	.byte	0x04, 0x2f
        /*001a*/ 	.short	(.L_27 - .L_26)
	.align		4
.L_26:
        /*001c*/ 	.word	index@(_ZN7cutlass13device_kernelIN5flash11enable_sm90INS1_16FlashAttnFwdSm90INS1_25CollectiveMainloopFwdSm90ILi2EN4cute5tupleIJNS5_1CILi1EEES8_S8_EEENS6_IJNS7_ILi128EEENS7_ILi112EEENS7_ILi192EEEEEELi192ENS_6half_tEfNS_4arch4Sm90ELb1ELb0ELb1ELb1ELb0ELb0ELb0ELb1ELb1ELb1ELb1ELb0EEENS1_21CollectiveEpilogueFwdINS6_IJSA_SC_SB_EEES9_SE_SG_Li256ELb1ELb1ELb1ELb0EEENS1_36VarlenDynamicPersistentTileSchedulerILi128ELi112ELi256ELi128ELb1ELb1ELb1ELb1ELb1ELb1EEEEEEEEEvNT_6ParamsE)
        /*0020*/ 	.word	0x000000a8


	//----- nvinfo : EIATTR_FRAME_SIZE
	.align		4
.L_27:
        /*0024*/ 	.byte	0x04, 0x11
        /*0026*/ 	.short	(.L_29 - .L_28)
	.align		4
.L_28:
        /*0028*/ 	.word	index@(_ZN7cutlass13device_kernelIN5flash11enable_sm90INS1_16FlashAttnFwdSm90INS1_25CollectiveMainloopFwdSm90ILi2EN4cute5tupleIJNS5_1CILi1EEES8_S8_EEENS6_IJNS7_ILi128EEENS7_ILi112EEENS7_ILi192EEEEEELi192ENS_6half_tEfNS_4arch4Sm90ELb1ELb0ELb1ELb1ELb0ELb0ELb0ELb1ELb1ELb1ELb1ELb0EEENS1_21CollectiveEpilogueFwdINS6_IJSA_SC_SB_EEES9_SE_SG_Li256ELb1ELb1ELb1ELb0EEENS1_36VarlenDynamicPersistentTileSchedulerILi128ELi112ELi256ELi128ELb1ELb1ELb1ELb1ELb1ELb1EEEEEEEEEvNT_6ParamsE)
        /*002c*/ 	.word	0x00000068


	//----- nvinfo : EIATTR_REGCOUNT
	.align		4
.L_29:
        /*0030*/ 	.byte	0x04, 0x2f
        /*0032*/ 	.short	(.L_31 - .L_30)
	.align		4
.L_30:
        /*0034*/ 	.word	index@(_ZN7cutlass13device_kernelIN5flash11enable_sm90INS1_16FlashAttnFwdSm90INS1_25CollectiveMainloopFwdSm90ILi2EN4cute5tupleIJNS5_1CILi1EEES8_S8_EEENS6_IJNS7_ILi128EEENS7_ILi112EEENS7_ILi192EEEEEELi192ENS_6half_tEfNS_4arch4Sm90ELb1ELb0ELb1ELb0ELb0ELb0ELb0ELb1ELb1ELb1ELb1ELb0EEENS1_21CollectiveEpilogueFwdINS6_IJSA_SC_SB_EEES9_SE_SG_Li256ELb0ELb1ELb1ELb0EEENS1_19SingleTileSchedulerILb0ELb1ELb1ELi128EEEEEEEEEvNT_6ParamsE)
        /*0038*/ 	.word	0x000000a8


	//----- nvinfo : EIATTR_FRAME_SIZE
	.align		4
.L_31:
        /*003c*/ 	.byte	0x04, 0x11
        /*003e*/ 	.short	(.L_33 - .L_32)
	.align		4
.L_32:
        /*0040*/ 	.word	index@(_ZN7cutlass13device_kernelIN5flash11enable_sm90INS1_16FlashAttnFwdSm90INS1_25CollectiveMainloopFwdSm90ILi2EN4cute5tupleIJNS5_1CILi1EEES8_S8_EEENS6_IJNS7_ILi128EEENS7_ILi112EEENS7_ILi192EEEEEELi192ENS_6half_tEfNS_4arch4Sm90ELb1ELb0ELb1ELb0ELb0ELb0ELb0ELb1ELb1ELb1ELb1ELb0EEENS1_21CollectiveEpilogueFwdINS6_IJSA_SC_SB_EEES9_SE_SG_Li256ELb0ELb1ELb1ELb0EEENS1_19SingleTileSchedulerILb0ELb1ELb1ELi128EEEEEEEEEvNT_6ParamsE)
        /*0044*/ 	.word	0x00000010


	//----- nvinfo : EIATTR_REGCOUNT
	.align		4
.L_33:
        /*0048*/ 	.byte	0x04, 0x2f
        /*004a*/ 	.short	(.L_35 - .L_34)
	.align		4
.L_34:
        /*004c*/ 	.word	index@(_ZN7cutlass13device_kernelIN5flash11enable_sm90INS1_16FlashAttnFwdSm90INS1_25CollectiveMainloopFwdSm90ILi2EN4cute5tupleIJNS5_1CILi1EEES8_S8_EEENS6_IJNS7_ILi128EEENS7_ILi96EEENS7_ILi192EEEEEELi192ENS_6half_tEfNS_4arch4Sm90ELb0ELb1ELb1ELb1ELb0ELb1ELb0ELb1ELb1ELb1ELb1ELb0EEENS1_21CollectiveEpilogueFwdINS6_IJSA_SC_SB_EEES9_SE_SG_Li256ELb1ELb1ELb1ELb0EEENS1_36VarlenDynamicPersistentTileSchedulerILi128ELi96ELi256ELi128ELb1ELb1ELb1ELb1ELb0ELb1EEEEEEEEEvNT_6ParamsE)
        /*0050*/ 	.word	0x000000a8


	//----- nvinfo : EIATTR_FRAME_SIZE
	.align		4
.L_35:
        /*0054*/ 	.byte	0x04, 0x11
        /*0056*/ 	.short	(.L_37 - .L_36)
	.align		4
.L_36:
        /*0058*/ 	.word	index@(_ZN7cutlass13device_kernelIN5flash11enable_sm90INS1_16FlashAttnFwdSm90INS1_25CollectiveMainloopFwdSm90ILi2EN4cute5tupleIJNS5_1CILi1EEES8_S8_EEENS6_IJNS7_ILi128EEENS7_ILi96EEENS7_ILi192EEEEEELi192ENS_6half_tEfNS_4arch4Sm90ELb0ELb1ELb1ELb1ELb0ELb1ELb0ELb1ELb1ELb1ELb1ELb0EEENS1_21CollectiveEpilogueFwdINS6_IJSA_SC_SB_EEES9_SE_SG_Li256ELb1ELb1ELb1ELb0EEENS1_36VarlenDynamicPersistentTileSchedulerILi128ELi96ELi256ELi128ELb1ELb1ELb1ELb1ELb0ELb1EEEEEEEEEvNT_6ParamsE)
        /*005c*/ 	.word	0x00000098


	//----- nvinfo : EIATTR_REGCOUNT
	.align		4
.L_37:
        /*0060*/ 	.byte	0x04, 0x2f
        /*0062*/ 	.short	(.L_39 - .L_38)
	.align		4
.L_38:
        /*0064*/ 	.word	index@(_ZN7cutlass13device_kernelIN5flash11enable_sm90INS1_16FlashAttnFwdSm90INS1_25CollectiveMainloopFwdSm90ILi2EN4cute5tupleIJNS5_1CILi1EEES8_S8_EEENS6_IJNS7_ILi128EEENS7_ILi96EEENS7_ILi192EEEEEELi192ENS_6half_tEfNS_4arch4Sm90ELb0ELb1ELb1ELb1ELb0ELb0ELb0ELb1ELb1ELb1ELb1ELb0EEENS1_21CollectiveEpilogueFwdINS6_IJSA_SC_SB_EEES9_SE_SG_Li256ELb1ELb1ELb1ELb0EEENS1_36VarlenDynamicPersistentTileSchedulerILi128ELi96ELi256ELi128ELb1ELb1ELb1ELb1ELb0ELb1EEEEEEEEEvNT_6ParamsE)
        /*0068*/ 	.word	0x000000a8


	//----- nvinfo : EIATTR_FRAME_SIZE
	.align		4
.L_39:
        /*006c*/ 	.byte	0x04, 0x11
        /*006e*/ 	.short	(.L_41 - .L_40)
	.align		4
.L_40:
        /*0070*/ 	.word	index@(_ZN7cutlass13device_kernelIN5flash11enable_sm90INS1_16FlashAttnFwdSm90INS1_25CollectiveMainloopFwdSm90ILi2EN4cute5tupleIJNS5_1CILi1EEES8_S8_EEENS6_IJNS7_ILi128EEENS7_ILi96EEENS7_ILi192EEEEEELi192ENS_6half_tEfNS_4arch4Sm90ELb0ELb1ELb1ELb1ELb0ELb0ELb0ELb1ELb1ELb1ELb1ELb0EEENS1_21CollectiveEpilogueFwdINS6_IJSA_SC_SB_EEES9_SE_SG_Li256ELb1ELb1ELb1ELb0EEENS1_36VarlenDynamicPersistentTileSchedulerILi128ELi96ELi256ELi128ELb1ELb1ELb1ELb1ELb0ELb1EEEEEEEEEvNT_6ParamsE)
        /*0074*/ 	.word	0x00000060


	//----- nvinfo : EIATTR_REGCOUNT
	.align		4
.L_41:
        /*0078*/ 	.byte	0x04, 0x2f
        /*007a*/ 	.short	(.L_43 - .L_42)
	.align		4
.L_42:
        /*007c*/ 	.word	index@(_ZN7cutlass13device_kernelIN5flash11enable_sm90INS1_16FlashAttnFwdSm90INS1_25CollectiveMainloopFwdSm90ILi2EN4cute5tupleIJNS5_1CILi1EEES8_S8_EEENS6_IJNS7_ILi128EEENS7_ILi96EEENS7_ILi192EEEEEELi192ENS_6half_tEfNS_4arch4Sm90ELb0ELb1ELb1ELb0ELb0ELb0ELb0ELb1ELb1ELb1ELb1ELb0EEENS1_21CollectiveEpilogueFwdINS6_IJSA_SC_SB_EEES9_SE_SG_Li256ELb0ELb1ELb1ELb0EEENS1_19SingleTileSchedulerILb0ELb1ELb1ELi128EEEEEEEEEvNT_6ParamsE)
        /*0080*/ 	.word	0x000000a8


	//----- nvinfo : EIATTR_FRAME_SIZE
	.align		4
.L_43:
        /*0084*/ 	.byte	0x04, 0x11
        /*0086*/ 	.short	(.L_45 - .L_44)
	.align		4
.L_44:
        /*0088*/ 	.word	index@(_ZN7cutlass13device_kernelIN5flash11enable_sm90INS1_16FlashAttnFwdSm90INS1_25CollectiveMainloopFwdSm90ILi2EN4cute5tupleIJNS5_1CILi1EEES8_S8_EEENS6_IJNS7_ILi128EEENS7_ILi96EEENS7_ILi192EEEEEELi192ENS_6half_tEfNS_4arch4Sm90ELb0ELb1ELb1ELb0ELb0ELb0ELb0ELb1ELb1ELb1ELb1ELb0EEENS1_21CollectiveEpilogueFwdINS6_IJSA_SC_SB_EEES9_SE_SG_Li256ELb0ELb1ELb1ELb0EEENS1_19SingleTileSchedulerILb0ELb1ELb1ELi128EEEEEEEEEvNT_6ParamsE)
        /*008c*/ 	.word	0x00000010


	//----- nvinfo : EIATTR_REGCOUNT
	.align		4
.L_45:
        /*0090*/ 	.byte	0x04, 0x2f
        /*0092*/ 	.short	(.L_47 - .L_46)
	.align		4
.L_46:
        /*0094*/ 	.word	index@(_ZN7cutlass13device_kernelIN5flash11enable_sm90INS1_16FlashAttnFwdSm90INS1_25CollectiveMainloopFwdSm90ILi2EN4cute5tupleIJNS5_1CILi1EEES8_S8_EEENS6_IJNS7_ILi128EEENS7_ILi112EEENS7_ILi192EEEEEELi192ENS_6half_tEfNS_4arch4Sm90ELb0ELb0ELb1ELb1ELb0ELb1ELb0ELb1ELb1ELb1ELb1ELb0EEENS1_21CollectiveEpilogueFwdINS6_IJSA_SC_SB_EEES9_SE_SG_Li256ELb1ELb1ELb1ELb0EEENS1_36VarlenDynamicPersistentTileSchedulerILi128ELi112ELi256ELi128ELb1ELb1ELb1ELb0ELb1ELb1EEEEEEEEEvNT_6ParamsE)
        /*0098*/ 	.word	0x000000a8


	//----- nvinfo : EIATTR_FRAME_SIZE
	.align		4
.L_47:
        /*009c*/ 	.byte	0x04, 0x11
        /*009e*/ 	.short	(.L_49 - .L_48)
	.align		4
.L_48:
        /*00a0*/ 	.word	index@(_ZN7cutlass13device_kernelIN5flash11enable_sm90INS1_16FlashAttnFwdSm90INS1_25CollectiveMainloopFwdSm90ILi2EN4cute5tupleIJNS5_1CILi1EEES8_S8_EEENS6_IJNS7_ILi128EEENS7_ILi112EEENS7_ILi192EEEEEELi192ENS_6half_tEfNS_4arch4Sm90ELb0ELb0ELb1ELb1ELb0ELb1ELb0ELb1ELb1ELb1ELb1ELb0EEENS1_21CollectiveEpilogueFwdINS6_IJSA_SC_SB_EEES9_SE_SG_Li256ELb1ELb1ELb1ELb0EEENS1_36VarlenDynamicPersistentTileSchedulerILi128ELi112ELi256ELi128ELb1ELb1ELb1ELb0ELb1ELb1EEEEEEEEEvNT_6ParamsE)
        /*00a4*/ 	.word	0x00000088


	//----- nvinfo : EIATTR_REGCOUNT
	.align		4
.L_49:
        /*00a8*/ 	.byte	0x04, 0x2f
        /*00aa*/ 	.short	(.L_51 - .L_50)
	.align		4
.L_50:
        /*00ac*/ 	.word	index@(_ZN7cutlass13device_kernelIN5flash11enable_sm90INS1_16FlashAttnFwdSm90INS1_25CollectiveMainloopFwdSm90ILi2EN4cute5tupleIJNS5_1CILi1EEES8_S8_EEENS6_IJNS7_ILi128EEENS7_ILi112EEENS7_ILi192EEEEEELi192ENS_6half_tEfNS_4arch4Sm90ELb0ELb0ELb1ELb1ELb0ELb0ELb0ELb1ELb1ELb1ELb1ELb0EEENS1_21CollectiveEpilogueFwdINS6_IJSA_SC_SB_EEES9_SE_SG_Li256ELb1ELb1ELb1ELb0EEENS1_36VarlenDynamicPersistentTileSchedulerILi128ELi112ELi256ELi128ELb1ELb1ELb1ELb0ELb1ELb1EEEEEEEEEvNT_6ParamsE)
        /*00b0*/ 	.word	0x000000a8


	//----- nvinfo : EIATTR_FRAME_SIZE
	.align		4
.L_51:
        /*00b4*/ 	.byte	0x04, 0x11
        /*00b6*/ 	.short	(.L_53 - .L_52)
	.align		4
.L_52:
        /*00b8*/ 	.word	index@(_ZN7cutlass13device_kernelIN5flash11enable_sm90INS1_16FlashAttnFwdSm90INS1_25CollectiveMainloopFwdSm90ILi2EN4cute5tupleIJNS5_1CILi1EEES8_S8_EEENS6_IJNS7_ILi128EEENS7_ILi112EEENS7_ILi192EEEEEELi192ENS_6half_tEfNS_4arch4Sm90ELb0ELb0ELb1ELb1ELb0ELb0ELb0ELb1ELb1ELb1ELb1ELb0EEENS1_21CollectiveEpilogueFwdINS6_IJSA_SC_SB_EEES9_SE_SG_Li256ELb1ELb1ELb1ELb0EEENS1_36VarlenDynamicPersistentTileSchedulerILi128ELi112ELi256ELi128ELb1ELb1ELb1ELb0ELb1ELb1EEEEEEEEEvNT_6ParamsE)
        /*00bc*/ 	.word	0x00000070


	//----- nvinfo : EIATTR_REGCOUNT
	.align		4
.L_53:
        /*00c0*/ 	.byte	0x04, 0x2f
        /*00c2*/ 	.short	(.L_55 - .L_54)
	.align		4
.L_54:
        /*00c4*/ 	.word	index@(_ZN7cutlass13device_kernelIN5flash11enable_sm90INS1_16FlashAttnFwdSm90INS1_25CollectiveMainloopFwdSm90ILi2EN4cute5tupleIJNS5_1CILi1EEES8_S8_EEENS6_IJNS7_ILi128EEENS7_ILi112EEENS7_ILi192EEEEEELi192ENS_6half_tEfNS_4arch4Sm90ELb0ELb0ELb1ELb0ELb0ELb0ELb0ELb1ELb1ELb1ELb1ELb0EEENS1_21CollectiveEpilogueFwdINS6_IJSA_SC_SB_EEES9_SE_SG_Li256ELb0ELb1ELb1ELb0EEENS1_19SingleTileSchedulerILb0ELb1ELb1ELi128EEEEEEEEEvNT_6ParamsE)
        /*00c8*/ 	.word	0x000000a8


	//----- nvinfo : EIATTR_FRAME_SIZE
	.align		4
.L_55:
        /*00cc*/ 	.byte	0x04, 0x11
        /*00ce*/ 	.short	(.L_57 - .L_56)
	.align		4
.L_56:
        /*00d0*/ 	.word	index@(_ZN7cutlass13device_kernelIN5flash11enable_sm90INS1_16FlashAttnFwdSm90INS1_25CollectiveMainloopFwdSm90ILi2EN4cute5tupleIJNS5_1CILi1EEES8_S8_EEENS6_IJNS7_ILi128EEENS7_ILi112EEENS7_ILi192EEEEEELi192ENS_6half_tEfNS_4arch4Sm90ELb0ELb0ELb1ELb0ELb0ELb0ELb0ELb1ELb1ELb1ELb1ELb0EEENS1_21CollectiveEpilogueFwdINS6_IJSA_SC_SB_EEES9_SE_SG_Li256ELb0ELb1ELb1ELb0EEENS1_19SingleTileSchedulerILb0ELb1ELb1ELi128EEEEEEEEEvNT_6ParamsE)
        /*00d4*/ 	.word	0x00000010


	//----- nvinfo : EIATTR_MIN_STACK_SIZE
	.align		4
.L_57:
        /*00d8*/ 	.byte	0x04, 0x12
        /*00da*/ 	.short	(.L_59 - .L_58)
	.align		4
.L_58:
        /*00dc*/ 	.word	index@(_ZN7cutlass13device_kernelIN5flash11enable_sm90INS1_16FlashAttnFwdSm90INS1_25CollectiveMainloopFwdSm90ILi2EN4cute5tupleIJNS5_1CILi1EEES8_S8_EEENS6_IJNS7_ILi128EEENS7_ILi112EEENS7_ILi192EEEEEELi192ENS_6half_tEfNS_4arch4Sm90ELb0ELb0ELb1ELb0ELb0ELb0ELb0ELb1ELb1ELb1ELb1ELb0EEENS1_21CollectiveEpilogueFwdINS6_IJSA_SC_SB_EEES9_SE_SG_Li256ELb0ELb1ELb1ELb0EEENS1_19SingleTileSchedulerILb0ELb1ELb1ELi128EEEEEEEEEvNT_6ParamsE)
        /*00e0*/ 	.word	0x00000010


	//----- nvinfo : EIATTR_MIN_STACK_SIZE
	.align		4
.L_59:
        /*00e4*/ 	.byte	0x04, 0x12
        /*00e6*/ 	.short	(.L_61 - .L_60)
	.align		4
.L_60:
        /*00e8*/ 	.word	index@(_ZN7cutlass13device_kernelIN5flash11enable_sm90INS1_16FlashAttnFwdSm90INS1_25CollectiveMainloopFwdSm90ILi2EN4cute5tupleIJNS5_1CILi1EEES8_S8_EEENS6_IJNS7_ILi128EEENS7_ILi112EEENS7_ILi192EEEEEELi192ENS_6half_tEfNS_4arch4Sm90ELb0ELb0ELb1ELb1ELb0ELb0ELb0ELb1ELb1ELb1ELb1ELb0EEENS1_21CollectiveEpilogueFwdINS6_IJSA_SC_SB_EEES9_SE_SG_Li256ELb1ELb1ELb1ELb0EEENS1_36VarlenDynamicPersistentTileSchedulerILi128ELi112ELi256ELi128ELb1ELb1ELb1ELb0ELb1ELb1EEEEEEEEEvNT_6ParamsE)
        /*00ec*/ 	.word	0x00000070


	//----- nvinfo : EIATTR_MIN_STACK_SIZE
	.align		4
.L_61:
        /*00f0*/ 	.byte	0x04, 0x12
        /*00f2*/ 	.short	(.L_63 - .L_62)
	.align		4
.L_62:
        /*00f4*/ 	.word	index@(_ZN7cutlass13device_kernelIN5flash11enable_sm90INS1_16FlashAttnFwdSm90INS1_25CollectiveMainloopFwdSm90ILi2EN4cute5tupleIJNS5_1CILi1EEES8_S8_EEENS6_IJNS7_ILi128EEENS7_ILi112EEENS7_ILi192EEEEEELi192ENS_6half_tEfNS_4arch4Sm90ELb0ELb0ELb1ELb1ELb0ELb1ELb0ELb1ELb1ELb1ELb1ELb0EEENS1_21CollectiveEpilogueFwdINS6_IJSA_SC_SB_EEES9_SE_SG_Li256ELb1ELb1ELb1ELb0EEENS1_36VarlenDynamicPersistentTileSchedulerILi128ELi112ELi256ELi128ELb1ELb1ELb1ELb0ELb1ELb1EEEEEEEEEvNT_6ParamsE)
        /*00f8*/ 	.word	0x00000088


	//----- nvinfo : EIATTR_MIN_STACK_SIZE
	.align		4
.L_63:
        /*00fc*/ 	.byte	0x04, 0x12
        /*00fe*/ 	.short	(.L_65 - .L_64)
	.align		4
.L_64:
        /*0100*/ 	.word	index@(_ZN7cutlass13device_kernelIN5flash11enable_sm90INS1_16FlashAttnFwdSm90INS1_25CollectiveMainloopFwdSm90ILi2EN4cute5tupleIJNS5_1CILi1EEES8_S8_EEENS6_IJNS7_ILi128EEENS7_ILi96EEENS7_ILi192EEEEEELi192ENS_6half_tEfNS_4arch4Sm90ELb0ELb1ELb1ELb0ELb0ELb0ELb0ELb1ELb1ELb1ELb1ELb0EEENS1_21CollectiveEpilogueFwdINS6_IJSA_SC_SB_EEES9_SE_SG_Li256ELb0ELb1ELb1ELb0EEENS1_19SingleTileSchedulerILb0ELb1ELb1ELi128EEEEEEEEEvNT_6ParamsE)
        /*0104*/ 	.word	0x00000010


	//----- nvinfo : EIATTR_MIN_STACK_SIZE
	.align		4
.L_65:
        /*0108*/ 	.byte	0x04, 0x12
        /*010a*/ 	.short	(.L_67 - .L_66)
	.align		4
.L_66:
        /*010c*/ 	.word	index@(_ZN7cutlass13device_kernelIN5flash11enable_sm90INS1_16FlashAttnFwdSm90INS1_25CollectiveMainloopFwdSm90ILi2EN4cute5tupleIJNS5_1CILi1EEES8_S8_EEENS6_IJNS7_ILi128EEENS7_ILi96EEENS7_ILi192EEEEEELi192ENS_6half_tEfNS_4arch4Sm90ELb0ELb1ELb1ELb1ELb0ELb0ELb0ELb1ELb1ELb1ELb1ELb0EEENS1_21CollectiveEpilogueFwdINS6_IJSA_SC_SB_EEES9_SE_SG_Li256ELb1ELb1ELb1ELb0EEENS1_36VarlenDynamicPersistentTileSchedulerILi128ELi96ELi256ELi128ELb1ELb1ELb1ELb1ELb0ELb1EEEEEEEEEvNT_6ParamsE)
        /*0110*/ 	.word	0x00000060


	//----- nvinfo : EIATTR_MIN_STACK_SIZE
	.align		4
.L_67:
        /*0114*/ 	.byte	0x04, 0x12
        /*0116*/ 	.short	(.L_69 - .L_68)
	.align		4
.L_68:
        /*0118*/ 	.word	index@(_ZN7cutlass13device_kernelIN5flash11enable_sm90INS1_16FlashAttnFwdSm90INS1_25CollectiveMainloopFwdSm90ILi2EN4cute5tupleIJNS5_1CILi1EEES8_S8_EEENS6_IJNS7_ILi128EEENS7_ILi96EEENS7_ILi192EEEEEELi192ENS_6half_tEfNS_4arch4Sm90ELb0ELb1ELb1ELb1ELb0ELb1ELb0ELb1ELb1ELb1ELb1ELb0EEENS1_21CollectiveEpilogueFwdINS6_IJSA_SC_SB_EEES9_SE_SG_Li256ELb1ELb1ELb1ELb0EEENS1_36VarlenDynamicPersistentTileSchedulerILi128ELi96ELi256ELi128ELb1ELb1ELb1ELb1ELb0ELb1EEEEEEEEEvNT_6ParamsE)
        /*011c*/ 	.word	0x00000098


	//----- nvinfo : EIATTR_MIN_STACK_SIZE
	.align		4
.L_69:
        /*0120*/ 	.byte	0x04, 0x12
        /*0122*/ 	.short	(.L_71 - .L_70)
	.align		4
.L_70:
        /*0124*/ 	.word	index@(_ZN7cutlass13device_kernelIN5flash11enable_sm90INS1_16FlashAttnFwdSm90INS1_25CollectiveMainloopFwdSm90ILi2EN4cute5tupleIJNS5_1CILi1EEES8_S8_EEENS6_IJNS7_ILi128EEENS7_ILi112EEENS7_ILi192EEEEEELi192ENS_6half_tEfNS_4arch4Sm90ELb1ELb0ELb1ELb0ELb0ELb0ELb0ELb1ELb1ELb1ELb1ELb0EEENS1_21CollectiveEpilogueFwdINS6_IJSA_SC_SB_EEES9_SE_SG_Li256ELb0ELb1ELb1ELb0EEENS1_19SingleTileSchedulerILb0ELb1ELb1ELi128EEEEEEEEEvNT_6ParamsE)
        /*0128*/ 	.word	0x00000010


	//----- nvinfo : EIATTR_MIN_STACK_SIZE
	.align		4
.L_71:
        /*012c*/ 	.byte	0x04, 0x12
        /*012e*/ 	.short	(.L_73 - .L_72)
	.align		4
.L_72:
        /*0130*/ 	.word	index@(_ZN7cutlass13device_kernelIN5flash11enable_sm90INS1_16FlashAttnFwdSm90INS1_25CollectiveMainloopFwdSm90ILi2EN4cute5tupleIJNS5_1CILi1EEES8_S8_EEENS6_IJNS7_ILi128EEENS7_ILi112EEENS7_ILi192EEEEEELi192ENS_6half_tEfNS_4arch4Sm90ELb1ELb0ELb1ELb1ELb0ELb0ELb0ELb1ELb1ELb1ELb1ELb0EEENS1_21CollectiveEpilogueFwdINS6_IJSA_SC_SB_EEES9_SE_SG_Li256ELb1ELb1ELb1ELb0EEENS1_36VarlenDynamicPersistentTileSchedulerILi128ELi112ELi256ELi128ELb1ELb1ELb1ELb1ELb1ELb1EEEEEEEEEvNT_6ParamsE)
        /*0134*/ 	.word	0x00000068


	//----- nvinfo : EIATTR_MIN_STACK_SIZE
	.align		4
.L_73:
        /*0138*/ 	.byte	0x04, 0x12
        /*013a*/ 	.short	(.L_75 - .L_74)
	.align		4
.L_74:
        /*013c*/ 	.word	index@(_ZN7cutlass13device_kernelIN5flash11enable_sm90INS1_16FlashAttnFwdSm90INS1_25CollectiveMainloopFwdSm90ILi2EN4cute5tupleIJNS5_1CILi1EEES8_S8_EEENS6_IJNS7_ILi128EEENS7_ILi112EEENS7_ILi192EEEEEELi192ENS_6half_tEfNS_4arch4Sm90ELb1ELb0ELb1ELb1ELb0ELb1ELb0ELb1ELb1ELb1ELb1ELb0EEENS1_21CollectiveEpilogueFwdINS6_IJSA_SC_SB_EEES9_SE_SG_Li256ELb1ELb1ELb1ELb0EEENS1_36VarlenDynamicPersistentTileSchedulerILi128ELi112ELi256ELi128ELb1ELb1ELb1ELb1ELb1ELb1EEEEEEEEEvNT_6ParamsE)
        /*0140*/ 	.word	0x00000090
.L_75:


//--------------------- .nv.compat                --------------------------
	.section	.nv.compat,"",@"SHT_CUDA_COMPAT_INFO"
	.align	4
        /*0000*/ 	.byte	0x02, 0x09, 0x01, 0x00, 0x02, 0x02, 0x04, 0x00, 0x02, 0x05, 0x05, 0x00, 0x03, 0x07, 0x01, 0x01
        /*0010*/ 	.byte	0x02, 0x03, 0x01, 0x00, 0x02, 0x06, 0x01, 0x00, 0x04, 0x0b, 0x08, 0x00, 0x00, 0x00, 0x00, 0x00
        /*0020*/ 	.byte	0x00, 0x00, 0x00, 0x00


//--------------------- .nv.info._ZN7cutlass13device_kernelIN5flash11enable_sm90INS1_16FlashAttnFwdSm90INS1_25CollectiveMainloopFwdSm90ILi2EN4cute5tupleIJNS5_1CILi1EEES8_S8_EEENS6_IJNS7_ILi128EEENS7_ILi112EEENS7_ILi192EEEEEELi192ENS_6half_tEfNS_4arch4Sm90ELb0ELb0ELb1ELb0ELb0ELb0ELb0ELb1ELb1ELb1ELb1ELb0EEENS1_21CollectiveEpilogueFwdINS6_IJSA_SC_SB_EEES9_SE_SG_Li256ELb0ELb1ELb1ELb0EEENS1_19SingleTileSchedulerILb0ELb1ELb1ELi128EEEEEEEEEvNT_6ParamsE --------------------------
	.section	.nv.info._ZN7cutlass13device_kernelIN5flash11enable_sm90INS1_16FlashAttnFwdSm90INS1_25CollectiveMainloopFwdSm90ILi2EN4cute5tupleIJNS5_1CILi1EEES8_S8_EEENS6_IJNS7_ILi128EEENS7_ILi112EEENS7_ILi192EEEEEELi192ENS_6half_tEfNS_4arch4Sm90ELb0ELb0ELb1ELb0ELb0ELb0ELb0ELb1ELb1ELb1ELb1ELb0EEENS1_21CollectiveEpilogueFwdINS6_IJSA_SC_SB_EEES9_SE_SG_Li256ELb0ELb1ELb1ELb0EEENS1_19SingleTileSchedulerILb0ELb1ELb1ELi128EEEEEEEEEvNT_6ParamsE,"",@"SHT_CUDA_INFO"
	.sectionflags	@""
	.align	4


	//----- nvinfo : EIATTR_CUDA_API_VERSION
	.align		4
        /*0000*/ 	.byte	0x04, 0x37
        /*0002*/ 	.short	(.L_77 - .L_76)
.L_76:
        /*0004*/ 	.word	0x00000082


	//----- nvinfo : EIATTR_KPARAM_INFO
	.align		4
.L_77:
        /*0008*/ 	.byte	0x04, 0x17
        /*000a*/ 	.short	(.L_79 - .L_78)
.L_78:
        /*000c*/ 	.word	0x00000000
        /*0010*/ 	.short	0x0000
        /*0012*/ 	.short	0x0070
        /*0014*/ 	.byte	0x00, 0xf0, 0x01, 0x28


	//----- nvinfo : EIATTR_SPARSE_MMA_MASK
	.align		4
.L_79:
        /*0018*/ 	.byte	0x03, 0x50
        /*001a*/ 	.short	0x0000


	//----- nvinfo : EIATTR_MAXREG_COUNT
	.align		4
        /*001c*/ 	.byte	0x03, 0x1b
        /*001e*/ 	.short	0x00a8


	//----- nvinfo : EIATTR_NUM_BARRIERS
	.align		4
        /*0020*/ 	.byte	0x02, 0x4c
        /*0022*/ 	.byte	0x09
	.zero		1


	//----- nvinfo : EIATTR_EXTERNS
	.align		4
        /*0024*/ 	.byte	0x04, 0x0f
        /*0026*/ 	.short	(.L_81 - .L_80)


	//   ....[0]....
	.align		4
.L_80:
        /*0028*/ 	.word	index@(__assertfail)


	//----- nvinfo : EIATTR_ANNOTATIONS
	.align		4
.L_81:
        /*002c*/ 	.byte	0x04, 0x55
        /*002e*/ 	.short	(.L_83 - .L_82)


	//   ....[0]....
.L_82:
        /*0030*/ 	.word	0x00000001
        /*0034*/ 	.byte	0x60, 0x09, 0x00, 0x00, 0x01, 0x00, 0x00, 0x00, 0x60, 0x14, 0x00, 0x00, 0x01, 0x00, 0x00, 0x00
        /*0044*/ 	.byte	0xd0, 0xe5, 0x00, 0x00, 0x01, 0x00, 0x00, 0x00, 0x90, 0xea, 0x00, 0x00, 0x01, 0x00, 0x00, 0x00
        /*0054*/ 	.byte	0x10, 0xeb, 0x00, 0x00, 0x01, 0x00, 0x00, 0x00, 0x50, 0xee, 0x00, 0x00, 0x01, 0x00, 0x00, 0x00
        /*0064*/ 	.byte	0x30, 0xfb, 0x00, 0x00, 0x01, 0x00, 0x00, 0x00, 0x50, 0xfd, 0x00, 0x00, 0x01, 0x00, 0x00, 0x00
        /*0074*/ 	.byte	0xb0, 0xfd, 0x00, 0x00, 0x01, 0x00, 0x00, 0x00, 0xf0, 0x06, 0x01, 0x00, 0x01, 0x00, 0x00, 0x00
        /*0084*/ 	.byte	0x40, 0x07, 0x01, 0x00, 0x01, 0x00, 0x00, 0x00, 0xf0, 0x10, 0x01, 0x00, 0x01, 0x00, 0x00, 0x00
        /*0094*/ 	.byte	0x30, 0x11, 0x01, 0x00, 0x01, 0x00, 0x00, 0x00, 0x60, 0x1a, 0x01, 0x00, 0x01, 0x00, 0x00, 0x00
        /*00a4*/ 	.byte	0x40, 0x20, 0x01, 0x00


	//----- nvinfo : EIATTR_MERCURY_ISA_VERSION
	.align		4
.L_83:
        /*00a8*/ 	.byte	0x03, 0x5f
        /*00aa*/ 	.short	0x0101


	//----- nvinfo : EIATTR_INT_WARP_WIDE_INSTR_OFFSETS
	.align		4
        /*00ac*/ 	.byte	0x04, 0x31
        /*00ae*/ 	.short	(.L_85 - .L_84)


	//   ....[0]....
.L_84:
        /*00b0*/ 	.word	0x00000130


	//   ....[1]....
        /*00b4*/ 	.word	0x00000170


	//   ....[2]....
        /*00b8*/ 	.word	0x000001e0


	//----- nvinfo : EIATTR_COOP_GROUP_MASK_REGIDS
	.align		4
.L_85:
        /*00bc*/ 	.byte	0x04, 0x29
        /*00be*/ 	.short	(.L_87 - .L_86)


	//   ....[0]....
.L_86:
        /*00c0*/ 	.word	0xffffffff


	//   ....[1]....
        /*00c4*/ 	.word	0xffffffff


	//   ....[2]....
        /*00c8*/ 	.word	0xffffffff


	//   ....[3]....
        /*00cc*/ 	.word	0xffffffff


	//   ....[4]....
        /*00d0*/ 	.word	0xffffffff


	//   ....[5]....
        /*00d4*/ 	.word	0xffffffff


	//   ....[6]....
        /*00d8*/ 	.word	0xffffffff


	//   ....[7]....
        /*00dc*/ 	.word	0xffffffff


	//   ....[8]....
        /*00e0*/ 	.word	0xffffffff


	//   ....[9]....
        /*00e4*/ 	.word	0xffffffff


	//   ....[10]....
        /*00e8*/ 	.word	0xffffffff


	//   ....[11]....
        /*00ec*/ 	.word	0xffffffff


	//   ....[12]....
        /*00f0*/ 	.word	0xffffffff


	//   ....[13]....
        /*00f4*/ 	.word	0xffffffff


	//   ....[14]....
        /*00f8*/ 	.word	0xffffffff


	//   ....[15]....
        /*00fc*/ 	.word	0xffffffff


	//   ....[16]....
        /*0100*/ 	.word	0xffffffff


	//   ....[17]....
        /*0104*/ 	.word	0xffffffff


	//   ....[18]....
        /*0108*/ 	.word	0xffffffff


	//   ....[19]....
        /*010c*/ 	.word	0xffffffff


	//   ....[20]....
        /*0110*/ 	.word	0xffffffff


	//   ....[21]....
        /*0114*/ 	.word	0xffffffff


	//   ....[22]....
        /*0118*/ 	.word	0xffffffff


	//   ....[23]....
        /*011c*/ 	.word	0xffffffff


	//   ....[24]....
        /*0120*/ 	.word	0xffffffff


	//   ....[25]....
        /*0124*/ 	.word	0xffffffff


	//   ....[26]....
        /*0128*/ 	.word	0xffffffff


	//   ....[27]....
        /*012c*/ 	.word	0xffffffff


	//   ....[28]....
        /*0130*/ 	.word	0xffffffff


	//   ....[29]....
        /*0134*/ 	.word	0xffffffff


	//   ....[30]....
        /*0138*/ 	.word	0xffffffff


	//   ....[31]....
        /*013c*/ 	.word	0xffffffff


	//   ....[32]....
        /*0140*/ 	.word	0xffffffff


	//   ....[33]....
        /*0144*/ 	.word	0xffffffff


	//   ....[34]....
        /*0148*/ 	.word	0xffffffff


	//   ....[35]....
        /*014c*/ 	.word	0xffffffff


	//   ....[36]....
        /*0150*/ 	.word	0xffffffff


	//   ....[37]....
        /*0154*/ 	.word	0xffffffff


	//   ....[38]....
        /*0158*/ 	.word	0xffffffff


	//   ....[39]....
        /*015c*/ 	.word	0xffffffff


	//   ....[40]....
        /*0160*/ 	.word	0xffffffff


	//   ....[41]....
        /*0164*/ 	.word	0xffffffff


	//   ....[42]....
        /*0168*/ 	.word	0xffffffff


	//   ....[43]....
        /*016c*/ 	.word	0xffffffff


	//   ....[44]....
        /*0170*/ 	.word	0xffffffff


	//   ....[45]....
        /*0174*/ 	.word	0xffffffff


	//   ....[46]....
        /*0178*/ 	.word	0xffffffff


	//   ....[47]....
        /*017c*/ 	.word	0x0500000f


	//   ....[48]....
        /*0180*/ 	.word	0x0500000f


	//   ....[49]....
        /*0184*/ 	.word	0x0500000f


	//   ....[50]....
        /*0188*/ 	.word	0x0500000f


	//   ....[51]....
        /*018c*/ 	.word	0x0500000f


	//   ....[52]....
        /*0190*/ 	.word	0x0500000f


	//   ....[53]....
        /*0194*/ 	.word	0x0500000f


	//   ....[54]....
        /*0198*/ 	.word	0x0500000f


	//   ....[55]....
        /*019c*/ 	.word	0x0500000f


	//   ....[56]....
        /*01a0*/ 	.word	0x0500000f


	//   ....[57]....
        /*01a4*/ 	.word	0x0500000f


	//   ....[58]....
        /*01a8*/ 	.word	0x0500000f


	//   ....[59]....
        /*01ac*/ 	.word	0x0500000f


	//   ....[60]....
        /*01b0*/ 	.word	0x0500000f


	//   ....[61]....
        /*01b4*/ 	.word	0x0500000f


	//   ....[62]....
        /*01b8*/ 	.word	0x0500000f


	//   ....[63]....
        /*01bc*/ 	.word	0x0500000f


	//   ....[64]....
        /*01c0*/ 	.word	0x0500000f


	//----- nvinfo : EIATTR_COOP_GROUP_INSTR_OFFSETS
	.align		4
.L_87:
        /*01c4*/ 	.byte	0x04, 0x28
        /*01c6*/ 	.short	(.L_89 - .L_88)


	//   ....[0]....
.L_88:
        /*01c8*/ 	.word	0x00000060


	//   ....[1]....
        /*01cc*/ 	.word	0x00000140


	//   ....[2]....
        /*01d0*/ 	.word	0x00000190


	//   ....[3]....
        /*01d4*/ 	.word	0x000003c0


	//   ....[4]....
        /*01d8*/ 	.word	0x00000520


	//   ....[5]....
        /*01dc*/ 	.word	0x00000640


	//   ....[6]....
        /*01e0*/ 	.word	0x000007a0


	//   ....[7]....
        /*01e4*/ 	.word	0x00001240


	//   ....[8]....
        /*01e8*/ 	.word	0x00004d30


	//   ....[9]....
        /*01ec*/ 	.word	0x00004e00


	//   ....[10]....
        /*01f0*/ 	.word	0x000050c0


	//   ....[11]....
        /*01f4*/ 	.word	0x00005210


	//   ....[12]....
        /*01f8*/ 	.word	0x00009fc0


	//   ....[13]....
        /*01fc*/ 	.word	0x0000a050


	//   ....[14]....
        /*0200*/ 	.word	0x0000a100


	//   ....[15]....
        /*0204*/ 	.word	0x0000a270


	//   ....[16]....
        /*0208*/ 	.word	0x0000b670


	//   ....[17]....
        /*020c*/ 	.word	0x0000b6a0


	//   ....[18]....
        /*0210*/ 	.word	0x0000b740


	//   ....[19]....
        /*0214*/ 	.word	0x0000b780


	//   ....[20]....
        /*0218*/ 	.word	0x0000c860


	//   ....[21]....
        /*021c*/ 	.word	0x0000c8b0


	//   ....[22]....
        /*0220*/ 	.word	0x0000c8f0


	//   ....[23]....
        /*0224*/ 	.word	0x0000c920


	//   ....[24]....
        /*0228*/ 	.word	0x0000c960


	//   ....[25]....
        /*022c*/ 	.word	0x0000c980


	//   ....[26]....
        /*0230*/ 	.word	0x0000d2e0


	//   ....[27]....
        /*0234*/ 	.word	0x0000d2f0


	//   ....[28]....
        /*0238*/ 	.word	0x0000e060


	//   ....[29]....
        /*023c*/ 	.word	0x0000ead0


	//   ....[30]....
        /*0240*/ 	.word	0x0000f4e0


	//   ....[31]....
        /*0244*/ 	.word	0x0000f4f0


	//   ....[32]....
        /*0248*/ 	.word	0x0000f510


	//   ....[33]....
        /*024c*/ 	.word	0x0000f570


	//   ....[34]....
        /*0250*/ 	.word	0x0000f5f0


	//   ....[35]....
        /*0254*/ 	.word	0x0000f620


	//   ....[36]....
        /*0258*/ 	.word	0x0000f6a0


	//   ....[37]....
        /*025c*/ 	.word	0x0000f6e0


	//   ....[38]....
        /*0260*/ 	.word	0x0000f750


	//   ....[39]....
        /*0264*/ 	.word	0x0000f780


	//   ....[40]....
        /*0268*/ 	.word	0x0000f800


	//   ....[41]....
        /*026c*/ 	.word	0x0000f840


	//   ....[42]....
        /*0270*/ 	.word	0x0000f8b0


	//   ....[43]....
        /*0274*/ 	.word	0x0000f8e0


	//   ....[44]....
        /*0278*/ 	.word	0x0000f960


	//   ....[45]....
        /*027c*/ 	.word	0x0000f990


	//   ....[46]....
        /*0280*/ 	.word	0x00011fd0


	//   ....[47]....
        /*0284*/ 	.word	0x000124b0


	//   ....[48]....
        /*0288*/ 	.word	0x00012630


	//   ....[49]....
        /*028c*/ 	.word	0x00012680


	//   ....[50]....
        /*0290*/ 	.word	0x000127c0


	//   ....[51]....
        /*0294*/ 	.word	0x00012830


	//   ....[52]....
        /*0298*/ 	.word	0x00012930


	//   ....[53]....
        /*029c*/ 	.word	0x000129a0


	//   ....[54]....
        /*02a0*/ 	.word	0x00012aa0


	//   ....[55]....
        /*02a4*/ 	.word	0x00012b10


	//   ....[56]....
        /*02a8*/ 	.word	0x00012c10


	//   ....[57]....
        /*02ac*/ 	.word	0x00012c80


	//   ....[58]....
        /*02b0*/ 	.word	0x00012d80


	//   ....[59]....
        /*02b4*/ 	.word	0x00012df0


	//   ....[60]....
        /*02b8*/ 	.word	0x00012ef0


	//   ....[61]....
        /*02bc*/ 	.word	0x00012f50


	//   ....[62]....
        /*02c0*/ 	.word	0x00013040


	//   ....[63]....
        /*02c4*/ 	.word	0x00013090


	//   ....[64]....
        /*02c8*/ 	.word	0x00013490


	//----- nvinfo : EIATTR_REG_RECONFIG
	.align		4
.L_89:
        /*02cc*/ 	.byte	0x01, 0x54
	.zero		2


	//----- nvinfo : EIATTR_SYSCALL_OFFSETS
	.align		4
        /*02d0*/ 	.byte	0x04, 0x46
        /*02d2*/ 	.short	(.L_91 - .L_90)


	//   ....[0]....
.L_90:
        /*02d4*/ 	.word	0x00001410


	//   ....[1]....
        /*02d8*/ 	.word	0x0000e750


	//   ....[2]....
        /*02dc*/ 	.word	0x0000e890


	//   ....[3]....
        /*02e0*/ 	.word	0x0000e980


	//   ....[4]....
        /*02e4*/ 	.word	0x0000f0e0


	//----- nvinfo : EIATTR_MBARRIER_INSTR_OFFSETS
	.align		4
.L_91:
        /*02e8*/ 	.byte	0x04, 0x39
        /*02ea*/ 	.short	(.L_93 - .L_92)


	//   ....[0]....
.L_92:
        /*02ec*/ 	.word	0x00000270
        /*02f0*/ 	.word	0x000000ff
        /*02f4*/ 	.word	0x00036800
        /*02f8*/ 	.short	0x0100
        /*02fa*/ 	.byte	0x08
	.zero		1


	//   ....[1]....
        /*02fc*/ 	.word	0x00000280
        /*0300*/ 	.word	0x000000ff
        /*0304*/ 	.word	0x00036820
        /*0308*/ 	.short	0x0100
        /*030a*/ 	.byte	0x08
	.zero		1


	//   ....[2]....
        /*030c*/ 	.word	0x00000370
        /*0310*/ 	.word	0x000000ff
        /*0314*/ 	.word	0x00036830
        /*0318*/ 	.short	0x0100
        /*031a*/ 	.byte	0x08
	.zero		1


	//   ....[3]....
        /*031c*/ 	.word	0x00000380
        /*0320*/ 	.word	0x000000ff
        /*0324*/ 	.word	0x00036840
        /*0328*/ 	.short	0x0100
        /*032a*/ 	.byte	0x08
	.zero		1


	//   ....[4]....
        /*032c*/ 	.word	0x00000390
        /*0330*/ 	.word	0x000000ff
        /*0334*/ 	.word	0x00036838
        /*0338*/ 	.short	0x0100
        /*033a*/ 	.byte	0x08
	.zero		1


	//   ....[5]....
        /*033c*/ 	.word	0x000003a0
        /*0340*/ 	.word	0x000000ff
        /*0344*/ 	.word	0x00036848
        /*0348*/ 	.short	0x0100
        /*034a*/ 	.byte	0x08
	.zero		1


	//   ....[6]....
        /*034c*/ 	.word	0x000004d0
        /*0350*/ 	.word	0x000000ff
        /*0354*/ 	.word	0x00036850
        /*0358*/ 	.short	0x0100
        /*035a*/ 	.byte	0x08
	.zero		1


	//   ....[7]....
        /*035c*/ 	.word	0x000004e0
        /*0360*/ 	.word	0x000000ff
        /*0364*/ 	.word	0x00036860
        /*0368*/ 	.short	0x0100
        /*036a*/ 	.byte	0x08
	.zero		1


	//   ....[8]....
        /*036c*/ 	.word	0x000004f0
        /*0370*/ 	.word	0x000000ff
        /*0374*/ 	.word	0x00036858
        /*0378*/ 	.short	0x0100
        /*037a*/ 	.byte	0x08
	.zero		1


	//   ....[9]....
        /*037c*/ 	.word	0x00000500
        /*0380*/ 	.word	0x000000ff
        /*0384*/ 	.word	0x00036868
        /*0388*/ 	.short	0x0100
        /*038a*/ 	.byte	0x08
	.zero		1


	//   ....[10]....
        /*038c*/ 	.word	0x000005f0
        /*0390*/ 	.word	0x000000ff
        /*0394*/ 	.word	0x00036870
        /*0398*/ 	.short	0x0100
        /*039a*/ 	.byte	0x06
	.zero		1


	//   ....[11]....
        /*039c*/ 	.word	0x00000600
        /*03a0*/ 	.word	0x000000ff
        /*03a4*/ 	.word	0x00036880
        /*03a8*/ 	.short	0x0100
        /*03aa*/ 	.byte	0x06
	.zero		1


	//   ....[12]....
        /*03ac*/ 	.word	0x00000610
        /*03b0*/ 	.word	0x000000ff
        /*03b4*/ 	.word	0x00036878
        /*03b8*/ 	.short	0x0100
        /*03ba*/ 	.byte	0x06
	.zero		1


	//   ....[13]....
        /*03bc*/ 	.word	0x00000620
        /*03c0*/ 	.word	0x000000ff
        /*03c4*/ 	.word	0x00036888
        /*03c8*/ 	.short	0x0100
        /*03ca*/ 	.byte	0x06
	.zero		1


	//   ....[14]....
        /*03cc*/ 	.word	0x00000750
        /*03d0*/ 	.word	0x000000ff
        /*03d4*/ 	.word	0x00036890
        /*03d8*/ 	.short	0x0100
        /*03da*/ 	.byte	0x08
	.zero		1


	//   ....[15]....
        /*03dc*/ 	.word	0x00000760
        /*03e0*/ 	.word	0x000000ff
        /*03e4*/ 	.word	0x000368a0
        /*03e8*/ 	.short	0x0100
        /*03ea*/ 	.byte	0x08
	.zero		1


	//   ....[16]....
        /*03ec*/ 	.word	0x00000770
        /*03f0*/ 	.word	0x000000ff
        /*03f4*/ 	.word	0x00036898
        /*03f8*/ 	.short	0x0100
        /*03fa*/ 	.byte	0x08
	.zero		1


	//   ....[17]....
        /*03fc*/ 	.word	0x00000780
        /*0400*/ 	.word	0x000000ff
        /*0404*/ 	.word	0x000368a8
        /*0408*/ 	.short	0x0100
        /*040a*/ 	.byte	0x08
	.zero		1


	//   ....[18]....
        /*040c*/ 	.word	0x000008b0
        /*0410*/ 	.word	0x000000ff
        /*0414*/ 	.word	0x000368b0
        /*0418*/ 	.short	0x0100
        /*041a*/ 	.byte	0x08
	.zero		1


	//   ....[19]....
        /*041c*/ 	.word	0x000008c0
        /*0420*/ 	.word	0x000000ff
        /*0424*/ 	.word	0x000368c0
        /*0428*/ 	.short	0x0100
        /*042a*/ 	.byte	0x08
	.zero		1


	//   ....[20]....
        /*042c*/ 	.word	0x000008d0
        /*0430*/ 	.word	0x000000ff
        /*0434*/ 	.word	0x000368b8
        /*0438*/ 	.short	0x0100
        /*043a*/ 	.byte	0x08
	.zero		1


	//   ....[21]....
        /*043c*/ 	.word	0x000008e0
        /*0440*/ 	.word	0x000000ff
        /*0444*/ 	.word	0x000368c8
        /*0448*/ 	.short	0x0100
        /*044a*/ 	.byte	0x08
	.zero		1


	//   ....[22]....
        /*044c*/ 	.word	0x00001440
        /*0450*/ 	.word	0x000000ff
        /*0454*/ 	.word	0x00036800
        /*0458*/ 	.short	0x010a
        /*045a*/ 	.byte	0x04
	.zero		1


	//   ....[23]....
        /*045c*/ 	.word	0x000014e0
        /*0460*/ 	.word	0x000000ff
        /*0464*/ 	.word	0x00036830
        /*0468*/ 	.short	0x010a
        /*046a*/ 	.byte	0x04
	.zero		1


	//   ....[24]....
        /*046c*/ 	.word	0x00001570
        /*0470*/ 	.word	0x000000ff
        /*0474*/ 	.word	0x00036830
        /*0478*/ 	.short	0x010a
        /*047a*/ 	.byte	0x04
	.zero		1


	//   ....[25]....
        /*047c*/ 	.word	0x000057f0
        /*0480*/ 	.word	0x00000000
        /*0484*/ 	.word	0x00000000
        /*0488*/ 	.short	0x0101
        /*048a*/ 	.byte	0x3f
	.zero		1


	//   ....[26]....
        /*048c*/ 	.word	0x000064a0
        /*0490*/ 	.word	0x000000ff
        /*0494*/ 	.word	0x00036830
        /*0498*/ 	.short	0x010a
        /*049a*/ 	.byte	0x04
	.zero		1


	//   ....[27]....
        /*049c*/ 	.word	0x000064f0
        /*04a0*/ 	.word	0x000000ff
        /*04a4*/ 	.word	0x00036830
        /*04a8*/ 	.short	0x010a
        /*04aa*/ 	.byte	0x04
	.zero		1


	//   ....[28]....
        /*04ac*/ 	.word	0x00009310
        /*04b0*/ 	.word	0x000000ff
        /*04b4*/ 	.word	0x00036850
        /*04b8*/ 	.short	0x010a
        /*04ba*/ 	.byte	0x05
	.zero		1


	//   ....[29]....
        /*04bc*/ 	.word	0x00009350
        /*04c0*/ 	.word	0x000000ff
        /*04c4*/ 	.word	0x00036850
        /*04c8*/ 	.short	0x010a
        /*04ca*/ 	.byte	0x05
	.zero		1


	//   ....[30]....
        /*04cc*/ 	.word	0x0000a980
        /*04d0*/ 	.word	0x00000015
        /*04d4*/ 	.word	0x00000000
        /*04d8*/ 	.short	0x0101
        /*04da*/ 	.byte	0x3f
	.zero		1


	//   ....[31]....
        /*04dc*/ 	.word	0x0000a9d0
        /*04e0*/ 	.word	0x00000088
        /*04e4*/ 	.word	0x00000000
        /*04e8*/ 	.short	0x0101
        /*04ea*/ 	.byte	0x3f
	.zero		1


	//   ....[32]....
        /*04ec*/ 	.word	0x0000b5d0
        /*04f0*/ 	.word	0x00000009
        /*04f4*/ 	.word	0x00036850
        /*04f8*/ 	.short	0x010a
        /*04fa*/ 	.byte	0x3f
	.zero		1


	//   ....[33]....
        /*04fc*/ 	.word	0x0000b610
        /*0500*/ 	.word	0x00000009
        /*0504*/ 	.word	0x00036850
        /*0508*/ 	.short	0x010a
        /*050a*/ 	.byte	0x3f
	.zero		1


	//   ....[34]....
        /*050c*/ 	.word	0x0000ba90
        /*0510*/ 	.word	0x00000009
        /*0514*/ 	.word	0x00000000
        /*0518*/ 	.short	0x0101
        /*051a*/ 	.byte	0x3f
	.zero		1


	//   ....[35]....
        /*051c*/ 	.word	0x0000c990
        /*0520*/ 	.word	0x000000ff
        /*0524*/ 	.word	0x00000000
        /*0528*/ 	.short	0x0101
        /*052a*/ 	.byte	0x04
	.zero		1


	//   ....[36]....
        /*052c*/ 	.word	0x0000ecf0
        /*0530*/ 	.word	0x000000ff
        /*0534*/ 	.word	0x00036840
        /*0538*/ 	.short	0x010a
        /*053a*/ 	.byte	0x26
	.zero		1


	//   ....[37]....
        /*053c*/ 	.word	0x0000fad0
        /*0540*/ 	.word	0x000000ff
        /*0544*/ 	.word	0x00036800
        /*0548*/ 	.short	0x0107
        /*054a*/ 	.byte	0x26
	.zero		1


	//   ....[38]....
        /*054c*/ 	.word	0x0000fb40
        /*0550*/ 	.word	0x000000ff
        /*0554*/ 	.word	0x00036800
        /*0558*/ 	.short	0x0101
        /*055a*/ 	.byte	0x26
	.zero		1


	//   ....[39]....
        /*055c*/ 	.word	0x0000fb50
        /*0560*/ 	.word	0x000000ff
        /*0564*/ 	.word	0x00036820
        /*0568*/ 	.short	0x010a
        /*056a*/ 	.byte	0x26
	.zero		1


	//   ....[40]....
        /*056c*/ 	.word	0x0000ff70
        /*0570*/ 	.word	0x000000ff
        /*0574*/ 	.word	0x00036848
        /*0578*/ 	.short	0x010a
        /*057a*/ 	.byte	0x26
	.zero		1


	//   ....[41]....
        /*057c*/ 	.word	0x00010320
        /*0580*/ 	.word	0x000000ff
        /*0584*/ 	.word	0x00036860
        /*0588*/ 	.short	0x010a
        /*058a*/ 	.byte	0x26
	.zero		1


	//   ....[42]....
        /*058c*/ 	.word	0x00010900
        /*0590*/ 	.word	0x000000ff
        /*0594*/ 	.word	0x00036840
        /*0598*/ 	.short	0x010a
        /*059a*/ 	.byte	0x26
	.zero		1


	//   ....[43]....
        /*059c*/ 	.word	0x00010cc0
        /*05a0*/ 	.word	0x000000ff
        /*05a4*/ 	.word	0x00036868
        /*05a8*/ 	.short	0x010a
        /*05aa*/ 	.byte	0x26
	.zero		1


	//   ....[44]....
        /*05ac*/ 	.word	0x000112f0
        /*05b0*/ 	.word	0x000000ff
        /*05b4*/ 	.word	0x00036848
        /*05b8*/ 	.short	0x010a
        /*05ba*/ 	.byte	0x26
	.zero		1


	//   ....[45]....
        /*05bc*/ 	.word	0x00011690
        /*05c0*/ 	.word	0x000000ff
        /*05c4*/ 	.word	0x00036860
        /*05c8*/ 	.short	0x010a
        /*05ca*/ 	.byte	0x26
	.zero		1


	//   ....[46]....
        /*05cc*/ 	.word	0x00011b00
        /*05d0*/ 	.word	0x00000003
        /*05d4*/ 	.word	0x00036860
        /*05d8*/ 	.short	0x010a
        /*05da*/ 	.byte	0x3f
	.zero		1


	//   ....[47]....
        /*05dc*/ 	.word	0x00011f60
        /*05e0*/ 	.word	0x00000002
        /*05e4*/ 	.word	0x00036820
        /*05e8*/ 	.short	0x010a
        /*05ea*/ 	.byte	0x3f
	.zero		1


	//   ....[48]....
        /*05ec*/ 	.word	0x00012100
        /*05f0*/ 	.word	0x00000006
        /*05f4*/ 	.word	0x00000000
        /*05f8*/ 	.short	0x010a
        /*05fa*/ 	.byte	0x3f
	.zero		1


	//   ....[49]....
        /*05fc*/ 	.word	0x00012170
        /*0600*/ 	.word	0x00000003
        /*0604*/ 	.word	0x00000000
        /*0608*/ 	.short	0x010a
        /*060a*/ 	.byte	0x3f
	.zero		1


	//   ....[50]....
        /*060c*/ 	.word	0x000121d0
        /*0610*/ 	.word	0x00000000
        /*0614*/ 	.word	0x00000000
        /*0618*/ 	.short	0x010a
        /*061a*/ 	.byte	0x3f
	.zero		1


	//   ....[51]....
        /*061c*/ 	.word	0x00012200
        /*0620*/ 	.word	0x00000003
        /*0624*/ 	.word	0x00000000
        /*0628*/ 	.short	0x010a
        /*062a*/ 	.byte	0x3f
	.zero		1


	//   ....[52]....
        /*062c*/ 	.word	0x00012280
        /*0630*/ 	.word	0x00000003
        /*0634*/ 	.word	0x00036800
        /*0638*/ 	.short	0x010a
        /*063a*/ 	.byte	0x3f
	.zero		1


	//   ....[53]....
        /*063c*/ 	.word	0x000122f0
        /*0640*/ 	.word	0x00000003
        /*0644*/ 	.word	0x00036830
        /*0648*/ 	.short	0x010a
        /*064a*/ 	.byte	0x3f
	.zero		1


	//   ....[54]....
        /*064c*/ 	.word	0x00012360
        /*0650*/ 	.word	0x0000000d
        /*0654*/ 	.word	0x00036830
        /*0658*/ 	.short	0x010a
        /*065a*/ 	.byte	0x3f
	.zero		1


	//   ....[55]....
        /*065c*/ 	.word	0x000123c0
        /*0660*/ 	.word	0x00000009
        /*0664*/ 	.word	0x00036850
        /*0668*/ 	.short	0x010a
        /*066a*/ 	.byte	0x3f
	.zero		1


	//   ....[56]....
        /*066c*/ 	.word	0x00012410
        /*0670*/ 	.word	0x00000009
        /*0674*/ 	.word	0x00036850
        /*0678*/ 	.short	0x010a
        /*067a*/ 	.byte	0x3f
	.zero		1


	//   ....[57]....
        /*067c*/ 	.word	0x00012570
        /*0680*/ 	.word	0x00000003
        /*0684*/ 	.word	0x00036840
        /*0688*/ 	.short	0x010a
        /*068a*/ 	.byte	0x3f
	.zero		1


	//   ....[58]....
        /*068c*/ 	.word	0x000130d0
        /*0690*/ 	.word	0x00000003
        /*0694*/ 	.word	0x00036820
        /*0698*/ 	.short	0x010a
        /*069a*/ 	.byte	0x3f
	.zero		1


	//   ....[59]....
        /*069c*/ 	.word	0x00013130
        /*06a0*/ 	.word	0x00000003
        /*06a4*/ 	.word	0x00036848
        /*06a8*/ 	.short	0x010a
        /*06aa*/ 	.byte	0x3f
	.zero		1


	//   ....[60]....
        /*06ac*/ 	.word	0x00013190
        /*06b0*/ 	.word	0x00000003
        /*06b4*/ 	.word	0x00036860
        /*06b8*/ 	.short	0x010a
        /*06ba*/ 	.byte	0x3f
	.zero		1


	//   ....[61]....
        /*06bc*/ 	.word	0x000131f0
        /*06c0*/ 	.word	0x00000003
        /*06c4*/ 	.word	0x00036840
        /*06c8*/ 	.short	0x010a
        /*06ca*/ 	.byte	0x3f
	.zero		1


	//   ....[62]....
        /*06cc*/ 	.word	0x00013250
        /*06d0*/ 	.word	0x00000003
        /*06d4*/ 	.word	0x00036868
        /*06d8*/ 	.short	0x010a
        /*06da*/ 	.byte	0x3f
	.zero		1


	//   ....[63]....
        /*06dc*/ 	.word	0x000132b0
        /*06e0*/ 	.word	0x00000003
        /*06e4*/ 	.word	0x00036848
        /*06e8*/ 	.short	0x010a
        /*06ea*/ 	.byte	0x3f
	.zero		1


	//   ....[64]....
        /*06ec*/ 	.word	0x00013310
        /*06f0*/ 	.word	0x00000003
        /*06f4*/ 	.word	0x00036860
        /*06f8*/ 	.short	0x010a
        /*06fa*/ 	.byte	0x3f
	.zero		1


	//   ....[65]....
        /*06fc*/ 	.word	0x00013360
        /*0700*/ 	.word	0x00000003
        /*0704*/ 	.word	0x00036860
        /*0708*/ 	.short	0x010a
        /*070a*/ 	.byte	0x3f
	.zero		1


	//   ....[66]....
        /*070c*/ 	.word	0x000133b0
        /*0710*/ 	.word	0x00000002
        /*0714*/ 	.word	0x00036820
        /*0718*/ 	.short	0x010a
        /*071a*/ 	.byte	0x3f
	.zero		1


	//   ....[67]....
        /*071c*/ 	.word	0x00013550
        /*0720*/ 	.word	0x00000006
        /*0724*/ 	.word	0x00000000
        /*0728*/ 	.short	0x010a
        /*072a*/ 	.byte	0x3f
	.zero		1


	//   ....[68]....
        /*072c*/ 	.word	0x000135a0
        /*0730*/ 	.word	0x00000003
        /*0734*/ 	.word	0x00000000
        /*0738*/ 	.short	0x010a
        /*073a*/ 	.byte	0x3f
	.zero		1


	//   ....[69]....
        /*073c*/ 	.word	0x000135f0
        /*0740*/ 	.word	0x00000000
        /*0744*/ 	.word	0x00000000
        /*0748*/ 	.short	0x010a
        /*074a*/ 	.byte	0x3f
	.zero		1


	//----- nvinfo : EIATTR_NUM_MBARRIERS
	.align		4
.L_93:
        /*074c*/ 	.byte	0x03, 0x38
        /*074e*/ 	.short	0x0016


	//----- nvinfo : EIATTR_EXIT_INSTR_OFFSETS
	.align		4
        /*0750*/ 	.byte	0x04, 0x1c
        /*0752*/ 	.short	(.L_95 - .L_94)


	//   ....[0]....
.L_94:
        /*0754*/ 	.word	0x00012250


	//----- nvinfo : EIATTR_MAX_THREADS
	.align		4
.L_95:
        /*0758*/ 	.byte	0x04, 0x05
        /*075a*/ 	.short	(.L_97 - .L_96)
.L_96:
        /*075c*/ 	.word	0x00000180
        /*0760*/ 	.word	0x00000001
        /*0764*/ 	.word	0x00000001


	//----- nvinfo : EIATTR_CRS_STACK_SIZE
	.align		4
.L_97:
        /*0768*/ 	.byte	0x04, 0x1e
        /*076a*/ 	.short	(.L_99 - .L_98)
.L_98:
        /*076c*/ 	.word	0x00000000


	//----- nvinfo : EIATTR_CBANK_PARAM_SIZE
	.align		4
.L_99:
        /*0770*/ 	.byte	0x03, 0x19
        /*0772*/ 	.short	0x0a70


	//----- nvinfo : EIATTR_PARAM_CBANK
	.align		4
        /*0774*/ 	.byte	0x04, 0x0a
        /*0776*/ 	.short	(.L_101 - .L_100)
	.align		4
.L_100:
        /*0778*/ 	.word	index@(.nv.constant0._ZN7cutlass13device_kernelIN5flash11enable_sm90INS1_16FlashAttnFwdSm90INS1_25CollectiveMainloopFwdSm90ILi2EN4cute5tupleIJNS5_1CILi1EEES8_S8_EEENS6_IJNS7_ILi128EEENS7_ILi112EEENS7_ILi192EEEEEELi192ENS_6half_tEfNS_4arch4Sm90ELb0ELb0ELb1ELb0ELb0ELb0ELb0ELb1ELb1ELb1ELb1ELb0EEENS1_21CollectiveEpilogueFwdINS6_IJSA_SC_SB_EEES9_SE_SG_Li256ELb0ELb1ELb1ELb0EEENS1_19SingleTileSchedulerILb0ELb1ELb1ELi128EEEEEEEEEvNT_6ParamsE)
        /*077c*/ 	.short	0x0210
        /*077e*/ 	.short	0x0a70


	//----- nvinfo : EIATTR_SW_WAR
	.align		4
.L_101:
        /*0780*/ 	.byte	0x04, 0x36
        /*0782*/ 	.short	(.L_103 - .L_102)
.L_102:
        /*0784*/ 	.word	0x00000008
.L_103:


//--------------------- .nv.info._ZN7cutlass13device_kernelIN5flash11enable_sm90INS1_16FlashAttnFwdSm90INS1_25CollectiveMainloopFwdSm90ILi2EN4cute5tupleIJNS5_1CILi1EEES8_S8_EEENS6_IJNS7_ILi128EEENS7_ILi112EEENS7_ILi192EEEEEELi192ENS_6half_tEfNS_4arch4Sm90ELb0ELb0ELb1ELb1ELb0ELb0ELb0ELb1ELb1ELb1ELb1ELb0EEENS1_21CollectiveEpilogueFwdINS6_IJSA_SC_SB_EEES9_SE_SG_Li256ELb1ELb1ELb1ELb0EEENS1_36VarlenDynamicPersistentTileSchedulerILi128ELi112ELi256ELi128ELb1ELb1ELb1ELb0ELb1ELb1EEEEEEEEEvNT_6ParamsE --------------------------
	.section	.nv.info._ZN7cutlass13device_kernelIN5flash11enable_sm90INS1_16FlashAttnFwdSm90INS1_25CollectiveMainloopFwdSm90ILi2EN4cute5tupleIJNS5_1CILi1EEES8_S8_EEENS6_IJNS7_ILi128EEENS7_ILi112EEENS7_ILi192EEEEEELi192ENS_6half_tEfNS_4arch4Sm90ELb0ELb0ELb1ELb1ELb0ELb0ELb0ELb1ELb1ELb1ELb1ELb0EEENS1_21CollectiveEpilogueFwdINS6_IJSA_SC_SB_EEES9_SE_SG_Li256ELb1ELb1ELb1ELb0EEENS1_36VarlenDynamicPersistentTileSchedulerILi128ELi112ELi256ELi128ELb1ELb1ELb1ELb0ELb1ELb1EEEEEEEEEvNT_6ParamsE,"",@"SHT_CUDA_INFO"
	.sectionflags	@""
	.align	4


	//----- nvinfo : EIATTR_CUDA_API_VERSION
	.align		4
        /*0000*/ 	.byte	0x04, 0x37
        /*0002*/ 	.short	(.L_105 - .L_104)
.L_104:
        /*0004*/ 	.word	0x00000082


	//----- nvinfo : EIATTR_KPARAM_INFO
	.align		4
.L_105:
        /*0008*/ 	.byte	0x04, 0x17
        /*000a*/ 	.short	(.L_107 - .L_106)
.L_106:
        /*000c*/ 	.word	0x00000000
        /*0010*/ 	.short	0x0000
        /*0012*/ 	.short	0x0070
        /*0014*/ 	.byte	0x00, 0xf0, 0x01, 0x2a


	//----- nvinfo : EIATTR_SPARSE_MMA_MASK
	.align		4
.L_107:
        /*0018*/ 	.byte	0x03, 0x50
        /*001a*/ 	.short	0x0000


	//----- nvinfo : EIATTR_MAXREG_COUNT
	.align		4
        /*001c*/ 	.byte	0x03, 0x1b
        /*001e*/ 	.short	0x00a8


	//----- nvinfo : EIATTR_NUM_BARRIERS
	.align		4
        /*0020*/ 	.byte	0x02, 0x4c
        /*0022*/ 	.byte	0x09
	.zero		1


	//----- nvinfo : EIATTR_EXTERNS
	.align		4
        /*0024*/ 	.byte	0x04, 0x0f
        /*0026*/ 	.short	(.L_109 - .L_108)


	//   ....[0]....
	.align		4
.L_108:
        /*0028*/ 	.word	index@(__assertfail)


	//----- nvinfo : EIATTR_ANNOTATIONS
	.align		4
.L_109:
        /*002c*/ 	.byte	0x04, 0x55
        /*002e*/ 	.short	(.L_111 - .L_110)


	//   ....[0]....
.L_110:
        /* <DEDUP_REMOVED lines=72> */
        /*04a4*/ 	.byte	0xe0, 0x7e, 0x01, 0x00, 0x01, 0x00, 0x00, 0x00, 0x80, 0x7f, 0x01, 0x00


	//----- nvinfo : EIATTR_MERCURY_ISA_VERSION
	.align		4
.L_111:
        /*04b0*/ 	.byte	0x03, 0x5f
        /*04b2*/ 	.short	0x0101


	//----- nvinfo : EIATTR_UNUSED_LOAD_BYTE_OFFSET
	.align		4
        /*04b4*/ 	.byte	0x04, 0x44
        /*04b6*/ 	.short	(.L_113 - .L_112)


	//   ....[0]....
.L_112:
        /*04b8*/ 	.word	0x00000a10
        /*04bc*/ 	.word	0x0000fff0


	//   ....[1]....
        /*04c0*/ 	.word	0x0000c1c0
        /*04c4*/ 	.word	0x0000fff0


	//----- nvinfo : EIATTR_INT_WARP_WIDE_INSTR_OFFSETS
	.align		4
.L_113:
        /*04c8*/ 	.byte	0x04, 0x31
        /*04ca*/ 	.short	(.L_115 - .L_114)


	//   ....[0]....
.L_114:
        /*04cc*/ 	.word	0x00000130


	//   ....[1]....
        /*04d0*/ 	.word	0x00000170


	//   ....[2]....
        /*04d4*/ 	.word	0x000001e0


	//   ....[3]....
        /*04d8*/ 	.word	0x00009930


	//   ....[4]....
        /*04dc*/ 	.word	0x000116f0


	//   ....[5]....
        /*04e0*/ 	.word	0x00011790


	//   ....[6]....
        /*04e4*/ 	.word	0x00015540


	//   ....[7]....
        /*04e8*/ 	.word	0x000155b0


	//----- nvinfo : EIATTR_COOP_GROUP_MASK_REGIDS
	.align		4
.L_115:
        /*04ec*/ 	.byte	0x04, 0x29
        /*04ee*/ 	.short	(.L_117 - .L_116)


	//   ....[0]....
.L_116:
        /*04f0*/ 	.word	0xffffffff


	//   ....[1]....
        /*04f4*/ 	.word	0xffffffff


	//   ....[2]....
        /*04f8*/ 	.word	0xffffffff


	//   ....[3]....
        /*04fc*/ 	.word	0xffffffff


	//   ....[4]....
        /*0500*/ 	.word	0xffffffff


	//   ....[5]....
        /*0504*/ 	.word	0xffffffff


	//   ....[6]....
        /*0508*/ 	.word	0xffffffff


	//   ....[7]....
        /*050c*/ 	.word	0xffffffff


	//   ....[8]....
        /*0510*/ 	.word	0xffffffff


	//   ....[9]....
        /*0514*/ 	.word	0xffffffff


	//   ....[10]....
        /*0518*/ 	.word	0xffffffff


	//   ....[11]....
        /*051c*/ 	.word	0xffffffff


	//   ....[12]....
        /*0520*/ 	.word	0xffffffff


	//   ....[13]....
        /*0524*/ 	.word	0xffffffff


	//   ....[14]....
        /*0528*/ 	.word	0xffffffff


	//   ....[15]....
        /*052c*/ 	.word	0xffffffff


	//   ....[16]....
        /*0530*/ 	.word	0xffffffff


	//   ....[17]....
        /*0534*/ 	.word	0xffffffff


	//   ....[18]....
        /*0538*/ 	.word	0xffffffff


	//   ....[19]....
        /*053c*/ 	.word	0xffffffff


	//   ....[20]....
        /*0540*/ 	.word	0xffffffff


	//   ....[21]....
        /*0544*/ 	.word	0xffffffff


	//   ....[22]....
        /*0548*/ 	.word	0xffffffff


	//   ....[23]....
        /*054c*/ 	.word	0xffffffff


	//   ....[24]....
        /*0550*/ 	.word	0xffffffff


	//   ....[25]....
        /*0554*/ 	.word	0xffffffff


	//   ....[26]....
        /*0558*/ 	.word	0xffffffff


	//   ....[27]....
        /*055c*/ 	.word	0xffffffff


	//   ....[28]....
        /*0560*/ 	.word	0xffffffff


	//   ....[29]....
        /*0564*/ 	.word	0xffffffff


	//   ....[30]....
        /*0568*/ 	.word	0xffffffff


	//   ....[31]....
        /*056c*/ 	.word	0xffffffff


	//   ....[32]....
        /*0570*/ 	.word	0xffffffff


	//   ....[33]....
        /*0574*/ 	.word	0xffffffff


	//   ....[34]....
        /*0578*/ 	.word	0xffffffff


	//   ....[35]....
        /*057c*/ 	.word	0xffffffff


	//   ....[36]....
        /*0580*/ 	.word	0xffffffff


	//   ....[37]....
        /*0584*/ 	.word	0xffffffff


	//   ....[38]....
        /*0588*/ 	.word	0xffffffff


	//   ....[39]....
        /*058c*/ 	.word	0xffffffff


	//   ....[40]....
        /*0590*/ 	.word	0xffffffff


	//   ....[41]....
        /*0594*/ 	.word	0xffffffff


	//   ....[42]....
        /*0598*/ 	.word	0xffffffff


	//   ....[43]....
        /*059c*/ 	.word	0xffffffff


	//   ....[44]....
        /*05a0*/ 	.word	0xffffffff


	//   ....[45]....
        /*05a4*/ 	.word	0xffffffff


	//   ....[46]....
        /*05a8*/ 	.word	0xffffffff


	//   ....[47]....
        /*05ac*/ 	.word	0xffffffff


	//   ....[48]....
        /*05b0*/ 	.word	0xffffffff


	//   ....[49]....
        /*05b4*/ 	.word	0xffffffff


	//   ....[50]....
        /*05b8*/ 	.word	0xffffffff


	//   ....[51]....
        /*05bc*/ 	.word	0xffffffff


	//   ....[52]....
        /*05c0*/ 	.word	0xffffffff


	//   ....[53]....
        /*05c4*/ 	.word	0xffffffff


	//   ....[54]....
        /*05c8*/ 	.word	0xffffffff


	//   ....[55]....
        /*05cc*/ 	.word	0xffffffff


	//   ....[56]....
        /*05d0*/ 	.word	0xffffffff


	//   ....[57]....
        /*05d4*/ 	.word	0xffffffff


	//   ....[58]....
        /*05d8*/ 	.word	0xffffffff


	//   ....[59]....
        /*05dc*/ 	.word	0xffffffff


	//   ....[60]....
        /*05e0*/ 	.word	0xffffffff


	//   ....[61]....
        /*05e4*/ 	.word	0xffffffff


	//   ....[62]....
        /*05e8*/ 	.word	0xffffffff


	//   ....[63]....
        /*05ec*/ 	.word	0xffffffff


	//   ....[64]....
        /*05f0*/ 	.word	0xffffffff


	//   ....[65]....
        /*05f4*/ 	.word	0xffffffff


	//   ....[66]....
        /*05f8*/ 	.word	0xffffffff


	//   ....[67]....
        /*05fc*/ 	.word	0xffffffff


	//   ....[68]....
        /*0600*/ 	.word	0xffffffff


	//   ....[69]....
        /*0604*/ 	.word	0xffffffff


	//   ....[70]....
        /*0608*/ 	.word	0xffffffff


	//   ....[71]....
        /*060c*/ 	.word	0xffffffff


	//   ....[72]....
        /*0610*/ 	.word	0xffffffff


	//   ....[73]....
        /*0614*/ 	.word	0xffffffff


	//   ....[74]....
        /*0618*/ 	.word	0xffffffff


	//   ....[75]....
        /*061c*/ 	.word	0xffffffff


	//   ....[76]....
        /*0620*/ 	.word	0xffffffff


	//   ....[77]....
        /*0624*/ 	.word	0xffffffff


	//   ....[78]....
        /*0628*/ 	.word	0xffffffff


	//   ....[79]....
        /*062c*/ 	.word	0xffffffff


	//   ....[80]....
        /*0630*/ 	.word	0xffffffff


	//   ....[81]....
        /*0634*/ 	.word	0xffffffff


	//   ....[82]....
        /*0638*/ 	.word	0xffffffff


	//   ....[83]....
        /*063c*/ 	.word	0xffffffff


	//   ....[84]....
        /*0640*/ 	.word	0xffffffff


	//   ....[85]....
        /*0644*/ 	.word	0xffffffff


	//   ....[86]....
        /*0648*/ 	.word	0xffffffff


	//   ....[87]....
        /*064c*/ 	.word	0xffffffff


	//   ....[88]....
        /*0650*/ 	.word	0xffffffff


	//   ....[89]....
        /*0654*/ 	.word	0xffffffff


	//   ....[90]....
        /*0658*/ 	.word	0xffffffff


	//   ....[91]....
        /*065c*/ 	.word	0xffffffff


	//   ....[92]....
        /*0660*/ 	.word	0xffffffff


	//   ....[93]....
        /*0664*/ 	.word	0xffffffff


	//   ....[94]....
        /*0668*/ 	.word	0xffffffff


	//   ....[95]....
        /*066c*/ 	.word	0xffffffff


	//   ....[96]....
        /*0670*/ 	.word	0xffffffff


	//   ....[97]....
        /*0674*/ 	.word	0x0500000f


	//   ....[98]....
        /*0678*/ 	.word	0x0500000f


	//   ....[99]....
        /*067c*/ 	.word	0x0500000f


	//   ....[100]....
        /*0680*/ 	.word	0x0500000f


	//   ....[101]....
        /*0684*/ 	.word	0x0500000f


	//   ....[102]....
        /*0688*/ 	.word	0x0500000f


	//   ....[103]....
        /*068c*/ 	.word	0x0500000f


	//   ....[104]....
        /*0690*/ 	.word	0x0500000f


	//   ....[105]....
        /*0694*/ 	.word	0x0500000f


	//   ....[106]....
        /*0698*/ 	.word	0x0500000f


	//   ....[107]....
        /*069c*/ 	.word	0x0500000f


	//   ....[108]....
        /*06a0*/ 	.word	0x0500000f


	//   ....[109]....
        /*06a4*/ 	.word	0x0500000f


	//   ....[110]....
        /*06a8*/ 	.word	0x0500000f


	//   ....[111]....
        /*06ac*/ 	.word	0x0500000f


	//   ....[112]....
        /*06b0*/ 	.word	0x0500000f


	//   ....[113]....
        /*06b4*/ 	.word	0x0500000f


	//   ....[114]....
        /*06b8*/ 	.word	0x0500000f


	//   ....[115]....
        /*06bc*/ 	.word	0x0500000f


	//   ....[116]....
        /*06c0*/ 	.word	0x0500000f


	//   ....[117]....
        /*06c4*/ 	.word	0x0500000f


	//   ....[118]....
        /*06c8*/ 	.word	0x0500000f


	//   ....[119]....
        /*06cc*/ 	.word	0x0500000f


	//   ....[120]....
        /*06d0*/ 	.word	0x0500000f


	//   ....[121]....
        /*06d4*/ 	.word	0x0500000f


	//   ....[122]....
        /*06d8*/ 	.word	0x0500000f


	//   ....[123]....
        /*06dc*/ 	.word	0x0500000f


	//   ....[124]....
        /*06e0*/ 	.word	0x0500000f


	//   ....[125]....
        /*06e4*/ 	.word	0x0500000f


	//   ....[126]....
        /*06e8*/ 	.word	0x0500000f


	//   ....[127]....
        /*06ec*/ 	.word	0x0500000f


	//   ....[128]....
        /*06f0*/ 	.word	0x0500000f


	//   ....[129]....
        /*06f4*/ 	.word	0x0500000f


	//   ....[130]....
        /*06f8*/ 	.word	0x0500000f


	//   ....[131]....
        /*06fc*/ 	.word	0x0500000f


	//   ....[132]....
        /*0700*/ 	.word	0x0500000f


	//----- nvinfo : EIATTR_COOP_GROUP_INSTR_OFFSETS
	.align		4
.L_117:
        /*0704*/ 	.byte	0x04, 0x28
        /*0706*/ 	.short	(.L_119 - .L_118)


	//   ....[0]....
.L_118:
        /*0708*/ 	.word	0x00000060


	//   ....[1]....
        /*070c*/ 	.word	0x00000140


	//   ....[2]....
        /*0710*/ 	.word	0x00000190


	//   ....[3]....
        /*0714*/ 	.word	0x000003c0


	//   ....[4]....
        /*0718*/ 	.word	0x00000520


	//   ....[5]....
        /*071c*/ 	.word	0x00000640


	//   ....[6]....
        /*0720*/ 	.word	0x000007a0


	//   ....[7]....
        /*0724*/ 	.word	0x00001c80


	//   ....[8]....
        /*0728*/ 	.word	0x00005480


	//   ....[9]....
        /*072c*/ 	.word	0x000054b0


	//   ....[10]....
        /*0730*/ 	.word	0x00005ad0


	//   ....[11]....
        /*0734*/ 	.word	0x00005b20


	//   ....[12]....
        /*0738*/ 	.word	0x00009c40


	//   ....[13]....
        /*073c*/ 	.word	0x00009cd0


	//   ....[14]....
        /*0740*/ 	.word	0x0000a1a0


	//   ....[15]....
        /*0744*/ 	.word	0x0000a200


	//   ....[16]....
        /*0748*/ 	.word	0x0000b610


	//   ....[17]....
        /*074c*/ 	.word	0x0000b650


	//   ....[18]....
        /*0750*/ 	.word	0x0000b750


	//   ....[19]....
        /*0754*/ 	.word	0x0000b770


	//   ....[20]....
        /*0758*/ 	.word	0x0000d0c0


	//   ....[21]....
        /*075c*/ 	.word	0x0000d0d0


	//   ....[22]....
        /*0760*/ 	.word	0x0000d0e0


	//   ....[23]....
        /*0764*/ 	.word	0x0000d110


	//   ....[24]....
        /*0768*/ 	.word	0x0000da10


	//   ....[25]....
        /*076c*/ 	.word	0x0000da30


	//   ....[26]....
        /*0770*/ 	.word	0x0000db90


	//   ....[27]....
        /*0774*/ 	.word	0x0000dbb0


	//   ....[28]....
        /*0778*/ 	.word	0x0000dcc0


	//   ....[29]....
        /*077c*/ 	.word	0x0000dce0


	//   ....[30]....
        /*0780*/ 	.word	0x0000de00


	//   ....[31]....
        /*0784*/ 	.word	0x0000de20


	//   ....[32]....
        /*0788*/ 	.word	0x0000e3a0


	//   ....[33]....
        /*078c*/ 	.word	0x0000e3b0


	//   ....[34]....
        /*0790*/ 	.word	0x0000ea00


	//   ....[35]....
        /*0794*/ 	.word	0x0000ea10


	//   ....[36]....
        /*0798*/ 	.word	0x0000fab0


	//   ....[37]....
        /*079c*/ 	.word	0x0000fae0


	//   ....[38]....
        /*07a0*/ 	.word	0x0000fc10


	//   ....[39]....
        /*07a4*/ 	.word	0x0000fc30


	//   ....[40]....
        /*07a8*/ 	.word	0x0000fd40


	//   ....[41]....
        /*07ac*/ 	.word	0x0000fd60


	//   ....[42]....
        /*07b0*/ 	.word	0x0000fe80


	//   ....[43]....
        /*07b4*/ 	.word	0x0000fea0


	//   ....[44]....
        /*07b8*/ 	.word	0x00010040


	//   ....[45]....
        /*07bc*/ 	.word	0x00010280


	//   ....[46]....
        /*07c0*/ 	.word	0x000102b0


	//   ....[47]....
        /*07c4*/ 	.word	0x000102e0


	//   ....[48]....
        /*07c8*/ 	.word	0x00010310


	//   ....[49]....
        /*07cc*/ 	.word	0x00010340


	//   ....[50]....
        /*07d0*/ 	.word	0x00010370


	//   ....[51]....
        /*07d4*/ 	.word	0x00010520


	//   ....[52]....
        /*07d8*/ 	.word	0x00010550


	//   ....[53]....
        /*07dc*/ 	.word	0x00010580


	//   ....[54]....
        /*07e0*/ 	.word	0x000105b0


	//   ....[55]....
        /*07e4*/ 	.word	0x000105e0


	//   ....[56]....
        /*07e8*/ 	.word	0x00010610


	//   ....[57]....
        /*07ec*/ 	.word	0x000106a0


	//   ....[58]....
        /*07f0*/ 	.word	0x000106d0


	//   ....[59]....
        /*07f4*/ 	.word	0x000106e0


	//   ....[60]....
        /*07f8*/ 	.word	0x00010790


	//   ....[61]....
        /*07fc*/ 	.word	0x00011cf0


	//   ....[62]....
        /*0800*/ 	.word	0x000128c0


	//   ....[63]....
        /*0804*/ 	.word	0x000128e0


	//   ....[64]....
        /*0808*/ 	.word	0x00012920


	//   ....[65]....
        /*080c*/ 	.word	0x00012950


	//   ....[66]....
        /*0810*/ 	.word	0x00012a70


	//   ....[67]....
        /*0814*/ 	.word	0x00012a80


	//   ....[68]....
        /*0818*/ 	.word	0x00012b20


	//   ....[69]....
        /*081c*/ 	.word	0x00012b30


	//   ....[70]....
        /*0820*/ 	.word	0x00012bd0


	//   ....[71]....
        /*0824*/ 	.word	0x00012be0


	//   ....[72]....
        /*0828*/ 	.word	0x00012c80


	//   ....[73]....
        /*082c*/ 	.word	0x00012c90


	//   ....[74]....
        /*0830*/ 	.word	0x00012d10


	//   ....[75]....
        /*0834*/ 	.word	0x00012d40


	//   ....[76]....
        /*0838*/ 	.word	0x00012d90


	//   ....[77]....
        /*083c*/ 	.word	0x00012dd0


	//   ....[78]....
        /*0840*/ 	.word	0x00015d90


	//   ....[79]....
        /*0844*/ 	.word	0x00015dc0


	//   ....[80]....
        /*0848*/ 	.word	0x00015e20


	//   ....[81]....
        /*084c*/ 	.word	0x00015e50


	//   ....[82]....
        /*0850*/ 	.word	0x00015e80


	//   ....[83]....
        /*0854*/ 	.word	0x00015eb0


	//   ....[84]....
        /*0858*/ 	.word	0x00015ee0


	//   ....[85]....
        /*085c*/ 	.word	0x00015f10


	//   ....[86]....
        /*0860*/ 	.word	0x000160e0


	//   ....[87]....
        /*0864*/ 	.word	0x00016110


	//   ....[88]....
        /*0868*/ 	.word	0x00016140


	//   ....[89]....
        /*086c*/ 	.word	0x00016170


	//   ....[90]....
        /*0870*/ 	.word	0x000161a0


	//   ....[91]....
        /*0874*/ 	.word	0x000161d0


	//   ....[92]....
        /*0878*/ 	.word	0x00016290


	//   ....[93]....
        /*087c*/ 	.word	0x000162b0


	//   ....[94]....
        /*0880*/ 	.word	0x000162c0


	//   ....[95]....
        /*0884*/ 	.word	0x00016320


	//   ....[96]....
        /*0888*/ 	.word	0x00016a40


	//   ....[97]....
        /*088c*/ 	.word	0x00016f30


	//   ....[98]....
        /*0890*/ 	.word	0x000170b0


	//   ....[99]....
        /*0894*/ 	.word	0x00017100


	//   ....[100]....
        /*0898*/ 	.word	0x000172c0


	//   ....[101]....
        /*089c*/ 	.word	0x00017310


	//   ....[102]....
        /*08a0*/ 	.word	0x00017450


	//   ....[103]....
        /*08a4*/ 	.word	0x000174c0


	//   ....[104]....
        /*08a8*/ 	.word	0x000175f0


	//   ....[105]....
        /*08ac*/ 	.word	0x00017640


	//   ....[106]....
        /*08b0*/ 	.word	0x00017770


	//   ....[107]....
        /*08b4*/ 	.word	0x000177c0


	//   ....[108]....
        /*08b8*/ 	.word	0x000178f0


	//   ....[109]....
        /*08bc*/ 	.word	0x00017940


	//   ....[110]....
        /*08c0*/ 	.word	0x00017a50


	//   ....[111]....
        /*08c4*/ 	.word	0x00017ac0


	//   ....[112]....
        /*08c8*/ 	.word	0x00017bd0


	//   ....[113]....
        /*08cc*/ 	.word	0x00017c20


	//   ....[114]....
        /*08d0*/ 	.word	0x00017f50


	//   ....[115]....
        /*08d4*/ 	.word	0x00017ff0


	//   ....[116]....
        /*08d8*/ 	.word	0x000181a0


	//   ....[117]....
        /*08dc*/ 	.word	0x00018220


	//   ....[118]....
        /*08e0*/ 	.word	0x000182a0


	//   ....[119]....
        /*08e4*/ 	.word	0x00018320


	//   ....[120]....
        /*08e8*/ 	.word	0x000183a0


	//   ....[121]....
        /*08ec*/ 	.word	0x00018430


	//   ....[122]....
        /*08f0*/ 	.word	0x000184d0


	//   ....[123]....
        /*08f4*/ 	.word	0x00018580


	//   ....[124]....
        /*08f8*/ 	.word	0x00018600


	//   ....[125]....
        /*08fc*/ 	.word	0x00018680


	//   ....[126]....
        /*0900*/ 	.word	0x00018700


	//   ....[127]....
        /*0904*/ 	.word	0x00018790


	//   ....[128]....
        /*0908*/ 	.word	0x00018810


	//   ....[129]....
        /*090c*/ 	.word	0x000188b0


	//   ....[130]....
        /*0910*/ 	.word	0x00018900


	//   ....[131]....
        /*0914*/ 	.word	0x00018990


	//   ....[132]....
        /*0918*/ 	.word	0x00018ac0


	//----- nvinfo : EIATTR_REG_RECONFIG
	.align		4
.L_119:
        /*091c*/ 	.byte	0x01, 0x54
	.zero		2


	//----- nvinfo : EIATTR_SYSCALL_OFFSETS
	.align		4
        /*0920*/ 	.byte	0x04, 0x46
        /*0922*/ 	.short	(.L_121 - .L_120)


	//   ....[0]....
.L_120:
        /*0924*/ 	.word	0x00001e00


	//   ....[1]....
        /*0928*/ 	.word	0x00011900


	//   ....[2]....
        /*092c*/ 	.word	0x00011a50


	//   ....[3]....
        /*0930*/ 	.word	0x00011b50


	//   ....[4]....
        /*0934*/ 	.word	0x000124a0


	//----- nvinfo : EIATTR_MBARRIER_INSTR_OFFSETS
	.align		4
.L_121:
        /*0938*/ 	.byte	0x04, 0x39
        /*093a*/ 	.short	(.L_123 - .L_122)


	//   ....[0]....
.L_122:
        /*093c*/ 	.word	0x00000270
        /*0940*/ 	.word	0x000000ff
        /*0944*/ 	.word	0x00036800
        /*0948*/ 	.short	0x0100
        /*094a*/ 	.byte	0x08
	.zero		1


	//   ....[1]....
        /*094c*/ 	.word	0x00000280
        /*0950*/ 	.word	0x000000ff
        /*0954*/ 	.word	0x00036820
        /*0958*/ 	.short	0x0100
        /*095a*/ 	.byte	0x08
	.zero		1


	//   ....[2]....
        /*095c*/ 	.word	0x00000370
        /*0960*/ 	.word	0x000000ff
        /*0964*/ 	.word	0x00036830
        /*0968*/ 	.short	0x0100
        /*096a*/ 	.byte	0x08
	.zero		1


	//   ....[3]....
        /*096c*/ 	.word	0x00000380
        /*0970*/ 	.word	0x000000ff
        /*0974*/ 	.word	0x00036840
        /*0978*/ 	.short	0x0100
        /*097a*/ 	.byte	0x08
	.zero		1


	//   ....[4]....
        /*097c*/ 	.word	0x00000390
        /*0980*/ 	.word	0x000000ff
        /*0984*/ 	.word	0x00036838
        /*0988*/ 	.short	0x0100
        /*098a*/ 	.byte	0x08
	.zero		1


	//   ....[5]....
        /*098c*/ 	.word	0x000003a0
        /*0990*/ 	.word	0x000000ff
        /*0994*/ 	.word	0x00036848
        /*0998*/ 	.short	0x0100
        /*099a*/ 	.byte	0x08
	.zero		1


	//   ....[6]....
        /*099c*/ 	.word	0x000004d0
        /*09a0*/ 	.word	0x000000ff
        /*09a4*/ 	.word	0x00036850
        /*09a8*/ 	.short	0x0100
        /*09aa*/ 	.byte	0x08
	.zero		1


	//   ....[7]....
        /*09ac*/ 	.word	0x000004e0
        /*09b0*/ 	.word	0x000000ff
        /*09b4*/ 	.word	0x00036860
        /*09b8*/ 	.short	0x0100
        /*09ba*/ 	.byte	0x08
	.zero		1


	//   ....[8]....
        /*09bc*/ 	.word	0x000004f0
        /*09c0*/ 	.word	0x000000ff
        /*09c4*/ 	.word	0x00036858
        /*09c8*/ 	.short	0x0100
        /*09ca*/ 	.byte	0x08
	.zero		1


	//   ....[9]....
        /*09cc*/ 	.word	0x00000500
        /*09d0*/ 	.word	0x000000ff
        /*09d4*/ 	.word	0x00036868
        /*09d8*/ 	.short	0x0100
        /*09da*/ 	.byte	0x08
	.zero		1


	//   ....[10]....
        /*09dc*/ 	.word	0x000005f0
        /*09e0*/ 	.word	0x000000ff
        /*09e4*/ 	.word	0x00036870
        /*09e8*/ 	.short	0x0100
        /*09ea*/ 	.byte	0x06
	.zero		1


	//   ....[11]....
        /*09ec*/ 	.word	0x00000600
        /*09f0*/ 	.word	0x000000ff
        /*09f4*/ 	.word	0x00036880
        /*09f8*/ 	.short	0x0100
        /*09fa*/ 	.byte	0x06
	.zero		1


	//   ....[12]....
        /*09fc*/ 	.word	0x00000610
        /*0a00*/ 	.word	0x000000ff
        /*0a04*/ 	.word	0x00036878
        /*0a08*/ 	.short	0x0100
        /*0a0a*/ 	.byte	0x06
	.zero		1


	//   ....[13]....
        /*0a0c*/ 	.word	0x00000620
        /*0a10*/ 	.word	0x000000ff
        /*0a14*/ 	.word	0x00036888
        /*0a18*/ 	.short	0x0100
        /*0a1a*/ 	.byte	0x06
	.zero		1


	//   ....[14]....
        /*0a1c*/ 	.word	0x00000750
        /*0a20*/ 	.word	0x000000ff
        /*0a24*/ 	.word	0x00036890
        /*0a28*/ 	.short	0x0100
        /*0a2a*/ 	.byte	0x08
	.zero		1


	//   ....[15]....
        /*0a2c*/ 	.word	0x00000760
        /*0a30*/ 	.word	0x000000ff
        /*0a34*/ 	.word	0x000368a0
        /*0a38*/ 	.short	0x0100
        /*0a3a*/ 	.byte	0x08
	.zero		1


	//   ....[16]....
        /*0a3c*/ 	.word	0x00000770
        /*0a40*/ 	.word	0x000000ff
        /*0a44*/ 	.word	0x00036898
        /*0a48*/ 	.short	0x0100
        /*0a4a*/ 	.byte	0x08
	.zero		1


	//   ....[17]....
        /*0a4c*/ 	.word	0x00000780
        /*0a50*/ 	.word	0x000000ff
        /*0a54*/ 	.word	0x000368a8
        /*0a58*/ 	.short	0x0100
        /*0a5a*/ 	.byte	0x08
	.zero		1


	//   ....[18]....
        /*0a5c*/ 	.word	0x000008b0
        /*0a60*/ 	.word	0x000000ff
        /*0a64*/ 	.word	0x000368b0
        /*0a68*/ 	.short	0x0100
        /*0a6a*/ 	.byte	0x08
	.zero		1


	//   ....[19]....
        /*0a6c*/ 	.word	0x000008c0
        /*0a70*/ 	.word	0x000000ff
        /*0a74*/ 	.word	0x000368c0
        /*0a78*/ 	.short	0x0100
        /*0a7a*/ 	.byte	0x08
	.zero		1


	//   ....[20]....
        /*0a7c*/ 	.word	0x000008d0
        /*0a80*/ 	.word	0x000000ff
        /*0a84*/ 	.word	0x000368b8
        /*0a88*/ 	.short	0x0100
        /*0a8a*/ 	.byte	0x08
	.zero		1


	//   ....[21]....
        /*0a8c*/ 	.word	0x000008e0
        /*0a90*/ 	.word	0x000000ff
        /*0a94*/ 	.word	0x000368c8
        /*0a98*/ 	.short	0x0100
        /*0a9a*/ 	.byte	0x08
	.zero		1


	//   ....[22]....
        /*0a9c*/ 	.word	0x00001ec0
        /*0aa0*/ 	.word	0x00000002
        /*0aa4*/ 	.word	0x00036800
        /*0aa8*/ 	.short	0x010a
        /*0aaa*/ 	.byte	0x3f
	.zero		1


	//   ....[23]....
        /*0aac*/ 	.word	0x00001f50
        /*0ab0*/ 	.word	0x00000000
        /*0ab4*/ 	.word	0x00036830
        /*0ab8*/ 	.short	0x010a
        /*0aba*/ 	.byte	0x3f
	.zero		1


	//   ....[24]....
        /*0abc*/ 	.word	0x00001fc0
        /*0ac0*/ 	.word	0x00000000
        /*0ac4*/ 	.word	0x00036830
        /*0ac8*/ 	.short	0x010a
        /*0aca*/ 	.byte	0x3f
	.zero		1


	//   ....[25]....
        /*0acc*/ 	.word	0x000050c0
        /*0ad0*/ 	.word	0x00000000
        /*0ad4*/ 	.word	0x00000000
        /*0ad8*/ 	.short	0x0101
        /*0ada*/ 	.byte	0x3f
	.zero		1


	//   ....[26]....
        /*0adc*/ 	.word	0x00006b80
        /*0ae0*/ 	.word	0x000000ff
        /*0ae4*/ 	.word	0x00036830
        /*0ae8*/ 	.short	0x010a
        /*0aea*/ 	.byte	0x3d
	.zero		1


	//   ....[27]....
        /*0aec*/ 	.word	0x00006bc0
        /*0af0*/ 	.word	0x000000ff
        /*0af4*/ 	.word	0x00036830
        /*0af8*/ 	.short	0x010a
        /*0afa*/ 	.byte	0x3d
	.zero		1


	//   ....[28]....
        /*0afc*/ 	.word	0x00009340
        /*0b00*/ 	.word	0x000000ff
        /*0b04*/ 	.word	0x00036850
        /*0b08*/ 	.short	0x010a
        /*0b0a*/ 	.byte	0x07
	.zero		1


	//   ....[29]....
        /*0b0c*/ 	.word	0x00009380
        /*0b10*/ 	.word	0x000000ff
        /*0b14*/ 	.word	0x00036850
        /*0b18*/ 	.short	0x010a
        /*0b1a*/ 	.byte	0x07
	.zero		1


	//   ....[30]....
        /*0b1c*/ 	.word	0x0000ae70
        /*0b20*/ 	.word	0x000000ff
        /*0b24*/ 	.word	0x00000000
        /*0b28*/ 	.short	0x0101
        /*0b2a*/ 	.byte	0x3d
	.zero		1


	//   ....[31]....
        /*0b2c*/ 	.word	0x0000aee0
        /*0b30*/ 	.word	0x000000ff
        /*0b34*/ 	.word	0x00000000
        /*0b38*/ 	.short	0x0101
        /*0b3a*/ 	.byte	0x07
	.zero		1


	//   ....[32]....
        /*0b3c*/ 	.word	0x0000b570
        /*0b40*/ 	.word	0x0000000f
        /*0b44*/ 	.word	0x00036850
        /*0b48*/ 	.short	0x010a
        /*0b4a*/ 	.byte	0x3f
	.zero		1


	//   ....[33]....
        /*0b4c*/ 	.word	0x0000b5b0
        /*0b50*/ 	.word	0x0000000f
        /*0b54*/ 	.word	0x00036850
        /*0b58*/ 	.short	0x010a
        /*0b5a*/ 	.byte	0x3f
	.zero		1


	//   ....[34]....
        /*0b5c*/ 	.word	0x0000bb60
        /*0b60*/ 	.word	0x0000000b
        /*0b64*/ 	.word	0x00000000
        /*0b68*/ 	.short	0x0101
        /*0b6a*/ 	.byte	0x3f
	.zero		1


	//   ....[35]....
        /*0b6c*/ 	.word	0x0000d9f0
        /*0b70*/ 	.word	0x000000ff
        /*0b74*/ 	.word	0x00000000
        /*0b78*/ 	.short	0x0101
        /*0b7a*/ 	.byte	0x08
	.zero		1


	//   ....[36]....
        /*0b7c*/ 	.word	0x0000e120
        /*0b80*/ 	.word	0x000000ff
        /*0b84*/ 	.word	0x00000000
        /*0b88*/ 	.short	0x0101
        /*0b8a*/ 	.byte	0x08
	.zero		1


	//   ....[37]....
        /*0b8c*/ 	.word	0x00011f50
        /*0b90*/ 	.word	0x00000000
        /*0b94*/ 	.word	0x00036840
        /*0b98*/ 	.short	0x010a
        /*0b9a*/ 	.byte	0x3f
	.zero		1


	//   ....[38]....
        /*0b9c*/ 	.word	0x00012ef0
        /*0ba0*/ 	.word	0x00000012
        /*0ba4*/ 	.word	0x00036800
        /*0ba8*/ 	.short	0x0107
        /*0baa*/ 	.byte	0x3f
	.zero		1


	//   ....[39]....
        /*0bac*/ 	.word	0x00013000
        /*0bb0*/ 	.word	0x00000012
        /*0bb4*/ 	.word	0x00036800
        /*0bb8*/ 	.short	0x0101
        /*0bba*/ 	.byte	0x3f
	.zero		1


	//   ....[40]....
        /*0bbc*/ 	.word	0x00013020
        /*0bc0*/ 	.word	0x00000012
        /*0bc4*/ 	.word	0x00036820
        /*0bc8*/ 	.short	0x010a
        /*0bca*/ 	.byte	0x3f
	.zero		1


	//   ....[41]....
        /*0bcc*/ 	.word	0x000133f0
        /*0bd0*/ 	.word	0x00000003
        /*0bd4*/ 	.word	0x00036840
        /*0bd8*/ 	.short	0x010a
        /*0bda*/ 	.byte	0x3f
	.zero		1


	//   ....[42]....
        /*0bdc*/ 	.word	0x00013890
        /*0be0*/ 	.word	0x00000003
        /*0be4*/ 	.word	0x00000060
        /*0be8*/ 	.short	0x010a
        /*0bea*/ 	.byte	0x3f
	.zero		1


	//   ....[43]....
        /*0bec*/ 	.word	0x00014020
        /*0bf0*/ 	.word	0x00000003
        /*0bf4*/ 	.word	0x00036840
        /*0bf8*/ 	.short	0x010a
        /*0bfa*/ 	.byte	0x3f
	.zero		1


	//   ....[44]....
        /*0bfc*/ 	.word	0x000144c0
        /*0c00*/ 	.word	0x00000002
        /*0c04*/ 	.word	0x00000060
        /*0c08*/ 	.short	0x010a
        /*0c0a*/ 	.byte	0x3f
	.zero		1


	//   ....[45]....
        /*0c0c*/ 	.word	0x00014b90
        /*0c10*/ 	.word	0x00000002
        /*0c14*/ 	.word	0x00036840
        /*0c18*/ 	.short	0x010a
        /*0c1a*/ 	.byte	0x3f
	.zero		1


	//   ....[46]....
        /*0c1c*/ 	.word	0x00015030
        /*0c20*/ 	.word	0x00000002
        /*0c24*/ 	.word	0x00000060
        /*0c28*/ 	.short	0x010a
        /*0c2a*/ 	.byte	0x3f
	.zero		1


	//   ....[47]....
        /*0c2c*/ 	.word	0x000156b0
        /*0c30*/ 	.word	0x00000000
        /*0c34*/ 	.word	0x00036860
        /*0c38*/ 	.short	0x010a
        /*0c3a*/ 	.byte	0x3f
	.zero		1


	//   ....[48]....
        /*0c3c*/ 	.word	0x000169c0
        /*0c40*/ 	.word	0x00000000
        /*0c44*/ 	.word	0x00036820
        /*0c48*/ 	.short	0x010a
        /*0c4a*/ 	.byte	0x3f
	.zero		1


	//   ....[49]....
        /*0c4c*/ 	.word	0x00016bd0
        /*0c50*/ 	.word	0x00000006
        /*0c54*/ 	.word	0x00000000
        /*0c58*/ 	.short	0x010a
        /*0c5a*/ 	.byte	0x3f
	.zero		1


	//   ....[50]....
        /*0c5c*/ 	.word	0x00016c00
        /*0c60*/ 	.word	0x00000007
        /*0c64*/ 	.word	0x00000000
        /*0c68*/ 	.short	0x010a
        /*0c6a*/ 	.byte	0x3f
	.zero		1


	//   ....[51]....
        /*0c6c*/ 	.word	0x00016c60
        /*0c70*/ 	.word	0x00000004
        /*0c74*/ 	.word	0x00000000
        /*0c78*/ 	.short	0x010a
        /*0c7a*/ 	.byte	0x3f
	.zero		1


	//   ....[52]....
        /*0c7c*/ 	.word	0x00016c90
        /*0c80*/ 	.word	0x00000003
        /*0c84*/ 	.word	0x00000000
        /*0c88*/ 	.short	0x010a
        /*0c8a*/ 	.byte	0x3f
	.zero		1


	//   ....[53]....
        /*0c8c*/ 	.word	0x00016cf0
        /*0c90*/ 	.word	0x00000002
        /*0c94*/ 	.word	0x00036800
        /*0c98*/ 	.short	0x010a
        /*0c9a*/ 	.byte	0x3f
	.zero		1


	//   ....[54]....
        /*0c9c*/ 	.word	0x00016d40
        /*0ca0*/ 	.word	0x00000000
        /*0ca4*/ 	.word	0x00036830
        /*0ca8*/ 	.short	0x010a
        /*0caa*/ 	.byte	0x3f
	.zero		1


	//   ....[55]....
        /*0cac*/ 	.word	0x00016da0
        /*0cb0*/ 	.word	0x00000008
        /*0cb4*/ 	.word	0x00036830
        /*0cb8*/ 	.short	0x010a
        /*0cba*/ 	.byte	0x3f
	.zero		1


	//   ....[56]....
        /*0cbc*/ 	.word	0x00016e00
        /*0cc0*/ 	.word	0x00000006
        /*0cc4*/ 	.word	0x00036850
        /*0cc8*/ 	.short	0x010a
        /*0cca*/ 	.byte	0x3f
	.zero		1


	//   ....[57]....
        /*0ccc*/ 	.word	0x00016e50
        /*0cd0*/ 	.word	0x0000000f
        /*0cd4*/ 	.word	0x00036850
        /*0cd8*/ 	.short	0x010a
        /*0cda*/ 	.byte	0x3f
	.zero		1


	//   ....[58]....
        /*0cdc*/ 	.word	0x00016ff0
        /*0ce0*/ 	.word	0x00000000
        /*0ce4*/ 	.word	0x00036840
        /*0ce8*/ 	.short	0x010a
        /*0cea*/ 	.byte	0x3f
	.zero		1


	//   ....[59]....
        /*0cec*/ 	.word	0x00017c60
        /*0cf0*/ 	.word	0x00000012
        /*0cf4*/ 	.word	0x00036820
        /*0cf8*/ 	.short	0x010a
        /*0cfa*/ 	.byte	0x3f
	.zero		1


	//   ....[60]....
        /*0cfc*/ 	.word	0x00017cb0
        /*0d00*/ 	.word	0x00000003
        /*0d04*/ 	.word	0x00036840
        /*0d08*/ 	.short	0x010a
        /*0d0a*/ 	.byte	0x3f
	.zero		1


	//   ....[61]....
        /*0d0c*/ 	.word	0x00017d00
        /*0d10*/ 	.word	0x00000003
        /*0d14*/ 	.word	0x00000060
        /*0d18*/ 	.short	0x010a
        /*0d1a*/ 	.byte	0x3f
	.zero		1


	//   ....[62]....
        /*0d1c*/ 	.word	0x00017d50
        /*0d20*/ 	.word	0x00000003
        /*0d24*/ 	.word	0x00036840
        /*0d28*/ 	.short	0x010a
        /*0d2a*/ 	.byte	0x3f
	.zero		1


	//   ....[63]....
        /*0d2c*/ 	.word	0x00017da0
        /*0d30*/ 	.word	0x00000002
        /*0d34*/ 	.word	0x00000060
        /*0d38*/ 	.short	0x010a
        /*0d3a*/ 	.byte	0x3f
	.zero		1


	//   ....[64]....
        /*0d3c*/ 	.word	0x00017df0
        /*0d40*/ 	.word	0x00000002
        /*0d44*/ 	.word	0x00036840
        /*0d48*/ 	.short	0x010a
        /*0d4a*/ 	.byte	0x3f
	.zero		1


	//   ....[65]....
        /*0d4c*/ 	.word	0x00017e40
        /*0d50*/ 	.word	0x00000002
        /*0d54*/ 	.word	0x00000060
        /*0d58*/ 	.short	0x010a
        /*0d5a*/ 	.byte	0x3f
	.zero		1


	//   ....[66]....
        /*0d5c*/ 	.word	0x00017e90
        /*0d60*/ 	.word	0x00000000
        /*0d64*/ 	.word	0x00036860
        /*0d68*/ 	.short	0x010a
        /*0d6a*/ 	.byte	0x3f
	.zero		1


	//   ....[67]....
        /*0d6c*/ 	.word	0x000189e0
        /*0d70*/ 	.word	0x00000000
        /*0d74*/ 	.word	0x00036820
        /*0d78*/ 	.short	0x010a
        /*0d7a*/ 	.byte	0x3f
	.zero		1


	//   ....[68]....
        /*0d7c*/ 	.word	0x00018b80
        /*0d80*/ 	.word	0x00000006
        /*0d84*/ 	.word	0x00000000
        /*0d88*/ 	.short	0x010a
        /*0d8a*/ 	.byte	0x3f
	.zero		1


	//   ....[69]....
        /*0d8c*/ 	.word	0x00018bd0
        /*0d90*/ 	.word	0x00000007
        /*0d94*/ 	.word	0x00000000
        /*0d98*/ 	.short	0x010a
        /*0d9a*/ 	.byte	0x3f
	.zero		1


	//   ....[70]....
        /*0d9c*/ 	.word	0x00018c20
        /*0da0*/ 	.word	0x00000004
        /*0da4*/ 	.word	0x00000000
        /*0da8*/ 	.short	0x010a
        /*0daa*/ 	.byte	0x3f
	.zero		1


	//----- nvinfo : EIATTR_NUM_MBARRIERS
	.align		4
.L_123:
        /*0dac*/ 	.byte	0x03, 0x38
        /*0dae*/ 	.short	0x0016


	//----- nvinfo : EIATTR_EXIT_INSTR_OFFSETS
	.align		4
        /*0db0*/ 	.byte	0x04, 0x1c
        /*0db2*/ 	.short	(.L_125 - .L_124)


	//   ....[0]....
.L_124:
        /*0db4*/ 	.word	0x00000a50


	//   ....[1]....
        /*0db8*/ 	.word	0x0000fff0


	//   ....[2]....
        /*0dbc*/ 	.word	0x00016ce0


	//----- nvinfo : EIATTR_MAX_THREADS
	.align		4
.L_125:
        /*0dc0*/ 	.byte	0x04, 0x05
        /*0dc2*/ 	.short	(.L_127 - .L_126)
.L_126:
        /*0dc4*/ 	.word	0x00000180
        /*0dc8*/ 	.word	0x00000001
        /*0dcc*/ 	.word	0x00000001


	//----- nvinfo : EIATTR_CRS_STACK_SIZE
	.align		4
.L_127:
        /*0dd0*/ 	.byte	0x04, 0x1e
        /*0dd2*/ 	.short	(.L_129 - .L_128)
.L_128:
        /*0dd4*/ 	.word	0x00000000


	//----- nvinfo : EIATTR_CBANK_PARAM_SIZE
	.align		4
.L_129:
        /*0dd8*/ 	.byte	0x03, 0x19
        /*0dda*/ 	.short	0x0af0


	//----- nvinfo : EIATTR_PARAM_CBANK
	.align		4
        /*0ddc*/ 	.byte	0x04, 0x0a
        /*0dde*/ 	.short	(.L_131 - .L_130)
	.align		4
.L_130:
        /*0de0*/ 	.word	index@(.nv.constant0._ZN7cutlass13device_kernelIN5flash11enable_sm90INS1_16FlashAttnFwdSm90INS1_25CollectiveMainloopFwdSm90ILi2EN4cute5tupleIJNS5_1CILi1EEES8_S8_EEENS6_IJNS7_ILi128EEENS7_ILi112EEENS7_ILi192EEEEEELi192ENS_6half_tEfNS_4arch4Sm90ELb0ELb0ELb1ELb1ELb0ELb0ELb0ELb1ELb1ELb1ELb1ELb0EEENS1_21CollectiveEpilogueFwdINS6_IJSA_SC_SB_EEES9_SE_SG_Li256ELb1ELb1ELb1ELb0EEENS1_36VarlenDynamicPersistentTileSchedulerILi128ELi112ELi256ELi128ELb1ELb1ELb1ELb0ELb1ELb1EEEEEEEEEvNT_6ParamsE)
        /*0de4*/ 	.short	0x0210
        /*0de6*/ 	.short	0x0af0


	//----- nvinfo : EIATTR_SW_WAR
	.align		4
.L_131:
        /*0de8*/ 	.byte	0x04, 0x36
        /*0dea*/ 	.short	(.L_133 - .L_132)
.L_132:
        /*0dec*/ 	.word	0x00000008
.L_133:


//--------------------- .nv.info._ZN7cutlass13device_kernelIN5flash11enable_sm90INS1_16FlashAttnFwdSm90INS1_25CollectiveMainloopFwdSm90ILi2EN4cute5tupleIJNS5_1CILi1EEES8_S8_EEENS6_IJNS7_ILi128EEENS7_ILi112EEENS7_ILi192EEEEEELi192ENS_6half_tEfNS_4arch4Sm90ELb0ELb0ELb1ELb1ELb0ELb1ELb0ELb1ELb1ELb1ELb1ELb0EEENS1_21CollectiveEpilogueFwdINS6_IJSA_SC_SB_EEES9_SE_SG_Li256ELb1ELb1ELb1ELb0EEENS1_36VarlenDynamicPersistentTileSchedulerILi128ELi112ELi256ELi128ELb1ELb1ELb1ELb0ELb1ELb1EEEEEEEEEvNT_6ParamsE --------------------------
	.section	.nv.info._ZN7cutlass13device_kernelIN5flash11enable_sm90INS1_16FlashAttnFwdSm90INS1_25CollectiveMainloopFwdSm90ILi2EN4cute5tupleIJNS5_1CILi1EEES8_S8_EEENS6_IJNS7_ILi128EEENS7_ILi112EEENS7_ILi192EEEEEELi192ENS_6half_tEfNS_4arch4Sm90ELb0ELb0ELb1ELb1ELb0ELb1ELb0ELb1ELb1ELb1ELb1ELb0EEENS1_21CollectiveEpilogueFwdINS6_IJSA_SC_SB_EEES9_SE_SG_Li256ELb1ELb1ELb1ELb0EEENS1_36VarlenDynamicPersistentTileSchedulerILi128ELi112ELi256ELi128ELb1ELb1ELb1ELb0ELb1ELb1EEEEEEEEEvNT_6ParamsE,"",@"SHT_CUDA_INFO"
	.sectionflags	@""
	.align	4


	//----- nvinfo : EIATTR_CUDA_API_VERSION
	.align		4
        /*0000*/ 	.byte	0x04, 0x37
        /*0002*/ 	.short	(.L_135 - .L_134)
.L_134:
        /*0004*/ 	.word	0x00000082


	//----- nvinfo : EIATTR_KPARAM_INFO
	.align		4
.L_135:
        /*0008*/ 	.byte	0x04, 0x17
        /*000a*/ 	.short	(.L_137 - .L_136)
.L_136:
        /*000c*/ 	.word	0x00000000
        /*0010*/ 	.short	0x0000
        /*0012*/ 	.short	0x0070
        /*0014*/ 	.byte	0x00, 0xf0, 0x01, 0x2a


	//----- nvinfo : EIATTR_SPARSE_MMA_MASK
	.align		4
.L_137:
        /*0018*/ 	.byte	0x03, 0x50
        /*001a*/ 	.short	0x0000


	//----- nvinfo : EIATTR_MAXREG_COUNT
	.align		4
        /*001c*/ 	.byte	0x03, 0x1b
        /*001e*/ 	.short	0x00a8


	//----- nvinfo : EIATTR_NUM_BARRIERS
	.align		4
        /*0020*/ 	.byte	0x02, 0x4c
        /*0022*/ 	.byte	0x10
	.zero		1


	//----- nvinfo : EIATTR_EXTERNS
	.align		4
        /*0024*/ 	.byte	0x04, 0x0f
        /*0026*/ 	.short	(.L_139 - .L_138)


	//   ....[0]....
	.align		4
.L_138:
        /*0028*/ 	.word	index@(__assertfail)


	//----- nvinfo : EIATTR_ANNOTATIONS
	.align		4
.L_139:
        /*002c*/ 	.byte	0x04, 0x55
        /*002e*/ 	.short	(.L_141 - .L_140)


	//   ....[0]....
.L_140:
        /* <DEDUP_REMOVED lines=109> */


	//----- nvinfo : EIATTR_MERCURY_ISA_VERSION
	.align		4
.L_141:
        /*06f0*/ 	.byte	0x03, 0x5f
        /*06f2*/ 	.short	0x0101


	//----- nvinfo : EIATTR_UNUSED_LOAD_BYTE_OFFSET
	.align		4
        /*06f4*/ 	.byte	0x04, 0x44
        /*06f6*/ 	.short	(.L_143 - .L_142)


	//   ....[0]....
.L_142:
        /*06f8*/ 	.word	0x00000ab0
        /*06fc*/ 	.word	0x0000fff0


	//   ....[1]....
        /*0700*/ 	.word	0x0001d270
        /*0704*/ 	.word	0x0000fff0


	//----- nvinfo : EIATTR_INT_WARP_WIDE_INSTR_OFFSETS
	.align		4
.L_143:
        /*0708*/ 	.byte	0x04, 0x31
        /*070a*/ 	.short	(.L_145 - .L_144)


	//   ....[0]....
.L_144:
        /*070c*/ 	.word	0x00000190


	//   ....[1]....
        /*0710*/ 	.word	0x000001d0


	//   ....[2]....
        /*0714*/ 	.word	0x00000240


	//   ....[3]....
        /*0718*/ 	.word	0x00023e40


	//   ....[4]....
        /*071c*/ 	.word	0x00023ed0


	//   ....[5]....
        /*0720*/ 	.word	0x00027c60


	//   ....[6]....
        /*0724*/ 	.word	0x00027cc0


	//----- nvinfo : EIATTR_COOP_GROUP_MASK_REGIDS
	.align		4
.L_145:
        /*0728*/ 	.byte	0x04, 0x29
        /*072a*/ 	.short	(.L_147 - .L_146)


	//   ....[0]....
.L_146:
        /*072c*/ 	.word	0xffffffff


	//   ....[1]....
        /*0730*/ 	.word	0xffffffff


	//   ....[2]....
        /*0734*/ 	.word	0xffffffff


	//   ....[3]....
        /*0738*/ 	.word	0xffffffff


	//   ....[4]....
        /*073c*/ 	.word	0xffffffff


	//   ....[5]....
        /*0740*/ 	.word	0xffffffff


	//   ....[6]....
        /*0744*/ 	.word	0xffffffff


	//   ....[7]....
        /*0748*/ 	.word	0xffffffff


	//   ....[8]....
        /*074c*/ 	.word	0xffffffff


	//   ....[9]....
        /*0750*/ 	.word	0xffffffff


	//   ....[10]....
        /*0754*/ 	.word	0xffffffff


	//   ....[11]....
        /*0758*/ 	.word	0xffffffff


	//   ....[12]....
        /*075c*/ 	.word	0xffffffff


	//   ....[13]....
        /*0760*/ 	.word	0xffffffff


	//   ....[14]....
        /*0764*/ 	.word	0xffffffff


	//   ....[15]....
        /*0768*/ 	.word	0xffffffff


	//   ....[16]....
        /*076c*/ 	.word	0xffffffff


	//   ....[17]....
        /*0770*/ 	.word	0xffffffff


	//   ....[18]....
        /*0774*/ 	.word	0xffffffff


	//   ....[19]....
        /*0778*/ 	.word	0xffffffff


	//   ....[20]....
        /*077c*/ 	.word	0xffffffff


	//   ....[21]....
        /*0780*/ 	.word	0xffffffff


	//   ....[22]....
        /*0784*/ 	.word	0xffffffff


	//   ....[23]....
        /*0788*/ 	.word	0xffffffff


	//   ....[24]....
        /*078c*/ 	.word	0xffffffff


	//   ....[25]....
        /*0790*/ 	.word	0xffffffff


	//   ....[26]....
        /*0794*/ 	.word	0xffffffff


	//   ....[27]....
        /*0798*/ 	.word	0xffffffff


	//   ....[28]....
        /*079c*/ 	.word	0xffffffff


	//   ....[29]....
        /*07a0*/ 	.word	0xffffffff


	//   ....[30]....
        /*07a4*/ 	.word	0xffffffff


	//   ....[31]....
        /*07a8*/ 	.word	0xffffffff


	//   ....[32]....
        /*07ac*/ 	.word	0xffffffff


	//   ....[33]....
        /*07b0*/ 	.word	0xffffffff


	//   ....[34]....
        /*07b4*/ 	.word	0xffffffff


	//   ....[35]....
        /*07b8*/ 	.word	0xffffffff


	//   ....[36]....
        /*07bc*/ 	.word	0xffffffff


	//   ....[37]....
        /*07c0*/ 	.word	0xffffffff


	//   ....[38]....
        /*07c4*/ 	.word	0xffffffff


	//   ....[39]....
        /*07c8*/ 	.word	0xffffffff


	//   ....[40]....
        /*07cc*/ 	.word	0xffffffff


	//   ....[41]....
        /*07d0*/ 	.word	0xffffffff


	//   ....[42]....
        /*07d4*/ 	.word	0xffffffff


	//   ....[43]....
        /*07d8*/ 	.word	0xffffffff


	//   ....[44]....
        /*07dc*/ 	.word	0xffffffff


	//   ....[45]....
        /*07e0*/ 	.word	0xffffffff


	//   ....[46]....
        /*07e4*/ 	.word	0xffffffff


	//   ....[47]....
        /*07e8*/ 	.word	0xffffffff


	//   ....[48]....
        /*07ec*/ 	.word	0xffffffff


	//   ....[49]....
        /*07f0*/ 	.word	0xffffffff


	//   ....[50]....
        /*07f4*/ 	.word	0xffffffff


	//   ....[51]....
        /*07f8*/ 	.word	0xffffffff


	//   ....[52]....
        /*07fc*/ 	.word	0xffffffff


	//   ....[53]....
        /*0800*/ 	.word	0xffffffff


	//   ....[54]....
        /*0804*/ 	.word	0xffffffff


	//   ....[55]....
        /*0808*/ 	.word	0xffffffff


	//   ....[56]....
        /*080c*/ 	.word	0xffffffff


	//   ....[57]....
        /*0810*/ 	.word	0xffffffff


	//   ....[58]....
        /*0814*/ 	.word	0xffffffff


	//   ....[59]....
        /*0818*/ 	.word	0xffffffff


	//   ....[60]....
        /*081c*/ 	.word	0xffffffff


	//   ....[61]....
        /*0820*/ 	.word	0xffffffff


	//   ....[62]....
        /*0824*/ 	.word	0xffffffff


	//   ....[63]....
        /*0828*/ 	.word	0xffffffff


	//   ....[64]....
        /*082c*/ 	.word	0xffffffff


	//   ....[65]....
        /*0830*/ 	.word	0xffffffff


	//   ....[66]....
        /*0834*/ 	.word	0xffffffff


	//   ....[67]....
        /*0838*/ 	.word	0xffffffff


	//   ....[68]....
        /*083c*/ 	.word	0xffffffff


	//   ....[69]....
        /*0840*/ 	.word	0xffffffff


	//   ....[70]....
        /*0844*/ 	.word	0xffffffff


	//   ....[71]....
        /*0848*/ 	.word	0xffffffff


	//   ....[72]....
        /*084c*/ 	.word	0xffffffff


	//   ....[73]....
        /*0850*/ 	.word	0xffffffff


	//   ....[74]....
        /*0854*/ 	.word	0xffffffff


	//   ....[75]....
        /*0858*/ 	.word	0xffffffff


	//   ....[76]....
        /*085c*/ 	.word	0xffffffff


	//   ....[77]....
        /*0860*/ 	.word	0xffffffff


	//   ....[78]....
        /*0864*/ 	.word	0xffffffff


	//   ....[79]....
        /*0868*/ 	.word	0xffffffff


	//   ....[80]....
        /*086c*/ 	.word	0xffffffff


	//   ....[81]....
        /*0870*/ 	.word	0xffffffff


	//   ....[82]....
        /*0874*/ 	.word	0xffffffff


	//   ....[83]....
        /*0878*/ 	.word	0xffffffff


	//   ....[84]....
        /*087c*/ 	.word	0xffffffff


	//   ....[85]....
        /*0880*/ 	.word	0xffffffff


	//   ....[86]....
        /*0884*/ 	.word	0xffffffff


	//   ....[87]....
        /*0888*/ 	.word	0xffffffff


	//   ....[88]....
        /*088c*/ 	.word	0xffffffff


	//   ....[89]....
        /*0890*/ 	.word	0xffffffff


	//   ....[90]....
        /*0894*/ 	.word	0xffffffff


	//   ....[91]....
        /*0898*/ 	.word	0xffffffff


	//   ....[92]....
        /*089c*/ 	.word	0xffffffff


	//   ....[93]....
        /*08a0*/ 	.word	0xffffffff


	//   ....[94]....
        /*08a4*/ 	.word	0xffffffff


	//   ....[95]....
        /*08a8*/ 	.word	0xffffffff


	//   ....[96]....
        /*08ac*/ 	.word	0xffffffff


	//   ....[97]....
        /*08b0*/ 	.word	0xffffffff


	//   ....[98]....
        /*08b4*/ 	.word	0xffffffff


	//   ....[99]....
        /*08b8*/ 	.word	0xffffffff


	//   ....[100]....
        /*08bc*/ 	.word	0xffffffff


	//   ....[101]....
        /*08c0*/ 	.word	0xffffffff


	//   ....[102]....
        /*08c4*/ 	.word	0xffffffff


	//   ....[103]....
        /*08c8*/ 	.word	0xffffffff


	//   ....[104]....
        /*08cc*/ 	.word	0xffffffff


	//   ....[105]....
        /*08d0*/ 	.word	0xffffffff


	//   ....[106]....
        /*08d4*/ 	.word	0x0500000f


	//   ....[107]....
        /*08d8*/ 	.word	0x0500000f


	//   ....[108]....
        /*08dc*/ 	.word	0x0500000f


	//   ....[109]....
        /*08e0*/ 	.word	0x0500000f


	//   ....[110]....
        /*08e4*/ 	.word	0x0500000f


	//   ....[111]....
        /*08e8*/ 	.word	0x0500000f


	//   ....[112]....
        /*08ec*/ 	.word	0x0500000f


	//   ....[113]....
        /*08f0*/ 	.word	0x0500000f


	//   ....[114]....
        /*08f4*/ 	.word	0x0500000f


	//   ....[115]....
        /*08f8*/ 	.word	0x0500000f


	//   ....[116]....
        /*08fc*/ 	.word	0x0500000f


	//   ....[117]....
        /*0900*/ 	.word	0x0500000f


	//   ....[118]....
        /*0904*/ 	.word	0x0500000f


	//   ....[119]....
        /*0908*/ 	.word	0x0500000f


	//   ....[120]....
        /*090c*/ 	.word	0x0500000f


	//   ....[121]....
        /*0910*/ 	.word	0x0500000f


	//   ....[122]....
        /*0914*/ 	.word	0x0500000f


	//   ....[123]....
        /*0918*/ 	.word	0x0500000f


	//   ....[124]....
        /*091c*/ 	.word	0x0500000f


	//   ....[125]....
        /*0920*/ 	.word	0x0500000f


	//   ....[126]....
        /*0924*/ 	.word	0x0500000f


	//   ....[127]....
        /*0928*/ 	.word	0x0500000f


	//   ....[128]....
        /*092c*/ 	.word	0x0500000f


	//   ....[129]....
        /*0930*/ 	.word	0x0500000f


	//   ....[130]....
        /*0934*/ 	.word	0x0500000f


	//   ....[131]....
        /*0938*/ 	.word	0x0500000f


	//   ....[132]....
        /*093c*/ 	.word	0x0500000f


	//   ....[133]....
        /*0940*/ 	.word	0x0500000f


	//   ....[134]....
        /*0944*/ 	.word	0x0500000f


	//   ....[135]....
        /*0948*/ 	.word	0x0500000f


	//   ....[136]....
        /*094c*/ 	.word	0x0500000f


	//   ....[137]....
        /*0950*/ 	.word	0x0500000f


	//   ....[138]....
        /*0954*/ 	.word	0x0500000f


	//   ....[139]....
        /*0958*/ 	.word	0x0500000f


	//   ....[140]....
        /*095c*/ 	.word	0x0500000f


	//   ....[141]....
        /*0960*/ 	.word	0x0500000f


	//   ....[142]....
        /*0964*/ 	.word	0x0500000f


	//   ....[143]....
        /*0968*/ 	.word	0x0500000f


	//   ....[144]....
        /*096c*/ 	.word	0x0500000f


	//   ....[145]....
        /*0970*/ 	.word	0x0500000f


	//   ....[146]....
        /*0974*/ 	.word	0x0500000f


	//   ....[147]....
        /*0978*/ 	.word	0x0500000f


	//   ....[148]....
        /*097c*/ 	.word	0x0500000f


	//   ....[149]....
        /*0980*/ 	.word	0x0500000f


	//   ....[150]....
        /*0984*/ 	.word	0x0500000f


	//----- nvinfo : EIATTR_COOP_GROUP_INSTR_OFFSETS
	.align		4
.L_147:
        /*0988*/ 	.byte	0x04, 0x28
        /*098a*/ 	.short	(.L_149 - .L_148)


	//   ....[0]....
.L_148:
        /*098c*/ 	.word	0x00000060


	//   ....[1]....
        /*0990*/ 	.word	0x000001a0


	//   ....[2]....
        /*0994*/ 	.word	0x000001f0


	//   ....[3]....
        /*0998*/ 	.word	0x00000420


	//   ....[4]....
        /*099c*/ 	.word	0x00000580


	//   ....[5]....
        /*09a0*/ 	.word	0x000006a0


	//   ....[6]....
        /*09a4*/ 	.word	0x00000800


	//   ....[7]....
        /*09a8*/ 	.word	0x0000afb0


	//   ....[8]....
        /*09ac*/ 	.word	0x0000b550


	//   ....[9]....
        /*09b0*/ 	.word	0x0000b560


	//   ....[10]....
        /*09b4*/ 	.word	0x0000b570


	//   ....[11]....
        /*09b8*/ 	.word	0x0000b580


	//   ....[12]....
        /*09bc*/ 	.word	0x0000e110


	//   ....[13]....
        /*09c0*/ 	.word	0x0000e120


	//   ....[14]....
        /*09c4*/ 	.word	0x0000e130


	//   ....[15]....
        /*09c8*/ 	.word	0x0000e140


	//   ....[16]....
        /*09cc*/ 	.word	0x000154f0


	//   ....[17]....
        /*09d0*/ 	.word	0x00015550


	//   ....[18]....
        /*09d4*/ 	.word	0x00015b50


	//   ....[19]....
        /*09d8*/ 	.word	0x00015be0


	//   ....[20]....
        /*09dc*/ 	.word	0x0001af40


	//   ....[21]....
        /*09e0*/ 	.word	0x0001af60


	//   ....[22]....
        /*09e4*/ 	.word	0x0001b480


	//   ....[23]....
        /*09e8*/ 	.word	0x0001b540


	//   ....[24]....
        /*09ec*/ 	.word	0x0001c9f0


	//   ....[25]....
        /*09f0*/ 	.word	0x0001ca00


	//   ....[26]....
        /*09f4*/ 	.word	0x0001ca30


	//   ....[27]....
        /*09f8*/ 	.word	0x0001ca40


	//   ....[28]....
        /*09fc*/ 	.word	0x0001dff0


	//   ....[29]....
        /*0a00*/ 	.word	0x0001e000


	//   ....[30]....
        /*0a04*/ 	.word	0x0001e010


	//   ....[31]....
        /*0a08*/ 	.word	0x0001e020


	//   ....[32]....
        /*0a0c*/ 	.word	0x0001e910


	//   ....[33]....
        /*0a10*/ 	.word	0x0001e970


	//   ....[34]....
        /*0a14*/ 	.word	0x0001ea70


	//   ....[35]....
        /*0a18*/ 	.word	0x0001ea90


	//   ....[36]....
        /*0a1c*/ 	.word	0x0001eb90


	//   ....[37]....
        /*0a20*/ 	.word	0x0001ebb0


	//   ....[38]....
        /*0a24*/ 	.word	0x0001ecc0


	//   ....[39]....
        /*0a28*/ 	.word	0x0001ece0


	//   ....[40]....
        /*0a2c*/ 	.word	0x0001f210


	//   ....[41]....
        /*0a30*/ 	.word	0x0001f250


	//   ....[42]....
        /*0a34*/ 	.word	0x0001fa00


	//   ....[43]....
        /*0a38*/ 	.word	0x0001fa10


	//   ....[44]....
        /*0a3c*/ 	.word	0x00020990


	//   ....[45]....
        /*0a40*/ 	.word	0x000209c0


	//   ....[46]....
        /*0a44*/ 	.word	0x00020ac0


	//   ....[47]....
        /*0a48*/ 	.word	0x00020ae0


	//   ....[48]....
        /*0a4c*/ 	.word	0x00020be0


	//   ....[49]....
        /*0a50*/ 	.word	0x00020c00


	//   ....[50]....
        /*0a54*/ 	.word	0x00020d10


	//   ....[51]....
        /*0a58*/ 	.word	0x00020d30


	//   ....[52]....
        /*0a5c*/ 	.word	0x00020ec0


	//   ....[53]....
        /*0a60*/ 	.word	0x000210f0


	//   ....[54]....
        /*0a64*/ 	.word	0x00021120


	//   ....[55]....
        /*0a68*/ 	.word	0x00021150


	//   ....[56]....
        /*0a6c*/ 	.word	0x00021180


	//   ....[57]....
        /*0a70*/ 	.word	0x000211b0


	//   ....[58]....
        /*0a74*/ 	.word	0x000211e0


	//   ....[59]....
        /*0a78*/ 	.word	0x00021380


	//   ....[60]....
        /*0a7c*/ 	.word	0x000213b0


	//   ....[61]....
        /*0a80*/ 	.word	0x000213e0


	//   ....[62]....
        /*0a84*/ 	.word	0x00021410


	//   ....[63]....
        /*0a88*/ 	.word	0x00021440


	//   ....[64]....
        /*0a8c*/ 	.word	0x00021470


	//   ....[65]....
        /*0a90*/ 	.word	0x00021500


	//   ....[66]....
        /*0a94*/ 	.word	0x00021530


	//   ....[67]....
        /*0a98*/ 	.word	0x00021540


	//   ....[68]....
        /*0a9c*/ 	.word	0x000215f0


	//   ....[69]....
        /*0aa0*/ 	.word	0x00022690


	//   ....[70]....
        /*0aa4*/ 	.word	0x00024420


	//   ....[71]....
        /*0aa8*/ 	.word	0x00025030


	//   ....[72]....
        /*0aac*/ 	.word	0x00025040


	//   ....[73]....
        /*0ab0*/ 	.word	0x00025080


	//   ....[74]....
        /*0ab4*/ 	.word	0x000250b0


	//   ....[75]....
        /*0ab8*/ 	.word	0x00025190


	//   ....[76]....
        /*0abc*/ 	.word	0x000251e0


	//   ....[77]....
        /*0ac0*/ 	.word	0x00025280


	//   ....[78]....
        /*0ac4*/ 	.word	0x00025290


	//   ....[79]....
        /*0ac8*/ 	.word	0x00025330


	//   ....[80]....
        /*0acc*/ 	.word	0x00025340


	//   ....[81]....
        /*0ad0*/ 	.word	0x000253e0


	//   ....[82]....
        /*0ad4*/ 	.word	0x000253f0


	//   ....[83]....
        /*0ad8*/ 	.word	0x00025470


	//   ....[84]....
        /*0adc*/ 	.word	0x000254a0


	//   ....[85]....
        /*0ae0*/ 	.word	0x000254f0


	//   ....[86]....
        /*0ae4*/ 	.word	0x00025530


	//   ....[87]....
        /*0ae8*/ 	.word	0x00028480


	//   ....[88]....
        /*0aec*/ 	.word	0x000284b0


	//   ....[89]....
        /*0af0*/ 	.word	0x00028520


	//   ....[90]....
        /*0af4*/ 	.word	0x00028550


	//   ....[91]....
        /*0af8*/ 	.word	0x00028580


	//   ....[92]....
        /*0afc*/ 	.word	0x000285b0


	//   ....[93]....
        /*0b00*/ 	.word	0x000285e0


	//   ....[94]....
        /*0b04*/ 	.word	0x00028610


	//   ....[95]....
        /*0b08*/ 	.word	0x000287d0


	//   ....[96]....
        /*0b0c*/ 	.word	0x00028800


	//   ....[97]....
        /*0b10*/ 	.word	0x00028830


	//   ....[98]....
        /*0b14*/ 	.word	0x00028860


	//   ....[99]....
        /*0b18*/ 	.word	0x00028890


	//   ....[100]....
        /*0b1c*/ 	.word	0x000288c0


	//   ....[101]....
        /*0b20*/ 	.word	0x00028980


	//   ....[102]....
        /*0b24*/ 	.word	0x000289a0


	//   ....[103]....
        /*0b28*/ 	.word	0x000289b0


	//   ....[104]....
        /*0b2c*/ 	.word	0x00028a10


	//   ....[105]....
        /*0b30*/ 	.word	0x00029130


	//   ....[106]....
        /*0b34*/ 	.word	0x00029570


	//   ....[107]....
        /*0b38*/ 	.word	0x00029600


	//   ....[108]....
        /*0b3c*/ 	.word	0x00029650


	//   ....[109]....
        /*0b40*/ 	.word	0x000296a0


	//   ....[110]....
        /*0b44*/ 	.word	0x00029780


	//   ....[111]....
        /*0b48*/ 	.word	0x00029810


	//   ....[112]....
        /*0b4c*/ 	.word	0x00029870


	//   ....[113]....
        /*0b50*/ 	.word	0x000298d0


	//   ....[114]....
        /*0b54*/ 	.word	0x00029b20


	//   ....[115]....
        /*0b58*/ 	.word	0x00029e00


	//   ....[116]....
        /*0b5c*/ 	.word	0x00029f70


	//   ....[117]....
        /*0b60*/ 	.word	0x00029fc0


	//   ....[118]....
        /*0b64*/ 	.word	0x0002a020


	//   ....[119]....
        /*0b68*/ 	.word	0x0002a110


	//   ....[120]....
        /*0b6c*/ 	.word	0x0002a230


	//   ....[121]....
        /*0b70*/ 	.word	0x0002a320


	//   ....[122]....
        /*0b74*/ 	.word	0x0002a3f0


	//   ....[123]....
        /*0b78*/ 	.word	0x0002a510


	//   ....[124]....
        /*0b7c*/ 	.word	0x0002a570


	//   ....[125]....
        /*0b80*/ 	.word	0x0002a680


	//   ....[126]....
        /*0b84*/ 	.word	0x0002a6e0


	//   ....[127]....
        /*0b88*/ 	.word	0x0002a7f0


	//   ....[128]....
        /*0b8c*/ 	.word	0x0002a850


	//   ....[129]....
        /*0b90*/ 	.word	0x0002a950


	//   ....[130]....
        /*0b94*/ 	.word	0x0002a9c0


	//   ....[131]....
        /*0b98*/ 	.word	0x0002aaa0


	//   ....[132]....
        /*0b9c*/ 	.word	0x0002ae10


	//   ....[133]....
        /*0ba0*/ 	.word	0x0002aeb0


	//   ....[134]....
        /*0ba4*/ 	.word	0x0002b050


	//   ....[135]....
        /*0ba8*/ 	.word	0x0002b0d0


	//   ....[136]....
        /*0bac*/ 	.word	0x0002b150


	//   ....[137]....
        /*0bb0*/ 	.word	0x0002b1d0


	//   ....[138]....
        /*0bb4*/ 	.word	0x0002b250


	//   ....[139]....
        /*0bb8*/ 	.word	0x0002b2e0


	//   ....[140]....
        /*0bbc*/ 	.word	0x0002b380


	//   ....[141]....
        /*0bc0*/ 	.word	0x0002b430


	//   ....[142]....
        /*0bc4*/ 	.word	0x0002b4b0


	//   ....[143]....
        /*0bc8*/ 	.word	0x0002b530


	//   ....[144]....
        /*0bcc*/ 	.word	0x0002b5b0


	//   ....[145]....
        /*0bd0*/ 	.word	0x0002b640


	//   ....[146]....
        /*0bd4*/ 	.word	0x0002b6c0


	//   ....[147]....
        /*0bd8*/ 	.word	0x0002b760


	//   ....[148]....
        /*0bdc*/ 	.word	0x0002b7b0


	//   ....[149]....
        /*0be0*/ 	.word	0x0002b840


	//   ....[150]....
        /*0be4*/ 	.word	0x0002b970


	//----- nvinfo : EIATTR_REG_RECONFIG
	.align		4
.L_149:
        /*0be8*/ 	.byte	0x01, 0x54
	.zero		2


	//----- nvinfo : EIATTR_SYSCALL_OFFSETS
	.align		4
        /*0bec*/ 	.byte	0x04, 0x46
        /*0bee*/ 	.short	(.L_151 - .L_150)


	//   ....[0]....
.L_150:
        /*0bf0*/ 	.word	0x00001d10


	//   ....[1]....
        /*0bf4*/ 	.word	0x00001e60


	//   ....[2]....
        /*0bf8*/ 	.word	0x0000b150


	//   ....[3]....
        /*0bfc*/ 	.word	0x0000b4d0


	//   ....[4]....
        /*0c00*/ 	.word	0x00024040


	//   ....[5]....
        /*0c04*/ 	.word	0x00024190


	//   ....[6]....
        /*0c08*/ 	.word	0x00024280


	//   ....[7]....
        /*0c0c*/ 	.word	0x00024c00


	//----- nvinfo : EIATTR_MBARRIER_INSTR_OFFSETS
	.align		4
.L_151:
        /*0c10*/ 	.byte	0x04, 0x39
        /*0c12*/ 	.short	(.L_153 - .L_152)


	//   ....[0]....
.L_152:
        /*0c14*/ 	.word	0x000002d0
        /*0c18*/ 	.word	0x000000ff
        /*0c1c*/ 	.word	0x00036800
        /*0c20*/ 	.short	0x0100
        /*0c22*/ 	.byte	0x08
	.zero		1


	//   ....[1]....
        /*0c24*/ 	.word	0x000002e0
        /*0c28*/ 	.word	0x000000ff
        /*0c2c*/ 	.word	0x00036820
        /*0c30*/ 	.short	0x0100
        /*0c32*/ 	.byte	0x08
	.zero		1


	//   ....[2]....
        /*0c34*/ 	.word	0x000003d0
        /*0c38*/ 	.word	0x000000ff
        /*0c3c*/ 	.word	0x00036830
        /*0c40*/ 	.short	0x0100
        /*0c42*/ 	.byte	0x08
	.zero		1


	//   ....[3]....
        /*0c44*/ 	.word	0x000003e0
        /*0c48*/ 	.word	0x000000ff
        /*0c4c*/ 	.word	0x00036840
        /*0c50*/ 	.short	0x0100
        /*0c52*/ 	.byte	0x08
	.zero		1


	//   ....[4]....
        /*0c54*/ 	.word	0x000003f0
        /*0c58*/ 	.word	0x000000ff
        /*0c5c*/ 	.word	0x00036838
        /*0c60*/ 	.short	0x0100
        /*0c62*/ 	.byte	0x08
	.zero		1


	//   ....[5]....
        /*0c64*/ 	.word	0x00000400
        /*0c68*/ 	.word	0x000000ff
        /*0c6c*/ 	.word	0x00036848
        /*0c70*/ 	.short	0x0100
        /*0c72*/ 	.byte	0x08
	.zero		1


	//   ....[6]....
        /*0c74*/ 	.word	0x00000530
        /*0c78*/ 	.word	0x000000ff
        /*0c7c*/ 	.word	0x00036850
        /*0c80*/ 	.short	0x0100
        /*0c82*/ 	.byte	0x08
	.zero		1


	//   ....[7]....
        /*0c84*/ 	.word	0x00000540
        /*0c88*/ 	.word	0x000000ff
        /*0c8c*/ 	.word	0x00036860
        /*0c90*/ 	.short	0x0100
        /*0c92*/ 	.byte	0x08
	.zero		1


	//   ....[8]....
        /*0c94*/ 	.word	0x00000550
        /*0c98*/ 	.word	0x000000ff
        /*0c9c*/ 	.word	0x00036858
        /*0ca0*/ 	.short	0x0100
        /*0ca2*/ 	.byte	0x08
	.zero		1


	//   ....[9]....
        /*0ca4*/ 	.word	0x00000560
        /*0ca8*/ 	.word	0x000000ff
        /*0cac*/ 	.word	0x00036868
        /*0cb0*/ 	.short	0x0100
        /*0cb2*/ 	.byte	0x08
	.zero		1


	//   ....[10]....
        /*0cb4*/ 	.word	0x00000650
        /*0cb8*/ 	.word	0x000000ff
        /*0cbc*/ 	.word	0x00036870
        /*0cc0*/ 	.short	0x0100
        /*0cc2*/ 	.byte	0x06
	.zero		1


	//   ....[11]....
        /*0cc4*/ 	.word	0x00000660
        /*0cc8*/ 	.word	0x000000ff
        /*0ccc*/ 	.word	0x00036880
        /*0cd0*/ 	.short	0x0100
        /*0cd2*/ 	.byte	0x06
	.zero		1


	//   ....[12]....
        /*0cd4*/ 	.word	0x00000670
        /*0cd8*/ 	.word	0x000000ff
        /*0cdc*/ 	.word	0x00036878
        /*0ce0*/ 	.short	0x0100
        /*0ce2*/ 	.byte	0x06
	.zero		1


	//   ....[13]....
        /*0ce4*/ 	.word	0x00000680
        /*0ce8*/ 	.word	0x000000ff
        /*0cec*/ 	.word	0x00036888
        /*0cf0*/ 	.short	0x0100
        /*0cf2*/ 	.byte	0x06
	.zero		1


	//   ....[14]....
        /*0cf4*/ 	.word	0x000007b0
        /*0cf8*/ 	.word	0x000000ff
        /*0cfc*/ 	.word	0x00036890
        /*0d00*/ 	.short	0x0100
        /*0d02*/ 	.byte	0x08
	.zero		1


	//   ....[15]....
        /*0d04*/ 	.word	0x000007c0
        /*0d08*/ 	.word	0x000000ff
        /*0d0c*/ 	.word	0x000368a0
        /*0d10*/ 	.short	0x0100
        /*0d12*/ 	.byte	0x08
	.zero		1


	//   ....[16]....
        /*0d14*/ 	.word	0x000007d0
        /*0d18*/ 	.word	0x000000ff
        /*0d1c*/ 	.word	0x00036898
        /*0d20*/ 	.short	0x0100
        /*0d22*/ 	.byte	0x08
	.zero		1


	//   ....[17]....
        /*0d24*/ 	.word	0x000007e0
        /*0d28*/ 	.word	0x000000ff
        /*0d2c*/ 	.word	0x000368a8
        /*0d30*/ 	.short	0x0100
        /*0d32*/ 	.byte	0x08
	.zero		1


	//   ....[18]....
        /*0d34*/ 	.word	0x00000910
        /*0d38*/ 	.word	0x000000ff
        /*0d3c*/ 	.word	0x000368b0
        /*0d40*/ 	.short	0x0100
        /*0d42*/ 	.byte	0x08
	.zero		1


	//   ....[19]....
        /*0d44*/ 	.word	0x00000920
        /*0d48*/ 	.word	0x000000ff
        /*0d4c*/ 	.word	0x000368c0
        /*0d50*/ 	.short	0x0100
        /*0d52*/ 	.byte	0x08
	.zero		1


	//   ....[20]....
        /*0d54*/ 	.word	0x00000930
        /*0d58*/ 	.word	0x000000ff
        /*0d5c*/ 	.word	0x000368b8
        /*0d60*/ 	.short	0x0100
        /*0d62*/ 	.byte	0x08
	.zero		1


	//   ....[21]....
        /*0d64*/ 	.word	0x00000940
        /*0d68*/ 	.word	0x000000ff
        /*0d6c*/ 	.word	0x000368c8
        /*0d70*/ 	.short	0x0100
        /*0d72*/ 	.byte	0x08
	.zero		1


	//   ....[22]....
        /*0d74*/ 	.word	0x000039c0
        /*0d78*/ 	.word	0x00000062
        /*0d7c*/ 	.word	0x00036890
        /*0d80*/ 	.short	0x010a
        /*0d82*/ 	.byte	0x3f
	.zero		1


	//   ....[23]....
        /*0d84*/ 	.word	0x00006d90
        /*0d88*/ 	.word	0x00000062
        /*0d8c*/ 	.word	0x00036890
        /*0d90*/ 	.short	0x010a
        /*0d92*/ 	.byte	0x3f
	.zero		1


	//   ....[24]....
        /*0d94*/ 	.word	0x00009e70
        /*0d98*/ 	.word	0x00000062
        /*0d9c*/ 	.word	0x00036890
        /*0da0*/ 	.short	0x010a
        /*0da2*/ 	.byte	0x3f
	.zero		1


	//   ....[25]....
        /*0da4*/ 	.word	0x0000a240
        /*0da8*/ 	.word	0x00000028
        /*0dac*/ 	.word	0x00000000
        /*0db0*/ 	.short	0x0101
        /*0db2*/ 	.byte	0x3f
	.zero		1


	//   ....[26]....
        /*0db4*/ 	.word	0x0000a280
        /*0db8*/ 	.word	0x00000062
        /*0dbc*/ 	.word	0x000368b0
        /*0dc0*/ 	.short	0x010a
        /*0dc2*/ 	.byte	0x3f
	.zero		1


	//   ....[27]....
        /*0dc4*/ 	.word	0x0000a900
        /*0dc8*/ 	.word	0x00000062
        /*0dcc*/ 	.word	0x00000000
        /*0dd0*/ 	.short	0x0101
        /*0dd2*/ 	.byte	0x3f
	.zero		1


	//   ....[28]....
        /*0dd4*/ 	.word	0x0000b1d0
        /*0dd8*/ 	.word	0x00000002
        /*0ddc*/ 	.word	0x00036800
        /*0de0*/ 	.short	0x010a
        /*0de2*/ 	.byte	0x3f
	.zero		1


	//   ....[29]....
        /*0de4*/ 	.word	0x0000b220
        /*0de8*/ 	.word	0x00000002
        /*0dec*/ 	.word	0x00036800
        /*0df0*/ 	.short	0x010a
        /*0df2*/ 	.byte	0x3f
	.zero		1


	//   ....[30]....
        /*0df4*/ 	.word	0x0000bd40
        /*0df8*/ 	.word	0x00000002
        /*0dfc*/ 	.word	0x00036800
        /*0e00*/ 	.short	0x010a
        /*0e02*/ 	.byte	0x3f
	.zero		1


	//   ....[31]....
        /*0e04*/ 	.word	0x0000e6f0
        /*0e08*/ 	.word	0x00000002
        /*0e0c*/ 	.word	0x00036800
        /*0e10*/ 	.short	0x010a
        /*0e12*/ 	.byte	0x3f
	.zero		1


	//   ....[32]....
        /*0e14*/ 	.word	0x000111c0
        /*0e18*/ 	.word	0x00000000
        /*0e1c*/ 	.word	0x00036830
        /*0e20*/ 	.short	0x010a
        /*0e22*/ 	.byte	0x3f
	.zero		1


	//   ....[33]....
        /*0e24*/ 	.word	0x00011240
        /*0e28*/ 	.word	0x00000000
        /*0e2c*/ 	.word	0x00036830
        /*0e30*/ 	.short	0x010a
        /*0e32*/ 	.byte	0x3f
	.zero		1


	//   ....[34]....
        /*0e34*/ 	.word	0x00016130
        /*0e38*/ 	.word	0x00000007
        /*0e3c*/ 	.word	0x00000000
        /*0e40*/ 	.short	0x0101
        /*0e42*/ 	.byte	0x3f
	.zero		1


	//   ....[35]....
        /*0e44*/ 	.word	0x00016c10
        /*0e48*/ 	.word	0x0000000c
        /*0e4c*/ 	.word	0x00036830
        /*0e50*/ 	.short	0x010a
        /*0e52*/ 	.byte	0x3f
	.zero		1


	//   ....[36]....
        /*0e54*/ 	.word	0x00016c90
        /*0e58*/ 	.word	0x0000000c
        /*0e5c*/ 	.word	0x00036830
        /*0e60*/ 	.short	0x010a
        /*0e62*/ 	.byte	0x3f
	.zero		1


	//   ....[37]....
        /*0e64*/ 	.word	0x0001a320
        /*0e68*/ 	.word	0x0000000e
        /*0e6c*/ 	.word	0x00036850
        /*0e70*/ 	.short	0x010a
        /*0e72*/ 	.byte	0x3f
	.zero		1


	//   ....[38]....
        /*0e74*/ 	.word	0x0001a370
        /*0e78*/ 	.word	0x0000000e
        /*0e7c*/ 	.word	0x00036850
        /*0e80*/ 	.short	0x010a
        /*0e82*/ 	.byte	0x3f
	.zero		1


	//   ....[39]....
        /*0e84*/ 	.word	0x0001bc70
        /*0e88*/ 	.word	0x0000000c
        /*0e8c*/ 	.word	0x00000000
        /*0e90*/ 	.short	0x0101
        /*0e92*/ 	.byte	0x3f
	.zero		1


	//   ....[40]....
        /*0e94*/ 	.word	0x0001bcd0
        /*0e98*/ 	.word	0x0000000e
        /*0e9c*/ 	.word	0x00000000
        /*0ea0*/ 	.short	0x0101
        /*0ea2*/ 	.byte	0x3f
	.zero		1


	//   ....[41]....
        /*0ea4*/ 	.word	0x0001c610
        /*0ea8*/ 	.word	0x00000000
        /*0eac*/ 	.word	0x00036850
        /*0eb0*/ 	.short	0x010a
        /*0eb2*/ 	.byte	0x3f
	.zero		1


	//   ....[42]....
        /*0eb4*/ 	.word	0x0001c6b0
        /*0eb8*/ 	.word	0x00000000
        /*0ebc*/ 	.word	0x00036850
        /*0ec0*/ 	.short	0x010a
        /*0ec2*/ 	.byte	0x3f
	.zero		1


	//   ....[43]....
        /*0ec4*/ 	.word	0x0001cc00
        /*0ec8*/ 	.word	0x00000008
        /*0ecc*/ 	.word	0x00000000
        /*0ed0*/ 	.short	0x0101
        /*0ed2*/ 	.byte	0x3f
	.zero		1


	//   ....[44]....
        /*0ed4*/ 	.word	0x0001e940
        /*0ed8*/ 	.word	0x00000003
        /*0edc*/ 	.word	0x00000000
        /*0ee0*/ 	.short	0x0101
        /*0ee2*/ 	.byte	0x3f
	.zero		1


	//   ....[45]....
        /*0ee4*/ 	.word	0x0001f150
        /*0ee8*/ 	.word	0x00000006
        /*0eec*/ 	.word	0x00000000
        /*0ef0*/ 	.short	0x0101
        /*0ef2*/ 	.byte	0x3f
	.zero		1


	//   ....[46]....
        /*0ef4*/ 	.word	0x00022770
        /*0ef8*/ 	.word	0x00000012
        /*0efc*/ 	.word	0x00036820
        /*0f00*/ 	.short	0x010a
        /*0f02*/ 	.byte	0x3f
	.zero		1


	//   ....[47]....
        /*0f04*/ 	.word	0x00022840
        /*0f08*/ 	.word	0x00000005
        /*0f0c*/ 	.word	0x000368a0
        /*0f10*/ 	.short	0x010a
        /*0f12*/ 	.byte	0x3f
	.zero		1


	//   ....[48]....
        /*0f14*/ 	.word	0x00022c80
        /*0f18*/ 	.word	0x00000005
        /*0f1c*/ 	.word	0x000368c0
        /*0f20*/ 	.short	0x010a
        /*0f22*/ 	.byte	0x3f
	.zero		1


	//   ....[49]....
        /*0f24*/ 	.word	0x00023210
        /*0f28*/ 	.word	0x00000007
        /*0f2c*/ 	.word	0x000368a0
        /*0f30*/ 	.short	0x010a
        /*0f32*/ 	.byte	0x3f
	.zero		1


	//   ....[50]....
        /*0f34*/ 	.word	0x00023640
        /*0f38*/ 	.word	0x00000007
        /*0f3c*/ 	.word	0x000368c0
        /*0f40*/ 	.short	0x010a
        /*0f42*/ 	.byte	0x3f
	.zero		1


	//   ....[51]....
        /*0f44*/ 	.word	0x00024690
        /*0f48*/ 	.word	0x00000000
        /*0f4c*/ 	.word	0x00036840
        /*0f50*/ 	.short	0x010a
        /*0f52*/ 	.byte	0x3f
	.zero		1


	//   ....[52]....
        /*0f54*/ 	.word	0x00025640
        /*0f58*/ 	.word	0x00000012
        /*0f5c*/ 	.word	0x00036800
        /*0f60*/ 	.short	0x0107
        /*0f62*/ 	.byte	0x3f
	.zero		1


	//   ....[53]....
        /*0f64*/ 	.word	0x00025750
        /*0f68*/ 	.word	0x00000012
        /*0f6c*/ 	.word	0x00036800
        /*0f70*/ 	.short	0x0101
        /*0f72*/ 	.byte	0x3f
	.zero		1


	//   ....[54]....
        /*0f74*/ 	.word	0x00025770
        /*0f78*/ 	.word	0x00000012
        /*0f7c*/ 	.word	0x00036820
        /*0f80*/ 	.short	0x010a
        /*0f82*/ 	.byte	0x3f
	.zero		1


	//   ....[55]....
        /*0f84*/ 	.word	0x00025b30
        /*0f88*/ 	.word	0x00000003
        /*0f8c*/ 	.word	0x00036840
        /*0f90*/ 	.short	0x010a
        /*0f92*/ 	.byte	0x3f
	.zero		1


	//   ....[56]....
        /*0f94*/ 	.word	0x00025fd0
        /*0f98*/ 	.word	0x00000003
        /*0f9c*/ 	.word	0x00000060
        /*0fa0*/ 	.short	0x010a
        /*0fa2*/ 	.byte	0x3f
	.zero		1


	//   ....[57]....
        /*0fa4*/ 	.word	0x00026750
        /*0fa8*/ 	.word	0x00000003
        /*0fac*/ 	.word	0x00036840
        /*0fb0*/ 	.short	0x010a
        /*0fb2*/ 	.byte	0x3f
	.zero		1


	//   ....[58]....
        /*0fb4*/ 	.word	0x00026bf0
        /*0fb8*/ 	.word	0x00000002
        /*0fbc*/ 	.word	0x00000060
        /*0fc0*/ 	.short	0x010a
        /*0fc2*/ 	.byte	0x3f
	.zero		1


	//   ....[59]....
        /*0fc4*/ 	.word	0x000272b0
        /*0fc8*/ 	.word	0x00000002
        /*0fcc*/ 	.word	0x00036840
        /*0fd0*/ 	.short	0x010a
        /*0fd2*/ 	.byte	0x3f
	.zero		1


	//   ....[60]....
        /*0fd4*/ 	.word	0x00027750
        /*0fd8*/ 	.word	0x00000002
        /*0fdc*/ 	.word	0x00000060
        /*0fe0*/ 	.short	0x010a
        /*0fe2*/ 	.byte	0x3f
	.zero		1


	//   ....[61]....
        /*0fe4*/ 	.word	0x00027dc0
        /*0fe8*/ 	.word	0x00000000
        /*0fec*/ 	.word	0x00036860
        /*0ff0*/ 	.short	0x010a
        /*0ff2*/ 	.byte	0x3f
	.zero		1


	//   ....[62]....
        /*0ff4*/ 	.word	0x000290b0
        /*0ff8*/ 	.word	0x00000000
        /*0ffc*/ 	.word	0x00036820
        /*1000*/ 	.short	0x010a
        /*1002*/ 	.byte	0x3f
	.zero		1


	//   ....[63]....
        /*1004*/ 	.word	0x000292b0
        /*1008*/ 	.word	0x00000006
        /*100c*/ 	.word	0x00000000
        /*1010*/ 	.short	0x010a
        /*1012*/ 	.byte	0x3f
	.zero		1


	//   ....[64]....
        /*1014*/ 	.word	0x000292e0
        /*1018*/ 	.word	0x00000007
        /*101c*/ 	.word	0x00000000
        /*1020*/ 	.short	0x010a
        /*1022*/ 	.byte	0x3f
	.zero		1


	//   ....[65]....
        /*1024*/ 	.word	0x00029340
        /*1028*/ 	.word	0x00000004
        /*102c*/ 	.word	0x00000000
        /*1030*/ 	.short	0x010a
        /*1032*/ 	.byte	0x3f
	.zero		1


	//   ....[66]....
        /*1034*/ 	.word	0x00029370
        /*1038*/ 	.word	0x00000003
        /*103c*/ 	.word	0x00000000
        /*1040*/ 	.short	0x010a
        /*1042*/ 	.byte	0x3f
	.zero		1


	//   ....[67]....
        /*1044*/ 	.word	0x000293d0
        /*1048*/ 	.word	0x00000062
        /*104c*/ 	.word	0x00036890
        /*1050*/ 	.short	0x010a
        /*1052*/ 	.byte	0x3f
	.zero		1


	//   ....[68]....
        /*1054*/ 	.word	0x00029420
        /*1058*/ 	.word	0x00000062
        /*105c*/ 	.word	0x00036890
        /*1060*/ 	.short	0x010a
        /*1062*/ 	.byte	0x3f
	.zero		1


	//   ....[69]....
        /*1064*/ 	.word	0x00029470
        /*1068*/ 	.word	0x00000062
        /*106c*/ 	.word	0x00036890
        /*1070*/ 	.short	0x010a
        /*1072*/ 	.byte	0x3f
	.zero		1


	//   ....[70]....
        /*1074*/ 	.word	0x000294c0
        /*1078*/ 	.word	0x00000062
        /*107c*/ 	.word	0x000368b0
        /*1080*/ 	.short	0x010a
        /*1082*/ 	.byte	0x3f
	.zero		1


	//   ....[71]....
        /*1084*/ 	.word	0x000296d0
        /*1088*/ 	.word	0x00000002
        /*108c*/ 	.word	0x00036800
        /*1090*/ 	.short	0x010a
        /*1092*/ 	.byte	0x3f
	.zero		1


	//   ....[72]....
        /*1094*/ 	.word	0x00029900
        /*1098*/ 	.word	0x00000002
        /*109c*/ 	.word	0x00036800
        /*10a0*/ 	.short	0x010a
        /*10a2*/ 	.byte	0x3f
	.zero		1


	//   ....[73]....
        /*10a4*/ 	.word	0x00029950
        /*10a8*/ 	.word	0x00000000
        /*10ac*/ 	.word	0x00036830
        /*10b0*/ 	.short	0x010a
        /*10b2*/ 	.byte	0x3f
	.zero		1


	//   ....[74]....
        /*10b4*/ 	.word	0x000299a0
        /*10b8*/ 	.word	0x0000000c
        /*10bc*/ 	.word	0x00036830
        /*10c0*/ 	.short	0x010a
        /*10c2*/ 	.byte	0x3f
	.zero		1


	//   ....[75]....
        /*10c4*/ 	.word	0x000299f0
        /*10c8*/ 	.word	0x0000000e
        /*10cc*/ 	.word	0x00036850
        /*10d0*/ 	.short	0x010a
        /*10d2*/ 	.byte	0x3f
	.zero		1


	//   ....[76]....
        /*10d4*/ 	.word	0x00029a40
        /*10d8*/ 	.word	0x00000000
        /*10dc*/ 	.word	0x00036850
        /*10e0*/ 	.short	0x010a
        /*10e2*/ 	.byte	0x3f
	.zero		1


	//   ....[77]....
        /*10e4*/ 	.word	0x00029be0
        /*10e8*/ 	.word	0x00000012
        /*10ec*/ 	.word	0x00036820
        /*10f0*/ 	.short	0x010a
        /*10f2*/ 	.byte	0x3f
	.zero		1


	//   ....[78]....
        /*10f4*/ 	.word	0x00029c30
        /*10f8*/ 	.word	0x00000005
        /*10fc*/ 	.word	0x000368a0
        /*1100*/ 	.short	0x010a
        /*1102*/ 	.byte	0x3f
	.zero		1


	//   ....[79]....
        /*1104*/ 	.word	0x00029c80
        /*1108*/ 	.word	0x00000005
        /*110c*/ 	.word	0x000368c0
        /*1110*/ 	.short	0x010a
        /*1112*/ 	.byte	0x3f
	.zero		1


	//   ....[80]....
        /*1114*/ 	.word	0x00029cd0
        /*1118*/ 	.word	0x00000007
        /*111c*/ 	.word	0x000368a0
        /*1120*/ 	.short	0x010a
        /*1122*/ 	.byte	0x3f
	.zero		1


	//   ....[81]....
        /*1124*/ 	.word	0x00029d20
        /*1128*/ 	.word	0x00000007
        /*112c*/ 	.word	0x000368c0
        /*1130*/ 	.short	0x010a
        /*1132*/ 	.byte	0x3f
	.zero		1


	//   ....[82]....
        /*1134*/ 	.word	0x00029ec0
        /*1138*/ 	.word	0x00000000
        /*113c*/ 	.word	0x00036840
        /*1140*/ 	.short	0x010a
        /*1142*/ 	.byte	0x3f
	.zero		1


	//   ....[83]....
        /*1144*/ 	.word	0x0002ab20
        /*1148*/ 	.word	0x00000012
        /*114c*/ 	.word	0x00036820
        /*1150*/ 	.short	0x010a
        /*1152*/ 	.byte	0x3f
	.zero		1


	//   ....[84]....
        /*1154*/ 	.word	0x0002ab70
        /*1158*/ 	.word	0x00000003
        /*115c*/ 	.word	0x00036840
        /*1160*/ 	.short	0x010a
        /*1162*/ 	.byte	0x3f
	.zero		1


	//   ....[85]....
        /*1164*/ 	.word	0x0002abc0
        /*1168*/ 	.word	0x00000003
        /*116c*/ 	.word	0x00000060
        /*1170*/ 	.short	0x010a
        /*1172*/ 	.byte	0x3f
	.zero		1


	//   ....[86]....
        /*1174*/ 	.word	0x0002ac10
        /*1178*/ 	.word	0x00000003
        /*117c*/ 	.word	0x00036840
        /*1180*/ 	.short	0x010a
        /*1182*/ 	.byte	0x3f
	.zero		1


	//   ....[87]....
        /*1184*/ 	.word	0x0002ac60
        /*1188*/ 	.word	0x00000002
        /*118c*/ 	.word	0x00000060
        /*1190*/ 	.short	0x010a
        /*1192*/ 	.byte	0x3f
	.zero		1


	//   ....[88]....
        /*1194*/ 	.word	0x0002acb0
        /*1198*/ 	.word	0x00000002
        /*119c*/ 	.word	0x00036840
        /*11a0*/ 	.short	0x010a
        /*11a2*/ 	.byte	0x3f
	.zero		1


	//   ....[89]....
        /*11a4*/ 	.word	0x0002ad00
        /*11a8*/ 	.word	0x00000002
        /*11ac*/ 	.word	0x00000060
        /*11b0*/ 	.short	0x010a
        /*11b2*/ 	.byte	0x3f
	.zero		1


	//   ....[90]....
        /*11b4*/ 	.word	0x0002ad50
        /*11b8*/ 	.word	0x00000000
        /*11bc*/ 	.word	0x00036860
        /*11c0*/ 	.short	0x010a
        /*11c2*/ 	.byte	0x3f
	.zero		1


	//   ....[91]....
        /*11c4*/ 	.word	0x0002b890
        /*11c8*/ 	.word	0x00000000
        /*11cc*/ 	.word	0x00036820
        /*11d0*/ 	.short	0x010a
        /*11d2*/ 	.byte	0x3f
	.zero		1


	//   ....[92]....
        /*11d4*/ 	.word	0x0002ba30
        /*11d8*/ 	.word	0x00000006
        /*11dc*/ 	.word	0x00000000
        /*11e0*/ 	.short	0x010a
        /*11e2*/ 	.byte	0x3f
	.zero		1


	//   ....[93]....
        /*11e4*/ 	.word	0x0002ba80
        /*11e8*/ 	.word	0x00000007
        /*11ec*/ 	.word	0x00000000
        /*11f0*/ 	.short	0x010a
        /*11f2*/ 	.byte	0x3f
	.zero		1


	//   ....[94]....
        /*11f4*/ 	.word	0x0002bad0
        /*11f8*/ 	.word	0x00000004
        /*11fc*/ 	.word	0x00000000
        /*1200*/ 	.short	0x010a
        /*1202*/ 	.byte	0x3f
	.zero		1


	//----- nvinfo : EIATTR_NUM_MBARRIERS
	.align		4
.L_153:
        /*1204*/ 	.byte	0x03, 0x38
        /*1206*/ 	.short	0x0016


	//----- nvinfo : EIATTR_EXIT_INSTR_OFFSETS
	.align		4
        /*1208*/ 	.byte	0x04, 0x1c
        /*120a*/ 	.short	(.L_155 - .L_154)


	//   ....[0]....
.L_154:
        /*120c*/ 	.word	0x000293c0


	//----- nvinfo : EIATTR_MAX_THREADS
	.align		4
.L_155:
        /*1210*/ 	.byte	0x04, 0x05
        /*1212*/ 	.short	(.L_157 - .L_156)
.L_156:
        /*1214*/ 	.word	0x00000180
        /*1218*/ 	.word	0x00000001
        /*121c*/ 	.word	0x00000001


	//----- nvinfo : EIATTR_CRS_STACK_SIZE
	.align		4
.L_157:
        /*1220*/ 	.byte	0x04, 0x1e
        /*1222*/ 	.short	(.L_159 - .L_158)
.L_158:
        /*1224*/ 	.word	0x00000000


	//----- nvinfo : EIATTR_CBANK_PARAM_SIZE
	.align		4
.L_159:
        /*1228*/ 	.byte	0x03, 0x19
        /*122a*/ 	.short	0x0af0


	//----- nvinfo : EIATTR_PARAM_CBANK
	.align		4
        /*122c*/ 	.byte	0x04, 0x0a
        /*122e*/ 	.short	(.L_161 - .L_160)
	.align		4
.L_160:
        /*1230*/ 	.word	index@(.nv.constant0._ZN7cutlass13device_kernelIN5flash11enable_sm90INS1_16FlashAttnFwdSm90INS1_25CollectiveMainloopFwdSm90ILi2EN4cute5tupleIJNS5_1CILi1EEES8_S8_EEENS6_IJNS7_ILi128EEENS7_ILi112EEENS7_ILi192EEEEEELi192ENS_6half_tEfNS_4arch4Sm90ELb0ELb0ELb1ELb1ELb0ELb1ELb0ELb1ELb1ELb1ELb1ELb0EEENS1_21CollectiveEpilogueFwdINS6_IJSA_SC_SB_EEES9_SE_SG_Li256ELb1ELb1ELb1ELb0EEENS1_36VarlenDynamicPersistentTileSchedulerILi128ELi112ELi256ELi128ELb1ELb1ELb1ELb0ELb1ELb1EEEEEEEEEvNT_6ParamsE)
        /*1234*/ 	.short	0x0210
        /*1236*/ 	.short	0x0af0


	//----- nvinfo : EIATTR_SW_WAR
	.align		4
.L_161:
        /*1238*/ 	.byte	0x04, 0x36
        /*123a*/ 	.short	(.L_163 - .L_162)
.L_162:
        /*123c*/ 	.word	0x00000008
.L_163:


//--------------------- .nv.info._ZN7cutlass13device_kernelIN5flash11enable_sm90INS1_16FlashAttnFwdSm90INS1_25CollectiveMainloopFwdSm90ILi2EN4cute5tupleIJNS5_1CILi1EEES8_S8_EEENS6_IJNS7_ILi128EEENS7_ILi96EEENS7_ILi192EEEEEELi192ENS_6half_tEfNS_4arch4Sm90ELb0ELb1ELb1ELb0ELb0ELb0ELb0ELb1ELb1ELb1ELb1ELb0EEENS1_21CollectiveEpilogueFwdINS6_IJSA_SC_SB_EEES9_SE_SG_Li256ELb0ELb1ELb1ELb0EEENS1_19SingleTileSchedulerILb0ELb1ELb1ELi128EEEEEEEEEvNT_6ParamsE --------------------------
	.section	.nv.info._ZN7cutlass13device_kernelIN5flash11enable_sm90INS1_16FlashAttnFwdSm90INS1_25CollectiveMainloopFwdSm90ILi2EN4cute5tupleIJNS5_1CILi1EEES8_S8_EEENS6_IJNS7_ILi128EEENS7_ILi96EEENS7_ILi192EEEEEELi192ENS_6half_tEfNS_4arch4Sm90ELb0ELb1ELb1ELb0ELb0ELb0ELb0ELb1ELb1ELb1ELb1ELb0EEENS1_21CollectiveEpilogueFwdINS6_IJSA_SC_SB_EEES9_SE_SG_Li256ELb0ELb1ELb1ELb0EEENS1_19SingleTileSchedulerILb0ELb1ELb1ELi128EEEEEEEEEvNT_6ParamsE,"",@"SHT_CUDA_INFO"
	.sectionflags	@""
	.align	4


	//----- nvinfo : EIATTR_CUDA_API_VERSION
	.align		4
        /*0000*/ 	.byte	0x04, 0x37
        /*0002*/ 	.short	(.L_165 - .L_164)
.L_164:
        /*0004*/ 	.word	0x00000082


	//----- nvinfo : EIATTR_KPARAM_INFO
	.align		4
.L_165:
        /*0008*/ 	.byte	0x04, 0x17
        /*000a*/ 	.short	(.L_167 - .L_166)
.L_166:
        /*000c*/ 	.word	0x00000000
        /*0010*/ 	.short	0x0000
        /*0012*/ 	.short	0x0070
        /*0014*/ 	.byte	0x00, 0xf0, 0x01, 0x28


	//----- nvinfo : EIATTR_SPARSE_MMA_MASK
	.align		4
.L_167:
        /*0018*/ 	.byte	0x03, 0x50
        /*001a*/ 	.short	0x0000


	//----- nvinfo : EIATTR_MAXREG_COUNT
	.align		4
        /*001c*/ 	.byte	0x03, 0x1b
        /*001e*/ 	.short	0x00a8


	//----- nvinfo : EIATTR_NUM_BARRIERS
	.align		4
        /*0020*/ 	.byte	0x02, 0x4c
        /*0022*/ 	.byte	0x09
	.zero		1


	//----- nvinfo : EIATTR_EXTERNS
	.align		4
        /*0024*/ 	.byte	0x04, 0x0f
        /*0026*/ 	.short	(.L_169 - .L_168)


	//   ....[0]....
	.align		4
.L_168:
        /*0028*/ 	.word	index@(__assertfail)


	//----- nvinfo : EIATTR_ANNOTATIONS
	.align		4
.L_169:
        /*002c*/ 	.byte	0x04, 0x55
        /*002e*/ 	.short	(.L_171 - .L_170)


	//   ....[0]....
.L_170:
        /*0030*/ 	.word	0x00000001
        /*0034*/ 	.byte	0x60, 0x09, 0x00, 0x00, 0x01, 0x00, 0x00, 0x00, 0xc0, 0x18, 0x00, 0x00, 0x01, 0x00, 0x00, 0x00
        /*0044*/ 	.byte	0xa0, 0x1a, 0x01, 0x00, 0x01, 0x00, 0x00, 0x00, 0x90, 0x1f, 0x01, 0x00, 0x01, 0x00, 0x00, 0x00
        /*0054*/ 	.byte	0xf0, 0x2f, 0x01, 0x00, 0x01, 0x00, 0x00, 0x00, 0x90, 0x32, 0x01, 0x00, 0x01, 0x00, 0x00, 0x00
        /*0064*/ 	.byte	0x10, 0x3c, 0x01, 0x00, 0x01, 0x00, 0x00, 0x00, 0xe0, 0x45, 0x01, 0x00, 0x01, 0x00, 0x00, 0x00
        /*0074*/ 	.byte	0xc0, 0x54, 0x01, 0x00


	//----- nvinfo : EIATTR_MERCURY_ISA_VERSION
	.align		4
.L_171:
        /*0078*/ 	.byte	0x03, 0x5f
        /*007a*/ 	.short	0x0101


	//----- nvinfo : EIATTR_INT_WARP_WIDE_INSTR_OFFSETS
	.align		4
        /*007c*/ 	.byte	0x04, 0x31
        /*007e*/ 	.short	(.L_173 - .L_172)


	//   ....[0]....
.L_172:
        /*0080*/ 	.word	0x00000130


	//   ....[1]....
        /*0084*/ 	.word	0x00000170


	//   ....[2]....
        /*0088*/ 	.word	0x000001e0


	//----- nvinfo : EIATTR_COOP_GROUP_MASK_REGIDS
	.align		4
.L_173:
        /*008c*/ 	.byte	0x04, 0x29
        /*008e*/ 	.short	(.L_175 - .L_174)


	//   ....[0]....
.L_174:
        /*0090*/ 	.word	0xffffffff


	//   ....[1]....
        /*0094*/ 	.word	0xffffffff


	//   ....[2]....
        /*0098*/ 	.word	0xffffffff


	//   ....[3]....
        /*009c*/ 	.word	0xffffffff


	//   ....[4]....
        /*00a0*/ 	.word	0xffffffff


	//   ....[5]....
        /*00a4*/ 	.word	0xffffffff


	//   ....[6]....
        /*00a8*/ 	.word	0xffffffff


	//   ....[7]....
        /*00ac*/ 	.word	0xffffffff


	//   ....[8]....
        /*00b0*/ 	.word	0xffffffff


	//   ....[9]....
        /*00b4*/ 	.word	0xffffffff


	//   ....[10]....
        /*00b8*/ 	.word	0xffffffff


	//   ....[11]....
        /*00bc*/ 	.word	0xffffffff


	//   ....[12]....
        /*00c0*/ 	.word	0xffffffff


	//   ....[13]....
        /*00c4*/ 	.word	0xffffffff


	//   ....[14]....
        /*00c8*/ 	.word	0xffffffff


	//   ....[15]....
        /*00cc*/ 	.word	0xffffffff


	//   ....[16]....
        /*00d0*/ 	.word	0xffffffff


	//   ....[17]....
        /*00d4*/ 	.word	0xffffffff


	//   ....[18]....
        /*00d8*/ 	.word	0xffffffff


	//   ....[19]....
        /*00dc*/ 	.word	0xffffffff


	//   ....[20]....
        /*00e0*/ 	.word	0xffffffff


	//   ....[21]....
        /*00e4*/ 	.word	0xffffffff


	//   ....[22]....
        /*00e8*/ 	.word	0xffffffff


	//   ....[23]....
        /*00ec*/ 	.word	0xffffffff


	//   ....[24]....
        /*00f0*/ 	.word	0xffffffff


	//   ....[25]....
        /*00f4*/ 	.word	0xffffffff


	//   ....[26]....
        /*00f8*/ 	.word	0xffffffff


	//   ....[27]....
        /*00fc*/ 	.word	0xffffffff


	//   ....[28]....
        /*0100*/ 	.word	0xffffffff


	//   ....[29]....
        /*0104*/ 	.word	0xffffffff


	//   ....[30]....
        /*0108*/ 	.word	0xffffffff


	//   ....[31]....
        /*010c*/ 	.word	0xffffffff


	//   ....[32]....
        /*0110*/ 	.word	0xffffffff


	//   ....[33]....
        /*0114*/ 	.word	0xffffffff


	//   ....[34]....
        /*0118*/ 	.word	0xffffffff


	//   ....[35]....
        /*011c*/ 	.word	0xffffffff


	//   ....[36]....
        /*0120*/ 	.word	0xffffffff


	//   ....[37]....
        /*0124*/ 	.word	0xffffffff


	//   ....[38]....
        /*0128*/ 	.word	0xffffffff


	//   ....[39]....
        /*012c*/ 	.word	0xffffffff


	//   ....[40]....
        /*0130*/ 	.word	0xffffffff


	//   ....[41]....
        /*0134*/ 	.word	0xffffffff


	//   ....[42]....
        /*0138*/ 	.word	0xffffffff


	//   ....[43]....
        /*013c*/ 	.word	0xffffffff


	//   ....[44]....
        /*0140*/ 	.word	0xffffffff


	//   ....[45]....
        /*0144*/ 	.word	0xffffffff


	//   ....[46]....
        /*0148*/ 	.word	0xffffffff


	//   ....[47]....
        /*014c*/ 	.word	0xffffffff


	//   ....[48]....
        /*0150*/ 	.word	0xffffffff


	//   ....[49]....
        /*0154*/ 	.word	0xffffffff


	//   ....[50]....
        /*0158*/ 	.word	0xffffffff


	//   ....[51]....
        /*015c*/ 	.word	0xffffffff


	//   ....[52]....
        /*0160*/ 	.word	0xffffffff


	//   ....[53]....
        /*0164*/ 	.word	0xffffffff


	//   ....[54]....
        /*0168*/ 	.word	0xffffffff


	//   ....[55]....
        /*016c*/ 	.word	0xffffffff


	//   ....[56]....
        /*0170*/ 	.word	0xffffffff


	//   ....[57]....
        /*0174*/ 	.word	0xffffffff


	//   ....[58]....
        /*0178*/ 	.word	0xffffffff


	//   ....[59]....
        /*017c*/ 	.word	0xffffffff


	//   ....[60]....
        /*0180*/ 	.word	0xffffffff


	//   ....[61]....
        /*0184*/ 	.word	0x0500000f


	//   ....[62]....
        /*0188*/ 	.word	0x0500000f


	//   ....[63]....
        /*018c*/ 	.word	0x0500000f


	//   ....[64]....
        /*0190*/ 	.word	0x0500000f


	//   ....[65]....
        /*0194*/ 	.word	0x0500000f


	//   ....[66]....
        /*0198*/ 	.word	0x0500000f


	//   ....[67]....
        /*019c*/ 	.word	0x0500000f


	//   ....[68]....
        /*01a0*/ 	.word	0x0500000f


	//   ....[69]....
        /*01a4*/ 	.word	0x0500000f


	//   ....[70]....
        /*01a8*/ 	.word	0x0500000f


	//   ....[71]....
        /*01ac*/ 	.word	0x0500000f


	//   ....[72]....
        /*01b0*/ 	.word	0x0500000f


	//   ....[73]....
        /*01b4*/ 	.word	0x0500000f


	//   ....[74]....
        /*01b8*/ 	.word	0x0500000f


	//   ....[75]....
        /*01bc*/ 	.word	0x0500000f


	//   ....[76]....
        /*01c0*/ 	.word	0x0500000f


	//   ....[77]....
        /*01c4*/ 	.word	0x0500000f


	//   ....[78]....
        /*01c8*/ 	.word	0x0500000f


	//----- nvinfo : EIATTR_COOP_GROUP_INSTR_OFFSETS
	.align		4
.L_175:
        /*01cc*/ 	.byte	0x04, 0x28
        /*01ce*/ 	.short	(.L_177 - .L_176)


	//   ....[0]....
.L_176:
        /*01d0*/ 	.word	0x00000060


	//   ....[1]....
        /*01d4*/ 	.word	0x00000140


	//   ....[2]....
        /*01d8*/ 	.word	0x00000190


	//   ....[3]....
        /*01dc*/ 	.word	0x000003c0


	//   ....[4]....
        /*01e0*/ 	.word	0x00000520


	//   ....[5]....
        /*01e4*/ 	.word	0x00000640


	//   ....[6]....
        /*01e8*/ 	.word	0x000007a0


	//   ....[7]....
        /*01ec*/ 	.word	0x000016c0


	//   ....[8]....
        /*01f0*/ 	.word	0x00002570


	//   ....[9]....
        /*01f4*/ 	.word	0x00003250


	//   ....[10]....
        /*01f8*/ 	.word	0x00003b50


	//   ....[11]....
        /*01fc*/ 	.word	0x00003b80


	//   ....[12]....
        /*0200*/ 	.word	0x00003f30


	//   ....[13]....
        /*0204*/ 	.word	0x00003fe0


	//   ....[14]....
        /*0208*/ 	.word	0x00006340


	//   ....[15]....
        /*020c*/ 	.word	0x00006930


	//   ....[16]....
        /*0210*/ 	.word	0x000072e0


	//   ....[17]....
        /*0214*/ 	.word	0x000073d0


	//   ....[18]....
        /*0218*/ 	.word	0x000079a0


	//   ....[19]....
        /*021c*/ 	.word	0x00007a00


	//   ....[20]....
        /*0220*/ 	.word	0x00009cb0


	//   ....[21]....
        /*0224*/ 	.word	0x00009ce0


	//   ....[22]....
        /*0228*/ 	.word	0x0000a050


	//   ....[23]....
        /*022c*/ 	.word	0x0000a0b0


	//   ....[24]....
        /*0230*/ 	.word	0x0000be40


	//   ....[25]....
        /*0234*/ 	.word	0x0000c1c0


	//   ....[26]....
        /*0238*/ 	.word	0x0000cf70


	//   ....[27]....
        /*023c*/ 	.word	0x0000d090


	//   ....[28]....
        /*0240*/ 	.word	0x0000d650


	//   ....[29]....
        /*0244*/ 	.word	0x0000d6a0


	//   ....[30]....
        /*0248*/ 	.word	0x0000e720


	//   ....[31]....
        /*024c*/ 	.word	0x0000e750


	//   ....[32]....
        /*0250*/ 	.word	0x0000e840


	//   ....[33]....
        /*0254*/ 	.word	0x0000e850


	//   ....[34]....
        /*0258*/ 	.word	0x0000f8a0


	//   ....[35]....
        /*025c*/ 	.word	0x0000f900


	//   ....[36]....
        /*0260*/ 	.word	0x0000f940


	//   ....[37]....
        /*0264*/ 	.word	0x0000f970


	//   ....[38]....
        /*0268*/ 	.word	0x0000f9a0


	//   ....[39]....
        /*026c*/ 	.word	0x0000f9c0


	//   ....[40]....
        /*0270*/ 	.word	0x00010340


	//   ....[41]....
        /*0274*/ 	.word	0x00010350


	//   ....[42]....
        /*0278*/ 	.word	0x000110c0


	//   ....[43]....
        /*027c*/ 	.word	0x00011fb0


	//   ....[44]....
        /*0280*/ 	.word	0x00012970


	//   ....[45]....
        /*0284*/ 	.word	0x000129b0


	//   ....[46]....
        /*0288*/ 	.word	0x000129e0


	//   ....[47]....
        /*028c*/ 	.word	0x00012a30


	//   ....[48]....
        /*0290*/ 	.word	0x00012ac0


	//   ....[49]....
        /*0294*/ 	.word	0x00012ae0


	//   ....[50]....
        /*0298*/ 	.word	0x00012b70


	//   ....[51]....
        /*029c*/ 	.word	0x00012ba0


	//   ....[52]....
        /*02a0*/ 	.word	0x00012c20


	//   ....[53]....
        /*02a4*/ 	.word	0x00012c50


	//   ....[54]....
        /*02a8*/ 	.word	0x00012cd0


	//   ....[55]....
        /*02ac*/ 	.word	0x00012d00


	//   ....[56]....
        /*02b0*/ 	.word	0x00012d80


	//   ....[57]....
        /*02b4*/ 	.word	0x00012db0


	//   ....[58]....
        /*02b8*/ 	.word	0x00012e20


	//   ....[59]....
        /*02bc*/ 	.word	0x00012e50


	//   ....[60]....
        /*02c0*/ 	.word	0x00015450


	//   ....[61]....
        /*02c4*/ 	.word	0x00015a90


	//   ....[62]....
        /*02c8*/ 	.word	0x00015c00


	//   ....[63]....
        /*02cc*/ 	.word	0x00015c60


	//   ....[64]....
        /*02d0*/ 	.word	0x00015da0


	//   ....[65]....
        /*02d4*/ 	.word	0x00015e10


	//   ....[66]....
        /*02d8*/ 	.word	0x00015f10


	//   ....[67]....
        /*02dc*/ 	.word	0x00015f80


	//   ....[68]....
        /*02e0*/ 	.word	0x00016080


	//   ....[69]....
        /*02e4*/ 	.word	0x000160f0


	//   ....[70]....
        /*02e8*/ 	.word	0x000161f0


	//   ....[71]....
        /*02ec*/ 	.word	0x00016260


	//   ....[72]....
        /*02f0*/ 	.word	0x00016360


	//   ....[73]....
        /*02f4*/ 	.word	0x000163d0


	//   ....[74]....
        /*02f8*/ 	.word	0x000164d0


	//   ....[75]....
        /*02fc*/ 	.word	0x00016530


	//   ....[76]....
        /*0300*/ 	.word	0x00016620


	//   ....[77]....
        /*0304*/ 	.word	0x00016670


	//   ....[78]....
        /*0308*/ 	.word	0x00016a70


	//----- nvinfo : EIATTR_REG_RECONFIG
	.align		4
.L_177:
        /*030c*/ 	.byte	0x01, 0x54
	.zero		2


	//----- nvinfo : EIATTR_SYSCALL_OFFSETS
	.align		4
        /*0310*/ 	.byte	0x04, 0x46
        /*0312*/ 	.short	(.L_179 - .L_178)


	//   ....[0]....
.L_178:
        /*0314*/ 	.word	0x00001880


	//   ....[1]....
        /*0318*/ 	.word	0x00011c20


	//   ....[2]....
        /*031c*/ 	.word	0x00011d60


	//   ....[3]....
        /*0320*/ 	.word	0x00011e50


	//   ....[4]....
        /*0324*/ 	.word	0x000125c0


	//----- nvinfo : EIATTR_MBARRIER_INSTR_OFFSETS
	.align		4
.L_179:
        /*0328*/ 	.byte	0x04, 0x39
        /*032a*/ 	.short	(.L_181 - .L_180)


	//   ....[0]....
.L_180:
        /*032c*/ 	.word	0x00000270
        /*0330*/ 	.word	0x000000ff
        /*0334*/ 	.word	0x00030800
        /*0338*/ 	.short	0x0100
        /*033a*/ 	.byte	0x08
	.zero		1


	//   ....[1]....
        /*033c*/ 	.word	0x00000280
        /*0340*/ 	.word	0x000000ff
        /*0344*/ 	.word	0x00030820
        /*0348*/ 	.short	0x0100
        /*034a*/ 	.byte	0x08
	.zero		1


	//   ....[2]....
        /*034c*/ 	.word	0x00000370
        /*0350*/ 	.word	0x000000ff
        /*0354*/ 	.word	0x00030830
        /*0358*/ 	.short	0x0100
        /*035a*/ 	.byte	0x08
	.zero		1


	//   ....[3]....
        /*035c*/ 	.word	0x00000380
        /*0360*/ 	.word	0x000000ff
        /*0364*/ 	.word	0x00030840
        /*0368*/ 	.short	0x0100
        /*036a*/ 	.byte	0x08
	.zero		1


	//   ....[4]....
        /*036c*/ 	.word	0x00000390
        /*0370*/ 	.word	0x000000ff
        /*0374*/ 	.word	0x00030838
        /*0378*/ 	.short	0x0100
        /*037a*/ 	.byte	0x08
	.zero		1


	//   ....[5]....
        /*037c*/ 	.word	0x000003a0
        /*0380*/ 	.word	0x000000ff
        /*0384*/ 	.word	0x00030848
        /*0388*/ 	.short	0x0100
        /*038a*/ 	.byte	0x08
	.zero		1


	//   ....[6]....
        /*038c*/ 	.word	0x000004d0
        /*0390*/ 	.word	0x000000ff
        /*0394*/ 	.word	0x00030850
        /*0398*/ 	.short	0x0100
        /*039a*/ 	.byte	0x08
	.zero		1


	//   ....[7]....
        /*039c*/ 	.word	0x000004e0
        /*03a0*/ 	.word	0x000000ff
        /*03a4*/ 	.word	0x00030860
        /*03a8*/ 	.short	0x0100
        /*03aa*/ 	.byte	0x08
	.zero		1


	//   ....[8]....
        /*03ac*/ 	.word	0x000004f0
        /*03b0*/ 	.word	0x000000ff
        /*03b4*/ 	.word	0x00030858
        /*03b8*/ 	.short	0x0100
        /*03ba*/ 	.byte	0x08
	.zero		1


	//   ....[9]....
        /*03bc*/ 	.word	0x00000500
        /*03c0*/ 	.word	0x000000ff
        /*03c4*/ 	.word	0x00030868
        /*03c8*/ 	.short	0x0100
        /*03ca*/ 	.byte	0x08
	.zero		1


	//   ....[10]....
        /*03cc*/ 	.word	0x000005f0
        /*03d0*/ 	.word	0x000000ff
        /*03d4*/ 	.word	0x00030870
        /*03d8*/ 	.short	0x0100
        /*03da*/ 	.byte	0x06
	.zero		1


	//   ....[11]....
        /*03dc*/ 	.word	0x00000600
        /*03e0*/ 	.word	0x000000ff
        /*03e4*/ 	.word	0x00030880
        /*03e8*/ 	.short	0x0100
        /*03ea*/ 	.byte	0x06
	.zero		1


	//   ....[12]....
        /*03ec*/ 	.word	0x00000610
        /*03f0*/ 	.word	0x000000ff
        /*03f4*/ 	.word	0x00030878
        /*03f8*/ 	.short	0x0100
        /*03fa*/ 	.byte	0x06
	.zero		1


	//   ....[13]....
        /*03fc*/ 	.word	0x00000620
        /*0400*/ 	.word	0x000000ff
        /*0404*/ 	.word	0x00030888
        /*0408*/ 	.short	0x0100
        /*040a*/ 	.byte	0x06
	.zero		1


	//   ....[14]....
        /*040c*/ 	.word	0x00000750
        /*0410*/ 	.word	0x000000ff
        /*0414*/ 	.word	0x00030890
        /*0418*/ 	.short	0x0100
        /*041a*/ 	.byte	0x08
	.zero		1


	//   ....[15]....
        /*041c*/ 	.word	0x00000760
        /*0420*/ 	.word	0x000000ff
        /*0424*/ 	.word	0x000308a0
        /*0428*/ 	.short	0x0100
        /*042a*/ 	.byte	0x08
	.zero		1


	//   ....[16]....
        /*042c*/ 	.word	0x00000770
        /*0430*/ 	.word	0x000000ff
        /*0434*/ 	.word	0x00030898
        /*0438*/ 	.short	0x0100
        /*043a*/ 	.byte	0x08
	.zero		1


	//   ....[17]....
        /*043c*/ 	.word	0x00000780
        /*0440*/ 	.word	0x000000ff
        /*0444*/ 	.word	0x000308a8
        /*0448*/ 	.short	0x0100
        /*044a*/ 	.byte	0x08
	.zero		1


	//   ....[18]....
        /*044c*/ 	.word	0x000008b0
        /*0450*/ 	.word	0x000000ff
        /*0454*/ 	.word	0x000308b0
        /*0458*/ 	.short	0x0100
        /*045a*/ 	.byte	0x08
	.zero		1


	//   ....[19]....
        /*045c*/ 	.word	0x000008c0
        /*0460*/ 	.word	0x000000ff
        /*0464*/ 	.word	0x000308c0
        /*0468*/ 	.short	0x0100
        /*046a*/ 	.byte	0x08
	.zero		1


	//   ....[20]....
        /*046c*/ 	.word	0x000008d0
        /*0470*/ 	.word	0x000000ff
        /*0474*/ 	.word	0x000308b8
        /*0478*/ 	.short	0x0100
        /*047a*/ 	.byte	0x08
	.zero		1


	//   ....[21]....
        /*047c*/ 	.word	0x000008e0
        /*0480*/ 	.word	0x000000ff
        /*0484*/ 	.word	0x000308c8
        /*0488*/ 	.short	0x0100
        /*048a*/ 	.byte	0x08
	.zero		1


	//   ....[22]....
        /*048c*/ 	.word	0x000018a0
        /*0490*/ 	.word	0x000000ff
        /*0494*/ 	.word	0x00030800
        /*0498*/ 	.short	0x010a
        /*049a*/ 	.byte	0x3a
	.zero		1


	//   ....[23]....
        /*049c*/ 	.word	0x00001930
        /*04a0*/ 	.word	0x000000ff
        /*04a4*/ 	.word	0x00030830
        /*04a8*/ 	.short	0x010a
        /*04aa*/ 	.byte	0x3a
	.zero		1


	//   ....[24]....
        /*04ac*/ 	.word	0x000019c0
        /*04b0*/ 	.word	0x000000ff
        /*04b4*/ 	.word	0x00030830
        /*04b8*/ 	.short	0x010a
        /*04ba*/ 	.byte	0x3a
	.zero		1


	//   ....[25]....
        /*04bc*/ 	.word	0x00002630
        /*04c0*/ 	.word	0x0000000b
        /*04c4*/ 	.word	0x00000000
        /*04c8*/ 	.short	0x0101
        /*04ca*/ 	.byte	0x3f
	.zero		1


	//   ....[26]....
        /*04cc*/ 	.word	0x00004ec0
        /*04d0*/ 	.word	0x000000ff
        /*04d4*/ 	.word	0x00030830
        /*04d8*/ 	.short	0x010a
        /*04da*/ 	.byte	0x3d
	.zero		1


	//   ....[27]....
        /*04dc*/ 	.word	0x00004f00
        /*04e0*/ 	.word	0x000000ff
        /*04e4*/ 	.word	0x00030830
        /*04e8*/ 	.short	0x010a
        /*04ea*/ 	.byte	0x3d
	.zero		1


	//   ....[28]....
        /*04ec*/ 	.word	0x00005960
        /*04f0*/ 	.word	0x000000ff
        /*04f4*/ 	.word	0x00030850
        /*04f8*/ 	.short	0x010a
        /*04fa*/ 	.byte	0x0e
	.zero		1


	//   ....[29]....
        /*04fc*/ 	.word	0x000059a0
        /*0500*/ 	.word	0x000000ff
        /*0504*/ 	.word	0x00030850
        /*0508*/ 	.short	0x010a
        /*050a*/ 	.byte	0x0e
	.zero		1


	//   ....[30]....
        /*050c*/ 	.word	0x00006330
        /*0510*/ 	.word	0x00000091
        /*0514*/ 	.word	0x00000000
        /*0518*/ 	.short	0x0101
        /*051a*/ 	.byte	0x3f
	.zero		1


	//   ....[31]....
        /*051c*/ 	.word	0x00007e00
        /*0520*/ 	.word	0x00000015
        /*0524*/ 	.word	0x00000000
        /*0528*/ 	.short	0x0101
        /*052a*/ 	.byte	0x3f
	.zero		1


	//   ....[32]....
        /*052c*/ 	.word	0x00008770
        /*0530*/ 	.word	0x000000ff
        /*0534*/ 	.word	0x00030830
        /*0538*/ 	.short	0x010a
        /*053a*/ 	.byte	0x39
	.zero		1


	//   ....[33]....
        /*053c*/ 	.word	0x000087b0
        /*0540*/ 	.word	0x000000ff
        /*0544*/ 	.word	0x00030830
        /*0548*/ 	.short	0x010a
        /*054a*/ 	.byte	0x39
	.zero		1


	//   ....[34]....
        /*054c*/ 	.word	0x00009210
        /*0550*/ 	.word	0x000000ff
        /*0554*/ 	.word	0x00030850
        /*0558*/ 	.short	0x010a
        /*055a*/ 	.byte	0x0e
	.zero		1


	//   ....[35]....
        /*055c*/ 	.word	0x00009250
        /*0560*/ 	.word	0x000000ff
        /*0564*/ 	.word	0x00030850
        /*0568*/ 	.short	0x010a
        /*056a*/ 	.byte	0x0e
	.zero		1


	//   ....[36]....
        /*056c*/ 	.word	0x0000a5d0
        /*0570*/ 	.word	0x0000000e
        /*0574*/ 	.word	0x00000000
        /*0578*/ 	.short	0x0101
        /*057a*/ 	.byte	0x3f
	.zero		1


	//   ....[37]....
        /*057c*/ 	.word	0x0000a690
        /*0580*/ 	.word	0x0000000e
        /*0584*/ 	.word	0x00000000
        /*0588*/ 	.short	0x0101
        /*058a*/ 	.byte	0x3f
	.zero		1


	//   ....[38]....
        /*058c*/ 	.word	0x0000ab60
        /*0590*/ 	.word	0x000000ff
        /*0594*/ 	.word	0x00030830
        /*0598*/ 	.short	0x010a
        /*059a*/ 	.byte	0x39
	.zero		1


	//   ....[39]....
        /*059c*/ 	.word	0x0000aba0
        /*05a0*/ 	.word	0x000000ff
        /*05a4*/ 	.word	0x00030830
        /*05a8*/ 	.short	0x010a
        /*05aa*/ 	.byte	0x39
	.zero		1


	//   ....[40]....
        /*05ac*/ 	.word	0x0000b600
        /*05b0*/ 	.word	0x000000ff
        /*05b4*/ 	.word	0x00030850
        /*05b8*/ 	.short	0x010a
        /*05ba*/ 	.byte	0x0e
	.zero		1


	//   ....[41]....
        /*05bc*/ 	.word	0x0000b640
        /*05c0*/ 	.word	0x000000ff
        /*05c4*/ 	.word	0x00030850
        /*05c8*/ 	.short	0x010a
        /*05ca*/ 	.byte	0x0e
	.zero		1


	//   ....[42]....
        /*05cc*/ 	.word	0x0000bf60
        /*05d0*/ 	.word	0x00000091
        /*05d4*/ 	.word	0x00000000
        /*05d8*/ 	.short	0x0101
        /*05da*/ 	.byte	0x3f
	.zero		1


	//   ....[43]....
        /*05dc*/ 	.word	0x0000daf0
        /*05e0*/ 	.word	0x00000015
        /*05e4*/ 	.word	0x00000000
        /*05e8*/ 	.short	0x0101
        /*05ea*/ 	.byte	0x3f
	.zero		1


	//   ....[44]....
        /*05ec*/ 	.word	0x0000e690
        /*05f0*/ 	.word	0x000000ff
        /*05f4*/ 	.word	0x00030850
        /*05f8*/ 	.short	0x010a
        /*05fa*/ 	.byte	0x05
	.zero		1


	//   ....[45]....
        /*05fc*/ 	.word	0x0000e6d0
        /*0600*/ 	.word	0x000000ff
        /*0604*/ 	.word	0x00030850
        /*0608*/ 	.short	0x010a
        /*060a*/ 	.byte	0x05
	.zero		1


	//   ....[46]....
        /*060c*/ 	.word	0x0000eaf0
        /*0610*/ 	.word	0x0000000b
        /*0614*/ 	.word	0x00000000
        /*0618*/ 	.short	0x0101
        /*061a*/ 	.byte	0x3f
	.zero		1


	//   ....[47]....
        /*061c*/ 	.word	0x0000f9d0
        /*0620*/ 	.word	0x000000ff
        /*0624*/ 	.word	0x00000000
        /*0628*/ 	.short	0x0101
        /*062a*/ 	.byte	0x04
	.zero		1


	//   ....[48]....
        /*062c*/ 	.word	0x000121d0
        /*0630*/ 	.word	0x000000ff
        /*0634*/ 	.word	0x00030840
        /*0638*/ 	.short	0x010a
        /*063a*/ 	.byte	0x26
	.zero		1


	//   ....[49]....
        /*063c*/ 	.word	0x00012f90
        /*0640*/ 	.word	0x000000ff
        /*0644*/ 	.word	0x00030800
        /*0648*/ 	.short	0x0107
        /*064a*/ 	.byte	0x26
	.zero		1


	//   ....[50]....
        /*064c*/ 	.word	0x00013000
        /*0650*/ 	.word	0x000000ff
        /*0654*/ 	.word	0x00030800
        /*0658*/ 	.short	0x0101
        /*065a*/ 	.byte	0x26
	.zero		1


	//   ....[51]....
        /*065c*/ 	.word	0x00013010
        /*0660*/ 	.word	0x000000ff
        /*0664*/ 	.word	0x00030820
        /*0668*/ 	.short	0x010a
        /*066a*/ 	.byte	0x26
	.zero		1


	//   ....[52]....
        /*066c*/ 	.word	0x00013420
        /*0670*/ 	.word	0x000000ff
        /*0674*/ 	.word	0x00030848
        /*0678*/ 	.short	0x010a
        /*067a*/ 	.byte	0x26
	.zero		1


	//   ....[53]....
        /*067c*/ 	.word	0x000137d0
        /*0680*/ 	.word	0x000000ff
        /*0684*/ 	.word	0x00030860
        /*0688*/ 	.short	0x010a
        /*068a*/ 	.byte	0x26
	.zero		1


	//   ....[54]....
        /*068c*/ 	.word	0x00013da0
        /*0690*/ 	.word	0x000000ff
        /*0694*/ 	.word	0x00030840
        /*0698*/ 	.short	0x010a
        /*069a*/ 	.byte	0x26
	.zero		1


	//   ....[55]....
        /*069c*/ 	.word	0x00014160
        /*06a0*/ 	.word	0x000000ff
        /*06a4*/ 	.word	0x00030868
        /*06a8*/ 	.short	0x010a
        /*06aa*/ 	.byte	0x26
	.zero		1


	//   ....[56]....
        /*06ac*/ 	.word	0x00014780
        /*06b0*/ 	.word	0x000000ff
        /*06b4*/ 	.word	0x00030848
        /*06b8*/ 	.short	0x010a
        /*06ba*/ 	.byte	0x26
	.zero		1


	//   ....[57]....
        /*06bc*/ 	.word	0x00014b20
        /*06c0*/ 	.word	0x000000ff
        /*06c4*/ 	.word	0x00030860
        /*06c8*/ 	.short	0x010a
        /*06ca*/ 	.byte	0x26
	.zero		1


	//   ....[58]....
        /*06cc*/ 	.word	0x00014f80
        /*06d0*/ 	.word	0x00000003
        /*06d4*/ 	.word	0x00030860
        /*06d8*/ 	.short	0x010a
        /*06da*/ 	.byte	0x3f
	.zero		1


	//   ....[59]....
        /*06dc*/ 	.word	0x000153e0
        /*06e0*/ 	.word	0x00000002
        /*06e4*/ 	.word	0x00030820
        /*06e8*/ 	.short	0x010a
        /*06ea*/ 	.byte	0x3f
	.zero		1


	//   ....[60]....
        /*06ec*/ 	.word	0x00015580
        /*06f0*/ 	.word	0x00000007
        /*06f4*/ 	.word	0x00000000
        /*06f8*/ 	.short	0x010a
        /*06fa*/ 	.byte	0x3f
	.zero		1


	//   ....[61]....
        /*06fc*/ 	.word	0x000155f0
        /*0700*/ 	.word	0x00000008
        /*0704*/ 	.word	0x00000000
        /*0708*/ 	.short	0x010a
        /*070a*/ 	.byte	0x3f
	.zero		1


	//   ....[62]....
        /*070c*/ 	.word	0x00015650
        /*0710*/ 	.word	0x00000007
        /*0714*/ 	.word	0x00000000
        /*0718*/ 	.short	0x010a
        /*071a*/ 	.byte	0x3f
	.zero		1


	//   ....[63]....
        /*071c*/ 	.word	0x00015680
        /*0720*/ 	.word	0x00000006
        /*0724*/ 	.word	0x00000000
        /*0728*/ 	.short	0x010a
        /*072a*/ 	.byte	0x3f
	.zero		1


	//   ....[64]....
        /*072c*/ 	.word	0x000156f0
        /*0730*/ 	.word	0x00000003
        /*0734*/ 	.word	0x00030800
        /*0738*/ 	.short	0x010a
        /*073a*/ 	.byte	0x3f
	.zero		1


	//   ....[65]....
        /*073c*/ 	.word	0x00015750
        /*0740*/ 	.word	0x00000003
        /*0744*/ 	.word	0x00030830
        /*0748*/ 	.short	0x010a
        /*074a*/ 	.byte	0x3f
	.zero		1


	//   ....[66]....
        /*074c*/ 	.word	0x000157b0
        /*0750*/ 	.word	0x0000000f
        /*0754*/ 	.word	0x00030830
        /*0758*/ 	.short	0x010a
        /*075a*/ 	.byte	0x3f
	.zero		1


	//   ....[67]....
        /*075c*/ 	.word	0x00015810
        /*0760*/ 	.word	0x0000000f
        /*0764*/ 	.word	0x00030850
        /*0768*/ 	.short	0x010a
        /*076a*/ 	.byte	0x3f
	.zero		1


	//   ....[68]....
        /*076c*/ 	.word	0x00015870
        /*0770*/ 	.word	0x00000004
        /*0774*/ 	.word	0x00030830
        /*0778*/ 	.short	0x010a
        /*077a*/ 	.byte	0x3f
	.zero		1


	//   ....[69]....
        /*077c*/ 	.word	0x000158d0
        /*0780*/ 	.word	0x00000003
        /*0784*/ 	.word	0x00030850
        /*0788*/ 	.short	0x010a
        /*078a*/ 	.byte	0x3f
	.zero		1


	//   ....[70]....
        /*078c*/ 	.word	0x00015930
        /*0790*/ 	.word	0x00000004
        /*0794*/ 	.word	0x00030830
        /*0798*/ 	.short	0x010a
        /*079a*/ 	.byte	0x3f
	.zero		1


	//   ....[71]....
        /*079c*/ 	.word	0x00015990
        /*07a0*/ 	.word	0x00000003
        /*07a4*/ 	.word	0x00030850
        /*07a8*/ 	.short	0x010a
        /*07aa*/ 	.byte	0x3f
	.zero		1


	//   ....[72]....
        /*07ac*/ 	.word	0x000159f0
        /*07b0*/ 	.word	0x00000007
        /*07b4*/ 	.word	0x00030850
        /*07b8*/ 	.short	0x010a
        /*07ba*/ 	.byte	0x3f
	.zero		1


	//   ....[73]....
        /*07bc*/ 	.word	0x00015b50
        /*07c0*/ 	.word	0x00000003
        /*07c4*/ 	.word	0x00030840
        /*07c8*/ 	.short	0x010a
        /*07ca*/ 	.byte	0x3f
	.zero		1


	//   ....[74]....
        /*07cc*/ 	.word	0x000166b0
        /*07d0*/ 	.word	0x00000003
        /*07d4*/ 	.word	0x00030820
        /*07d8*/ 	.short	0x010a
        /*07da*/ 	.byte	0x3f
	.zero		1


	//   ....[75]....
        /*07dc*/ 	.word	0x00016710
        /*07e0*/ 	.word	0x00000003
        /*07e4*/ 	.word	0x00030848
        /*07e8*/ 	.short	0x010a
        /*07ea*/ 	.byte	0x3f
	.zero		1


	//   ....[76]....
        /*07ec*/ 	.word	0x00016770
        /*07f0*/ 	.word	0x00000003
        /*07f4*/ 	.word	0x00030860
        /*07f8*/ 	.short	0x010a
        /*07fa*/ 	.byte	0x3f
	.zero		1


	//   ....[77]....
        /*07fc*/ 	.word	0x000167d0
        /*0800*/ 	.word	0x00000003
        /*0804*/ 	.word	0x00030840
        /*0808*/ 	.short	0x010a
        /*080a*/ 	.byte	0x3f
	.zero		1


	//   ....[78]....
        /*080c*/ 	.word	0x00016830
        /*0810*/ 	.word	0x00000003
        /*0814*/ 	.word	0x00030868
        /*0818*/ 	.short	0x010a
        /*081a*/ 	.byte	0x3f
	.zero		1


	//   ....[79]....
        /*081c*/ 	.word	0x00016890
        /*0820*/ 	.word	0x00000003
        /*0824*/ 	.word	0x00030848
        /*0828*/ 	.short	0x010a
        /*082a*/ 	.byte	0x3f
	.zero		1


	//   ....[80]....
        /*082c*/ 	.word	0x000168f0
        /*0830*/ 	.word	0x00000003
        /*0834*/ 	.word	0x00030860
        /*0838*/ 	.short	0x010a
        /*083a*/ 	.byte	0x3f
	.zero		1


	//   ....[81]....
        /*083c*/ 	.word	0x00016940
        /*0840*/ 	.word	0x00000003
        /*0844*/ 	.word	0x00030860
        /*0848*/ 	.short	0x010a
        /*084a*/ 	.byte	0x3f
	.zero		1


	//   ....[82]....
        /*084c*/ 	.word	0x00016990
        /*0850*/ 	.word	0x00000002
        /*0854*/ 	.word	0x00030820
        /*0858*/ 	.short	0x010a
        /*085a*/ 	.byte	0x3f
	.zero		1


	//   ....[83]....
        /*085c*/ 	.word	0x00016b30
        /*0860*/ 	.word	0x00000007
        /*0864*/ 	.word	0x00000000
        /*0868*/ 	.short	0x010a
        /*086a*/ 	.byte	0x3f
	.zero		1


	//   ....[84]....
        /*086c*/ 	.word	0x00016b80
        /*0870*/ 	.word	0x00000008
        /*0874*/ 	.word	0x00000000
        /*0878*/ 	.short	0x010a
        /*087a*/ 	.byte	0x3f
	.zero		1


	//   ....[85]....
        /*087c*/ 	.word	0x00016bd0
        /*0880*/ 	.word	0x00000007
        /*0884*/ 	.word	0x00000000
        /*0888*/ 	.short	0x010a
        /*088a*/ 	.byte	0x3f
	.zero		1


	//----- nvinfo : EIATTR_NUM_MBARRIERS
	.align		4
.L_181:
        /*088c*/ 	.byte	0x03, 0x38
        /*088e*/ 	.short	0x0016


	//----- nvinfo : EIATTR_EXIT_INSTR_OFFSETS
	.align		4
        /*0890*/ 	.byte	0x04, 0x1c
        /*0892*/ 	.short	(.L_183 - .L_182)


	//   ....[0]....
.L_182:
        /*0894*/ 	.word	0x000156d0


	//----- nvinfo : EIATTR_MAX_THREADS
	.align		4
.L_183:
        /*0898*/ 	.byte	0x04, 0x05
        /*089a*/ 	.short	(.L_185 - .L_184)
.L_184:
        /*089c*/ 	.word	0x00000180
        /*08a0*/ 	.word	0x00000001
        /*08a4*/ 	.word	0x00000001


	//----- nvinfo : EIATTR_CRS_STACK_SIZE
	.align		4
.L_185:
        /*08a8*/ 	.byte	0x04, 0x1e
        /*08aa*/ 	.short	(.L_187 - .L_186)
.L_186:
        /*08ac*/ 	.word	0x00000000


	//----- nvinfo : EIATTR_CBANK_PARAM_SIZE
	.align		4
.L_187:
        /*08b0*/ 	.byte	0x03, 0x19
        /*08b2*/ 	.short	0x0a70


	//----- nvinfo : EIATTR_PARAM_CBANK
	.align		4
        /*08b4*/ 	.byte	0x04, 0x0a
        /*08b6*/ 	.short	(.L_189 - .L_188)
	.align		4
.L_188:
        /*08b8*/ 	.word	index@(.nv.constant0._ZN7cutlass13device_kernelIN5flash11enable_sm90INS1_16FlashAttnFwdSm90INS1_25CollectiveMainloopFwdSm90ILi2EN4cute5tupleIJNS5_1CILi1EEES8_S8_EEENS6_IJNS7_ILi128EEENS7_ILi96EEENS7_ILi192EEEEEELi192ENS_6half_tEfNS_4arch4Sm90ELb0ELb1ELb1ELb0ELb0ELb0ELb0ELb1ELb1ELb1ELb1ELb0EEENS1_21CollectiveEpilogueFwdINS6_IJSA_SC_SB_EEES9_SE_SG_Li256ELb0ELb1ELb1ELb0EEENS1_19SingleTileSchedulerILb0ELb1ELb1ELi128EEEEEEEEEvNT_6ParamsE)
        /*08bc*/ 	.short	0x0210
        /*08be*/ 	.short	0x0a70


	//----- nvinfo : EIATTR_SW_WAR
	.align		4
.L_189:
        /*08c0*/ 	.byte	0x04, 0x36
        /*08c2*/ 	.short	(.L_191 - .L_190)
.L_190:
        /*08c4*/ 	.word	0x00000008
.L_191:


//--------------------- .nv.info._ZN7cutlass13device_kernelIN5flash11enable_sm90INS1_16FlashAttnFwdSm90INS1_25CollectiveMainloopFwdSm90ILi2EN4cute5tupleIJNS5_1CILi1EEES8_S8_EEENS6_IJNS7_ILi128EEENS7_ILi96EEENS7_ILi192EEEEEELi192ENS_6half_tEfNS_4arch4Sm90ELb0ELb1ELb1ELb1ELb0ELb0ELb0ELb1ELb1ELb1ELb1ELb0EEENS1_21CollectiveEpilogueFwdINS6_IJSA_SC_SB_EEES9_SE_SG_Li256ELb1ELb1ELb1ELb0EEENS1_36VarlenDynamicPersistentTileSchedulerILi128ELi96ELi256ELi128ELb1ELb1ELb1ELb1ELb0ELb1EEEEEEEEEvNT_6ParamsE --------------------------
	.section	.nv.info._ZN7cutlass13device_kernelIN5flash11enable_sm90INS1_16FlashAttnFwdSm90INS1_25CollectiveMainloopFwdSm90ILi2EN4cute5tupleIJNS5_1CILi1EEES8_S8_EEENS6_IJNS7_ILi128EEENS7_ILi96EEENS7_ILi192EEEEEELi192ENS_6half_tEfNS_4arch4Sm90ELb0ELb1ELb1ELb1ELb0ELb0ELb0ELb1ELb1ELb1ELb1ELb0EEENS1_21CollectiveEpilogueFwdINS6_IJSA_SC_SB_EEES9_SE_SG_Li256ELb1ELb1ELb1ELb0EEENS1_36VarlenDynamicPersistentTileSchedulerILi128ELi96ELi256ELi128ELb1ELb1ELb1ELb1ELb0ELb1EEEEEEEEEvNT_6ParamsE,"",@"SHT_CUDA_INFO"
	.sectionflags	@""
	.align	4


	//----- nvinfo : EIATTR_CUDA_API_VERSION
	.align		4
        /*0000*/ 	.byte	0x04, 0x37
        /*0002*/ 	.short	(.L_193 - .L_192)
.L_192:
        /*0004*/ 	.word	0x00000082


	//----- nvinfo : EIATTR_KPARAM_INFO
	.align		4
.L_193:
        /*0008*/ 	.byte	0x04, 0x17
        /*000a*/ 	.short	(.L_195 - .L_194)
.L_194:
        /*000c*/ 	.word	0x00000000
        /*0010*/ 	.short	0x0000
        /*0012*/ 	.short	0x0070
        /*0014*/ 	.byte	0x00, 0xf0, 0x01, 0x2a


	//----- nvinfo : EIATTR_SPARSE_MMA_MASK
	.align		4
.L_195:
        /*0018*/ 	.byte	0x03, 0x50
        /*001a*/ 	.short	0x0000


	//----- nvinfo : EIATTR_MAXREG_COUNT
	.align		4
        /*001c*/ 	.byte	0x03, 0x1b
        /*001e*/ 	.short	0x00a8


	//----- nvinfo : EIATTR_NUM_BARRIERS
	.align		4
        /*0020*/ 	.byte	0x02, 0x4c
        /*0022*/ 	.byte	0x09
	.zero		1


	//----- nvinfo : EIATTR_EXTERNS
	.align		4
        /*0024*/ 	.byte	0x04, 0x0f
        /*0026*/ 	.short	(.L_197 - .L_196)


	//   ....[0]....
	.align		4
.L_196:
        /*0028*/ 	.word	index@(__assertfail)


	//----- nvinfo : EIATTR_ANNOTATIONS
	.align		4
.L_197:
        /*002c*/ 	.byte	0x04, 0x55
        /*002e*/ 	.short	(.L_199 - .L_198)


	//   ....[0]....
.L_198:
        /* <DEDUP_REMOVED lines=79> */


	//----- nvinfo : EIATTR_MERCURY_ISA_VERSION
	.align		4
.L_199:
        /*0510*/ 	.byte	0x03, 0x5f
        /*0512*/ 	.short	0x0101


	//----- nvinfo : EIATTR_UNUSED_LOAD_BYTE_OFFSET
	.align		4
        /*0514*/ 	.byte	0x04, 0x44
        /*0516*/ 	.short	(.L_201 - .L_200)


	//   ....[0]....
.L_200:
        /*0518*/ 	.word	0x00000a10
        /*051c*/ 	.word	0x0000fff0


	//   ....[1]....
        /*0520*/ 	.word	0x0000fd00
        /*0524*/ 	.word	0x0000fff0


	//----- nvinfo : EIATTR_INT_WARP_WIDE_INSTR_OFFSETS
	.align		4
.L_201:
        /*0528*/ 	.byte	0x04, 0x31
        /*052a*/ 	.short	(.L_203 - .L_202)


	//   ....[0]....
.L_202:
        /*052c*/ 	.word	0x00000130


	//   ....[1]....
        /*0530*/ 	.word	0x00000170


	//   ....[2]....
        /*0534*/ 	.word	0x000001e0


	//   ....[3]....
        /*0538*/ 	.word	0x000158d0


	//   ....[4]....
        /*053c*/ 	.word	0x00015970


	//   ....[5]....
        /*0540*/ 	.word	0x000197e0


	//   ....[6]....
        /*0544*/ 	.word	0x00019850


	//----- nvinfo : EIATTR_COOP_GROUP_MASK_REGIDS
	.align		4
.L_203:
        /*0548*/ 	.byte	0x04, 0x29
        /*054a*/ 	.short	(.L_205 - .L_204)


	//   ....[0]....
.L_204:
        /*054c*/ 	.word	0xffffffff


	//   ....[1]....
        /*0550*/ 	.word	0xffffffff


	//   ....[2]....
        /*0554*/ 	.word	0xffffffff


	//   ....[3]....
        /*0558*/ 	.word	0xffffffff


	//   ....[4]....
        /*055c*/ 	.word	0xffffffff


	//   ....[5]....
        /*0560*/ 	.word	0xffffffff


	//   ....[6]....
        /*0564*/ 	.word	0xffffffff


	//   ....[7]....
        /*0568*/ 	.word	0xffffffff


	//   ....[8]....
        /*056c*/ 	.word	0xffffffff


	//   ....[9]....
        /*0570*/ 	.word	0xffffffff


	//   ....[10]....
        /*0574*/ 	.word	0xffffffff


	//   ....[11]....
        /*0578*/ 	.word	0xffffffff


	//   ....[12]....
        /*057c*/ 	.word	0xffffffff


	//   ....[13]....
        /*0580*/ 	.word	0xffffffff


	//   ....[14]....
        /*0584*/ 	.word	0xffffffff


	//   ....[15]....
        /*0588*/ 	.word	0xffffffff


	//   ....[16]....
        /*058c*/ 	.word	0xffffffff


	//   ....[17]....
        /*0590*/ 	.word	0xffffffff


	//   ....[18]....
        /*0594*/ 	.word	0xffffffff


	//   ....[19]....
        /*0598*/ 	.word	0xffffffff


	//   ....[20]....
        /*059c*/ 	.word	0xffffffff


	//   ....[21]....
        /*05a0*/ 	.word	0xffffffff


	//   ....[22]....
        /*05a4*/ 	.word	0xffffffff


	//   ....[23]....
        /*05a8*/ 	.word	0xffffffff


	//   ....[24]....
        /*05ac*/ 	.word	0xffffffff


	//   ....[25]....
        /*05b0*/ 	.word	0xffffffff


	//   ....[26]....
        /*05b4*/ 	.word	0xffffffff


	//   ....[27]....
        /*05b8*/ 	.word	0xffffffff


	//   ....[28]....
        /*05bc*/ 	.word	0xffffffff


	//   ....[29]....
        /*05c0*/ 	.word	0xffffffff


	//   ....[30]....
        /*05c4*/ 	.word	0xffffffff


	//   ....[31]....
        /*05c8*/ 	.word	0xffffffff


	//   ....[32]....
        /*05cc*/ 	.word	0xffffffff


	//   ....[33]....
        /*05d0*/ 	.word	0xffffffff


	//   ....[34]....
        /*05d4*/ 	.word	0xffffffff


	//   ....[35]....
        /*05d8*/ 	.word	0xffffffff


	//   ....[36]....
        /*05dc*/ 	.word	0xffffffff


	//   ....[37]....
        /*05e0*/ 	.word	0xffffffff


	//   ....[38]....
        /*05e4*/ 	.word	0xffffffff


	//   ....[39]....
        /*05e8*/ 	.word	0xffffffff


	//   ....[40]....
        /*05ec*/ 	.word	0xffffffff


	//   ....[41]....
        /*05f0*/ 	.word	0xffffffff


	//   ....[42]....
        /*05f4*/ 	.word	0xffffffff


	//   ....[43]....
        /*05f8*/ 	.word	0xffffffff


	//   ....[44]....
        /*05fc*/ 	.word	0xffffffff


	//   ....[45]....
        /*0600*/ 	.word	0xffffffff


	//   ....[46]....
        /*0604*/ 	.word	0xffffffff


	//   ....[47]....
        /*0608*/ 	.word	0xffffffff


	//   ....[48]....
        /*060c*/ 	.word	0xffffffff


	//   ....[49]....
        /*0610*/ 	.word	0xffffffff


	//   ....[50]....
        /*0614*/ 	.word	0xffffffff


	//   ....[51]....
        /*0618*/ 	.word	0xffffffff


	//   ....[52]....
        /*061c*/ 	.word	0xffffffff


	//   ....[53]....
        /*0620*/ 	.word	0xffffffff


	//   ....[54]....
        /*0624*/ 	.word	0xffffffff


	//   ....[55]....
        /*0628*/ 	.word	0xffffffff


	//   ....[56]....
        /*062c*/ 	.word	0xffffffff


	//   ....[57]....
        /*0630*/ 	.word	0xffffffff


	//   ....[58]....
        /*0634*/ 	.word	0xffffffff


	//   ....[59]....
        /*0638*/ 	.word	0xffffffff


	//   ....[60]....
        /*063c*/ 	.word	0xffffffff


	//   ....[61]....
        /*0640*/ 	.word	0xffffffff


	//   ....[62]....
        /*0644*/ 	.word	0xffffffff


	//   ....[63]....
        /*0648*/ 	.word	0xffffffff


	//   ....[64]....
        /*064c*/ 	.word	0xffffffff


	//   ....[65]....
        /*0650*/ 	.word	0xffffffff


	//   ....[66]....
        /*0654*/ 	.word	0xffffffff


	//   ....[67]....
        /*0658*/ 	.word	0xffffffff


	//   ....[68]....
        /*065c*/ 	.word	0xffffffff


	//   ....[69]....
        /*0660*/ 	.word	0xffffffff


	//   ....[70]....
        /*0664*/ 	.word	0xffffffff


	//   ....[71]....
        /*0668*/ 	.word	0xffffffff


	//   ....[72]....
        /*066c*/ 	.word	0xffffffff


	//   ....[73]....
        /*0670*/ 	.word	0xffffffff


	//   ....[74]....
        /*0674*/ 	.word	0xffffffff


	//   ....[75]....
        /*0678*/ 	.word	0xffffffff


	//   ....[76]....
        /*067c*/ 	.word	0xffffffff


	//   ....[77]....
        /*0680*/ 	.word	0xffffffff


	//   ....[78]....
        /*0684*/ 	.word	0xffffffff


	//   ....[79]....
        /*0688*/ 	.word	0xffffffff


	//   ....[80]....
        /*068c*/ 	.word	0xffffffff


	//   ....[81]....
        /*0690*/ 	.word	0xffffffff


	//   ....[82]....
        /*0694*/ 	.word	0xffffffff


	//   ....[83]....
        /*0698*/ 	.word	0xffffffff


	//   ....[84]....
        /*069c*/ 	.word	0xffffffff


	//   ....[85]....
        /*06a0*/ 	.word	0xffffffff


	//   ....[86]....
        /*06a4*/ 	.word	0xffffffff


	//   ....[87]....
        /*06a8*/ 	.word	0xffffffff


	//   ....[88]....
        /*06ac*/ 	.word	0xffffffff


	//   ....[89]....
        /*06b0*/ 	.word	0xffffffff


	//   ....[90]....
        /*06b4*/ 	.word	0xffffffff


	//   ....[91]....
        /*06b8*/ 	.word	0xffffffff


	//   ....[92]....
        /*06bc*/ 	.word	0xffffffff


	//   ....[93]....
        /*06c0*/ 	.word	0xffffffff


	//   ....[94]....
        /*06c4*/ 	.word	0xffffffff


	//   ....[95]....
        /*06c8*/ 	.word	0xffffffff


	//   ....[96]....
        /*06cc*/ 	.word	0xffffffff


	//   ....[97]....
        /*06d0*/ 	.word	0xffffffff


	//   ....[98]....
        /*06d4*/ 	.word	0xffffffff


	//   ....[99]....
        /*06d8*/ 	.word	0xffffffff


	//   ....[100]....
        /*06dc*/ 	.word	0xffffffff


	//   ....[101]....
        /*06e0*/ 	.word	0xffffffff


	//   ....[102]....
        /*06e4*/ 	.word	0xffffffff


	//   ....[103]....
        /*06e8*/ 	.word	0xffffffff


	//   ....[104]....
        /*06ec*/ 	.word	0xffffffff


	//   ....[105]....
        /*06f0*/ 	.word	0xffffffff


	//   ....[106]....
        /*06f4*/ 	.word	0xffffffff


	//   ....[107]....
        /*06f8*/ 	.word	0xffffffff


	//   ....[108]....
        /*06fc*/ 	.word	0xffffffff


	//   ....[109]....
        /*0700*/ 	.word	0xffffffff


	//   ....[110]....
        /*0704*/ 	.word	0xffffffff


	//   ....[111]....
        /*0708*/ 	.word	0x0500000f


	//   ....[112]....
        /*070c*/ 	.word	0x0500000f


	//   ....[113]....
        /*0710*/ 	.word	0x0500000f


	//   ....[114]....
        /*0714*/ 	.word	0x0500000f


	//   ....[115]....
        /*0718*/ 	.word	0x0500000f


	//   ....[116]....
        /*071c*/ 	.word	0x0500000f


	//   ....[117]....
        /*0720*/ 	.word	0x0500000f


	//   ....[118]....
        /*0724*/ 	.word	0x0500000f


	//   ....[119]....
        /*0728*/ 	.word	0x0500000f


	//   ....[120]....
        /*072c*/ 	.word	0x0500000f


	//   ....[121]....
        /*0730*/ 	.word	0x0500000f


	//   ....[122]....
        /*0734*/ 	.word	0x0500000f


	//   ....[123]....
        /*0738*/ 	.word	0x0500000f


	//   ....[124]....
        /*073c*/ 	.word	0x0500000f


	//   ....[125]....
        /*0740*/ 	.word	0x0500000f


	//   ....[126]....
        /*0744*/ 	.word	0x0500000f


	//   ....[127]....
        /*0748*/ 	.word	0x0500000f


	//   ....[128]....
        /*074c*/ 	.word	0x0500000f


	//   ....[129]....
        /*0750*/ 	.word	0x0500000f


	//   ....[130]....
        /*0754*/ 	.word	0x0500000f


	//   ....[131]....
        /*0758*/ 	.word	0x0500000f


	//   ....[132]....
        /*075c*/ 	.word	0x0500000f


	//   ....[133]....
        /*0760*/ 	.word	0x0500000f


	//   ....[134]....
        /*0764*/ 	.word	0x0500000f


	//   ....[135]....
        /*0768*/ 	.word	0x0500000f


	//   ....[136]....
        /*076c*/ 	.word	0x0500000f


	//   ....[137]....
        /*0770*/ 	.word	0x0500000f


	//   ....[138]....
        /*0774*/ 	.word	0x0500000f


	//   ....[139]....
        /*0778*/ 	.word	0x0500000f


	//   ....[140]....
        /*077c*/ 	.word	0x0500000f


	//   ....[141]....
        /*0780*/ 	.word	0x0500000f


	//   ....[142]....
        /*0784*/ 	.word	0x0500000f


	//   ....[143]....
        /*0788*/ 	.word	0x0500000f


	//   ....[144]....
        /*078c*/ 	.word	0x0500000f


	//   ....[145]....
        /*0790*/ 	.word	0x0500000f


	//   ....[146]....
        /*0794*/ 	.word	0x0500000f


	//----- nvinfo : EIATTR_COOP_GROUP_INSTR_OFFSETS
	.align		4
.L_205:
        /*0798*/ 	.byte	0x04, 0x28
        /*079a*/ 	.short	(.L_207 - .L_206)


	//   ....[0]....
.L_206:
        /*079c*/ 	.word	0x00000060


	//   ....[1]....
        /*07a0*/ 	.word	0x00000140


	//   ....[2]....
        /*07a4*/ 	.word	0x00000190


	//   ....[3]....
        /*07a8*/ 	.word	0x000003c0


	//   ....[4]....
        /*07ac*/ 	.word	0x00000520


	//   ....[5]....
        /*07b0*/ 	.word	0x00000640


	//   ....[6]....
        /*07b4*/ 	.word	0x000007a0


	//   ....[7]....
        /*07b8*/ 	.word	0x00002180


	//   ....[8]....
        /*07bc*/ 	.word	0x00002f30


	//   ....[9]....
        /*07c0*/ 	.word	0x00003af0


	//   ....[10]....
        /*07c4*/ 	.word	0x00004400


	//   ....[11]....
        /*07c8*/ 	.word	0x00004430


	//   ....[12]....
        /*07cc*/ 	.word	0x000048b0


	//   ....[13]....
        /*07d0*/ 	.word	0x00004910


	//   ....[14]....
        /*07d4*/ 	.word	0x00006b70


	//   ....[15]....
        /*07d8*/ 	.word	0x00006d90


	//   ....[16]....
        /*07dc*/ 	.word	0x00007c30


	//   ....[17]....
        /*07e0*/ 	.word	0x00007d40


	//   ....[18]....
        /*07e4*/ 	.word	0x00008300


	//   ....[19]....
        /*07e8*/ 	.word	0x00008390


	//   ....[20]....
        /*07ec*/ 	.word	0x0000a350


	//   ....[21]....
        /*07f0*/ 	.word	0x0000a440


	//   ....[22]....
        /*07f4*/ 	.word	0x0000aa80


	//   ....[23]....
        /*07f8*/ 	.word	0x0000ab00


	//   ....[24]....
        /*07fc*/ 	.word	0x0000c970


	//   ....[25]....
        /*0800*/ 	.word	0x0000cbc0


	//   ....[26]....
        /*0804*/ 	.word	0x0000da50


	//   ....[27]....
        /*0808*/ 	.word	0x0000db60


	//   ....[28]....
        /*080c*/ 	.word	0x0000e160


	//   ....[29]....
        /*0810*/ 	.word	0x0000e1d0


	//   ....[30]....
        /*0814*/ 	.word	0x0000f230


	//   ....[31]....
        /*0818*/ 	.word	0x0000f270


	//   ....[32]....
        /*081c*/ 	.word	0x0000f3a0


	//   ....[33]....
        /*0820*/ 	.word	0x0000f3c0


	//   ....[34]....
        /*0824*/ 	.word	0x00010bd0


	//   ....[35]....
        /*0828*/ 	.word	0x00010be0


	//   ....[36]....
        /*082c*/ 	.word	0x00010bf0


	//   ....[37]....
        /*0830*/ 	.word	0x00010c00


	//   ....[38]....
        /*0834*/ 	.word	0x000114c0


	//   ....[39]....
        /*0838*/ 	.word	0x000114f0


	//   ....[40]....
        /*083c*/ 	.word	0x00011630


	//   ....[41]....
        /*0840*/ 	.word	0x00011650


	//   ....[42]....
        /*0844*/ 	.word	0x00011760


	//   ....[43]....
        /*0848*/ 	.word	0x00011780


	//   ....[44]....
        /*084c*/ 	.word	0x000118a0


	//   ....[45]....
        /*0850*/ 	.word	0x000118c0


	//   ....[46]....
        /*0854*/ 	.word	0x00011da0


	//   ....[47]....
        /*0858*/ 	.word	0x00011db0


	//   ....[48]....
        /*085c*/ 	.word	0x00012400


	//   ....[49]....
        /*0860*/ 	.word	0x00012410


	//   ....[50]....
        /*0864*/ 	.word	0x000134e0


	//   ....[51]....
        /*0868*/ 	.word	0x00013510


	//   ....[52]....
        /*086c*/ 	.word	0x00013620


	//   ....[53]....
        /*0870*/ 	.word	0x00013640


	//   ....[54]....
        /*0874*/ 	.word	0x00013750


	//   ....[55]....
        /*0878*/ 	.word	0x00013770


	//   ....[56]....
        /*087c*/ 	.word	0x00013890


	//   ....[57]....
        /*0880*/ 	.word	0x000138b0


	//   ....[58]....
        /*0884*/ 	.word	0x00013a60


	//   ....[59]....
        /*0888*/ 	.word	0x00013c80


	//   ....[60]....
        /*088c*/ 	.word	0x00013cb0


	//   ....[61]....
        /*0890*/ 	.word	0x00013ce0


	//   ....[62]....
        /*0894*/ 	.word	0x00013d10


	//   ....[63]....
        /*0898*/ 	.word	0x00013d40


	//   ....[64]....
        /*089c*/ 	.word	0x00013d70


	//   ....[65]....
        /*08a0*/ 	.word	0x00013f20


	//   ....[66]....
        /*08a4*/ 	.word	0x00013f50


	//   ....[67]....
        /*08a8*/ 	.word	0x00013f80


	//   ....[68]....
        /*08ac*/ 	.word	0x00013fb0


	//   ....[69]....
        /*08b0*/ 	.word	0x00013fe0


	//   ....[70]....
        /*08b4*/ 	.word	0x00014010


	//   ....[71]....
        /*08b8*/ 	.word	0x000140b0


	//   ....[72]....
        /*08bc*/ 	.word	0x000140e0


	//   ....[73]....
        /*08c0*/ 	.word	0x000140f0


	//   ....[74]....
        /*08c4*/ 	.word	0x00014120


	//   ....[75]....
        /*08c8*/ 	.word	0x00015ec0


	//   ....[76]....
        /*08cc*/ 	.word	0x00016ae0


	//   ....[77]....
        /*08d0*/ 	.word	0x00016b00


	//   ....[78]....
        /*08d4*/ 	.word	0x00016b10


	//   ....[79]....
        /*08d8*/ 	.word	0x00016b40


	//   ....[80]....
        /*08dc*/ 	.word	0x00016c60


	//   ....[81]....
        /*08e0*/ 	.word	0x00016c70


	//   ....[82]....
        /*08e4*/ 	.word	0x00016d10


	//   ....[83]....
        /*08e8*/ 	.word	0x00016d20


	//   ....[84]....
        /*08ec*/ 	.word	0x00016dc0


	//   ....[85]....
        /*08f0*/ 	.word	0x00016dd0


	//   ....[86]....
        /*08f4*/ 	.word	0x00016e70


	//   ....[87]....
        /*08f8*/ 	.word	0x00016e80


	//   ....[88]....
        /*08fc*/ 	.word	0x00016f00


	//   ....[89]....
        /*0900*/ 	.word	0x00016f30


	//   ....[90]....
        /*0904*/ 	.word	0x00016f80


	//   ....[91]....
        /*0908*/ 	.word	0x00016fc0


	//   ....[92]....
        /*090c*/ 	.word	0x0001a040


	//   ....[93]....
        /*0910*/ 	.word	0x0001a0c0


	//   ....[94]....
        /*0914*/ 	.word	0x0001a0f0


	//   ....[95]....
        /*0918*/ 	.word	0x0001a100


	//   ....[96]....
        /*091c*/ 	.word	0x0001a130


	//   ....[97]....
        /*0920*/ 	.word	0x0001a160


	//   ....[98]....
        /*0924*/ 	.word	0x0001a190


	//   ....[99]....
        /*0928*/ 	.word	0x0001a1c0


	//   ....[100]....
        /*092c*/ 	.word	0x0001a390


	//   ....[101]....
        /*0930*/ 	.word	0x0001a3c0


	//   ....[102]....
        /*0934*/ 	.word	0x0001a3f0


	//   ....[103]....
        /*0938*/ 	.word	0x0001a420


	//   ....[104]....
        /*093c*/ 	.word	0x0001a450


	//   ....[105]....
        /*0940*/ 	.word	0x0001a480


	//   ....[106]....
        /*0944*/ 	.word	0x0001a550


	//   ....[107]....
        /*0948*/ 	.word	0x0001a570


	//   ....[108]....
        /*094c*/ 	.word	0x0001a580


	//   ....[109]....
        /*0950*/ 	.word	0x0001a600


	//   ....[110]....
        /*0954*/ 	.word	0x0001b150


	//   ....[111]....
        /*0958*/ 	.word	0x0001b800


	//   ....[112]....
        /*095c*/ 	.word	0x0001b9e0


	//   ....[113]....
        /*0960*/ 	.word	0x0001ba30


	//   ....[114]....
        /*0964*/ 	.word	0x0001bb60


	//   ....[115]....
        /*0968*/ 	.word	0x0001bbb0


	//   ....[116]....
        /*096c*/ 	.word	0x0001bcf0


	//   ....[117]....
        /*0970*/ 	.word	0x0001bd60


	//   ....[118]....
        /*0974*/ 	.word	0x0001be90


	//   ....[119]....
        /*0978*/ 	.word	0x0001bee0


	//   ....[120]....
        /*097c*/ 	.word	0x0001c010


	//   ....[121]....
        /*0980*/ 	.word	0x0001c060


	//   ....[122]....
        /*0984*/ 	.word	0x0001c190


	//   ....[123]....
        /*0988*/ 	.word	0x0001c1e0


	//   ....[124]....
        /*098c*/ 	.word	0x0001c2f0


	//   ....[125]....
        /*0990*/ 	.word	0x0001c360


	//   ....[126]....
        /*0994*/ 	.word	0x0001c470


	//   ....[127]....
        /*0998*/ 	.word	0x0001c4c0


	//   ....[128]....
        /*099c*/ 	.word	0x0001c7f0


	//   ....[129]....
        /*09a0*/ 	.word	0x0001c890


	//   ....[130]....
        /*09a4*/ 	.word	0x0001ca30


	//   ....[131]....
        /*09a8*/ 	.word	0x0001cab0


	//   ....[132]....
        /*09ac*/ 	.word	0x0001cb30


	//   ....[133]....
        /*09b0*/ 	.word	0x0001cbb0


	//   ....[134]....
        /*09b4*/ 	.word	0x0001cc30


	//   ....[135]....
        /*09b8*/ 	.word	0x0001ccc0


	//   ....[136]....
        /*09bc*/ 	.word	0x0001cd60


	//   ....[137]....
        /*09c0*/ 	.word	0x0001ce10


	//   ....[138]....
        /*09c4*/ 	.word	0x0001ce90


	//   ....[139]....
        /*09c8*/ 	.word	0x0001cf10


	//   ....[140]....
        /*09cc*/ 	.word	0x0001cf90


	//   ....[141]....
        /*09d0*/ 	.word	0x0001d020


	//   ....[142]....
        /*09d4*/ 	.word	0x0001d0a0


	//   ....[143]....
        /*09d8*/ 	.word	0x0001d150


	//   ....[144]....
        /*09dc*/ 	.word	0x0001d1a0


	//   ....[145]....
        /*09e0*/ 	.word	0x0001d260


	//   ....[146]....
        /*09e4*/ 	.word	0x0001d390


	//----- nvinfo : EIATTR_REG_RECONFIG
	.align		4
.L_207:
        /*09e8*/ 	.byte	0x01, 0x54
	.zero		2


	//----- nvinfo : EIATTR_SYSCALL_OFFSETS
	.align		4
        /*09ec*/ 	.byte	0x04, 0x46
        /*09ee*/ 	.short	(.L_209 - .L_208)


	//   ....[0]....
.L_208:
        /*09f0*/ 	.word	0x00002300


	//   ....[1]....
        /*09f4*/ 	.word	0x00015ae0


	//   ....[2]....
        /*09f8*/ 	.word	0x00015c30


	//   ....[3]....
        /*09fc*/ 	.word	0x00015d20


	//   ....[4]....
        /*0a00*/ 	.word	0x00016600


	//----- nvinfo : EIATTR_MBARRIER_INSTR_OFFSETS
	.align		4
.L_209:
        /*0a04*/ 	.byte	0x04, 0x39
        /*0a06*/ 	.short	(.L_211 - .L_210)


	//   ....[0]....
.L_210:
        /*0a08*/ 	.word	0x00000270
        /*0a0c*/ 	.word	0x000000ff
        /*0a10*/ 	.word	0x00030800
        /*0a14*/ 	.short	0x0100
        /*0a16*/ 	.byte	0x08
	.zero		1


	//   ....[1]....
        /*0a18*/ 	.word	0x00000280
        /*0a1c*/ 	.word	0x000000ff
        /*0a20*/ 	.word	0x00030820
        /*0a24*/ 	.short	0x0100
        /*0a26*/ 	.byte	0x08
	.zero		1


	//   ....[2]....
        /*0a28*/ 	.word	0x00000370
        /*0a2c*/ 	.word	0x000000ff
        /*0a30*/ 	.word	0x00030830
        /*0a34*/ 	.short	0x0100
        /*0a36*/ 	.byte	0x08
	.zero		1


	//   ....[3]....
        /*0a38*/ 	.word	0x00000380
        /*0a3c*/ 	.word	0x000000ff
        /*0a40*/ 	.word	0x00030840
        /*0a44*/ 	.short	0x0100
        /*0a46*/ 	.byte	0x08
	.zero		1


	//   ....[4]....
        /*0a48*/ 	.word	0x00000390
        /*0a4c*/ 	.word	0x000000ff
        /*0a50*/ 	.word	0x00030838
        /*0a54*/ 	.short	0x0100
        /*0a56*/ 	.byte	0x08
	.zero		1


	//   ....[5]....
        /*0a58*/ 	.word	0x000003a0
        /*0a5c*/ 	.word	0x000000ff
        /*0a60*/ 	.word	0x00030848
        /*0a64*/ 	.short	0x0100
        /*0a66*/ 	.byte	0x08
	.zero		1


	//   ....[6]....
        /*0a68*/ 	.word	0x000004d0
        /*0a6c*/ 	.word	0x000000ff
        /*0a70*/ 	.word	0x00030850
        /*0a74*/ 	.short	0x0100
        /*0a76*/ 	.byte	0x08
	.zero		1


	//   ....[7]....
        /*0a78*/ 	.word	0x000004e0
        /*0a7c*/ 	.word	0x000000ff
        /*0a80*/ 	.word	0x00030860
        /*0a84*/ 	.short	0x0100
        /*0a86*/ 	.byte	0x08
	.zero		1


	//   ....[8]....
        /*0a88*/ 	.word	0x000004f0
        /*0a8c*/ 	.word	0x000000ff
        /*0a90*/ 	.word	0x00030858
        /*0a94*/ 	.short	0x0100
        /*0a96*/ 	.byte	0x08
	.zero		1


	//   ....[9]....
        /*0a98*/ 	.word	0x00000500
        /*0a9c*/ 	.word	0x000000ff
        /*0aa0*/ 	.word	0x00030868
        /*0aa4*/ 	.short	0x0100
        /*0aa6*/ 	.byte	0x08
	.zero		1


	//   ....[10]....
        /*0aa8*/ 	.word	0x000005f0
        /*0aac*/ 	.word	0x000000ff
        /*0ab0*/ 	.word	0x00030870
        /*0ab4*/ 	.short	0x0100
        /*0ab6*/ 	.byte	0x06
	.zero		1


	//   ....[11]....
        /*0ab8*/ 	.word	0x00000600
        /*0abc*/ 	.word	0x000000ff
        /*0ac0*/ 	.word	0x00030880
        /*0ac4*/ 	.short	0x0100
        /*0ac6*/ 	.byte	0x06
	.zero		1


	//   ....[12]....
        /*0ac8*/ 	.word	0x00000610
        /*0acc*/ 	.word	0x000000ff
        /*0ad0*/ 	.word	0x00030878
        /*0ad4*/ 	.short	0x0100
        /*0ad6*/ 	.byte	0x06
	.zero		1


	//   ....[13]....
        /*0ad8*/ 	.word	0x00000620
        /*0adc*/ 	.word	0x000000ff
        /*0ae0*/ 	.word	0x00030888
        /*0ae4*/ 	.short	0x0100
        /*0ae6*/ 	.byte	0x06
	.zero		1


	//   ....[14]....
        /*0ae8*/ 	.word	0x00000750
        /*0aec*/ 	.word	0x000000ff
        /*0af0*/ 	.word	0x00030890
        /*0af4*/ 	.short	0x0100
        /*0af6*/ 	.byte	0x08
	.zero		1


	//   ....[15]....
        /*0af8*/ 	.word	0x00000760
        /*0afc*/ 	.word	0x000000ff
        /*0b00*/ 	.word	0x000308a0
        /*0b04*/ 	.short	0x0100
        /*0b06*/ 	.byte	0x08
	.zero		1


	//   ....[16]....
        /*0b08*/ 	.word	0x00000770
        /*0b0c*/ 	.word	0x000000ff
        /*0b10*/ 	.word	0x00030898
        /*0b14*/ 	.short	0x0100
        /*0b16*/ 	.byte	0x08
	.zero		1


	//   ....[17]....
        /*0b18*/ 	.word	0x00000780
        /*0b1c*/ 	.word	0x000000ff
        /*0b20*/ 	.word	0x000308a8
        /*0b24*/ 	.short	0x0100
        /*0b26*/ 	.byte	0x08
	.zero		1


	//   ....[18]....
        /*0b28*/ 	.word	0x000008b0
        /*0b2c*/ 	.word	0x000000ff
        /*0b30*/ 	.word	0x000308b0
        /*0b34*/ 	.short	0x0100
        /*0b36*/ 	.byte	0x08
	.zero		1


	//   ....[19]....
        /*0b38*/ 	.word	0x000008c0
        /*0b3c*/ 	.word	0x000000ff
        /*0b40*/ 	.word	0x000308c0
        /*0b44*/ 	.short	0x0100
        /*0b46*/ 	.byte	0x08
	.zero		1


	//   ....[20]....
        /*0b48*/ 	.word	0x000008d0
        /*0b4c*/ 	.word	0x000000ff
        /*0b50*/ 	.word	0x000308b8
        /*0b54*/ 	.short	0x0100
        /*0b56*/ 	.byte	0x08
	.zero		1


	//   ....[21]....
        /*0b58*/ 	.word	0x000008e0
        /*0b5c*/ 	.word	0x000000ff
        /*0b60*/ 	.word	0x000308c8
        /*0b64*/ 	.short	0x0100
        /*0b66*/ 	.byte	0x08
	.zero		1


	//   ....[22]....
        /*0b68*/ 	.word	0x00002380
        /*0b6c*/ 	.word	0x000000ff
        /*0b70*/ 	.word	0x00030800
        /*0b74*/ 	.short	0x010a
        /*0b76*/ 	.byte	0x26
	.zero		1


	//   ....[23]....
        /*0b78*/ 	.word	0x00002430
        /*0b7c*/ 	.word	0x00000007
        /*0b80*/ 	.word	0x00030830
        /*0b84*/ 	.short	0x010a
        /*0b86*/ 	.byte	0x3f
	.zero		1


	//   ....[24]....
        /*0b88*/ 	.word	0x000024a0
        /*0b8c*/ 	.word	0x00000007
        /*0b90*/ 	.word	0x00030830
        /*0b94*/ 	.short	0x010a
        /*0b96*/ 	.byte	0x3f
	.zero		1


	//   ....[25]....
        /*0b98*/ 	.word	0x00002f00
        /*0b9c*/ 	.word	0x00000002
        /*0ba0*/ 	.word	0x00000000
        /*0ba4*/ 	.short	0x0101
        /*0ba6*/ 	.byte	0x3f
	.zero		1


	//   ....[26]....
        /*0ba8*/ 	.word	0x00005740
        /*0bac*/ 	.word	0x000000ff
        /*0bb0*/ 	.word	0x00030830
        /*0bb4*/ 	.short	0x010a
        /*0bb6*/ 	.byte	0x07
	.zero		1


	//   ....[27]....
        /*0bb8*/ 	.word	0x000057a0
        /*0bbc*/ 	.word	0x000000ff
        /*0bc0*/ 	.word	0x00030830
        /*0bc4*/ 	.short	0x010a
        /*0bc6*/ 	.byte	0x07
	.zero		1


	//   ....[28]....
        /*0bc8*/ 	.word	0x00006240
        /*0bcc*/ 	.word	0x000000ff
        /*0bd0*/ 	.word	0x00030850
        /*0bd4*/ 	.short	0x010a
        /*0bd6*/ 	.byte	0x06
	.zero		1


	//   ....[29]....
        /*0bd8*/ 	.word	0x00006280
        /*0bdc*/ 	.word	0x000000ff
        /*0be0*/ 	.word	0x00030850
        /*0be4*/ 	.short	0x010a
        /*0be6*/ 	.byte	0x06
	.zero		1


	//   ....[30]....
        /*0be8*/ 	.word	0x00006bb0
        /*0bec*/ 	.word	0x0000000a
        /*0bf0*/ 	.word	0x00000000
        /*0bf4*/ 	.short	0x0101
        /*0bf6*/ 	.byte	0x3f
	.zero		1


	//   ....[31]....
        /*0bf8*/ 	.word	0x00008800
        /*0bfc*/ 	.word	0x00000084
        /*0c00*/ 	.word	0x00000000
        /*0c04*/ 	.short	0x0101
        /*0c06*/ 	.byte	0x3f
	.zero		1


	//   ....[32]....
        /*0c08*/ 	.word	0x000090f0
        /*0c0c*/ 	.word	0x000000ff
        /*0c10*/ 	.word	0x00030830
        /*0c14*/ 	.short	0x010a
        /*0c16*/ 	.byte	0x06
	.zero		1


	//   ....[33]....
        /*0c18*/ 	.word	0x00009150
        /*0c1c*/ 	.word	0x000000ff
        /*0c20*/ 	.word	0x00030830
        /*0c24*/ 	.short	0x010a
        /*0c26*/ 	.byte	0x06
	.zero		1


	//   ....[34]....
        /*0c28*/ 	.word	0x00009bf0
        /*0c2c*/ 	.word	0x000000ff
        /*0c30*/ 	.word	0x00030850
        /*0c34*/ 	.short	0x010a
        /*0c36*/ 	.byte	0x0b
	.zero		1


	//   ....[35]....
        /*0c38*/ 	.word	0x00009c30
        /*0c3c*/ 	.word	0x000000ff
        /*0c40*/ 	.word	0x00030850
        /*0c44*/ 	.short	0x010a
        /*0c46*/ 	.byte	0x0b
	.zero		1


	//   ....[36]....
        /*0c48*/ 	.word	0x0000af40
        /*0c4c*/ 	.word	0x0000000b
        /*0c50*/ 	.word	0x00000000
        /*0c54*/ 	.short	0x0101
        /*0c56*/ 	.byte	0x3f
	.zero		1


	//   ....[37]....
        /*0c58*/ 	.word	0x0000afa0
        /*0c5c*/ 	.word	0x0000000d
        /*0c60*/ 	.word	0x00000000
        /*0c64*/ 	.short	0x0101
        /*0c66*/ 	.byte	0x3f
	.zero		1


	//   ....[38]....
        /*0c68*/ 	.word	0x0000b560
        /*0c6c*/ 	.word	0x000000ff
        /*0c70*/ 	.word	0x00030830
        /*0c74*/ 	.short	0x010a
        /*0c76*/ 	.byte	0x06
	.zero		1


	//   ....[39]....
        /*0c78*/ 	.word	0x0000b5c0
        /*0c7c*/ 	.word	0x000000ff
        /*0c80*/ 	.word	0x00030830
        /*0c84*/ 	.short	0x010a
        /*0c86*/ 	.byte	0x06
	.zero		1


	//   ....[40]....
        /*0c88*/ 	.word	0x0000c060
        /*0c8c*/ 	.word	0x000000ff
        /*0c90*/ 	.word	0x00030850
        /*0c94*/ 	.short	0x010a
        /*0c96*/ 	.byte	0x0b
	.zero		1


	//   ....[41]....
        /*0c98*/ 	.word	0x0000c0a0
        /*0c9c*/ 	.word	0x000000ff
        /*0ca0*/ 	.word	0x00030850
        /*0ca4*/ 	.short	0x010a
        /*0ca6*/ 	.byte	0x0b
	.zero		1


	//   ....[42]....
        /*0ca8*/ 	.word	0x0000c9e0
        /*0cac*/ 	.word	0x00000002
        /*0cb0*/ 	.word	0x00000000
        /*0cb4*/ 	.short	0x0101
        /*0cb6*/ 	.byte	0x3f
	.zero		1


	//   ....[43]....
        /*0cb8*/ 	.word	0x0000e620
        /*0cbc*/ 	.word	0x00000084
        /*0cc0*/ 	.word	0x00000000
        /*0cc4*/ 	.short	0x0101
        /*0cc6*/ 	.byte	0x3f
	.zero		1


	//   ....[44]....
        /*0cc8*/ 	.word	0x0000f1a0
        /*0ccc*/ 	.word	0x000000ff
        /*0cd0*/ 	.word	0x00030850
        /*0cd4*/ 	.short	0x010a
        /*0cd6*/ 	.byte	0x05
	.zero		1


	//   ....[45]....
        /*0cd8*/ 	.word	0x0000f1e0
        /*0cdc*/ 	.word	0x000000ff
        /*0ce0*/ 	.word	0x00030850
        /*0ce4*/ 	.short	0x010a
        /*0ce6*/ 	.byte	0x05
	.zero		1


	//   ....[46]....
        /*0ce8*/ 	.word	0x0000f6a0
        /*0cec*/ 	.word	0x0000000a
        /*0cf0*/ 	.word	0x00000000
        /*0cf4*/ 	.short	0x0101
        /*0cf6*/ 	.byte	0x3f
	.zero		1


	//   ....[47]....
        /*0cf8*/ 	.word	0x000114d0
        /*0cfc*/ 	.word	0x000000ff
        /*0d00*/ 	.word	0x00000000
        /*0d04*/ 	.short	0x0101
        /*0d06*/ 	.byte	0x08
	.zero		1


	//   ....[48]....
        /*0d08*/ 	.word	0x00011bc0
        /*0d0c*/ 	.word	0x000000ff
        /*0d10*/ 	.word	0x00000000
        /*0d14*/ 	.short	0x0101
        /*0d16*/ 	.byte	0x08
	.zero		1


	//   ....[49]....
        /*0d18*/ 	.word	0x00016130
        /*0d1c*/ 	.word	0x00000000
        /*0d20*/ 	.word	0x00030840
        /*0d24*/ 	.short	0x010a
        /*0d26*/ 	.byte	0x3f
	.zero		1


	//   ....[50]....
        /*0d28*/ 	.word	0x000170e0
        /*0d2c*/ 	.word	0x00000013
        /*0d30*/ 	.word	0x00030800
        /*0d34*/ 	.short	0x0107
        /*0d36*/ 	.byte	0x3f
	.zero		1


	//   ....[51]....
        /*0d38*/ 	.word	0x000171f0
        /*0d3c*/ 	.word	0x00000013
        /*0d40*/ 	.word	0x00030800
        /*0d44*/ 	.short	0x0101
        /*0d46*/ 	.byte	0x3f
	.zero		1


	//   ....[52]....
        /*0d48*/ 	.word	0x00017210
        /*0d4c*/ 	.word	0x00000013
        /*0d50*/ 	.word	0x00030820
        /*0d54*/ 	.short	0x010a
        /*0d56*/ 	.byte	0x3f
	.zero		1


	//   ....[53]....
        /*0d58*/ 	.word	0x00017640
        /*0d5c*/ 	.word	0x00000003
        /*0d60*/ 	.word	0x00030840
        /*0d64*/ 	.short	0x010a
        /*0d66*/ 	.byte	0x3f
	.zero		1


	//   ....[54]....
        /*0d68*/ 	.word	0x00017af0
        /*0d6c*/ 	.word	0x00000003
        /*0d70*/ 	.word	0x00000060
        /*0d74*/ 	.short	0x010a
        /*0d76*/ 	.byte	0x3f
	.zero		1


	//   ....[55]....
        /*0d78*/ 	.word	0x00018290
        /*0d7c*/ 	.word	0x00000003
        /*0d80*/ 	.word	0x00030840
        /*0d84*/ 	.short	0x010a
        /*0d86*/ 	.byte	0x3f
	.zero		1


	//   ....[56]....
        /*0d88*/ 	.word	0x00018740
        /*0d8c*/ 	.word	0x00000002
        /*0d90*/ 	.word	0x00000060
        /*0d94*/ 	.short	0x010a
        /*0d96*/ 	.byte	0x3f
	.zero		1


	//   ....[57]....
        /*0d98*/ 	.word	0x00018e20
        /*0d9c*/ 	.word	0x00000002
        /*0da0*/ 	.word	0x00030840
        /*0da4*/ 	.short	0x010a
        /*0da6*/ 	.byte	0x3f
	.zero		1


	//   ....[58]....
        /*0da8*/ 	.word	0x000192d0
        /*0dac*/ 	.word	0x00000002
        /*0db0*/ 	.word	0x00000060
        /*0db4*/ 	.short	0x010a
        /*0db6*/ 	.byte	0x3f
	.zero		1


	//   ....[59]....
        /*0db8*/ 	.word	0x00019950
        /*0dbc*/ 	.word	0x00000000
        /*0dc0*/ 	.word	0x00030860
        /*0dc4*/ 	.short	0x010a
        /*0dc6*/ 	.byte	0x3f
	.zero		1


	//   ....[60]....
        /*0dc8*/ 	.word	0x0001b0d0
        /*0dcc*/ 	.word	0x00000000
        /*0dd0*/ 	.word	0x00030820
        /*0dd4*/ 	.short	0x010a
        /*0dd6*/ 	.byte	0x3f
	.zero		1


	//   ....[61]....
        /*0dd8*/ 	.word	0x0001b2b0
        /*0ddc*/ 	.word	0x00000006
        /*0de0*/ 	.word	0x00000000
        /*0de4*/ 	.short	0x010a
        /*0de6*/ 	.byte	0x3f
	.zero		1


	//   ....[62]....
        /*0de8*/ 	.word	0x0001b320
        /*0dec*/ 	.word	0x00000007
        /*0df0*/ 	.word	0x00000000
        /*0df4*/ 	.short	0x010a
        /*0df6*/ 	.byte	0x3f
	.zero		1


	//   ....[63]....
        /*0df8*/ 	.word	0x0001b390
        /*0dfc*/ 	.word	0x00000004
        /*0e00*/ 	.word	0x00000000
        /*0e04*/ 	.short	0x010a
        /*0e06*/ 	.byte	0x3f
	.zero		1


	//   ....[64]....
        /*0e08*/ 	.word	0x0001b3c0
        /*0e0c*/ 	.word	0x00000003
        /*0e10*/ 	.word	0x00000000
        /*0e14*/ 	.short	0x010a
        /*0e16*/ 	.byte	0x3f
	.zero		1


	//   ....[65]....
        /*0e18*/ 	.word	0x0001b430
        /*0e1c*/ 	.word	0x00000003
        /*0e20*/ 	.word	0x00030800
        /*0e24*/ 	.short	0x010a
        /*0e26*/ 	.byte	0x3f
	.zero		1


	//   ....[66]....
        /*0e28*/ 	.word	0x0001b480
        /*0e2c*/ 	.word	0x00000007
        /*0e30*/ 	.word	0x00030830
        /*0e34*/ 	.short	0x010a
        /*0e36*/ 	.byte	0x3f
	.zero		1


	//   ....[67]....
        /*0e38*/ 	.word	0x0001b4e0
        /*0e3c*/ 	.word	0x0000000a
        /*0e40*/ 	.word	0x00030830
        /*0e44*/ 	.short	0x010a
        /*0e46*/ 	.byte	0x3f
	.zero		1


	//   ....[68]....
        /*0e48*/ 	.word	0x0001b540
        /*0e4c*/ 	.word	0x00000009
        /*0e50*/ 	.word	0x00030850
        /*0e54*/ 	.short	0x010a
        /*0e56*/ 	.byte	0x3f
	.zero		1


	//   ....[69]....
        /*0e58*/ 	.word	0x0001b5a0
        /*0e5c*/ 	.word	0x00000003
        /*0e60*/ 	.word	0x00030830
        /*0e64*/ 	.short	0x010a
        /*0e66*/ 	.byte	0x3f
	.zero		1


	//   ....[70]....
        /*0e68*/ 	.word	0x0001b600
        /*0e6c*/ 	.word	0x00000002
        /*0e70*/ 	.word	0x00030850
        /*0e74*/ 	.short	0x010a
        /*0e76*/ 	.byte	0x3f
	.zero		1


	//   ....[71]....
        /*0e78*/ 	.word	0x0001b660
        /*0e7c*/ 	.word	0x00000003
        /*0e80*/ 	.word	0x00030830
        /*0e84*/ 	.short	0x010a
        /*0e86*/ 	.byte	0x3f
	.zero		1


	//   ....[72]....
        /*0e88*/ 	.word	0x0001b6c0
        /*0e8c*/ 	.word	0x00000002
        /*0e90*/ 	.word	0x00030850
        /*0e94*/ 	.short	0x010a
        /*0e96*/ 	.byte	0x3f
	.zero		1


	//   ....[73]....
        /*0e98*/ 	.word	0x0001b720
        /*0e9c*/ 	.word	0x00000005
        /*0ea0*/ 	.word	0x00030850
        /*0ea4*/ 	.short	0x010a
        /*0ea6*/ 	.byte	0x3f
	.zero		1


	//   ....[74]....
        /*0ea8*/ 	.word	0x0001b8c0
        /*0eac*/ 	.word	0x00000000
        /*0eb0*/ 	.word	0x00030840
        /*0eb4*/ 	.short	0x010a
        /*0eb6*/ 	.byte	0x3f
	.zero		1


	//   ....[75]....
        /*0eb8*/ 	.word	0x0001c500
        /*0ebc*/ 	.word	0x00000013
        /*0ec0*/ 	.word	0x00030820
        /*0ec4*/ 	.short	0x010a
        /*0ec6*/ 	.byte	0x3f
	.zero		1


	//   ....[76]....
        /*0ec8*/ 	.word	0x0001c550
        /*0ecc*/ 	.word	0x00000003
        /*0ed0*/ 	.word	0x00030840
        /*0ed4*/ 	.short	0x010a
        /*0ed6*/ 	.byte	0x3f
	.zero		1


	//   ....[77]....
        /*0ed8*/ 	.word	0x0001c5a0
        /*0edc*/ 	.word	0x00000003
        /*0ee0*/ 	.word	0x00000060
        /*0ee4*/ 	.short	0x010a
        /*0ee6*/ 	.byte	0x3f
	.zero		1


	//   ....[78]....
        /*0ee8*/ 	.word	0x0001c5f0
        /*0eec*/ 	.word	0x00000003
        /*0ef0*/ 	.word	0x00030840
        /*0ef4*/ 	.short	0x010a
        /*0ef6*/ 	.byte	0x3f
	.zero		1


	//   ....[79]....
        /*0ef8*/ 	.word	0x0001c640
        /*0efc*/ 	.word	0x00000002
        /*0f00*/ 	.word	0x00000060
        /*0f04*/ 	.short	0x010a
        /*0f06*/ 	.byte	0x3f
	.zero		1


	//   ....[80]....
        /*0f08*/ 	.word	0x0001c690
        /*0f0c*/ 	.word	0x00000002
        /*0f10*/ 	.word	0x00030840
        /*0f14*/ 	.short	0x010a
        /*0f16*/ 	.byte	0x3f
	.zero		1


	//   ....[81]....
        /*0f18*/ 	.word	0x0001c6e0
        /*0f1c*/ 	.word	0x00000002
        /*0f20*/ 	.word	0x00000060
        /*0f24*/ 	.short	0x010a
        /*0f26*/ 	.byte	0x3f
	.zero		1


	//   ....[82]....
        /*0f28*/ 	.word	0x0001c730
        /*0f2c*/ 	.word	0x00000000
        /*0f30*/ 	.word	0x00030860
        /*0f34*/ 	.short	0x010a
        /*0f36*/ 	.byte	0x3f
	.zero		1


	//   ....[83]....
        /*0f38*/ 	.word	0x0001d2b0
        /*0f3c*/ 	.word	0x00000000
        /*0f40*/ 	.word	0x00030820
        /*0f44*/ 	.short	0x010a
        /*0f46*/ 	.byte	0x3f
	.zero		1


	//   ....[84]....
        /*0f48*/ 	.word	0x0001d450
        /*0f4c*/ 	.word	0x00000006
        /*0f50*/ 	.word	0x00000000
        /*0f54*/ 	.short	0x010a
        /*0f56*/ 	.byte	0x3f
	.zero		1


	//   ....[85]....
        /*0f58*/ 	.word	0x0001d4a0
        /*0f5c*/ 	.word	0x00000007
        /*0f60*/ 	.word	0x00000000
        /*0f64*/ 	.short	0x010a
        /*0f66*/ 	.byte	0x3f
	.zero		1


	//   ....[86]....
        /*0f68*/ 	.word	0x0001d4f0
        /*0f6c*/ 	.word	0x00000004
        /*0f70*/ 	.word	0x00000000
        /*0f74*/ 	.short	0x010a
        /*0f76*/ 	.byte	0x3f
	.zero		1


	//----- nvinfo : EIATTR_NUM_MBARRIERS
	.align		4
.L_211:
        /*0f78*/ 	.byte	0x03, 0x38
        /*0f7a*/ 	.short	0x0016


	//----- nvinfo : EIATTR_EXIT_INSTR_OFFSETS
	.align		4
        /*0f7c*/ 	.byte	0x04, 0x1c
        /*0f7e*/ 	.short	(.L_213 - .L_212)


	//   ....[0]....
.L_212:
        /*0f80*/ 	.word	0x00000a50


	//   ....[1]....
        /*0f84*/ 	.word	0x00013a00


	//   ....[2]....
        /*0f88*/ 	.word	0x0001b410


	//----- nvinfo : EIATTR_MAX_THREADS
	.align		4
.L_213:
        /*0f8c*/ 	.byte	0x04, 0x05
        /*0f8e*/ 	.short	(.L_215 - .L_214)
.L_214:
        /*0f90*/ 	.word	0x00000180
        /*0f94*/ 	.word	0x00000001
        /*0f98*/ 	.word	0x00000001


	//----- nvinfo : EIATTR_CRS_STACK_SIZE
	.align		4
.L_215:
        /*0f9c*/ 	.byte	0x04, 0x1e
        /*0f9e*/ 	.short	(.L_217 - .L_216)
.L_216:
        /*0fa0*/ 	.word	0x00000000


	//----- nvinfo : EIATTR_CBANK_PARAM_SIZE
	.align		4
.L_217:
        /*0fa4*/ 	.byte	0x03, 0x19
        /*0fa6*/ 	.short	0x0af0


	//----- nvinfo : EIATTR_PARAM_CBANK
	.align		4
        /*0fa8*/ 	.byte	0x04, 0x0a
        /*0faa*/ 	.short	(.L_219 - .L_218)
	.align		4
.L_218:
        /*0fac*/ 	.word	index@(.nv.constant0._ZN7cutlass13device_kernelIN5flash11enable_sm90INS1_16FlashAttnFwdSm90INS1_25CollectiveMainloopFwdSm90ILi2EN4cute5tupleIJNS5_1CILi1EEES8_S8_EEENS6_IJNS7_ILi128EEENS7_ILi96EEENS7_ILi192EEEEEELi192ENS_6half_tEfNS_4arch4Sm90ELb0ELb1ELb1ELb1ELb0ELb0ELb0ELb1ELb1ELb1ELb1ELb0EEENS1_21CollectiveEpilogueFwdINS6_IJSA_SC_SB_EEES9_SE_SG_Li256ELb1ELb1ELb1ELb0EEENS1_36VarlenDynamicPersistentTileSchedulerILi128ELi96ELi256ELi128ELb1ELb1ELb1ELb1ELb0ELb1EEEEEEEEEvNT_6ParamsE)
        /*0fb0*/ 	.short	0x0210
        /*0fb2*/ 	.short	0x0af0


	//----- nvinfo : EIATTR_SW_WAR
	.align		4
.L_219:
        /*0fb4*/ 	.byte	0x04, 0x36
        /*0fb6*/ 	.short	(.L_221 - .L_220)
.L_220:
        /*0fb8*/ 	.word	0x00000008
.L_221:


//--------------------- .nv.info._ZN7cutlass13device_kernelIN5flash11enable_sm90INS1_16FlashAttnFwdSm90INS1_25CollectiveMainloopFwdSm90ILi2EN4cute5tupleIJNS5_1CILi1EEES8_S8_EEENS6_IJNS7_ILi128EEENS7_ILi96EEENS7_ILi192EEEEEELi192ENS_6half_tEfNS_4arch4Sm90ELb0ELb1ELb1ELb1ELb0ELb1ELb0ELb1ELb1ELb1ELb1ELb0EEENS1_21CollectiveEpilogueFwdINS6_IJSA_SC_SB_EEES9_SE_SG_Li256ELb1ELb1ELb1ELb0EEENS1_36VarlenDynamicPersistentTileSchedulerILi128ELi96ELi256ELi128ELb1ELb1ELb1ELb1ELb0ELb1EEEEEEEEEvNT_6ParamsE --------------------------
	.section	.nv.info._ZN7cutlass13device_kernelIN5flash11enable_sm90INS1_16FlashAttnFwdSm90INS1_25CollectiveMainloopFwdSm90ILi2EN4cute5tupleIJNS5_1CILi1EEES8_S8_EEENS6_IJNS7_ILi128EEENS7_ILi96EEENS7_ILi192EEEEEELi192ENS_6half_tEfNS_4arch4Sm90ELb0ELb1ELb1ELb1ELb0ELb1ELb0ELb1ELb1ELb1ELb1ELb0EEENS1_21CollectiveEpilogueFwdINS6_IJSA_SC_SB_EEES9_SE_SG_Li256ELb1ELb1ELb1ELb0EEENS1_36VarlenDynamicPersistentTileSchedulerILi128ELi96ELi256ELi128ELb1ELb1ELb1ELb1ELb0ELb1EEEEEEEEEvNT_6ParamsE,"",@"SHT_CUDA_INFO"
	.sectionflags	@""
	.align	4


	//----- nvinfo : EIATTR_CUDA_API_VERSION
	.align		4
        /*0000*/ 	.byte	0x04, 0x37
        /*0002*/ 	.short	(.L_223 - .L_222)
.L_222:
        /*0004*/ 	.word	0x00000082


	//----- nvinfo : EIATTR_KPARAM_INFO
	.align		4
.L_223:
        /*0008*/ 	.byte	0x04, 0x17
        /*000a*/ 	.short	(.L_225 - .L_224)
.L_224:
        /*000c*/ 	.word	0x00000000
        /*0010*/ 	.short	0x0000
        /*0012*/ 	.short	0x0070
        /*0014*/ 	.byte	0x00, 0xf0, 0x01, 0x2a


	//----- nvinfo : EIATTR_SPARSE_MMA_MASK
	.align		4
.L_225:
        /*0018*/ 	.byte	0x03, 0x50
        /*001a*/ 	.short	0x0000


	//----- nvinfo : EIATTR_MAXREG_COUNT
	.align		4
        /*001c*/ 	.byte	0x03, 0x1b
        /*001e*/ 	.short	0x00a8


	//----- nvinfo : EIATTR_NUM_BARRIERS
	.align		4
        /*0020*/ 	.byte	0x02, 0x4c
        /*0022*/ 	.byte	0x10
	.zero		1


	//----- nvinfo : EIATTR_EXTERNS
	.align		4
        /*0024*/ 	.byte	0x04, 0x0f
        /*0026*/ 	.short	(.L_227 - .L_226)


	//   ....[0]....
	.align		4
.L_226:
        /*0028*/ 	.word	index@(__assertfail)


	//----- nvinfo : EIATTR_ANNOTATIONS
	.align		4
.L_227:
        /*002c*/ 	.byte	0x04, 0x55
        /*002e*/ 	.short	(.L_229 - .L_228)


	//   ....[0]....
.L_228:
        /* <DEDUP_REMOVED lines=120> */


	//----- nvinfo : EIATTR_MERCURY_ISA_VERSION
	.align		4
.L_229:
        /*0798*/ 	.byte	0x03, 0x5f
        /*079a*/ 	.short	0x0101


	//----- nvinfo : EIATTR_UNUSED_LOAD_BYTE_OFFSET
	.align		4
        /*079c*/ 	.byte	0x04, 0x44
        /*079e*/ 	.short	(.L_231 - .L_230)


	//   ....[0]....
.L_230:
        /*07a0*/ 	.word	0x00000a80
        /*07a4*/ 	.word	0x0000fff0


	//   ....[1]....
        /*07a8*/ 	.word	0x00020d30
        /*07ac*/ 	.word	0x0000fff0


	//----- nvinfo : EIATTR_INT_WARP_WIDE_INSTR_OFFSETS
	.align		4
.L_231:
        /*07b0*/ 	.byte	0x04, 0x31
        /*07b2*/ 	.short	(.L_233 - .L_232)


	//   ....[0]....
.L_232:
        /*07b4*/ 	.word	0x00000180


	//   ....[1]....
        /*07b8*/ 	.word	0x000001c0


	//   ....[2]....
        /*07bc*/ 	.word	0x00000280


	//   ....[3]....
        /*07c0*/ 	.word	0x00028410


	//   ....[4]....
        /*07c4*/ 	.word	0x000284a0


	//   ....[5]....
        /*07c8*/ 	.word	0x0002c2a0


	//   ....[6]....
        /*07cc*/ 	.word	0x0002c300


	//----- nvinfo : EIATTR_COOP_GROUP_MASK_REGIDS
	.align		4
.L_233:
        /*07d0*/ 	.byte	0x04, 0x29
        /*07d2*/ 	.short	(.L_235 - .L_234)


	//   ....[0]....
.L_234:
        /*07d4*/ 	.word	0xffffffff


	//   ....[1]....
        /*07d8*/ 	.word	0xffffffff


	//   ....[2]....
        /*07dc*/ 	.word	0xffffffff


	//   ....[3]....
        /*07e0*/ 	.word	0xffffffff


	//   ....[4]....
        /*07e4*/ 	.word	0xffffffff


	//   ....[5]....
        /*07e8*/ 	.word	0xffffffff


	//   ....[6]....
        /*07ec*/ 	.word	0xffffffff


	//   ....[7]....
        /*07f0*/ 	.word	0xffffffff


	//   ....[8]....
        /*07f4*/ 	.word	0xffffffff


	//   ....[9]....
        /*07f8*/ 	.word	0xffffffff


	//   ....[10]....
        /*07fc*/ 	.word	0xffffffff


	//   ....[11]....
        /*0800*/ 	.word	0xffffffff


	//   ....[12]....
        /*0804*/ 	.word	0xffffffff


	//   ....[13]....
        /*0808*/ 	.word	0xffffffff


	//   ....[14]....
        /*080c*/ 	.word	0xffffffff


	//   ....[15]....
        /*0810*/ 	.word	0xffffffff


	//   ....[16]....
        /*0814*/ 	.word	0xffffffff


	//   ....[17]....
        /*0818*/ 	.word	0xffffffff


	//   ....[18]....
        /*081c*/ 	.word	0xffffffff


	//   ....[19]....
        /*0820*/ 	.word	0xffffffff


	//   ....[20]....
        /*0824*/ 	.word	0xffffffff


	//   ....[21]....
        /*0828*/ 	.word	0xffffffff


	//   ....[22]....
        /*082c*/ 	.word	0xffffffff


	//   ....[23]....
        /*0830*/ 	.word	0xffffffff


	//   ....[24]....
        /*0834*/ 	.word	0xffffffff


	//   ....[25]....
        /*0838*/ 	.word	0xffffffff


	//   ....[26]....
        /*083c*/ 	.word	0xffffffff


	//   ....[27]....
        /*0840*/ 	.word	0xffffffff


	//   ....[28]....
        /*0844*/ 	.word	0xffffffff


	//   ....[29]....
        /*0848*/ 	.word	0xffffffff


	//   ....[30]....
        /*084c*/ 	.word	0xffffffff


	//   ....[31]....
        /*0850*/ 	.word	0xffffffff


	//   ....[32]....
        /*0854*/ 	.word	0xffffffff


	//   ....[33]....
        /*0858*/ 	.word	0xffffffff


	//   ....[34]....
        /*085c*/ 	.word	0xffffffff


	//   ....[35]....
        /*0860*/ 	.word	0xffffffff


	//   ....[36]....
        /*0864*/ 	.word	0xffffffff


	//   ....[37]....
        /*0868*/ 	.word	0xffffffff


	//   ....[38]....
        /*086c*/ 	.word	0xffffffff


	//   ....[39]....
        /*0870*/ 	.word	0xffffffff


	//   ....[40]....
        /*0874*/ 	.word	0xffffffff


	//   ....[41]....
        /*0878*/ 	.word	0xffffffff


	//   ....[42]....
        /*087c*/ 	.word	0xffffffff


	//   ....[43]....
        /*0880*/ 	.word	0xffffffff


	//   ....[44]....
        /*0884*/ 	.word	0xffffffff


	//   ....[45]....
        /*0888*/ 	.word	0xffffffff


	//   ....[46]....
        /*088c*/ 	.word	0xffffffff


	//   ....[47]....
        /*0890*/ 	.word	0xffffffff


	//   ....[48]....
        /*0894*/ 	.word	0xffffffff


	//   ....[49]....
        /*0898*/ 	.word	0xffffffff


	//   ....[50]....
        /*089c*/ 	.word	0xffffffff


	//   ....[51]....
        /*08a0*/ 	.word	0xffffffff


	//   ....[52]....
        /*08a4*/ 	.word	0xffffffff


	//   ....[53]....
        /*08a8*/ 	.word	0xffffffff


	//   ....[54]....
        /*08ac*/ 	.word	0xffffffff


	//   ....[55]....
        /*08b0*/ 	.word	0xffffffff


	//   ....[56]....
        /*08b4*/ 	.word	0xffffffff


	//   ....[57]....
        /*08b8*/ 	.word	0xffffffff


	//   ....[58]....
        /*08bc*/ 	.word	0xffffffff


	//   ....[59]....
        /*08c0*/ 	.word	0xffffffff


	//   ....[60]....
        /*08c4*/ 	.word	0xffffffff


	//   ....[61]....
        /*08c8*/ 	.word	0xffffffff


	//   ....[62]....
        /*08cc*/ 	.word	0xffffffff


	//   ....[63]....
        /*08d0*/ 	.word	0xffffffff


	//   ....[64]....
        /*08d4*/ 	.word	0xffffffff


	//   ....[65]....
        /*08d8*/ 	.word	0xffffffff


	//   ....[66]....
        /*08dc*/ 	.word	0xffffffff


	//   ....[67]....
        /*08e0*/ 	.word	0xffffffff


	//   ....[68]....
        /*08e4*/ 	.word	0xffffffff


	//   ....[69]....
        /*08e8*/ 	.word	0xffffffff


	//   ....[70]....
        /*08ec*/ 	.word	0xffffffff


	//   ....[71]....
        /*08f0*/ 	.word	0xffffffff


	//   ....[72]....
        /*08f4*/ 	.word	0xffffffff


	//   ....[73]....
        /*08f8*/ 	.word	0xffffffff


	//   ....[74]....
        /*08fc*/ 	.word	0xffffffff


	//   ....[75]....
        /*0900*/ 	.word	0xffffffff


	//   ....[76]....
        /*0904*/ 	.word	0xffffffff


	//   ....[77]....
        /*0908*/ 	.word	0xffffffff


	//   ....[78]....
        /*090c*/ 	.word	0xffffffff


	//   ....[79]....
        /*0910*/ 	.word	0xffffffff


	//   ....[80]....
        /*0914*/ 	.word	0xffffffff


	//   ....[81]....
        /*0918*/ 	.word	0xffffffff


	//   ....[82]....
        /*091c*/ 	.word	0xffffffff


	//   ....[83]....
        /*0920*/ 	.word	0xffffffff


	//   ....[84]....
        /*0924*/ 	.word	0xffffffff


	//   ....[85]....
        /*0928*/ 	.word	0xffffffff


	//   ....[86]....
        /*092c*/ 	.word	0xffffffff


	//   ....[87]....
        /*0930*/ 	.word	0xffffffff


	//   ....[88]....
        /*0934*/ 	.word	0xffffffff


	//   ....[89]....
        /*0938*/ 	.word	0xffffffff


	//   ....[90]....
        /*093c*/ 	.word	0xffffffff


	//   ....[91]....
        /*0940*/ 	.word	0xffffffff


	//   ....[92]....
        /*0944*/ 	.word	0xffffffff


	//   ....[93]....
        /*0948*/ 	.word	0xffffffff


	//   ....[94]....
        /*094c*/ 	.word	0xffffffff


	//   ....[95]....
        /*0950*/ 	.word	0xffffffff


	//   ....[96]....
        /*0954*/ 	.word	0xffffffff


	//   ....[97]....
        /*0958*/ 	.word	0xffffffff


	//   ....[98]....
        /*095c*/ 	.word	0xffffffff


	//   ....[99]....
        /*0960*/ 	.word	0xffffffff


	//   ....[100]....
        /*0964*/ 	.word	0xffffffff


	//   ....[101]....
        /*0968*/ 	.word	0xffffffff


	//   ....[102]....
        /*096c*/ 	.word	0xffffffff


	//   ....[103]....
        /*0970*/ 	.word	0xffffffff


	//   ....[104]....
        /*0974*/ 	.word	0xffffffff


	//   ....[105]....
        /*0978*/ 	.word	0xffffffff


	//   ....[106]....
        /*097c*/ 	.word	0xffffffff


	//   ....[107]....
        /*0980*/ 	.word	0xffffffff


	//   ....[108]....
        /*0984*/ 	.word	0xffffffff


	//   ....[109]....
        /*0988*/ 	.word	0xffffffff


	//   ....[110]....
        /*098c*/ 	.word	0xffffffff


	//   ....[111]....
        /*0990*/ 	.word	0xffffffff


	//   ....[112]....
        /*0994*/ 	.word	0xffffffff


	//   ....[113]....
        /*0998*/ 	.word	0xffffffff


	//   ....[114]....
        /*099c*/ 	.word	0xffffffff


	//   ....[115]....
        /*09a0*/ 	.word	0xffffffff


	//   ....[116]....
        /*09a4*/ 	.word	0xffffffff


	//   ....[117]....
        /*09a8*/ 	.word	0xffffffff


	//   ....[118]....
        /*09ac*/ 	.word	0xffffffff


	//   ....[119]....
        /*09b0*/ 	.word	0xffffffff


	//   ....[120]....
        /*09b4*/ 	.word	0xffffffff


	//   ....[121]....
        /*09b8*/ 	.word	0xffffffff


	//   ....[122]....
        /*09bc*/ 	.word	0xffffffff


	//   ....[123]....
        /*09c0*/ 	.word	0xffffffff


	//   ....[124]....
        /*09c4*/ 	.word	0xffffffff


	//   ....[125]....
        /*09c8*/ 	.word	0xffffffff


	//   ....[126]....
        /*09cc*/ 	.word	0xffffffff


	//   ....[127]....
        /*09d0*/ 	.word	0xffffffff


	//   ....[128]....
        /*09d4*/ 	.word	0x0500000f


	//   ....[129]....
        /*09d8*/ 	.word	0x0500000f


	//   ....[130]....
        /*09dc*/ 	.word	0x0500000f


	//   ....[131]....
        /*09e0*/ 	.word	0x0500000f


	//   ....[132]....
        /*09e4*/ 	.word	0x0500000f


	//   ....[133]....
        /*09e8*/ 	.word	0x0500000f


	//   ....[134]....
        /*09ec*/ 	.word	0x0500000f


	//   ....[135]....
        /*09f0*/ 	.word	0x0500000f


	//   ....[136]....
        /*09f4*/ 	.word	0x0500000f


	//   ....[137]....
        /*09f8*/ 	.word	0x0500000f


	//   ....[138]....
        /*09fc*/ 	.word	0x0500000f


	//   ....[139]....
        /*0a00*/ 	.word	0x0500000f


	//   ....[140]....
        /*0a04*/ 	.word	0x0500000f


	//   ....[141]....
        /*0a08*/ 	.word	0x0500000f


	//   ....[142]....
        /*0a0c*/ 	.word	0x0500000f


	//   ....[143]....
        /*0a10*/ 	.word	0x0500000f


	//   ....[144]....
        /*0a14*/ 	.word	0x0500000f


	//   ....[145]....
        /*0a18*/ 	.word	0x0500000f


	//   ....[146]....
        /*0a1c*/ 	.word	0x0500000f


	//   ....[147]....
        /*0a20*/ 	.word	0x0500000f


	//   ....[148]....
        /*0a24*/ 	.word	0x0500000f


	//   ....[149]....
        /*0a28*/ 	.word	0x0500000f


	//   ....[150]....
        /*0a2c*/ 	.word	0x0500000f


	//   ....[151]....
        /*0a30*/ 	.word	0x0500000f


	//   ....[152]....
        /*0a34*/ 	.word	0x0500000f


	//   ....[153]....
        /*0a38*/ 	.word	0x0500000f


	//   ....[154]....
        /*0a3c*/ 	.word	0x0500000f


	//   ....[155]....
        /*0a40*/ 	.word	0x0500000f


	//   ....[156]....
        /*0a44*/ 	.word	0x0500000f


	//   ....[157]....
        /*0a48*/ 	.word	0x0500000f


	//   ....[158]....
        /*0a4c*/ 	.word	0x0500000f


	//   ....[159]....
        /*0a50*/ 	.word	0x0500000f


	//   ....[160]....
        /*0a54*/ 	.word	0x0500000f


	//   ....[161]....
        /*0a58*/ 	.word	0x0500000f


	//   ....[162]....
        /*0a5c*/ 	.word	0x0500000f


	//   ....[163]....
        /*0a60*/ 	.word	0x0500000f


	//   ....[164]....
        /*0a64*/ 	.word	0x0500000f


	//   ....[165]....
        /*0a68*/ 	.word	0x0500000f


	//   ....[166]....
        /*0a6c*/ 	.word	0x0500000f


	//   ....[167]....
        /*0a70*/ 	.word	0x0500000f


	//   ....[168]....
        /*0a74*/ 	.word	0x0500000f


	//   ....[169]....
        /*0a78*/ 	.word	0x0500000f


	//   ....[170]....
        /*0a7c*/ 	.word	0x0500000f


	//   ....[171]....
        /*0a80*/ 	.word	0x0500000f


	//   ....[172]....
        /*0a84*/ 	.word	0x0500000f


	//   ....[173]....
        /*0a88*/ 	.word	0x0500000f


	//   ....[174]....
        /*0a8c*/ 	.word	0x0500000f


	//   ....[175]....
        /*0a90*/ 	.word	0x0500000f


	//   ....[176]....
        /*0a94*/ 	.word	0x0500000f


	//   ....[177]....
        /*0a98*/ 	.word	0x0500000f


	//   ....[178]....
        /*0a9c*/ 	.word	0x0500000f


	//   ....[179]....
        /*0aa0*/ 	.word	0x0500000f


	//   ....[180]....
        /*0aa4*/ 	.word	0x0500000f


	//----- nvinfo : EIATTR_COOP_GROUP_INSTR_OFFSETS
	.align		4
.L_235:
        /*0aa8*/ 	.byte	0x04, 0x28
        /*0aaa*/ 	.short	(.L_237 - .L_236)


	//   ....[0]....
.L_236:
        /*0aac*/ 	.word	0x00000060


	//   ....[1]....
        /*0ab0*/ 	.word	0x00000190


	//   ....[2]....
        /*0ab4*/ 	.word	0x00000290


	//   ....[3]....
        /*0ab8*/ 	.word	0x00000400


	//   ....[4]....
        /*0abc*/ 	.word	0x00000560


	//   ....[5]....
        /*0ac0*/ 	.word	0x00000680


	//   ....[6]....
        /*0ac4*/ 	.word	0x000007e0


	//   ....[7]....
        /*0ac8*/ 	.word	0x0000b450


	//   ....[8]....
        /*0acc*/ 	.word	0x0000bb70


	//   ....[9]....
        /*0ad0*/ 	.word	0x0000bb80


	//   ....[10]....
        /*0ad4*/ 	.word	0x0000bb90


	//   ....[11]....
        /*0ad8*/ 	.word	0x0000bba0


	//   ....[12]....
        /*0adc*/ 	.word	0x0000c350


	//   ....[13]....
        /*0ae0*/ 	.word	0x0000c360


	//   ....[14]....
        /*0ae4*/ 	.word	0x0000c370


	//   ....[15]....
        /*0ae8*/ 	.word	0x0000c380


	//   ....[16]....
        /*0aec*/ 	.word	0x0000f190


	//   ....[17]....
        /*0af0*/ 	.word	0x0000f1a0


	//   ....[18]....
        /*0af4*/ 	.word	0x0000f1b0


	//   ....[19]....
        /*0af8*/ 	.word	0x0000f1c0


	//   ....[20]....
        /*0afc*/ 	.word	0x0000f7a0


	//   ....[21]....
        /*0b00*/ 	.word	0x0000f7b0


	//   ....[22]....
        /*0b04*/ 	.word	0x0000f7c0


	//   ....[23]....
        /*0b08*/ 	.word	0x0000f7d0


	//   ....[24]....
        /*0b0c*/ 	.word	0x00013390


	//   ....[25]....
        /*0b10*/ 	.word	0x000138d0


	//   ....[26]....
        /*0b14*/ 	.word	0x00014660


	//   ....[27]....
        /*0b18*/ 	.word	0x00014740


	//   ....[28]....
        /*0b1c*/ 	.word	0x00014ce0


	//   ....[29]....
        /*0b20*/ 	.word	0x00014d90


	//   ....[30]....
        /*0b24*/ 	.word	0x000173c0


	//   ....[31]....
        /*0b28*/ 	.word	0x000175c0


	//   ....[32]....
        /*0b2c*/ 	.word	0x00018470


	//   ....[33]....
        /*0b30*/ 	.word	0x00018590


	//   ....[34]....
        /*0b34*/ 	.word	0x00018b60


	//   ....[35]....
        /*0b38*/ 	.word	0x00018be0


	//   ....[36]....
        /*0b3c*/ 	.word	0x0001b180


	//   ....[37]....
        /*0b40*/ 	.word	0x0001b1c0


	//   ....[38]....
        /*0b44*/ 	.word	0x0001b660


	//   ....[39]....
        /*0b48*/ 	.word	0x0001b6c0


	//   ....[40]....
        /*0b4c*/ 	.word	0x0001d8d0


	//   ....[41]....
        /*0b50*/ 	.word	0x0001e380


	//   ....[42]....
        /*0b54*/ 	.word	0x0001ea50


	//   ....[43]....
        /*0b58*/ 	.word	0x0001eb60


	//   ....[44]....
        /*0b5c*/ 	.word	0x0001f0d0


	//   ....[45]....
        /*0b60*/ 	.word	0x0001f160


	//   ....[46]....
        /*0b64*/ 	.word	0x00020470


	//   ....[47]....
        /*0b68*/ 	.word	0x000204f0


	//   ....[48]....
        /*0b6c*/ 	.word	0x00020520


	//   ....[49]....
        /*0b70*/ 	.word	0x00020530


	//   ....[50]....
        /*0b74*/ 	.word	0x00021a90


	//   ....[51]....
        /*0b78*/ 	.word	0x00021aa0


	//   ....[52]....
        /*0b7c*/ 	.word	0x00021ab0


	//   ....[53]....
        /*0b80*/ 	.word	0x00021ac0


	//   ....[54]....
        /*0b84*/ 	.word	0x000223c0


	//   ....[55]....
        /*0b88*/ 	.word	0x000223f0


	//   ....[56]....
        /*0b8c*/ 	.word	0x00022520


	//   ....[57]....
        /*0b90*/ 	.word	0x00022540


	//   ....[58]....
        /*0b94*/ 	.word	0x00022640


	//   ....[59]....
        /*0b98*/ 	.word	0x00022660


	//   ....[60]....
        /*0b9c*/ 	.word	0x00022770


	//   ....[61]....
        /*0ba0*/ 	.word	0x00022790


	//   ....[62]....
        /*0ba4*/ 	.word	0x00022cd0


	//   ....[63]....
        /*0ba8*/ 	.word	0x00022cf0


	//   ....[64]....
        /*0bac*/ 	.word	0x000233c0


	//   ....[65]....
        /*0bb0*/ 	.word	0x000233d0


	//   ....[66]....
        /*0bb4*/ 	.word	0x00024350


	//   ....[67]....
        /*0bb8*/ 	.word	0x00024380


	//   ....[68]....
        /*0bbc*/ 	.word	0x00024490


	//   ....[69]....
        /*0bc0*/ 	.word	0x000244b0


	//   ....[70]....
        /*0bc4*/ 	.word	0x000245b0


	//   ....[71]....
        /*0bc8*/ 	.word	0x000245d0


	//   ....[72]....
        /*0bcc*/ 	.word	0x000246e0


	//   ....[73]....
        /*0bd0*/ 	.word	0x00024700


	//   ....[74]....
        /*0bd4*/ 	.word	0x00024890


	//   ....[75]....
        /*0bd8*/ 	.word	0x00024aa0


	//   ....[76]....
        /*0bdc*/ 	.word	0x00024ad0


	//   ....[77]....
        /*0be0*/ 	.word	0x00024b00


	//   ....[78]....
        /*0be4*/ 	.word	0x00024b30


	//   ....[79]....
        /*0be8*/ 	.word	0x00024b60


	//   ....[80]....
        /*0bec*/ 	.word	0x00024b90


	//   ....[81]....
        /*0bf0*/ 	.word	0x00024d30


	//   ....[82]....
        /*0bf4*/ 	.word	0x00024d60


	//   ....[83]....
        /*0bf8*/ 	.word	0x00024d90


	//   ....[84]....
        /*0bfc*/ 	.word	0x00024dc0


	//   ....[85]....
        /*0c00*/ 	.word	0x00024df0


	//   ....[86]....
        /*0c04*/ 	.word	0x00024e20


	//   ....[87]....
        /*0c08*/ 	.word	0x00024ec0


	//   ....[88]....
        /*0c0c*/ 	.word	0x00024ef0


	//   ....[89]....
        /*0c10*/ 	.word	0x00024f00


	//   ....[90]....
        /*0c14*/ 	.word	0x00024f30


	//   ....[91]....
        /*0c18*/ 	.word	0x00026800


	//   ....[92]....
        /*0c1c*/ 	.word	0x000289e0


	//   ....[93]....
        /*0c20*/ 	.word	0x000295e0


	//   ....[94]....
        /*0c24*/ 	.word	0x00029600


	//   ....[95]....
        /*0c28*/ 	.word	0x00029610


	//   ....[96]....
        /*0c2c*/ 	.word	0x00029640


	//   ....[97]....
        /*0c30*/ 	.word	0x00029760


	//   ....[98]....
        /*0c34*/ 	.word	0x00029770


	//   ....[99]....
        /*0c38*/ 	.word	0x00029810


	//   ....[100]....
        /*0c3c*/ 	.word	0x00029820


	//   ....[101]....
        /*0c40*/ 	.word	0x000298c0


	//   ....[102]....
        /*0c44*/ 	.word	0x000298d0


	//   ....[103]....
        /*0c48*/ 	.word	0x00029970


	//   ....[104]....
        /*0c4c*/ 	.word	0x00029980


	//   ....[105]....
        /*0c50*/ 	.word	0x00029a00


	//   ....[106]....
        /*0c54*/ 	.word	0x00029a30


	//   ....[107]....
        /*0c58*/ 	.word	0x00029a80


	//   ....[108]....
        /*0c5c*/ 	.word	0x00029ac0


	//   ....[109]....
        /*0c60*/ 	.word	0x0002cae0


	//   ....[110]....
        /*0c64*/ 	.word	0x0002cb10


	//   ....[111]....
        /*0c68*/ 	.word	0x0002cb80


	//   ....[112]....
        /*0c6c*/ 	.word	0x0002cbb0


	//   ....[113]....
        /*0c70*/ 	.word	0x0002cbe0


	//   ....[114]....
        /*0c74*/ 	.word	0x0002cc10


	//   ....[115]....
        /*0c78*/ 	.word	0x0002cc40


	//   ....[116]....
        /*0c7c*/ 	.word	0x0002cc70


	//   ....[117]....
        /*0c80*/ 	.word	0x0002ce30


	//   ....[118]....
        /*0c84*/ 	.word	0x0002ce60


	//   ....[119]....
        /*0c88*/ 	.word	0x0002ce90


	//   ....[120]....
        /*0c8c*/ 	.word	0x0002cec0


	//   ....[121]....
        /*0c90*/ 	.word	0x0002cef0


	//   ....[122]....
        /*0c94*/ 	.word	0x0002cf20


	//   ....[123]....
        /*0c98*/ 	.word	0x0002cff0


	//   ....[124]....
        /*0c9c*/ 	.word	0x0002d010


	//   ....[125]....
        /*0ca0*/ 	.word	0x0002d020


	//   ....[126]....
        /*0ca4*/ 	.word	0x0002d0a0


	//   ....[127]....
        /*0ca8*/ 	.word	0x0002dbe0


	//   ....[128]....
        /*0cac*/ 	.word	0x0002e020


	//   ....[129]....
        /*0cb0*/ 	.word	0x0002e0b0


	//   ....[130]....
        /*0cb4*/ 	.word	0x0002e100


	//   ....[131]....
        /*0cb8*/ 	.word	0x0002e150


	//   ....[132]....
        /*0cbc*/ 	.word	0x0002e1e0


	//   ....[133]....
        /*0cc0*/ 	.word	0x0002e270


	//   ....[134]....
        /*0cc4*/ 	.word	0x0002e2c0


	//   ....[135]....
        /*0cc8*/ 	.word	0x0002e310


	//   ....[136]....
        /*0ccc*/ 	.word	0x0002e400


	//   ....[137]....
        /*0cd0*/ 	.word	0x0002e490


	//   ....[138]....
        /*0cd4*/ 	.word	0x0002e4e0


	//   ....[139]....
        /*0cd8*/ 	.word	0x0002e540


	//   ....[140]....
        /*0cdc*/ 	.word	0x0002e5e0


	//   ....[141]....
        /*0ce0*/ 	.word	0x0002e670


	//   ....[142]....
        /*0ce4*/ 	.word	0x0002e6c0


	//   ....[143]....
        /*0ce8*/ 	.word	0x0002e710


	//   ....[144]....
        /*0cec*/ 	.word	0x0002eab0


	//   ....[145]....
        /*0cf0*/ 	.word	0x0002ed90


	//   ....[146]....
        /*0cf4*/ 	.word	0x0002ef70


	//   ....[147]....
        /*0cf8*/ 	.word	0x0002efc0


	//   ....[148]....
        /*0cfc*/ 	.word	0x0002f020


	//   ....[149]....
        /*0d00*/ 	.word	0x0002f0c0


	//   ....[150]....
        /*0d04*/ 	.word	0x0002f190


	//   ....[151]....
        /*0d08*/ 	.word	0x0002f290


	//   ....[152]....
        /*0d0c*/ 	.word	0x0002f360


	//   ....[153]....
        /*0d10*/ 	.word	0x0002f470


	//   ....[154]....
        /*0d14*/ 	.word	0x0002f4d0


	//   ....[155]....
        /*0d18*/ 	.word	0x0002f5e0


	//   ....[156]....
        /*0d1c*/ 	.word	0x0002f640


	//   ....[157]....
        /*0d20*/ 	.word	0x0002f750


	//   ....[158]....
        /*0d24*/ 	.word	0x0002f7b0


	//   ....[159]....
        /*0d28*/ 	.word	0x0002f8b0


	//   ....[160]....
        /*0d2c*/ 	.word	0x0002f920


	//   ....[161]....
        /*0d30*/ 	.word	0x0002fa00


	//   ....[162]....
        /*0d34*/ 	.word	0x0002fd70


	//   ....[163]....
        /*0d38*/ 	.word	0x0002fe10


	//   ....[164]....
        /*0d3c*/ 	.word	0x0002ffb0


	//   ....[165]....
        /*0d40*/ 	.word	0x00030030


	//   ....[166]....
        /*0d44*/ 	.word	0x000300b0


	//   ....[167]....
        /*0d48*/ 	.word	0x00030130


	//   ....[168]....
        /*0d4c*/ 	.word	0x000301b0


	//   ....[169]....
        /*0d50*/ 	.word	0x00030240


	//   ....[170]....
        /*0d54*/ 	.word	0x000302e0


	//   ....[171]....
        /*0d58*/ 	.word	0x00030390


	//   ....[172]....
        /*0d5c*/ 	.word	0x00030410


	//   ....[173]....
        /*0d60*/ 	.word	0x00030490


	//   ....[174]....
        /*0d64*/ 	.word	0x00030510


	//   ....[175]....
        /*0d68*/ 	.word	0x000305a0


	//   ....[176]....
        /*0d6c*/ 	.word	0x00030620


	//   ....[177]....
        /*0d70*/ 	.word	0x000306d0


	//   ....[178]....
        /*0d74*/ 	.word	0x00030720


	//   ....[179]....
        /*0d78*/ 	.word	0x000307e0


	//   ....[180]....
        /*0d7c*/ 	.word	0x00030910


	//----- nvinfo : EIATTR_REG_RECONFIG
	.align		4
.L_237:
        /*0d80*/ 	.byte	0x01, 0x54
	.zero		2


	//----- nvinfo : EIATTR_SYSCALL_OFFSETS
	.align		4
        /*0d84*/ 	.byte	0x04, 0x46
        /*0d86*/ 	.short	(.L_239 - .L_238)


	//   ....[0]....
.L_238:
        /*0d88*/ 	.word	0x00001fe0


	//   ....[1]....
        /*0d8c*/ 	.word	0x00002130


	//   ....[2]....
        /*0d90*/ 	.word	0x0000b5c0


	//   ....[3]....
        /*0d94*/ 	.word	0x0000b8b0


	//   ....[4]....
        /*0d98*/ 	.word	0x00028610


	//   ....[5]....
        /*0d9c*/ 	.word	0x00028760


	//   ....[6]....
        /*0da0*/ 	.word	0x00028850


	//   ....[7]....
        /*0da4*/ 	.word	0x00029110


	//----- nvinfo : EIATTR_MBARRIER_INSTR_OFFSETS
	.align		4
.L_239:
        /*0da8*/ 	.byte	0x04, 0x39
        /*0daa*/ 	.short	(.L_241 - .L_240)


	//   ....[0]....
.L_240:
        /*0dac*/ 	.word	0x000002b0
        /*0db0*/ 	.word	0x000000ff
        /*0db4*/ 	.word	0x00030800
        /*0db8*/ 	.short	0x0100
        /*0dba*/ 	.byte	0x08
	.zero		1


	//   ....[1]....
        /*0dbc*/ 	.word	0x000002c0
        /*0dc0*/ 	.word	0x000000ff
        /*0dc4*/ 	.word	0x00030820
        /*0dc8*/ 	.short	0x0100
        /*0dca*/ 	.byte	0x08
	.zero		1


	//   ....[2]....
        /*0dcc*/ 	.word	0x000003b0
        /*0dd0*/ 	.word	0x000000ff
        /*0dd4*/ 	.word	0x00030830
        /*0dd8*/ 	.short	0x0100
        /*0dda*/ 	.byte	0x08
	.zero		1


	//   ....[3]....
        /*0ddc*/ 	.word	0x000003c0
        /*0de0*/ 	.word	0x000000ff
        /*0de4*/ 	.word	0x00030840
        /*0de8*/ 	.short	0x0100
        /*0dea*/ 	.byte	0x08
	.zero		1


	//   ....[4]....
        /*0dec*/ 	.word	0x000003d0
        /*0df0*/ 	.word	0x000000ff
        /*0df4*/ 	.word	0x00030838
        /*0df8*/ 	.short	0x0100
        /*0dfa*/ 	.byte	0x08
	.zero		1


	//   ....[5]....
        /*0dfc*/ 	.word	0x000003e0
        /*0e00*/ 	.word	0x000000ff
        /*0e04*/ 	.word	0x00030848
        /*0e08*/ 	.short	0x0100
        /*0e0a*/ 	.byte	0x08
	.zero		1


	//   ....[6]....
        /*0e0c*/ 	.word	0x00000510
        /*0e10*/ 	.word	0x000000ff
        /*0e14*/ 	.word	0x00030850
        /*0e18*/ 	.short	0x0100
        /*0e1a*/ 	.byte	0x08
	.zero		1


	//   ....[7]....
        /*0e1c*/ 	.word	0x00000520
        /*0e20*/ 	.word	0x000000ff
        /*0e24*/ 	.word	0x00030860
        /*0e28*/ 	.short	0x0100
        /*0e2a*/ 	.byte	0x08
	.zero		1


	//   ....[8]....
        /*0e2c*/ 	.word	0x00000530
        /*0e30*/ 	.word	0x000000ff
        /*0e34*/ 	.word	0x00030858
        /*0e38*/ 	.short	0x0100
        /*0e3a*/ 	.byte	0x08
	.zero		1


	//   ....[9]....
        /*0e3c*/ 	.word	0x00000540
        /*0e40*/ 	.word	0x000000ff
        /*0e44*/ 	.word	0x00030868
        /*0e48*/ 	.short	0x0100
        /*0e4a*/ 	.byte	0x08
	.zero		1


	//   ....[10]....
        /*0e4c*/ 	.word	0x00000630
        /*0e50*/ 	.word	0x000000ff
        /*0e54*/ 	.word	0x00030870
        /*0e58*/ 	.short	0x0100
        /*0e5a*/ 	.byte	0x06
	.zero		1


	//   ....[11]....
        /*0e5c*/ 	.word	0x00000640
        /*0e60*/ 	.word	0x000000ff
        /*0e64*/ 	.word	0x00030880
        /*0e68*/ 	.short	0x0100
        /*0e6a*/ 	.byte	0x06
	.zero		1


	//   ....[12]....
        /*0e6c*/ 	.word	0x00000650
        /*0e70*/ 	.word	0x000000ff
        /*0e74*/ 	.word	0x00030878
        /*0e78*/ 	.short	0x0100
        /*0e7a*/ 	.byte	0x06
	.zero		1


	//   ....[13]....
        /*0e7c*/ 	.word	0x00000660
        /*0e80*/ 	.word	0x000000ff
        /*0e84*/ 	.word	0x00030888
        /*0e88*/ 	.short	0x0100
        /*0e8a*/ 	.byte	0x06
	.zero		1


	//   ....[14]....
        /*0e8c*/ 	.word	0x00000790
        /*0e90*/ 	.word	0x000000ff
        /*0e94*/ 	.word	0x00030890
        /*0e98*/ 	.short	0x0100
        /*0e9a*/ 	.byte	0x08
	.zero		1


	//   ....[15]....
        /*0e9c*/ 	.word	0x000007a0
        /*0ea0*/ 	.word	0x000000ff
        /*0ea4*/ 	.word	0x000308a0
        /*0ea8*/ 	.short	0x0100
        /*0eaa*/ 	.byte	0x08
	.zero		1


	//   ....[16]....
        /*0eac*/ 	.word	0x000007b0
        /*0eb0*/ 	.word	0x000000ff
        /*0eb4*/ 	.word	0x00030898
        /*0eb8*/ 	.short	0x0100
        /*0eba*/ 	.byte	0x08
	.zero		1


	//   ....[17]....
        /*0ebc*/ 	.word	0x000007c0
        /*0ec0*/ 	.word	0x000000ff
        /*0ec4*/ 	.word	0x000308a8
        /*0ec8*/ 	.short	0x0100
        /*0eca*/ 	.byte	0x08
	.zero		1


	//   ....[18]....
        /*0ecc*/ 	.word	0x000008f0
        /*0ed0*/ 	.word	0x000000ff
        /*0ed4*/ 	.word	0x000308b0
        /*0ed8*/ 	.short	0x0100
        /*0eda*/ 	.byte	0x08
	.zero		1


	//   ....[19]....
        /*0edc*/ 	.word	0x00000900
        /*0ee0*/ 	.word	0x000000ff
        /*0ee4*/ 	.word	0x000308c0
        /*0ee8*/ 	.short	0x0100
        /*0eea*/ 	.byte	0x08
	.zero		1


	//   ....[20]....
        /*0eec*/ 	.word	0x00000910
        /*0ef0*/ 	.word	0x000000ff
        /*0ef4*/ 	.word	0x000308b8
        /*0ef8*/ 	.short	0x0100
        /*0efa*/ 	.byte	0x08
	.zero		1


	//   ....[21]....
        /*0efc*/ 	.word	0x00000920
        /*0f00*/ 	.word	0x000000ff
        /*0f04*/ 	.word	0x000308c8
        /*0f08*/ 	.short	0x0100
        /*0f0a*/ 	.byte	0x08
	.zero		1


	//   ....[22]....
        /*0f0c*/ 	.word	0x00003c20
        /*0f10*/ 	.word	0x0000001f
        /*0f14*/ 	.word	0x00030890
        /*0f18*/ 	.short	0x010a
        /*0f1a*/ 	.byte	0x3f
	.zero		1


	//   ....[23]....
        /*0f1c*/ 	.word	0x00006f80
        /*0f20*/ 	.word	0x0000001f
        /*0f24*/ 	.word	0x00030890
        /*0f28*/ 	.short	0x010a
        /*0f2a*/ 	.byte	0x3f
	.zero		1


	//   ....[24]....
        /*0f2c*/ 	.word	0x0000a040
        /*0f30*/ 	.word	0x0000001f
        /*0f34*/ 	.word	0x00030890
        /*0f38*/ 	.short	0x010a
        /*0f3a*/ 	.byte	0x3f
	.zero		1


	//   ....[25]....
        /*0f3c*/ 	.word	0x0000a410
        /*0f40*/ 	.word	0x00000020
        /*0f44*/ 	.word	0x00000000
        /*0f48*/ 	.short	0x0101
        /*0f4a*/ 	.byte	0x3f
	.zero		1


	//   ....[26]....
        /*0f4c*/ 	.word	0x0000a450
        /*0f50*/ 	.word	0x0000001f
        /*0f54*/ 	.word	0x000308b0
        /*0f58*/ 	.short	0x010a
        /*0f5a*/ 	.byte	0x3f
	.zero		1


	//   ....[27]....
        /*0f5c*/ 	.word	0x0000a980
        /*0f60*/ 	.word	0x0000001f
        /*0f64*/ 	.word	0x00000000
        /*0f68*/ 	.short	0x0101
        /*0f6a*/ 	.byte	0x3f
	.zero		1


	//   ....[28]....
        /*0f6c*/ 	.word	0x0000b640
        /*0f70*/ 	.word	0x00000002
        /*0f74*/ 	.word	0x00030800
        /*0f78*/ 	.short	0x010a
        /*0f7a*/ 	.byte	0x3f
	.zero		1


	//   ....[29]....
        /*0f7c*/ 	.word	0x0000b690
        /*0f80*/ 	.word	0x00000002
        /*0f84*/ 	.word	0x00030800
        /*0f88*/ 	.short	0x010a
        /*0f8a*/ 	.byte	0x3f
	.zero		1


	//   ....[30]....
        /*0f8c*/ 	.word	0x0000ca70
        /*0f90*/ 	.word	0x00000002
        /*0f94*/ 	.word	0x00030800
        /*0f98*/ 	.short	0x010a
        /*0f9a*/ 	.byte	0x3f
	.zero		1


	//   ....[31]....
        /*0f9c*/ 	.word	0x0000fc10
        /*0fa0*/ 	.word	0x00000002
        /*0fa4*/ 	.word	0x00030800
        /*0fa8*/ 	.short	0x010a
        /*0faa*/ 	.byte	0x3f
	.zero		1


	//   ....[32]....
        /*0fac*/ 	.word	0x000125e0
        /*0fb0*/ 	.word	0x00000004
        /*0fb4*/ 	.word	0x00030830
        /*0fb8*/ 	.short	0x010a
        /*0fba*/ 	.byte	0x3f
	.zero		1


	//   ....[33]....
        /*0fbc*/ 	.word	0x00012650
        /*0fc0*/ 	.word	0x00000004
        /*0fc4*/ 	.word	0x00030830
        /*0fc8*/ 	.short	0x010a
        /*0fca*/ 	.byte	0x3f
	.zero		1


	//   ....[34]....
        /*0fcc*/ 	.word	0x00013370
        /*0fd0*/ 	.word	0x00000004
        /*0fd4*/ 	.word	0x00000000
        /*0fd8*/ 	.short	0x0101
        /*0fda*/ 	.byte	0x3f
	.zero		1


	//   ....[35]....
        /*0fdc*/ 	.word	0x00015bc0
        /*0fe0*/ 	.word	0x00000007
        /*0fe4*/ 	.word	0x00030830
        /*0fe8*/ 	.short	0x010a
        /*0fea*/ 	.byte	0x3f
	.zero		1


	//   ....[36]....
        /*0fec*/ 	.word	0x00015c40
        /*0ff0*/ 	.word	0x00000007
        /*0ff4*/ 	.word	0x00030830
        /*0ff8*/ 	.short	0x010a
        /*0ffa*/ 	.byte	0x3f
	.zero		1


	//   ....[37]....
        /*0ffc*/ 	.word	0x00016950
        /*1000*/ 	.word	0x00000009
        /*1004*/ 	.word	0x00030850
        /*1008*/ 	.short	0x010a
        /*100a*/ 	.byte	0x3f
	.zero		1


	//   ....[38]....
        /*100c*/ 	.word	0x000169a0
        /*1010*/ 	.word	0x00000009
        /*1014*/ 	.word	0x00030850
        /*1018*/ 	.short	0x010a
        /*101a*/ 	.byte	0x3f
	.zero		1


	//   ....[39]....
        /*101c*/ 	.word	0x000173e0
        /*1020*/ 	.word	0x00000007
        /*1024*/ 	.word	0x00000000
        /*1028*/ 	.short	0x0101
        /*102a*/ 	.byte	0x3f
	.zero		1


	//   ....[40]....
        /*102c*/ 	.word	0x00018610
        /*1030*/ 	.word	0x00000009
        /*1034*/ 	.word	0x00000000
        /*1038*/ 	.short	0x0101
        /*103a*/ 	.byte	0x3f
	.zero		1


	//   ....[41]....
        /*103c*/ 	.word	0x00019950
        /*1040*/ 	.word	0x00000003
        /*1044*/ 	.word	0x00030830
        /*1048*/ 	.short	0x010a
        /*104a*/ 	.byte	0x3f
	.zero		1


	//   ....[42]....
        /*104c*/ 	.word	0x000199d0
        /*1050*/ 	.word	0x00000003
        /*1054*/ 	.word	0x00030830
        /*1058*/ 	.short	0x010a
        /*105a*/ 	.byte	0x3f
	.zero		1


	//   ....[43]....
        /*105c*/ 	.word	0x0001a700
        /*1060*/ 	.word	0x00000014
        /*1064*/ 	.word	0x00030850
        /*1068*/ 	.short	0x010a
        /*106a*/ 	.byte	0x3f
	.zero		1


	//   ....[44]....
        /*106c*/ 	.word	0x0001a750
        /*1070*/ 	.word	0x00000014
        /*1074*/ 	.word	0x00030850
        /*1078*/ 	.short	0x010a
        /*107a*/ 	.byte	0x3f
	.zero		1


	//   ....[45]....
        /*107c*/ 	.word	0x0001bb50
        /*1080*/ 	.word	0x00000082
        /*1084*/ 	.word	0x00000000
        /*1088*/ 	.short	0x0101
        /*108a*/ 	.byte	0x3f
	.zero		1


	//   ....[46]....
        /*108c*/ 	.word	0x0001bbb0
        /*1090*/ 	.word	0x00000014
        /*1094*/ 	.word	0x00000000
        /*1098*/ 	.short	0x0101
        /*109a*/ 	.byte	0x3f
	.zero		1


	//   ....[47]....
        /*109c*/ 	.word	0x0001c120
        /*10a0*/ 	.word	0x00000007
        /*10a4*/ 	.word	0x00030830
        /*10a8*/ 	.short	0x010a
        /*10aa*/ 	.byte	0x3f
	.zero		1


	//   ....[48]....
        /*10ac*/ 	.word	0x0001c1a0
        /*10b0*/ 	.word	0x00000007
        /*10b4*/ 	.word	0x00030830
        /*10b8*/ 	.short	0x010a
        /*10ba*/ 	.byte	0x3f
	.zero		1


	//   ....[49]....
        /*10bc*/ 	.word	0x0001ced0
        /*10c0*/ 	.word	0x00000009
        /*10c4*/ 	.word	0x00030850
        /*10c8*/ 	.short	0x010a
        /*10ca*/ 	.byte	0x3f
	.zero		1


	//   ....[50]....
        /*10cc*/ 	.word	0x0001cf20
        /*10d0*/ 	.word	0x00000009
        /*10d4*/ 	.word	0x00030850
        /*10d8*/ 	.short	0x010a
        /*10da*/ 	.byte	0x3f
	.zero		1


	//   ....[51]....
        /*10dc*/ 	.word	0x0001d9a0
        /*10e0*/ 	.word	0x0000000a
        /*10e4*/ 	.word	0x00000000
        /*10e8*/ 	.short	0x0101
        /*10ea*/ 	.byte	0x3f
	.zero		1


	//   ....[52]....
        /*10ec*/ 	.word	0x0001eb40
        /*10f0*/ 	.word	0x00000009
        /*10f4*/ 	.word	0x00000000
        /*10f8*/ 	.short	0x0101
        /*10fa*/ 	.byte	0x3f
	.zero		1


	//   ....[53]....
        /*10fc*/ 	.word	0x00020140
        /*1100*/ 	.word	0x00000006
        /*1104*/ 	.word	0x00030850
        /*1108*/ 	.short	0x010a
        /*110a*/ 	.byte	0x3f
	.zero		1


	//   ....[54]....
        /*110c*/ 	.word	0x000201e0
        /*1110*/ 	.word	0x00000006
        /*1114*/ 	.word	0x00030850
        /*1118*/ 	.short	0x010a
        /*111a*/ 	.byte	0x3f
	.zero		1


	//   ....[55]....
        /*111c*/ 	.word	0x000206c0
        /*1120*/ 	.word	0x00000008
        /*1124*/ 	.word	0x00000000
        /*1128*/ 	.short	0x0101
        /*112a*/ 	.byte	0x3f
	.zero		1


	//   ....[56]....
        /*112c*/ 	.word	0x000223e0
        /*1130*/ 	.word	0x00000000
        /*1134*/ 	.word	0x00000000
        /*1138*/ 	.short	0x0101
        /*113a*/ 	.byte	0x3f
	.zero		1


	//   ....[57]....
        /*113c*/ 	.word	0x00022b70
        /*1140*/ 	.word	0x0000000c
        /*1144*/ 	.word	0x00000000
        /*1148*/ 	.short	0x0101
        /*114a*/ 	.byte	0x3f
	.zero		1


	//   ....[58]....
        /*114c*/ 	.word	0x000268e0
        /*1150*/ 	.word	0x00000013
        /*1154*/ 	.word	0x00030820
        /*1158*/ 	.short	0x010a
        /*115a*/ 	.byte	0x3f
	.zero		1


	//   ....[59]....
        /*115c*/ 	.word	0x000269b0
        /*1160*/ 	.word	0x00000007
        /*1164*/ 	.word	0x000308a0
        /*1168*/ 	.short	0x010a
        /*116a*/ 	.byte	0x3f
	.zero		1


	//   ....[60]....
        /*116c*/ 	.word	0x00026df0
        /*1170*/ 	.word	0x00000007
        /*1174*/ 	.word	0x000308c0
        /*1178*/ 	.short	0x010a
        /*117a*/ 	.byte	0x3f
	.zero		1


	//   ....[61]....
        /*117c*/ 	.word	0x00027380
        /*1180*/ 	.word	0x00000008
        /*1184*/ 	.word	0x000308a0
        /*1188*/ 	.short	0x010a
        /*118a*/ 	.byte	0x3f
	.zero		1


	//   ....[62]....
        /*118c*/ 	.word	0x000277b0
        /*1190*/ 	.word	0x00000008
        /*1194*/ 	.word	0x000308c0
        /*1198*/ 	.short	0x010a
        /*119a*/ 	.byte	0x3f
	.zero		1


	//   ....[63]....
        /*119c*/ 	.word	0x00028c40
        /*11a0*/ 	.word	0x00000000
        /*11a4*/ 	.word	0x00030840
        /*11a8*/ 	.short	0x010a
        /*11aa*/ 	.byte	0x3f
	.zero		1


	//   ....[64]....
        /*11ac*/ 	.word	0x00029bd0
        /*11b0*/ 	.word	0x00000013
        /*11b4*/ 	.word	0x00030800
        /*11b8*/ 	.short	0x0107
        /*11ba*/ 	.byte	0x3f
	.zero		1


	//   ....[65]....
        /*11bc*/ 	.word	0x00029ce0
        /*11c0*/ 	.word	0x00000013
        /*11c4*/ 	.word	0x00030800
        /*11c8*/ 	.short	0x0101
        /*11ca*/ 	.byte	0x3f
	.zero		1


	//   ....[66]....
        /*11cc*/ 	.word	0x00029d00
        /*11d0*/ 	.word	0x00000013
        /*11d4*/ 	.word	0x00030820
        /*11d8*/ 	.short	0x010a
        /*11da*/ 	.byte	0x3f
	.zero		1


	//   ....[67]....
        /*11dc*/ 	.word	0x0002a120
        /*11e0*/ 	.word	0x00000003
        /*11e4*/ 	.word	0x00030840
        /*11e8*/ 	.short	0x010a
        /*11ea*/ 	.byte	0x3f
	.zero		1


	//   ....[68]....
        /*11ec*/ 	.word	0x0002a5d0
        /*11f0*/ 	.word	0x00000003
        /*11f4*/ 	.word	0x00000060
        /*11f8*/ 	.short	0x010a
        /*11fa*/ 	.byte	0x3f
	.zero		1


	//   ....[69]....
        /*11fc*/ 	.word	0x0002ad60
        /*1200*/ 	.word	0x00000003
        /*1204*/ 	.word	0x00030840
        /*1208*/ 	.short	0x010a
        /*120a*/ 	.byte	0x3f
	.zero		1


	//   ....[70]....
        /*120c*/ 	.word	0x0002b210
        /*1210*/ 	.word	0x00000002
        /*1214*/ 	.word	0x00000060
        /*1218*/ 	.short	0x010a
        /*121a*/ 	.byte	0x3f
	.zero		1


	//   ....[71]....
        /*121c*/ 	.word	0x0002b8e0
        /*1220*/ 	.word	0x00000002
        /*1224*/ 	.word	0x00030840
        /*1228*/ 	.short	0x010a
        /*122a*/ 	.byte	0x3f
	.zero		1


	//   ....[72]....
        /*122c*/ 	.word	0x0002bd90
        /*1230*/ 	.word	0x00000002
        /*1234*/ 	.word	0x00000060
        /*1238*/ 	.short	0x010a
        /*123a*/ 	.byte	0x3f
	.zero		1


	//   ....[73]....
        /*123c*/ 	.word	0x0002c400
        /*1240*/ 	.word	0x00000000
        /*1244*/ 	.word	0x00030860
        /*1248*/ 	.short	0x010a
        /*124a*/ 	.byte	0x3f
	.zero		1


	//   ....[74]....
        /*124c*/ 	.word	0x0002db60
        /*1250*/ 	.word	0x00000000
        /*1254*/ 	.word	0x00030820
        /*1258*/ 	.short	0x010a
        /*125a*/ 	.byte	0x3f
	.zero		1


	//   ....[75]....
        /*125c*/ 	.word	0x0002dd10
        /*1260*/ 	.word	0x00000006
        /*1264*/ 	.word	0x00000000
        /*1268*/ 	.short	0x010a
        /*126a*/ 	.byte	0x3f
	.zero		1


	//   ....[76]....
        /*126c*/ 	.word	0x0002dd80
        /*1270*/ 	.word	0x00000007
        /*1274*/ 	.word	0x00000000
        /*1278*/ 	.short	0x010a
        /*127a*/ 	.byte	0x3f
	.zero		1


	//   ....[77]....
        /*127c*/ 	.word	0x0002ddf0
        /*1280*/ 	.word	0x00000004
        /*1284*/ 	.word	0x00000000
        /*1288*/ 	.short	0x010a
        /*128a*/ 	.byte	0x3f
	.zero		1


	//   ....[78]....
        /*128c*/ 	.word	0x0002de20
        /*1290*/ 	.word	0x00000003
        /*1294*/ 	.word	0x00000000
        /*1298*/ 	.short	0x010a
        /*129a*/ 	.byte	0x3f
	.zero		1


	//   ....[79]....
        /*129c*/ 	.word	0x0002de80
        /*12a0*/ 	.word	0x0000001f
        /*12a4*/ 	.word	0x00030890
        /*12a8*/ 	.short	0x010a
        /*12aa*/ 	.byte	0x3f
	.zero		1


	//   ....[80]....
        /*12ac*/ 	.word	0x0002ded0
        /*12b0*/ 	.word	0x0000001f
        /*12b4*/ 	.word	0x00030890
        /*12b8*/ 	.short	0x010a
        /*12ba*/ 	.byte	0x3f
	.zero		1


	//   ....[81]....
        /*12bc*/ 	.word	0x0002df20
        /*12c0*/ 	.word	0x0000001f
        /*12c4*/ 	.word	0x00030890
        /*12c8*/ 	.short	0x010a
        /*12ca*/ 	.byte	0x3f
	.zero		1


	//   ....[82]....
        /*12cc*/ 	.word	0x0002df70
        /*12d0*/ 	.word	0x0000001f
        /*12d4*/ 	.word	0x000308b0
        /*12d8*/ 	.short	0x010a
        /*12da*/ 	.byte	0x3f
	.zero		1


	//   ....[83]....
        /*12dc*/ 	.word	0x0002e350
        /*12e0*/ 	.word	0x00000002
        /*12e4*/ 	.word	0x00030800
        /*12e8*/ 	.short	0x010a
        /*12ea*/ 	.byte	0x3f
	.zero		1


	//   ....[84]....
        /*12ec*/ 	.word	0x0002e750
        /*12f0*/ 	.word	0x00000002
        /*12f4*/ 	.word	0x00030800
        /*12f8*/ 	.short	0x010a
        /*12fa*/ 	.byte	0x3f
	.zero		1


	//   ....[85]....
        /*12fc*/ 	.word	0x0002e7a0
        /*1300*/ 	.word	0x00000004
        /*1304*/ 	.word	0x00030830
        /*1308*/ 	.short	0x010a
        /*130a*/ 	.byte	0x3f
	.zero		1


	//   ....[86]....
        /*130c*/ 	.word	0x0002e7f0
        /*1310*/ 	.word	0x00000007
        /*1314*/ 	.word	0x00030830
        /*1318*/ 	.short	0x010a
        /*131a*/ 	.byte	0x3f
	.zero		1


	//   ....[87]....
        /*131c*/ 	.word	0x0002e840
        /*1320*/ 	.word	0x00000009
        /*1324*/ 	.word	0x00030850
        /*1328*/ 	.short	0x010a
        /*132a*/ 	.byte	0x3f
	.zero		1


	//   ....[88]....
        /*132c*/ 	.word	0x0002e890
        /*1330*/ 	.word	0x00000003
        /*1334*/ 	.word	0x00030830
        /*1338*/ 	.short	0x010a
        /*133a*/ 	.byte	0x3f
	.zero		1


	//   ....[89]....
        /*133c*/ 	.word	0x0002e8e0
        /*1340*/ 	.word	0x00000014
        /*1344*/ 	.word	0x00030850
        /*1348*/ 	.short	0x010a
        /*134a*/ 	.byte	0x3f
	.zero		1


	//   ....[90]....
        /*134c*/ 	.word	0x0002e930
        /*1350*/ 	.word	0x00000007
        /*1354*/ 	.word	0x00030830
        /*1358*/ 	.short	0x010a
        /*135a*/ 	.byte	0x3f
	.zero		1


	//   ....[91]....
        /*135c*/ 	.word	0x0002e980
        /*1360*/ 	.word	0x00000009
        /*1364*/ 	.word	0x00030850
        /*1368*/ 	.short	0x010a
        /*136a*/ 	.byte	0x3f
	.zero		1


	//   ....[92]....
        /*136c*/ 	.word	0x0002e9d0
        /*1370*/ 	.word	0x00000006
        /*1374*/ 	.word	0x00030850
        /*1378*/ 	.short	0x010a
        /*137a*/ 	.byte	0x3f
	.zero		1


	//   ....[93]....
        /*137c*/ 	.word	0x0002eb70
        /*1380*/ 	.word	0x00000013
        /*1384*/ 	.word	0x00030820
        /*1388*/ 	.short	0x010a
        /*138a*/ 	.byte	0x3f
	.zero		1


	//   ....[94]....
        /*138c*/ 	.word	0x0002ebc0
        /*1390*/ 	.word	0x00000007
        /*1394*/ 	.word	0x000308a0
        /*1398*/ 	.short	0x010a
        /*139a*/ 	.byte	0x3f
	.zero		1


	//   ....[95]....
        /*139c*/ 	.word	0x0002ec10
        /*13a0*/ 	.word	0x00000007
        /*13a4*/ 	.word	0x000308c0
        /*13a8*/ 	.short	0x010a
        /*13aa*/ 	.byte	0x3f
	.zero		1


	//   ....[96]....
        /*13ac*/ 	.word	0x0002ec60
        /*13b0*/ 	.word	0x00000008
        /*13b4*/ 	.word	0x000308a0
        /*13b8*/ 	.short	0x010a
        /*13ba*/ 	.byte	0x3f
	.zero		1


	//   ....[97]....
        /*13bc*/ 	.word	0x0002ecb0
        /*13c0*/ 	.word	0x00000008
        /*13c4*/ 	.word	0x000308c0
        /*13c8*/ 	.short	0x010a
        /*13ca*/ 	.byte	0x3f
	.zero		1


	//   ....[98]....
        /*13cc*/ 	.word	0x0002ee50
        /*13d0*/ 	.word	0x00000000
        /*13d4*/ 	.word	0x00030840
        /*13d8*/ 	.short	0x010a
        /*13da*/ 	.byte	0x3f
	.zero		1


	//   ....[99]....
        /*13dc*/ 	.word	0x0002fa80
        /*13e0*/ 	.word	0x00000013
        /*13e4*/ 	.word	0x00030820
        /*13e8*/ 	.short	0x010a
        /*13ea*/ 	.byte	0x3f
	.zero		1


	//   ....[100]....
        /*13ec*/ 	.word	0x0002fad0
        /*13f0*/ 	.word	0x00000003
        /*13f4*/ 	.word	0x00030840
        /*13f8*/ 	.short	0x010a
        /*13fa*/ 	.byte	0x3f
	.zero		1


	//   ....[101]....
        /*13fc*/ 	.word	0x0002fb20
        /*1400*/ 	.word	0x00000003
        /*1404*/ 	.word	0x00000060
        /*1408*/ 	.short	0x010a
        /*140a*/ 	.byte	0x3f
	.zero		1


	//   ....[102]....
        /*140c*/ 	.word	0x0002fb70
        /*1410*/ 	.word	0x00000003
        /*1414*/ 	.word	0x00030840
        /*1418*/ 	.short	0x010a
        /*141a*/ 	.byte	0x3f
	.zero		1


	//   ....[103]....
        /*141c*/ 	.word	0x0002fbc0
        /*1420*/ 	.word	0x00000002
        /*1424*/ 	.word	0x00000060
        /*1428*/ 	.short	0x010a
        /*142a*/ 	.byte	0x3f
	.zero		1


	//   ....[104]....
        /*142c*/ 	.word	0x0002fc10
        /*1430*/ 	.word	0x00000002
        /*1434*/ 	.word	0x00030840
        /*1438*/ 	.short	0x010a
        /*143a*/ 	.byte	0x3f
	.zero		1


	//   ....[105]....
        /*143c*/ 	.word	0x0002fc60
        /*1440*/ 	.word	0x00000002
        /*1444*/ 	.word	0x00000060
        /*1448*/ 	.short	0x010a
        /*144a*/ 	.byte	0x3f
	.zero		1


	//   ....[106]....
        /*144c*/ 	.word	0x0002fcb0
        /*1450*/ 	.word	0x00000000
        /*1454*/ 	.word	0x00030860
        /*1458*/ 	.short	0x010a
        /*145a*/ 	.byte	0x3f
	.zero		1


	//   ....[107]....
        /*145c*/ 	.word	0x00030830
        /*1460*/ 	.word	0x00000000
        /*1464*/ 	.word	0x00030820
        /*1468*/ 	.short	0x010a
        /*146a*/ 	.byte	0x3f
	.zero		1


	//   ....[108]....
        /*146c*/ 	.word	0x000309d0
        /*1470*/ 	.word	0x00000006
        /*1474*/ 	.word	0x00000000
        /*1478*/ 	.short	0x010a
        /*147a*/ 	.byte	0x3f
	.zero		1


	//   ....[109]....
        /*147c*/ 	.word	0x00030a20
        /*1480*/ 	.word	0x00000007
        /*1484*/ 	.word	0x00000000
        /*1488*/ 	.short	0x010a
        /*148a*/ 	.byte	0x3f
	.zero		1


	//   ....[110]....
        /*148c*/ 	.word	0x00030a70
        /*1490*/ 	.word	0x00000004
        /*1494*/ 	.word	0x00000000
        /*1498*/ 	.short	0x010a
        /*149a*/ 	.byte	0x3f
	.zero		1


	//----- nvinfo : EIATTR_NUM_MBARRIERS
	.align		4
.L_241:
        /*149c*/ 	.byte	0x03, 0x38
        /*149e*/ 	.short	0x0016


	//----- nvinfo : EIATTR_EXIT_INSTR_OFFSETS
	.align		4
        /*14a0*/ 	.byte	0x04, 0x1c
        /*14a2*/ 	.short	(.L_243 - .L_242)


	//   ....[0]....
.L_242:
        /*14a4*/ 	.word	0x0002de70


	//----- nvinfo : EIATTR_MAX_THREADS
	.align		4
.L_243:
        /*14a8*/ 	.byte	0x04, 0x05
        /*14aa*/ 	.short	(.L_245 - .L_244)
.L_244:
        /*14ac*/ 	.word	0x00000180
        /*14b0*/ 	.word	0x00000001
        /*14b4*/ 	.word	0x00000001


	//----- nvinfo : EIATTR_CRS_STACK_SIZE
	.align		4
.L_245:
        /*14b8*/ 	.byte	0x04, 0x1e
        /*14ba*/ 	.short	(.L_247 - .L_246)
.L_246:
        /*14bc*/ 	.word	0x00000000


	//----- nvinfo : EIATTR_CBANK_PARAM_SIZE
	.align		4
.L_247:
        /*14c0*/ 	.byte	0x03, 0x19
        /*14c2*/ 	.short	0x0af0


	//----- nvinfo : EIATTR_PARAM_CBANK
	.align		4
        /*14c4*/ 	.byte	0x04, 0x0a
        /*14c6*/ 	.short	(.L_249 - .L_248)
	.align		4
.L_248:
        /*14c8*/ 	.word	index@(.nv.constant0._ZN7cutlass13device_kernelIN5flash11enable_sm90INS1_16FlashAttnFwdSm90INS1_25CollectiveMainloopFwdSm90ILi2EN4cute5tupleIJNS5_1CILi1EEES8_S8_EEENS6_IJNS7_ILi128EEENS7_ILi96EEENS7_ILi192EEEEEELi192ENS_6half_tEfNS_4arch4Sm90ELb0ELb1ELb1ELb1ELb0ELb1ELb0ELb1ELb1ELb1ELb1ELb0EEENS1_21CollectiveEpilogueFwdINS6_IJSA_SC_SB_EEES9_SE_SG_Li256ELb1ELb1ELb1ELb0EEENS1_36VarlenDynamicPersistentTileSchedulerILi128ELi96ELi256ELi128ELb1ELb1ELb1ELb1ELb0ELb1EEEEEEEEEvNT_6ParamsE)
        /*14cc*/ 	.short	0x0210
        /*14ce*/ 	.short	0x0af0


	//----- nvinfo : EIATTR_SW_WAR
	.align		4
.L_249:
        /*14d0*/ 	.byte	0x04, 0x36
        /*14d2*/ 	.short	(.L_251 - .L_250)
.L_250:
        /*14d4*/ 	.word	0x00000008
.L_251:


//--------------------- .nv.info._ZN7cutlass13device_kernelIN5flash11enable_sm90INS1_16FlashAttnFwdSm90INS1_25CollectiveMainloopFwdSm90ILi2EN4cute5tupleIJNS5_1CILi1EEES8_S8_EEENS6_IJNS7_ILi128EEENS7_ILi112EEENS7_ILi192EEEEEELi192ENS_6half_tEfNS_4arch4Sm90ELb1ELb0ELb1ELb0ELb0ELb0ELb0ELb1ELb1ELb1ELb1ELb0EEENS1_21CollectiveEpilogueFwdINS6_IJSA_SC_SB_EEES9_SE_SG_Li256ELb0ELb1ELb1ELb0EEENS1_19SingleTileSchedulerILb0ELb1ELb1ELi128EEEEEEEEEvNT_6ParamsE --------------------------
	.section	.nv.info._ZN7cutlass13device_kernelIN5flash11enable_sm90INS1_16FlashAttnFwdSm90INS1_25CollectiveMainloopFwdSm90ILi2EN4cute5tupleIJNS5_1CILi1EEES8_S8_EEENS6_IJNS7_ILi128EEENS7_ILi112EEENS7_ILi192EEEEEELi192ENS_6half_tEfNS_4arch4Sm90ELb1ELb0ELb1ELb0ELb0ELb0ELb0ELb1ELb1ELb1ELb1ELb0EEENS1_21CollectiveEpilogueFwdINS6_IJSA_SC_SB_EEES9_SE_SG_Li256ELb0ELb1ELb1ELb0EEENS1_19SingleTileSchedulerILb0ELb1ELb1ELi128EEEEEEEEEvNT_6ParamsE,"",@"SHT_CUDA_INFO"
	.sectionflags	@""
	.align	4


	//----- nvinfo : EIATTR_CUDA_API_VERSION
	.align		4
        /*0000*/ 	.byte	0x04, 0x37
        /*0002*/ 	.short	(.L_253 - .L_252)
.L_252:
        /*0004*/ 	.word	0x00000082


	//----- nvinfo : EIATTR_KPARAM_INFO
	.align		4
.L_253:
        /*0008*/ 	.byte	0x04, 0x17
        /*000a*/ 	.short	(.L_255 - .L_254)
.L_254:
        /*000c*/ 	.word	0x00000000
        /*0010*/ 	.short	0x0000
        /*0012*/ 	.short	0x0070
        /*0014*/ 	.byte	0x00, 0xf0, 0x01, 0x28


	//----- nvinfo : EIATTR_SPARSE_MMA_MASK
	.align		4
.L_255:
        /*0018*/ 	.byte	0x03, 0x50
        /*001a*/ 	.short	0x0000


	//----- nvinfo : EIATTR_MAXREG_COUNT
	.align		4
        /*001c*/ 	.byte	0x03, 0x1b
        /*001e*/ 	.short	0x00a8


	//----- nvinfo : EIATTR_NUM_BARRIERS
	.align		4
        /*0020*/ 	.byte	0x02, 0x4c
        /*0022*/ 	.byte	0x09
	.zero		1


	//----- nvinfo : EIATTR_EXTERNS
	.align		4
        /*0024*/ 	.byte	0x04, 0x0f
        /*0026*/ 	.short	(.L_257 - .L_256)


	//   ....[0]....
	.align		4
.L_256:
        /*0028*/ 	.word	index@(__assertfail)


	//----- nvinfo : EIATTR_ANNOTATIONS
	.align		4
.L_257:
        /*002c*/ 	.byte	0x04, 0x55
        /*002e*/ 	.short	(.L_259 - .L_258)


	//   ....[0]....
.L_258:
        /* <DEDUP_REMOVED lines=9> */


	//----- nvinfo : EIATTR_MERCURY_ISA_VERSION
	.align		4
.L_259:
        /*00a8*/ 	.byte	0x03, 0x5f
        /*00aa*/ 	.short	0x0101


	//----- nvinfo : EIATTR_INT_WARP_WIDE_INSTR_OFFSETS
	.align		4
        /*00ac*/ 	.byte	0x04, 0x31
        /*00ae*/ 	.short	(.L_261 - .L_260)


	//   ....[0]....
.L_260:
        /*00b0*/ 	.word	0x00000130


	//   ....[1]....
        /*00b4*/ 	.word	0x00000170


	//   ....[2]....
        /*00b8*/ 	.word	0x000001e0


	//----- nvinfo : EIATTR_COOP_GROUP_MASK_REGIDS
	.align		4
.L_261:
        /*00bc*/ 	.byte	0x04, 0x29
        /*00be*/ 	.short	(.L_263 - .L_262)


	//   ....[0]....
.L_262:
        /*00c0*/ 	.word	0xffffffff


	//   ....[1]....
        /*00c4*/ 	.word	0xffffffff


	//   ....[2]....
        /*00c8*/ 	.word	0xffffffff


	//   ....[3]....
        /*00cc*/ 	.word	0xffffffff


	//   ....[4]....
        /*00d0*/ 	.word	0xffffffff


	//   ....[5]....
        /*00d4*/ 	.word	0xffffffff


	//   ....[6]....
        /*00d8*/ 	.word	0xffffffff


	//   ....[7]....
        /*00dc*/ 	.word	0xffffffff


	//   ....[8]....
        /*00e0*/ 	.word	0xffffffff


	//   ....[9]....
        /*00e4*/ 	.word	0xffffffff


	//   ....[10]....
        /*00e8*/ 	.word	0xffffffff


	//   ....[11]....
        /*00ec*/ 	.word	0xffffffff


	//   ....[12]....
        /*00f0*/ 	.word	0xffffffff


	//   ....[13]....
        /*00f4*/ 	.word	0xffffffff


	//   ....[14]....
        /*00f8*/ 	.word	0xffffffff


	//   ....[15]....
        /*00fc*/ 	.word	0xffffffff


	//   ....[16]....
        /*0100*/ 	.word	0xffffffff


	//   ....[17]....
        /*0104*/ 	.word	0xffffffff


	//   ....[18]....
        /*0108*/ 	.word	0xffffffff


	//   ....[19]....
        /*010c*/ 	.word	0xffffffff


	//   ....[20]....
        /*0110*/ 	.word	0xffffffff


	//   ....[21]....
        /*0114*/ 	.word	0xffffffff


	//   ....[22]....
        /*0118*/ 	.word	0xffffffff


	//   ....[23]....
        /*011c*/ 	.word	0xffffffff


	//   ....[24]....
        /*0120*/ 	.word	0xffffffff


	//   ....[25]....
        /*0124*/ 	.word	0xffffffff


	//   ....[26]....
        /*0128*/ 	.word	0xffffffff


	//   ....[27]....
        /*012c*/ 	.word	0xffffffff


	//   ....[28]....
        /*0130*/ 	.word	0xffffffff


	//   ....[29]....
        /*0134*/ 	.word	0xffffffff


	//   ....[30]....
        /*0138*/ 	.word	0xffffffff


	//   ....[31]....
        /*013c*/ 	.word	0xffffffff


	//   ....[32]....
        /*0140*/ 	.word	0xffffffff


	//   ....[33]....
        /*0144*/ 	.word	0xffffffff


	//   ....[34]....
        /*0148*/ 	.word	0xffffffff


	//   ....[35]....
        /*014c*/ 	.word	0xffffffff


	//   ....[36]....
        /*0150*/ 	.word	0xffffffff


	//   ....[37]....
        /*0154*/ 	.word	0xffffffff


	//   ....[38]....
        /*0158*/ 	.word	0xffffffff


	//   ....[39]....
        /*015c*/ 	.word	0xffffffff


	//   ....[40]....
        /*0160*/ 	.word	0xffffffff


	//   ....[41]....
        /*0164*/ 	.word	0xffffffff


	//   ....[42]....
        /*0168*/ 	.word	0xffffffff


	//   ....[43]....
        /*016c*/ 	.word	0xffffffff


	//   ....[44]....
        /*0170*/ 	.word	0xffffffff


	//   ....[45]....
        /*0174*/ 	.word	0xffffffff


	//   ....[46]....
        /*0178*/ 	.word	0xffffffff


	//   ....[47]....
        /*017c*/ 	.word	0xffffffff


	//   ....[48]....
        /*0180*/ 	.word	0xffffffff


	//   ....[49]....
        /*0184*/ 	.word	0xffffffff


	//   ....[50]....
        /*0188*/ 	.word	0xffffffff


	//   ....[51]....
        /*018c*/ 	.word	0xffffffff


	//   ....[52]....
        /*0190*/ 	.word	0xffffffff


	//   ....[53]....
        /*0194*/ 	.word	0xffffffff


	//   ....[54]....
        /*0198*/ 	.word	0xffffffff


	//   ....[55]....
        /*019c*/ 	.word	0x0500000f


	//   ....[56]....
        /*01a0*/ 	.word	0x0500000f


	//   ....[57]....
        /*01a4*/ 	.word	0x0500000f


	//   ....[58]....
        /*01a8*/ 	.word	0x0500000f


	//   ....[59]....
        /*01ac*/ 	.word	0x0500000f


	//   ....[60]....
        /*01b0*/ 	.word	0x0500000f


	//   ....[61]....
        /*01b4*/ 	.word	0x0500000f


	//   ....[62]....
        /*01b8*/ 	.word	0x0500000f


	//   ....[63]....
        /*01bc*/ 	.word	0x0500000f


	//   ....[64]....
        /*01c0*/ 	.word	0x0500000f


	//   ....[65]....
        /*01c4*/ 	.word	0x0500000f


	//   ....[66]....
        /*01c8*/ 	.word	0x0500000f


	//   ....[67]....
        /*01cc*/ 	.word	0x0500000f


	//   ....[68]....
        /*01d0*/ 	.word	0x0500000f


	//   ....[69]....
        /*01d4*/ 	.word	0x0500000f


	//   ....[70]....
        /*01d8*/ 	.word	0x0500000f


	//   ....[71]....
        /*01dc*/ 	.word	0x0500000f


	//   ....[72]....
        /*01e0*/ 	.word	0x0500000f


	//----- nvinfo : EIATTR_COOP_GROUP_INSTR_OFFSETS
	.align		4
.L_263:
        /*01e4*/ 	.byte	0x04, 0x28
        /*01e6*/ 	.short	(.L_265 - .L_264)


	//   ....[0]....
.L_264:
        /*01e8*/ 	.word	0x00000060


	//   ....[1]....
        /*01ec*/ 	.word	0x00000140


	//   ....[2]....
        /*01f0*/ 	.word	0x00000190


	//   ....[3]....
        /*01f4*/ 	.word	0x000003c0


	//   ....[4]....
        /*01f8*/ 	.word	0x00000520


	//   ....[5]....
        /*01fc*/ 	.word	0x00000640


	//   ....[6]....
        /*0200*/ 	.word	0x000007a0


	//   ....[7]....
        /*0204*/ 	.word	0x000013a0


	//   ....[8]....
        /*0208*/ 	.word	0x00003ec0


	//   ....[9]....
        /*020c*/ 	.word	0x000047e0


	//   ....[10]....
        /*0210*/ 	.word	0x000048e0


	//   ....[11]....
        /*0214*/ 	.word	0x00004980


	//   ....[12]....
        /*0218*/ 	.word	0x00005330


	//   ....[13]....
        /*021c*/ 	.word	0x000053c0


	//   ....[14]....
        /*0220*/ 	.word	0x00008f20


	//   ....[15]....
        /*0224*/ 	.word	0x00009490


	//   ....[16]....
        /*0228*/ 	.word	0x000097b0


	//   ....[17]....
        /*022c*/ 	.word	0x000098f0


	//   ....[18]....
        /*0230*/ 	.word	0x0000a080


	//   ....[19]....
        /*0234*/ 	.word	0x0000a0e0


	//   ....[20]....
        /*0238*/ 	.word	0x0000e1e0


	//   ....[21]....
        /*023c*/ 	.word	0x0000e270


	//   ....[22]....
        /*0240*/ 	.word	0x0000e320


	//   ....[23]....
        /*0244*/ 	.word	0x0000e490


	//   ....[24]....
        /*0248*/ 	.word	0x0000f8a0


	//   ....[25]....
        /*024c*/ 	.word	0x0000f8d0


	//   ....[26]....
        /*0250*/ 	.word	0x0000f980


	//   ....[27]....
        /*0254*/ 	.word	0x0000f9e0


	//   ....[28]....
        /*0258*/ 	.word	0x00010ad0


	//   ....[29]....
        /*025c*/ 	.word	0x00010b20


	//   ....[30]....
        /*0260*/ 	.word	0x00010b60


	//   ....[31]....
        /*0264*/ 	.word	0x00010b90


	//   ....[32]....
        /*0268*/ 	.word	0x00010bd0


	//   ....[33]....
        /*026c*/ 	.word	0x00010bf0


	//   ....[34]....
        /*0270*/ 	.word	0x00011570


	//   ....[35]....
        /*0274*/ 	.word	0x00011580


	//   ....[36]....
        /*0278*/ 	.word	0x000122f0


	//   ....[37]....
        /*027c*/ 	.word	0x00012e80


	//   ....[38]....
        /*0280*/ 	.word	0x00013850


	//   ....[39]....
        /*0284*/ 	.word	0x00013890


	//   ....[40]....
        /*0288*/ 	.word	0x000138c0


	//   ....[41]....
        /*028c*/ 	.word	0x00013910


	//   ....[42]....
        /*0290*/ 	.word	0x00013990


	//   ....[43]....
        /*0294*/ 	.word	0x000139c0


	//   ....[44]....
        /*0298*/ 	.word	0x00013a40


	//   ....[45]....
        /*029c*/ 	.word	0x00013a70


	//   ....[46]....
        /*02a0*/ 	.word	0x00013af0


	//   ....[47]....
        /*02a4*/ 	.word	0x00013b30


	//   ....[48]....
        /*02a8*/ 	.word	0x00013ba0


	//   ....[49]....
        /*02ac*/ 	.word	0x00013bd0


	//   ....[50]....
        /*02b0*/ 	.word	0x00013c50


	//   ....[51]....
        /*02b4*/ 	.word	0x00013c90


	//   ....[52]....
        /*02b8*/ 	.word	0x00013d00


	//   ....[53]....
        /*02bc*/ 	.word	0x00013d30


	//   ....[54]....
        /*02c0*/ 	.word	0x00016370


	//   ....[55]....
        /*02c4*/ 	.word	0x00016920


	//   ....[56]....
        /*02c8*/ 	.word	0x00016aa0


	//   ....[57]....
        /*02cc*/ 	.word	0x00016af0


	//   ....[58]....
        /*02d0*/ 	.word	0x00016c30


	//   ....[59]....
        /*02d4*/ 	.word	0x00016ca0


	//   ....[60]....
        /*02d8*/ 	.word	0x00016da0


	//   ....[61]....
        /*02dc*/ 	.word	0x00016e10


	//   ....[62]....
        /*02e0*/ 	.word	0x00016f10


	//   ....[63]....
        /*02e4*/ 	.word	0x00016f80


	//   ....[64]....
        /*02e8*/ 	.word	0x00017080


	//   ....[65]....
        /*02ec*/ 	.word	0x000170f0


	//   ....[66]....
        /*02f0*/ 	.word	0x000171f0


	//   ....[67]....
        /*02f4*/ 	.word	0x00017260


	//   ....[68]....
        /*02f8*/ 	.word	0x00017360


	//   ....[69]....
        /*02fc*/ 	.word	0x000173c0


	//   ....[70]....
        /*0300*/ 	.word	0x000174b0


	//   ....[71]....
        /*0304*/ 	.word	0x00017500


	//   ....[72]....
        /*0308*/ 	.word	0x00017900


	//----- nvinfo : EIATTR_REG_RECONFIG
	.align		4
.L_265:
        /*030c*/ 	.byte	0x01, 0x54
	.zero		2


	//----- nvinfo : EIATTR_SYSCALL_OFFSETS
	.align		4
        /*0310*/ 	.byte	0x04, 0x46
        /*0312*/ 	.short	(.L_267 - .L_266)


	//   ....[0]....
.L_266:
        /*0314*/ 	.word	0x00001570


	//   ....[1]....
        /*0318*/ 	.word	0x00012b00


	//   ....[2]....
        /*031c*/ 	.word	0x00012c40


	//   ....[3]....
        /*0320*/ 	.word	0x00012d30


	//   ....[4]....
        /*0324*/ 	.word	0x00013490


	//----- nvinfo : EIATTR_MBARRIER_INSTR_OFFSETS
	.align		4
.L_267:
        /*0328*/ 	.byte	0x04, 0x39
        /*032a*/ 	.short	(.L_269 - .L_268)


	//   ....[0]....
.L_268:
        /*032c*/ 	.word	0x00000270
        /*0330*/ 	.word	0x000000ff
        /*0334*/ 	.word	0x00036800
        /*0338*/ 	.short	0x0100
        /*033a*/ 	.byte	0x08
	.zero		1


	//   ....[1]....
        /*033c*/ 	.word	0x00000280
        /*0340*/ 	.word	0x000000ff
        /*0344*/ 	.word	0x00036820
        /*0348*/ 	.short	0x0100
        /*034a*/ 	.byte	0x08
	.zero		1


	//   ....[2]....
        /*034c*/ 	.word	0x00000370
        /*0350*/ 	.word	0x000000ff
        /*0354*/ 	.word	0x00036830
        /*0358*/ 	.short	0x0100
        /*035a*/ 	.byte	0x08
	.zero		1


	//   ....[3]....
        /*035c*/ 	.word	0x00000380
        /*0360*/ 	.word	0x000000ff
        /*0364*/ 	.word	0x00036840
        /*0368*/ 	.short	0x0100
        /*036a*/ 	.byte	0x08
	.zero		1


	//   ....[4]....
        /*036c*/ 	.word	0x00000390
        /*0370*/ 	.word	0x000000ff
        /*0374*/ 	.word	0x00036838
        /*0378*/ 	.short	0x0100
        /*037a*/ 	.byte	0x08
	.zero		1


	//   ....[5]....
        /*037c*/ 	.word	0x000003a0
        /*0380*/ 	.word	0x000000ff
        /*0384*/ 	.word	0x00036848
        /*0388*/ 	.short	0x0100
        /*038a*/ 	.byte	0x08
	.zero		1


	//   ....[6]....
        /*038c*/ 	.word	0x000004d0
        /*0390*/ 	.word	0x000000ff
        /*0394*/ 	.word	0x00036850
        /*0398*/ 	.short	0x0100
        /*039a*/ 	.byte	0x08
	.zero		1


	//   ....[7]....
        /*039c*/ 	.word	0x000004e0
        /*03a0*/ 	.word	0x000000ff
        /*03a4*/ 	.word	0x00036860
        /*03a8*/ 	.short	0x0100
        /*03aa*/ 	.byte	0x08
	.zero		1


	//   ....[8]....
        /*03ac*/ 	.word	0x000004f0
        /*03b0*/ 	.word	0x000000ff
        /*03b4*/ 	.word	0x00036858
        /*03b8*/ 	.short	0x0100
        /*03ba*/ 	.byte	0x08
	.zero		1


	//   ....[9]....
        /*03bc*/ 	.word	0x00000500
        /*03c0*/ 	.word	0x000000ff
        /*03c4*/ 	.word	0x00036868
        /*03c8*/ 	.short	0x0100
        /*03ca*/ 	.byte	0x08
	.zero		1


	//   ....[10]....
        /*03cc*/ 	.word	0x000005f0
        /*03d0*/ 	.word	0x000000ff
        /*03d4*/ 	.word	0x00036870
        /*03d8*/ 	.short	0x0100
        /*03da*/ 	.byte	0x06
	.zero		1


	//   ....[11]....
        /*03dc*/ 	.word	0x00000600
        /*03e0*/ 	.word	0x000000ff
        /*03e4*/ 	.word	0x00036880
        /*03e8*/ 	.short	0x0100
        /*03ea*/ 	.byte	0x06
	.zero		1


	//   ....[12]....
        /*03ec*/ 	.word	0x00000610
        /*03f0*/ 	.word	0x000000ff
        /*03f4*/ 	.word	0x00036878
        /*03f8*/ 	.short	0x0100
        /*03fa*/ 	.byte	0x06
	.zero		1


	//   ....[13]....
        /*03fc*/ 	.word	0x00000620
        /*0400*/ 	.word	0x000000ff
        /*0404*/ 	.word	0x00036888
        /*0408*/ 	.short	0x0100
        /*040a*/ 	.byte	0x06
	.zero		1


	//   ....[14]....
        /*040c*/ 	.word	0x00000750
        /*0410*/ 	.word	0x000000ff
        /*0414*/ 	.word	0x00036890
        /*0418*/ 	.short	0x0100
        /*041a*/ 	.byte	0x08
	.zero		1


	//   ....[15]....
        /*041c*/ 	.word	0x00000760
        /*0420*/ 	.word	0x000000ff
        /*0424*/ 	.word	0x000368a0
        /*0428*/ 	.short	0x0100
        /*042a*/ 	.byte	0x08
	.zero		1


	//   ....[16]....
        /*042c*/ 	.word	0x00000770
        /*0430*/ 	.word	0x000000ff
        /*0434*/ 	.word	0x00036898
        /*0438*/ 	.short	0x0100
        /*043a*/ 	.byte	0x08
	.zero		1


	//   ....[17]....
        /*043c*/ 	.word	0x00000780
        /*0440*/ 	.word	0x000000ff
        /*0444*/ 	.word	0x000368a8
        /*0448*/ 	.short	0x0100
        /*044a*/ 	.byte	0x08
	.zero		1


	//   ....[18]....
        /*044c*/ 	.word	0x000008b0
        /*0450*/ 	.word	0x000000ff
        /*0454*/ 	.word	0x000368b0
        /*0458*/ 	.short	0x0100
        /*045a*/ 	.byte	0x08
	.zero		1


	//   ....[19]....
        /*045c*/ 	.word	0x000008c0
        /*0460*/ 	.word	0x000000ff
        /*0464*/ 	.word	0x000368c0
        /*0468*/ 	.short	0x0100
        /*046a*/ 	.byte	0x08
	.zero		1


	//   ....[20]....
        /*046c*/ 	.word	0x000008d0
        /*0470*/ 	.word	0x000000ff
        /*0474*/ 	.word	0x000368b8
        /*0478*/ 	.short	0x0100
        /*047a*/ 	.byte	0x08
	.zero		1


	//   ....[21]....
        /*047c*/ 	.word	0x000008e0
        /*0480*/ 	.word	0x000000ff
        /*0484*/ 	.word	0x000368c8
        /*0488*/ 	.short	0x0100
        /*048a*/ 	.byte	0x08
	.zero		1


	//   ....[22]....
        /*048c*/ 	.word	0x000015a0
        /*0490*/ 	.word	0x000000ff
        /*0494*/ 	.word	0x00036800
        /*0498*/ 	.short	0x010a
        /*049a*/ 	.byte	0x04
	.zero		1


	//   ....[23]....
        /*049c*/ 	.word	0x00001640
        /*04a0*/ 	.word	0x000000ff
        /*04a4*/ 	.word	0x00036830
        /*04a8*/ 	.short	0x010a
        /*04aa*/ 	.byte	0x04
	.zero		1


	//   ....[24]....
        /*04ac*/ 	.word	0x000016e0
        /*04b0*/ 	.word	0x000000ff
        /*04b4*/ 	.word	0x00036830
        /*04b8*/ 	.short	0x010a
        /*04ba*/ 	.byte	0x04
	.zero		1


	//   ....[25]....
        /*04bc*/ 	.word	0x000059f0
        /*04c0*/ 	.word	0x00000003
        /*04c4*/ 	.word	0x00000000
        /*04c8*/ 	.short	0x0101
        /*04ca*/ 	.byte	0x3f
	.zero		1


	//   ....[26]....
        /*04cc*/ 	.word	0x00006110
        /*04d0*/ 	.word	0x000000ff
        /*04d4*/ 	.word	0x00036830
        /*04d8*/ 	.short	0x010a
        /*04da*/ 	.byte	0x3d
	.zero		1


	//   ....[27]....
        /*04dc*/ 	.word	0x00006150
        /*04e0*/ 	.word	0x000000ff
        /*04e4*/ 	.word	0x00036830
        /*04e8*/ 	.short	0x010a
        /*04ea*/ 	.byte	0x3d
	.zero		1


	//   ....[28]....
        /*04ec*/ 	.word	0x000087f0
        /*04f0*/ 	.word	0x000000ff
        /*04f4*/ 	.word	0x00036850
        /*04f8*/ 	.short	0x010a
        /*04fa*/ 	.byte	0x0b
	.zero		1


	//   ....[29]....
        /*04fc*/ 	.word	0x00008830
        /*0500*/ 	.word	0x000000ff
        /*0504*/ 	.word	0x00036850
        /*0508*/ 	.short	0x010a
        /*050a*/ 	.byte	0x0b
	.zero		1


	//   ....[30]....
        /*050c*/ 	.word	0x0000a700
        /*0510*/ 	.word	0x0000000e
        /*0514*/ 	.word	0x00000000
        /*0518*/ 	.short	0x0101
        /*051a*/ 	.byte	0x3f
	.zero		1


	//   ....[31]....
        /*051c*/ 	.word	0x0000a730
        /*0520*/ 	.word	0x00000008
        /*0524*/ 	.word	0x00000000
        /*0528*/ 	.short	0x0101
        /*052a*/ 	.byte	0x3f
	.zero		1


	//   ....[32]....
        /*052c*/ 	.word	0x0000ae00
        /*0530*/ 	.word	0x000000ff
        /*0534*/ 	.word	0x00036830
        /*0538*/ 	.short	0x010a
        /*053a*/ 	.byte	0x07
	.zero		1


	//   ....[33]....
        /*053c*/ 	.word	0x0000ae50
        /*0540*/ 	.word	0x000000ff
        /*0544*/ 	.word	0x00036830
        /*0548*/ 	.short	0x010a
        /*054a*/ 	.byte	0x07
	.zero		1


	//   ....[34]....
        /*054c*/ 	.word	0x0000d570
        /*0550*/ 	.word	0x000000ff
        /*0554*/ 	.word	0x00036850
        /*0558*/ 	.short	0x010a
        /*055a*/ 	.byte	0x0b
	.zero		1


	//   ....[35]....
        /*055c*/ 	.word	0x0000d5b0
        /*0560*/ 	.word	0x000000ff
        /*0564*/ 	.word	0x00036850
        /*0568*/ 	.short	0x010a
        /*056a*/ 	.byte	0x0b
	.zero		1


	//   ....[36]....
        /*056c*/ 	.word	0x0000eba0
        /*0570*/ 	.word	0x00000015
        /*0574*/ 	.word	0x00000000
        /*0578*/ 	.short	0x0101
        /*057a*/ 	.byte	0x3f
	.zero		1


	//   ....[37]....
        /*057c*/ 	.word	0x0000ec40
        /*0580*/ 	.word	0x00000008
        /*0584*/ 	.word	0x00000000
        /*0588*/ 	.short	0x0101
        /*058a*/ 	.byte	0x3f
	.zero		1


	//   ....[38]....
        /*058c*/ 	.word	0x0000f810
        /*0590*/ 	.word	0x000000ff
        /*0594*/ 	.word	0x00036850
        /*0598*/ 	.short	0x010a
        /*059a*/ 	.byte	0x05
	.zero		1


	//   ....[39]....
        /*059c*/ 	.word	0x0000f850
        /*05a0*/ 	.word	0x000000ff
        /*05a4*/ 	.word	0x00036850
        /*05a8*/ 	.short	0x010a
        /*05aa*/ 	.byte	0x05
	.zero		1


	//   ....[40]....
        /*05ac*/ 	.word	0x0000fd20
        /*05b0*/ 	.word	0x0000000c
        /*05b4*/ 	.word	0x00000000
        /*05b8*/ 	.short	0x0101
        /*05ba*/ 	.byte	0x3f
	.zero		1


	//   ....[41]....
        /*05bc*/ 	.word	0x00010c00
        /*05c0*/ 	.word	0x000000ff
        /*05c4*/ 	.word	0x00000000
        /*05c8*/ 	.short	0x0101
        /*05ca*/ 	.byte	0x04
	.zero		1


	//   ....[42]....
        /*05cc*/ 	.word	0x000130a0
        /*05d0*/ 	.word	0x000000ff
        /*05d4*/ 	.word	0x00036840
        /*05d8*/ 	.short	0x010a
        /*05da*/ 	.byte	0x26
	.zero		1


	//   ....[43]....
        /*05dc*/ 	.word	0x00013e70
        /*05e0*/ 	.word	0x000000ff
        /*05e4*/ 	.word	0x00036800
        /*05e8*/ 	.short	0x0107
        /*05ea*/ 	.byte	0x26
	.zero		1


	//   ....[44]....
        /*05ec*/ 	.word	0x00013ee0
        /*05f0*/ 	.word	0x000000ff
        /*05f4*/ 	.word	0x00036800
        /*05f8*/ 	.short	0x0101
        /*05fa*/ 	.byte	0x26
	.zero		1


	//   ....[45]....
        /*05fc*/ 	.word	0x00013ef0
        /*0600*/ 	.word	0x000000ff
        /*0604*/ 	.word	0x00036820
        /*0608*/ 	.short	0x010a
        /*060a*/ 	.byte	0x26
	.zero		1


	//   ....[46]....
        /*060c*/ 	.word	0x00014310
        /*0610*/ 	.word	0x000000ff
        /*0614*/ 	.word	0x00036848
        /*0618*/ 	.short	0x010a
        /*061a*/ 	.byte	0x26
	.zero		1


	//   ....[47]....
        /*061c*/ 	.word	0x000146c0
        /*0620*/ 	.word	0x000000ff
        /*0624*/ 	.word	0x00036860
        /*0628*/ 	.short	0x010a
        /*062a*/ 	.byte	0x26
	.zero		1


	//   ....[48]....
        /*062c*/ 	.word	0x00014ca0
        /*0630*/ 	.word	0x000000ff
        /*0634*/ 	.word	0x00036840
        /*0638*/ 	.short	0x010a
        /*063a*/ 	.byte	0x26
	.zero		1


	//   ....[49]....
        /*063c*/ 	.word	0x00015060
        /*0640*/ 	.word	0x000000ff
        /*0644*/ 	.word	0x00036868
        /*0648*/ 	.short	0x010a
        /*064a*/ 	.byte	0x26
	.zero		1


	//   ....[50]....
        /*064c*/ 	.word	0x00015690
        /*0650*/ 	.word	0x000000ff
        /*0654*/ 	.word	0x00036848
        /*0658*/ 	.short	0x010a
        /*065a*/ 	.byte	0x26
	.zero		1


	//   ....[51]....
        /*065c*/ 	.word	0x00015a30
        /*0660*/ 	.word	0x000000ff
        /*0664*/ 	.word	0x00036860
        /*0668*/ 	.short	0x010a
        /*066a*/ 	.byte	0x26
	.zero		1


	//   ....[52]....
        /*066c*/ 	.word	0x00015ea0
        /*0670*/ 	.word	0x00000003
        /*0674*/ 	.word	0x00036860
        /*0678*/ 	.short	0x010a
        /*067a*/ 	.byte	0x3f
	.zero		1


	//   ....[53]....
        /*067c*/ 	.word	0x00016300
        /*0680*/ 	.word	0x00000002
        /*0684*/ 	.word	0x00036820
        /*0688*/ 	.short	0x010a
        /*068a*/ 	.byte	0x3f
	.zero		1


	//   ....[54]....
        /*068c*/ 	.word	0x000164a0
        /*0690*/ 	.word	0x00000006
        /*0694*/ 	.word	0x00000000
        /*0698*/ 	.short	0x010a
        /*069a*/ 	.byte	0x3f
	.zero		1


	//   ....[55]....
        /*069c*/ 	.word	0x00016510
        /*06a0*/ 	.word	0x00000003
        /*06a4*/ 	.word	0x00000000
        /*06a8*/ 	.short	0x010a
        /*06aa*/ 	.byte	0x3f
	.zero		1


	//   ....[56]....
        /*06ac*/ 	.word	0x00016570
        /*06b0*/ 	.word	0x00000000
        /*06b4*/ 	.word	0x00000000
        /*06b8*/ 	.short	0x010a
        /*06ba*/ 	.byte	0x3f
	.zero		1


	//   ....[57]....
        /*06bc*/ 	.word	0x000165a0
        /*06c0*/ 	.word	0x00000003
        /*06c4*/ 	.word	0x00000000
        /*06c8*/ 	.short	0x010a
        /*06ca*/ 	.byte	0x3f
	.zero		1


	//   ....[58]....
        /*06cc*/ 	.word	0x00016620
        /*06d0*/ 	.word	0x00000003
        /*06d4*/ 	.word	0x00036800
        /*06d8*/ 	.short	0x010a
        /*06da*/ 	.byte	0x3f
	.zero		1


	//   ....[59]....
        /*06dc*/ 	.word	0x00016690
        /*06e0*/ 	.word	0x00000003
        /*06e4*/ 	.word	0x00036830
        /*06e8*/ 	.short	0x010a
        /*06ea*/ 	.byte	0x3f
	.zero		1


	//   ....[60]....
        /*06ec*/ 	.word	0x000166f0
        /*06f0*/ 	.word	0x0000000b
        /*06f4*/ 	.word	0x00036830
        /*06f8*/ 	.short	0x010a
        /*06fa*/ 	.byte	0x3f
	.zero		1


	//   ....[61]....
        /*06fc*/ 	.word	0x00016750
        /*0700*/ 	.word	0x0000000b
        /*0704*/ 	.word	0x00036850
        /*0708*/ 	.short	0x010a
        /*070a*/ 	.byte	0x3f
	.zero		1


	//   ....[62]....
        /*070c*/ 	.word	0x000167c0
        /*0710*/ 	.word	0x0000000b
        /*0714*/ 	.word	0x00036830
        /*0718*/ 	.short	0x010a
        /*071a*/ 	.byte	0x3f
	.zero		1


	//   ....[63]....
        /*071c*/ 	.word	0x00016820
        /*0720*/ 	.word	0x0000000b
        /*0724*/ 	.word	0x00036850
        /*0728*/ 	.short	0x010a
        /*072a*/ 	.byte	0x3f
	.zero		1


	//   ....[64]....
        /*072c*/ 	.word	0x00016880
        /*0730*/ 	.word	0x00000003
        /*0734*/ 	.word	0x00036850
        /*0738*/ 	.short	0x010a
        /*073a*/ 	.byte	0x3f
	.zero		1


	//   ....[65]....
        /*073c*/ 	.word	0x000169e0
        /*0740*/ 	.word	0x00000003
        /*0744*/ 	.word	0x00036840
        /*0748*/ 	.short	0x010a
        /*074a*/ 	.byte	0x3f
	.zero		1


	//   ....[66]....
        /*074c*/ 	.word	0x00017540
        /*0750*/ 	.word	0x00000003
        /*0754*/ 	.word	0x00036820
        /*0758*/ 	.short	0x010a
        /*075a*/ 	.byte	0x3f
	.zero		1


	//   ....[67]....
        /*075c*/ 	.word	0x000175a0
        /*0760*/ 	.word	0x00000003
        /*0764*/ 	.word	0x00036848
        /*0768*/ 	.short	0x010a
        /*076a*/ 	.byte	0x3f
	.zero		1


	//   ....[68]....
        /*076c*/ 	.word	0x00017600
        /*0770*/ 	.word	0x00000003
        /*0774*/ 	.word	0x00036860
        /*0778*/ 	.short	0x010a
        /*077a*/ 	.byte	0x3f
	.zero		1


	//   ....[69]....
        /*077c*/ 	.word	0x00017660
        /*0780*/ 	.word	0x00000003
        /*0784*/ 	.word	0x00036840
        /*0788*/ 	.short	0x010a
        /*078a*/ 	.byte	0x3f
	.zero		1


	//   ....[70]....
        /*078c*/ 	.word	0x000176c0
        /*0790*/ 	.word	0x00000003
        /*0794*/ 	.word	0x00036868
        /*0798*/ 	.short	0x010a
        /*079a*/ 	.byte	0x3f
	.zero		1


	//   ....[71]....
        /*079c*/ 	.word	0x00017720
        /*07a0*/ 	.word	0x00000003
        /*07a4*/ 	.word	0x00036848
        /*07a8*/ 	.short	0x010a
        /*07aa*/ 	.byte	0x3f
	.zero		1


	//   ....[72]....
        /*07ac*/ 	.word	0x00017780
        /*07b0*/ 	.word	0x00000003
        /*07b4*/ 	.word	0x00036860
        /*07b8*/ 	.short	0x010a
        /*07ba*/ 	.byte	0x3f
	.zero		1


	//   ....[73]....
        /*07bc*/ 	.word	0x000177d0
        /*07c0*/ 	.word	0x00000003
        /*07c4*/ 	.word	0x00036860
        /*07c8*/ 	.short	0x010a
        /*07ca*/ 	.byte	0x3f
	.zero		1


	//   ....[74]....
        /*07cc*/ 	.word	0x00017820
        /*07d0*/ 	.word	0x00000002
        /*07d4*/ 	.word	0x00036820
        /*07d8*/ 	.short	0x010a
        /*07da*/ 	.byte	0x3f
	.zero		1


	//   ....[75]....
        /*07dc*/ 	.word	0x000179c0
        /*07e0*/ 	.word	0x00000006
        /*07e4*/ 	.word	0x00000000
        /*07e8*/ 	.short	0x010a
        /*07ea*/ 	.byte	0x3f
	.zero		1


	//   ....[76]....
        /*07ec*/ 	.word	0x00017a10
        /*07f0*/ 	.word	0x00000003
        /*07f4*/ 	.word	0x00000000
        /*07f8*/ 	.short	0x010a
        /*07fa*/ 	.byte	0x3f
	.zero		1


	//   ....[77]....
        /*07fc*/ 	.word	0x00017a60
        /*0800*/ 	.word	0x00000000
        /*0804*/ 	.word	0x00000000
        /*0808*/ 	.short	0x010a
        /*080a*/ 	.byte	0x3f
	.zero		1


	//----- nvinfo : EIATTR_NUM_MBARRIERS
	.align		4
.L_269:
        /*080c*/ 	.byte	0x03, 0x38
        /*080e*/ 	.short	0x0016


	//----- nvinfo : EIATTR_EXIT_INSTR_OFFSETS
	.align		4
        /*0810*/ 	.byte	0x04, 0x1c
        /*0812*/ 	.short	(.L_271 - .L_270)


	//   ....[0]....
.L_270:
        /*0814*/ 	.word	0x000165f0


	//----- nvinfo : EIATTR_MAX_THREADS
	.align		4
.L_271:
        /*0818*/ 	.byte	0x04, 0x05
        /*081a*/ 	.short	(.L_273 - .L_272)
.L_272:
        /*081c*/ 	.word	0x00000180
        /*0820*/ 	.word	0x00000001
        /*0824*/ 	.word	0x00000001


	//----- nvinfo : EIATTR_CRS_STACK_SIZE
	.align		4
.L_273:
        /*0828*/ 	.byte	0x04, 0x1e
        /*082a*/ 	.short	(.L_275 - .L_274)
.L_274:
        /*082c*/ 	.word	0x00000000


	//----- nvinfo : EIATTR_CBANK_PARAM_SIZE
	.align		4
.L_275:
        /*0830*/ 	.byte	0x03, 0x19
        /*0832*/ 	.short	0x0a70


	//----- nvinfo : EIATTR_PARAM_CBANK
	.align		4
        /*0834*/ 	.byte	0x04, 0x0a
        /*0836*/ 	.short	(.L_277 - .L_276)
	.align		4
.L_276:
        /*0838*/ 	.word	index@(.nv.constant0._ZN7cutlass13device_kernelIN5flash11enable_sm90INS1_16FlashAttnFwdSm90INS1_25CollectiveMainloopFwdSm90ILi2EN4cute5tupleIJNS5_1CILi1EEES8_S8_EEENS6_IJNS7_ILi128EEENS7_ILi112EEENS7_ILi192EEEEEELi192ENS_6half_tEfNS_4arch4Sm90ELb1ELb0ELb1ELb0ELb0ELb0ELb0ELb1ELb1ELb1ELb1ELb0EEENS1_21CollectiveEpilogueFwdINS6_IJSA_SC_SB_EEES9_SE_SG_Li256ELb0ELb1ELb1ELb0EEENS1_19SingleTileSchedulerILb0ELb1ELb1ELi128EEEEEEEEEvNT_6ParamsE)
        /*083c*/ 	.short	0x0210
        /*083e*/ 	.short	0x0a70


	//----- nvinfo : EIATTR_SW_WAR
	.align		4
.L_277:
        /*0840*/ 	.byte	0x04, 0x36
        /*0842*/ 	.short	(.L_279 - .L_278)
.L_278:
        /*0844*/ 	.word	0x00000008
.L_279:


//--------------------- .nv.info._ZN7cutlass13device_kernelIN5flash11enable_sm90INS1_16FlashAttnFwdSm90INS1_25CollectiveMainloopFwdSm90ILi2EN4cute5tupleIJNS5_1CILi1EEES8_S8_EEENS6_IJNS7_ILi128EEENS7_ILi112EEENS7_ILi192EEEEEELi192ENS_6half_tEfNS_4arch4Sm90ELb1ELb0ELb1ELb1ELb0ELb0ELb0ELb1ELb1ELb1ELb1ELb0EEENS1_21CollectiveEpilogueFwdINS6_IJSA_SC_SB_EEES9_SE_SG_Li256ELb1ELb1ELb1ELb0EEENS1_36VarlenDynamicPersistentTileSchedulerILi128ELi112ELi256ELi128ELb1ELb1ELb1ELb1ELb1ELb1EEEEEEEEEvNT_6ParamsE --------------------------
	.section	.nv.info._ZN7cutlass13device_kernelIN5flash11enable_sm90INS1_16FlashAttnFwdSm90INS1_25CollectiveMainloopFwdSm90ILi2EN4cute5tupleIJNS5_1CILi1EEES8_S8_EEENS6_IJNS7_ILi128EEENS7_ILi112EEENS7_ILi192EEEEEELi192ENS_6half_tEfNS_4arch4Sm90ELb1ELb0ELb1ELb1ELb0ELb0ELb0ELb1ELb1ELb1ELb1ELb0EEENS1_21CollectiveEpilogueFwdINS6_IJSA_SC_SB_EEES9_SE_SG_Li256ELb1ELb1ELb1ELb0EEENS1_36VarlenDynamicPersistentTileSchedulerILi128ELi112ELi256ELi128ELb1ELb1ELb1ELb1ELb1ELb1EEEEEEEEEvNT_6ParamsE,"",@"SHT_CUDA_INFO"
	.sectionflags	@""
	.align	4


	//----- nvinfo : EIATTR_CUDA_API_VERSION
	.align		4
        /*0000*/ 	.byte	0x04, 0x37
        /*0002*/ 	.short	(.L_281 - .L_280)
.L_280:
        /*0004*/ 	.word	0x00000082


	//----- nvinfo : EIATTR_KPARAM_INFO
	.align		4
.L_281:
        /*0008*/ 	.byte	0x04, 0x17
        /*000a*/ 	.short	(.L_283 - .L_282)
.L_282:
        /*000c*/ 	.word	0x00000000
        /*0010*/ 	.short	0x0000
        /*0012*/ 	.short	0x0070
        /*0014*/ 	.byte	0x00, 0xf0, 0x01, 0x2a


	//----- nvinfo : EIATTR_SPARSE_MMA_MASK
	.align		4
.L_283:
        /*0018*/ 	.byte	0x03, 0x50
        /*001a*/ 	.short	0x0000


	//----- nvinfo : EIATTR_MAXREG_COUNT
	.align		4
        /*001c*/ 	.byte	0x03, 0x1b
        /*001e*/ 	.short	0x00a8


	//----- nvinfo : EIATTR_NUM_BARRIERS
	.align		4
        /*0020*/ 	.byte	0x02, 0x4c
        /*0022*/ 	.byte	0x09
	.zero		1


	//----- nvinfo : EIATTR_EXTERNS
	.align		4
        /*0024*/ 	.byte	0x04, 0x0f
        /*0026*/ 	.short	(.L_285 - .L_284)


	//   ....[0]....
	.align		4
.L_284:
        /*0028*/ 	.word	index@(__assertfail)


	//----- nvinfo : EIATTR_ANNOTATIONS
	.align		4
.L_285:
        /*002c*/ 	.byte	0x04, 0x55
        /*002e*/ 	.short	(.L_287 - .L_286)


	//   ....[0]....
.L_286:
        /* <DEDUP_REMOVED lines=76> */


	//----- nvinfo : EIATTR_MERCURY_ISA_VERSION
	.align		4
.L_287:
        /*04d8*/ 	.byte	0x03, 0x5f
        /*04da*/ 	.short	0x0101


	//----- nvinfo : EIATTR_UNUSED_LOAD_BYTE_OFFSET
	.align		4
        /*04dc*/ 	.byte	0x04, 0x44
        /*04de*/ 	.short	(.L_289 - .L_288)


	//   ....[0]....
.L_288:
        /*04e0*/ 	.word	0x00000a10
        /*04e4*/ 	.word	0x0000fff0


	//   ....[1]....
        /*04e8*/ 	.word	0x00010d90
        /*04ec*/ 	.word	0x0000fff0


	//----- nvinfo : EIATTR_INT_WARP_WIDE_INSTR_OFFSETS
	.align		4
.L_289:
        /*04f0*/ 	.byte	0x04, 0x31
        /*04f2*/ 	.short	(.L_291 - .L_290)


	//   ....[0]....
.L_290:
        /*04f4*/ 	.word	0x00000130


	//   ....[1]....
        /*04f8*/ 	.word	0x00000170


	//   ....[2]....
        /*04fc*/ 	.word	0x000001e0


	//   ....[3]....
        /*0500*/ 	.word	0x000167f0


	//   ....[4]....
        /*0504*/ 	.word	0x00016890


	//   ....[5]....
        /*0508*/ 	.word	0x0001a680


	//   ....[6]....
        /*050c*/ 	.word	0x0001a6f0


	//----- nvinfo : EIATTR_COOP_GROUP_MASK_REGIDS
	.align		4
.L_291:
        /*0510*/ 	.byte	0x04, 0x29
        /*0512*/ 	.short	(.L_293 - .L_292)


	//   ....[0]....
.L_292:
        /*0514*/ 	.word	0xffffffff


	//   ....[1]....
        /*0518*/ 	.word	0xffffffff


	//   ....[2]....
        /*051c*/ 	.word	0xffffffff


	//   ....[3]....
        /*0520*/ 	.word	0xffffffff


	//   ....[4]....
        /*0524*/ 	.word	0xffffffff


	//   ....[5]....
        /*0528*/ 	.word	0xffffffff


	//   ....[6]....
        /*052c*/ 	.word	0xffffffff


	//   ....[7]....
        /*0530*/ 	.word	0xffffffff


	//   ....[8]....
        /*0534*/ 	.word	0xffffffff


	//   ....[9]....
        /*0538*/ 	.word	0xffffffff


	//   ....[10]....
        /*053c*/ 	.word	0xffffffff


	//   ....[11]....
        /*0540*/ 	.word	0xffffffff


	//   ....[12]....
        /*0544*/ 	.word	0xffffffff


	//   ....[13]....
        /*0548*/ 	.word	0xffffffff


	//   ....[14]....
        /*054c*/ 	.word	0xffffffff


	//   ....[15]....
        /*0550*/ 	.word	0xffffffff


	//   ....[16]....
        /*0554*/ 	.word	0xffffffff


	//   ....[17]....
        /*0558*/ 	.word	0xffffffff


	//   ....[18]....
        /*055c*/ 	.word	0xffffffff


	//   ....[19]....
        /*0560*/ 	.word	0xffffffff


	//   ....[20]....
        /*0564*/ 	.word	0xffffffff


	//   ....[21]....
        /*0568*/ 	.word	0xffffffff


	//   ....[22]....
        /*056c*/ 	.word	0xffffffff


	//   ....[23]....
        /*0570*/ 	.word	0xffffffff


	//   ....[24]....
        /*0574*/ 	.word	0xffffffff


	//   ....[25]....
        /*0578*/ 	.word	0xffffffff


	//   ....[26]....
        /*057c*/ 	.word	0xffffffff


	//   ....[27]....
        /*0580*/ 	.word	0xffffffff


	//   ....[28]....
        /*0584*/ 	.word	0xffffffff


	//   ....[29]....
        /*0588*/ 	.word	0xffffffff


	//   ....[30]....
        /*058c*/ 	.word	0xffffffff


	//   ....[31]....
        /*0590*/ 	.word	0xffffffff


	//   ....[32]....
        /*0594*/ 	.word	0xffffffff


	//   ....[33]....
        /*0598*/ 	.word	0xffffffff


	//   ....[34]....
        /*059c*/ 	.word	0xffffffff


	//   ....[35]....
        /*05a0*/ 	.word	0xffffffff


	//   ....[36]....
        /*05a4*/ 	.word	0xffffffff


	//   ....[37]....
        /*05a8*/ 	.word	0xffffffff


	//   ....[38]....
        /*05ac*/ 	.word	0xffffffff


	//   ....[39]....
        /*05b0*/ 	.word	0xffffffff


	//   ....[40]....
        /*05b4*/ 	.word	0xffffffff


	//   ....[41]....
        /*05b8*/ 	.word	0xffffffff


	//   ....[42]....
        /*05bc*/ 	.word	0xffffffff


	//   ....[43]....
        /*05c0*/ 	.word	0xffffffff


	//   ....[44]....
        /*05c4*/ 	.word	0xffffffff


	//   ....[45]....
        /*05c8*/ 	.word	0xffffffff


	//   ....[46]....
        /*05cc*/ 	.word	0xffffffff


	//   ....[47]....
        /*05d0*/ 	.word	0xffffffff


	//   ....[48]....
        /*05d4*/ 	.word	0xffffffff


	//   ....[49]....
        /*05d8*/ 	.word	0xffffffff


	//   ....[50]....
        /*05dc*/ 	.word	0xffffffff


	//   ....[51]....
        /*05e0*/ 	.word	0xffffffff


	//   ....[52]....
        /*05e4*/ 	.word	0xffffffff


	//   ....[53]....
        /*05e8*/ 	.word	0xffffffff


	//   ....[54]....
        /*05ec*/ 	.word	0xffffffff


	//   ....[55]....
        /*05f0*/ 	.word	0xffffffff


	//   ....[56]....
        /*05f4*/ 	.word	0xffffffff


	//   ....[57]....
        /*05f8*/ 	.word	0xffffffff


	//   ....[58]....
        /*05fc*/ 	.word	0xffffffff


	//   ....[59]....
        /*0600*/ 	.word	0xffffffff


	//   ....[60]....
        /*0604*/ 	.word	0xffffffff


	//   ....[61]....
        /*0608*/ 	.word	0xffffffff


	//   ....[62]....
        /*060c*/ 	.word	0xffffffff


	//   ....[63]....
        /*0610*/ 	.word	0xffffffff


	//   ....[64]....
        /*0614*/ 	.word	0xffffffff


	//   ....[65]....
        /*0618*/ 	.word	0xffffffff


	//   ....[66]....
        /*061c*/ 	.word	0xffffffff


	//   ....[67]....
        /*0620*/ 	.word	0xffffffff


	//   ....[68]....
        /*0624*/ 	.word	0xffffffff


	//   ....[69]....
        /*0628*/ 	.word	0xffffffff


	//   ....[70]....
        /*062c*/ 	.word	0xffffffff


	//   ....[71]....
        /*0630*/ 	.word	0xffffffff


	//   ....[72]....
        /*0634*/ 	.word	0xffffffff


	//   ....[73]....
        /*0638*/ 	.word	0xffffffff


	//   ....[74]....
        /*063c*/ 	.word	0xffffffff


	//   ....[75]....
        /*0640*/ 	.word	0xffffffff


	//   ....[76]....
        /*0644*/ 	.word	0xffffffff


	//   ....[77]....
        /*0648*/ 	.word	0xffffffff


	//   ....[78]....
        /*064c*/ 	.word	0xffffffff


	//   ....[79]....
        /*0650*/ 	.word	0xffffffff


	//   ....[80]....
        /*0654*/ 	.word	0xffffffff


	//   ....[81]....
        /*0658*/ 	.word	0xffffffff


	//   ....[82]....
        /*065c*/ 	.word	0xffffffff


	//   ....[83]....
        /*0660*/ 	.word	0xffffffff


	//   ....[84]....
        /*0664*/ 	.word	0xffffffff


	//   ....[85]....
        /*0668*/ 	.word	0xffffffff


	//   ....[86]....
        /*066c*/ 	.word	0xffffffff


	//   ....[87]....
        /*0670*/ 	.word	0xffffffff


	//   ....[88]....
        /*0674*/ 	.word	0xffffffff


	//   ....[89]....
        /*0678*/ 	.word	0xffffffff


	//   ....[90]....
        /*067c*/ 	.word	0xffffffff


	//   ....[91]....
        /*0680*/ 	.word	0xffffffff


	//   ....[92]....
        /*0684*/ 	.word	0xffffffff


	//   ....[93]....
        /*0688*/ 	.word	0xffffffff


	//   ....[94]....
        /*068c*/ 	.word	0xffffffff


	//   ....[95]....
        /*0690*/ 	.word	0xffffffff


	//   ....[96]....
        /*0694*/ 	.word	0xffffffff


	//   ....[97]....
        /*0698*/ 	.word	0xffffffff


	//   ....[98]....
        /*069c*/ 	.word	0xffffffff


	//   ....[99]....
        /*06a0*/ 	.word	0xffffffff


	//   ....[100]....
        /*06a4*/ 	.word	0xffffffff


	//   ....[101]....
        /*06a8*/ 	.word	0xffffffff


	//   ....[102]....
        /*06ac*/ 	.word	0xffffffff


	//   ....[103]....
        /*06b0*/ 	.word	0xffffffff


	//   ....[104]....
        /*06b4*/ 	.word	0xffffffff


	//   ....[105]....
        /*06b8*/ 	.word	0x0500000f


	//   ....[106]....
        /*06bc*/ 	.word	0x0500000f


	//   ....[107]....
        /*06c0*/ 	.word	0x0500000f


	//   ....[108]....
        /*06c4*/ 	.word	0x0500000f


	//   ....[109]....
        /*06c8*/ 	.word	0x0500000f


	//   ....[110]....
        /*06cc*/ 	.word	0x0500000f


	//   ....[111]....
        /*06d0*/ 	.word	0x0500000f


	//   ....[112]....
        /*06d4*/ 	.word	0x0500000f


	//   ....[113]....
        /*06d8*/ 	.word	0x0500000f


	//   ....[114]....
        /*06dc*/ 	.word	0x0500000f


	//   ....[115]....
        /*06e0*/ 	.word	0x0500000f


	//   ....[116]....
        /*06e4*/ 	.word	0x0500000f


	//   ....[117]....
        /*06e8*/ 	.word	0x0500000f


	//   ....[118]....
        /*06ec*/ 	.word	0x0500000f


	//   ....[119]....
        /*06f0*/ 	.word	0x0500000f


	//   ....[120]....
        /*06f4*/ 	.word	0x0500000f


	//   ....[121]....
        /*06f8*/ 	.word	0x0500000f


	//   ....[122]....
        /*06fc*/ 	.word	0x0500000f


	//   ....[123]....
        /*0700*/ 	.word	0x0500000f


	//   ....[124]....
        /*0704*/ 	.word	0x0500000f


	//   ....[125]....
        /*0708*/ 	.word	0x0500000f


	//   ....[126]....
        /*070c*/ 	.word	0x0500000f


	//   ....[127]....
        /*0710*/ 	.word	0x0500000f


	//   ....[128]....
        /*0714*/ 	.word	0x0500000f


	//   ....[129]....
        /*0718*/ 	.word	0x0500000f


	//   ....[130]....
        /*071c*/ 	.word	0x0500000f


	//   ....[131]....
        /*0720*/ 	.word	0x0500000f


	//   ....[132]....
        /*0724*/ 	.word	0x0500000f


	//   ....[133]....
        /*0728*/ 	.word	0x0500000f


	//   ....[134]....
        /*072c*/ 	.word	0x0500000f


	//   ....[135]....
        /*0730*/ 	.word	0x0500000f


	//   ....[136]....
        /*0734*/ 	.word	0x0500000f


	//   ....[137]....
        /*0738*/ 	.word	0x0500000f


	//   ....[138]....
        /*073c*/ 	.word	0x0500000f


	//   ....[139]....
        /*0740*/ 	.word	0x0500000f


	//   ....[140]....
        /*0744*/ 	.word	0x0500000f


	//----- nvinfo : EIATTR_COOP_GROUP_INSTR_OFFSETS
	.align		4
.L_293:
        /*0748*/ 	.byte	0x04, 0x28
        /*074a*/ 	.short	(.L_295 - .L_294)


	//   ....[0]....
.L_294:
        /*074c*/ 	.word	0x00000060


	//   ....[1]....
        /*0750*/ 	.word	0x00000140


	//   ....[2]....
        /*0754*/ 	.word	0x00000190


	//   ....[3]....
        /*0758*/ 	.word	0x000003c0


	//   ....[4]....
        /*075c*/ 	.word	0x00000520


	//   ....[5]....
        /*0760*/ 	.word	0x00000640


	//   ....[6]....
        /*0764*/ 	.word	0x000007a0


	//   ....[7]....
        /*0768*/ 	.word	0x00001f70


	//   ....[8]....
        /*076c*/ 	.word	0x000048f0


	//   ....[9]....
        /*0770*/ 	.word	0x00004930


	//   ....[10]....
        /*0774*/ 	.word	0x00005540


	//   ....[11]....
        /*0778*/ 	.word	0x000055f0


	//   ....[12]....
        /*077c*/ 	.word	0x00005f20


	//   ....[13]....
        /*0780*/ 	.word	0x00005fb0


	//   ....[14]....
        /*0784*/ 	.word	0x00009bb0


	//   ....[15]....
        /*0788*/ 	.word	0x0000a110


	//   ....[16]....
        /*078c*/ 	.word	0x0000a310


	//   ....[17]....
        /*0790*/ 	.word	0x0000a380


	//   ....[18]....
        /*0794*/ 	.word	0x0000ab60


	//   ....[19]....
        /*0798*/ 	.word	0x0000abc0


	//   ....[20]....
        /*079c*/ 	.word	0x0000e870


	//   ....[21]....
        /*07a0*/ 	.word	0x0000e8d0


	//   ....[22]....
        /*07a4*/ 	.word	0x0000ee10


	//   ....[23]....
        /*07a8*/ 	.word	0x0000ee60


	//   ....[24]....
        /*07ac*/ 	.word	0x00010250


	//   ....[25]....
        /*07b0*/ 	.word	0x00010290


	//   ....[26]....
        /*07b4*/ 	.word	0x000103c0


	//   ....[27]....
        /*07b8*/ 	.word	0x000103f0


	//   ....[28]....
        /*07bc*/ 	.word	0x00011c60


	//   ....[29]....
        /*07c0*/ 	.word	0x00011c70


	//   ....[30]....
        /*07c4*/ 	.word	0x00011c80


	//   ....[31]....
        /*07c8*/ 	.word	0x00011c90


	//   ....[32]....
        /*07cc*/ 	.word	0x000125b0


	//   ....[33]....
        /*07d0*/ 	.word	0x000125d0


	//   ....[34]....
        /*07d4*/ 	.word	0x00012710


	//   ....[35]....
        /*07d8*/ 	.word	0x00012730


	//   ....[36]....
        /*07dc*/ 	.word	0x00012840


	//   ....[37]....
        /*07e0*/ 	.word	0x00012860


	//   ....[38]....
        /*07e4*/ 	.word	0x00012980


	//   ....[39]....
        /*07e8*/ 	.word	0x000129a0


	//   ....[40]....
        /*07ec*/ 	.word	0x00012f00


	//   ....[41]....
        /*07f0*/ 	.word	0x00012f10


	//   ....[42]....
        /*07f4*/ 	.word	0x000135a0


	//   ....[43]....
        /*07f8*/ 	.word	0x000135b0


	//   ....[44]....
        /*07fc*/ 	.word	0x00014660


	//   ....[45]....
        /*0800*/ 	.word	0x00014690


	//   ....[46]....
        /*0804*/ 	.word	0x000147c0


	//   ....[47]....
        /*0808*/ 	.word	0x000147e0


	//   ....[48]....
        /*080c*/ 	.word	0x000148f0


	//   ....[49]....
        /*0810*/ 	.word	0x00014910


	//   ....[50]....
        /*0814*/ 	.word	0x00014a30


	//   ....[51]....
        /*0818*/ 	.word	0x00014a50


	//   ....[52]....
        /*081c*/ 	.word	0x00014bf0


	//   ....[53]....
        /*0820*/ 	.word	0x00014e30


	//   ....[54]....
        /*0824*/ 	.word	0x00014e60


	//   ....[55]....
        /*0828*/ 	.word	0x00014e90


	//   ....[56]....
        /*082c*/ 	.word	0x00014ec0


	//   ....[57]....
        /*0830*/ 	.word	0x00014ef0


	//   ....[58]....
        /*0834*/ 	.word	0x00014f20


	//   ....[59]....
        /*0838*/ 	.word	0x000150d0


	//   ....[60]....
        /*083c*/ 	.word	0x00015100


	//   ....[61]....
        /*0840*/ 	.word	0x00015130


	//   ....[62]....
        /*0844*/ 	.word	0x00015160


	//   ....[63]....
        /*0848*/ 	.word	0x00015190


	//   ....[64]....
        /*084c*/ 	.word	0x000151c0


	//   ....[65]....
        /*0850*/ 	.word	0x00015260


	//   ....[66]....
        /*0854*/ 	.word	0x00015290


	//   ....[67]....
        /*0858*/ 	.word	0x000152a0


	//   ....[68]....
        /*085c*/ 	.word	0x000152d0


	//   ....[69]....
        /*0860*/ 	.word	0x00016df0


	//   ....[70]....
        /*0864*/ 	.word	0x00017a10


	//   ....[71]....
        /*0868*/ 	.word	0x00017a40


	//   ....[72]....
        /*086c*/ 	.word	0x00017a60


	//   ....[73]....
        /*0870*/ 	.word	0x00017a80


	//   ....[74]....
        /*0874*/ 	.word	0x00017b60


	//   ....[75]....
        /*0878*/ 	.word	0x00017bc0


	//   ....[76]....
        /*087c*/ 	.word	0x00017c60


	//   ....[77]....
        /*0880*/ 	.word	0x00017c70


	//   ....[78]....
        /*0884*/ 	.word	0x00017d10


	//   ....[79]....
        /*0888*/ 	.word	0x00017d20


	//   ....[80]....
        /*088c*/ 	.word	0x00017dc0


	//   ....[81]....
        /*0890*/ 	.word	0x00017dd0


	//   ....[82]....
        /*0894*/ 	.word	0x00017e50


	//   ....[83]....
        /*0898*/ 	.word	0x00017e80


	//   ....[84]....
        /*089c*/ 	.word	0x00017ed0


	//   ....[85]....
        /*08a0*/ 	.word	0x00017f10


	//   ....[86]....
        /*08a4*/ 	.word	0x0001aec0


	//   ....[87]....
        /*08a8*/ 	.word	0x0001aef0


	//   ....[88]....
        /*08ac*/ 	.word	0x0001af40


	//   ....[89]....
        /*08b0*/ 	.word	0x0001af80


	//   ....[90]....
        /*08b4*/ 	.word	0x0001afb0


	//   ....[91]....
        /*08b8*/ 	.word	0x0001afe0


	//   ....[92]....
        /*08bc*/ 	.word	0x0001b010


	//   ....[93]....
        /*08c0*/ 	.word	0x0001b040


	//   ....[94]....
        /*08c4*/ 	.word	0x0001b210


	//   ....[95]....
        /*08c8*/ 	.word	0x0001b240


	//   ....[96]....
        /*08cc*/ 	.word	0x0001b270


	//   ....[97]....
        /*08d0*/ 	.word	0x0001b2a0


	//   ....[98]....
        /*08d4*/ 	.word	0x0001b2d0


	//   ....[99]....
        /*08d8*/ 	.word	0x0001b300


	//   ....[100]....
        /*08dc*/ 	.word	0x0001b3d0


	//   ....[101]....
        /*08e0*/ 	.word	0x0001b3f0


	//   ....[102]....
        /*08e4*/ 	.word	0x0001b400


	//   ....[103]....
        /*08e8*/ 	.word	0x0001b480


	//   ....[104]....
        /*08ec*/ 	.word	0x0001bfd0


	//   ....[105]....
        /*08f0*/ 	.word	0x0001c5a0


	//   ....[106]....
        /*08f4*/ 	.word	0x0001c770


	//   ....[107]....
        /*08f8*/ 	.word	0x0001c7c0


	//   ....[108]....
        /*08fc*/ 	.word	0x0001c8f0


	//   ....[109]....
        /*0900*/ 	.word	0x0001c940


	//   ....[110]....
        /*0904*/ 	.word	0x0001ca80


	//   ....[111]....
        /*0908*/ 	.word	0x0001caf0


	//   ....[112]....
        /*090c*/ 	.word	0x0001cc20


	//   ....[113]....
        /*0910*/ 	.word	0x0001cc70


	//   ....[114]....
        /*0914*/ 	.word	0x0001cda0


	//   ....[115]....
        /*0918*/ 	.word	0x0001cdf0


	//   ....[116]....
        /*091c*/ 	.word	0x0001cf20


	//   ....[117]....
        /*0920*/ 	.word	0x0001cf70


	//   ....[118]....
        /*0924*/ 	.word	0x0001d080


	//   ....[119]....
        /*0928*/ 	.word	0x0001d0f0


	//   ....[120]....
        /*092c*/ 	.word	0x0001d200


	//   ....[121]....
        /*0930*/ 	.word	0x0001d250


	//   ....[122]....
        /*0934*/ 	.word	0x0001d580


	//   ....[123]....
        /*0938*/ 	.word	0x0001d620


	//   ....[124]....
        /*093c*/ 	.word	0x0001d7c0


	//   ....[125]....
        /*0940*/ 	.word	0x0001d840


	//   ....[126]....
        /*0944*/ 	.word	0x0001d8c0


	//   ....[127]....
        /*0948*/ 	.word	0x0001d940


	//   ....[128]....
        /*094c*/ 	.word	0x0001d9c0


	//   ....[129]....
        /*0950*/ 	.word	0x0001da50


	//   ....[130]....
        /*0954*/ 	.word	0x0001daf0


	//   ....[131]....
        /*0958*/ 	.word	0x0001dba0


	//   ....[132]....
        /*095c*/ 	.word	0x0001dc20


	//   ....[133]....
        /*0960*/ 	.word	0x0001dca0


	//   ....[134]....
        /*0964*/ 	.word	0x0001dd20


	//   ....[135]....
        /*0968*/ 	.word	0x0001ddb0


	//   ....[136]....
        /*096c*/ 	.word	0x0001de30


	//   ....[137]....
        /*0970*/ 	.word	0x0001dee0


	//   ....[138]....
        /*0974*/ 	.word	0x0001df30


	//   ....[139]....
        /*0978*/ 	.word	0x0001dff0


	//   ....[140]....
        /*097c*/ 	.word	0x0001e120


	//----- nvinfo : EIATTR_REG_RECONFIG
	.align		4
.L_295:
        /*0980*/ 	.byte	0x01, 0x54
	.zero		2


	//----- nvinfo : EIATTR_SYSCALL_OFFSETS
	.align		4
        /*0984*/ 	.byte	0x04, 0x46
        /*0986*/ 	.short	(.L_297 - .L_296)


	//   ....[0]....
.L_296:
        /*0988*/ 	.word	0x000020f0


	//   ....[1]....
        /*098c*/ 	.word	0x00016a00


	//   ....[2]....
        /*0990*/ 	.word	0x00016b50


	//   ....[3]....
        /*0994*/ 	.word	0x00016c50


	//   ....[4]....
        /*0998*/ 	.word	0x000175a0


	//----- nvinfo : EIATTR_MBARRIER_INSTR_OFFSETS
	.align		4
.L_297:
        /*099c*/ 	.byte	0x04, 0x39
        /*099e*/ 	.short	(.L_299 - .L_298)


	//   ....[0]....
.L_298:
        /*09a0*/ 	.word	0x00000270
        /*09a4*/ 	.word	0x000000ff
        /*09a8*/ 	.word	0x00036800
        /*09ac*/ 	.short	0x0100
        /*09ae*/ 	.byte	0x08
	.zero		1


	//   ....[1]....
        /*09b0*/ 	.word	0x00000280
        /*09b4*/ 	.word	0x000000ff
        /*09b8*/ 	.word	0x00036820
        /*09bc*/ 	.short	0x0100
        /*09be*/ 	.byte	0x08
	.zero		1


	//   ....[2]....
        /*09c0*/ 	.word	0x00000370
        /*09c4*/ 	.word	0x000000ff
        /*09c8*/ 	.word	0x00036830
        /*09cc*/ 	.short	0x0100
        /*09ce*/ 	.byte	0x08
	.zero		1


	//   ....[3]....
        /*09d0*/ 	.word	0x00000380
        /*09d4*/ 	.word	0x000000ff
        /*09d8*/ 	.word	0x00036840
        /*09dc*/ 	.short	0x0100
        /*09de*/ 	.byte	0x08
	.zero		1


	//   ....[4]....
        /*09e0*/ 	.word	0x00000390
        /*09e4*/ 	.word	0x000000ff
        /*09e8*/ 	.word	0x00036838
        /*09ec*/ 	.short	0x0100
        /*09ee*/ 	.byte	0x08
	.zero		1


	//   ....[5]....
        /*09f0*/ 	.word	0x000003a0
        /*09f4*/ 	.word	0x000000ff
        /*09f8*/ 	.word	0x00036848
        /*09fc*/ 	.short	0x0100
        /*09fe*/ 	.byte	0x08
	.zero		1


	//   ....[6]....
        /*0a00*/ 	.word	0x000004d0
        /*0a04*/ 	.word	0x000000ff
        /*0a08*/ 	.word	0x00036850
        /*0a0c*/ 	.short	0x0100
        /*0a0e*/ 	.byte	0x08
	.zero		1


	//   ....[7]....
        /*0a10*/ 	.word	0x000004e0
        /*0a14*/ 	.word	0x000000ff
        /*0a18*/ 	.word	0x00036860
        /*0a1c*/ 	.short	0x0100
        /*0a1e*/ 	.byte	0x08
	.zero		1


	//   ....[8]....
        /*0a20*/ 	.word	0x000004f0
        /*0a24*/ 	.word	0x000000ff
        /*0a28*/ 	.word	0x00036858
        /*0a2c*/ 	.short	0x0100
        /*0a2e*/ 	.byte	0x08
	.zero		1


	//   ....[9]....
        /*0a30*/ 	.word	0x00000500
        /*0a34*/ 	.word	0x000000ff
        /*0a38*/ 	.word	0x00036868
        /*0a3c*/ 	.short	0x0100
        /*0a3e*/ 	.byte	0x08
	.zero		1


	//   ....[10]....
        /*0a40*/ 	.word	0x000005f0
        /*0a44*/ 	.word	0x000000ff
        /*0a48*/ 	.word	0x00036870
        /*0a4c*/ 	.short	0x0100
        /*0a4e*/ 	.byte	0x06
	.zero		1


	//   ....[11]....
        /*0a50*/ 	.word	0x00000600
        /*0a54*/ 	.word	0x000000ff
        /*0a58*/ 	.word	0x00036880
        /*0a5c*/ 	.short	0x0100
        /*0a5e*/ 	.byte	0x06
	.zero		1


	//   ....[12]....
        /*0a60*/ 	.word	0x00000610
        /*0a64*/ 	.word	0x000000ff
        /*0a68*/ 	.word	0x00036878
        /*0a6c*/ 	.short	0x0100
        /*0a6e*/ 	.byte	0x06
	.zero		1


	//   ....[13]....
        /*0a70*/ 	.word	0x00000620
        /*0a74*/ 	.word	0x000000ff
        /*0a78*/ 	.word	0x00036888
        /*0a7c*/ 	.short	0x0100
        /*0a7e*/ 	.byte	0x06
	.zero		1


	//   ....[14]....
        /*0a80*/ 	.word	0x00000750
        /*0a84*/ 	.word	0x000000ff
        /*0a88*/ 	.word	0x00036890
        /*0a8c*/ 	.short	0x0100
        /*0a8e*/ 	.byte	0x08
	.zero		1


	//   ....[15]....
        /*0a90*/ 	.word	0x00000760
        /*0a94*/ 	.word	0x000000ff
        /*0a98*/ 	.word	0x000368a0
        /*0a9c*/ 	.short	0x0100
        /*0a9e*/ 	.byte	0x08
	.zero		1


	//   ....[16]....
        /*0aa0*/ 	.word	0x00000770
        /*0aa4*/ 	.word	0x000000ff
        /*0aa8*/ 	.word	0x00036898
        /*0aac*/ 	.short	0x0100
        /*0aae*/ 	.byte	0x08
	.zero		1


	//   ....[17]....
        /*0ab0*/ 	.word	0x00000780
        /*0ab4*/ 	.word	0x000000ff
        /*0ab8*/ 	.word	0x000368a8
        /*0abc*/ 	.short	0x0100
        /*0abe*/ 	.byte	0x08
	.zero		1


	//   ....[18]....
        /*0ac0*/ 	.word	0x000008b0
        /*0ac4*/ 	.word	0x000000ff
        /*0ac8*/ 	.word	0x000368b0
        /*0acc*/ 	.short	0x0100
        /*0ace*/ 	.byte	0x08
	.zero		1


	//   ....[19]....
        /*0ad0*/ 	.word	0x000008c0
        /*0ad4*/ 	.word	0x000000ff
        /*0ad8*/ 	.word	0x000368c0
        /*0adc*/ 	.short	0x0100
        /*0ade*/ 	.byte	0x08
	.zero		1


	//   ....[20]....
        /*0ae0*/ 	.word	0x000008d0
        /*0ae4*/ 	.word	0x000000ff
        /*0ae8*/ 	.word	0x000368b8
        /*0aec*/ 	.short	0x0100
        /*0aee*/ 	.byte	0x08
	.zero		1


	//   ....[21]....
        /*0af0*/ 	.word	0x000008e0
        /*0af4*/ 	.word	0x000000ff
        /*0af8*/ 	.word	0x000368c8
        /*0afc*/ 	.short	0x0100
        /*0afe*/ 	.byte	0x08
	.zero		1


	//   ....[22]....
        /*0b00*/ 	.word	0x00002170
        /*0b04*/ 	.word	0x000000ff
        /*0b08*/ 	.word	0x00036800
        /*0b0c*/ 	.short	0x010a
        /*0b0e*/ 	.byte	0x3c
	.zero		1


	//   ....[23]....
        /*0b10*/ 	.word	0x00002230
        /*0b14*/ 	.word	0x00000000
        /*0b18*/ 	.word	0x00036830
        /*0b1c*/ 	.short	0x010a
        /*0b1e*/ 	.byte	0x3f
	.zero		1


	//   ....[24]....
        /*0b20*/ 	.word	0x00002290
        /*0b24*/ 	.word	0x00000000
        /*0b28*/ 	.word	0x00036830
        /*0b2c*/ 	.short	0x010a
        /*0b2e*/ 	.byte	0x3f
	.zero		1


	//   ....[25]....
        /*0b30*/ 	.word	0x00005330
        /*0b34*/ 	.word	0x00000000
        /*0b38*/ 	.word	0x00000000
        /*0b3c*/ 	.short	0x0101
        /*0b3e*/ 	.byte	0x3f
	.zero		1


	//   ....[26]....
        /*0b40*/ 	.word	0x00006bd0
        /*0b44*/ 	.word	0x000000ff
        /*0b48*/ 	.word	0x00036830
        /*0b4c*/ 	.short	0x010a
        /*0b4e*/ 	.byte	0x27
	.zero		1


	//   ....[27]....
        /*0b50*/ 	.word	0x00006c10
        /*0b54*/ 	.word	0x000000ff
        /*0b58*/ 	.word	0x00036830
        /*0b5c*/ 	.short	0x010a
        /*0b5e*/ 	.byte	0x27
	.zero		1


	//   ....[28]....
        /*0b60*/ 	.word	0x00009280
        /*0b64*/ 	.word	0x000000ff
        /*0b68*/ 	.word	0x00036850
        /*0b6c*/ 	.short	0x010a
        /*0b6e*/ 	.byte	0x06
	.zero		1


	//   ....[29]....
        /*0b70*/ 	.word	0x000092c0
        /*0b74*/ 	.word	0x000000ff
        /*0b78*/ 	.word	0x00036850
        /*0b7c*/ 	.short	0x010a
        /*0b7e*/ 	.byte	0x06
	.zero		1


	//   ....[30]....
        /*0b80*/ 	.word	0x0000afc0
        /*0b84*/ 	.word	0x0000000a
        /*0b88*/ 	.word	0x00000000
        /*0b8c*/ 	.short	0x0101
        /*0b8e*/ 	.byte	0x3f
	.zero		1


	//   ....[31]....
        /*0b90*/ 	.word	0x0000b050
        /*0b94*/ 	.word	0x00000090
        /*0b98*/ 	.word	0x00000000
        /*0b9c*/ 	.short	0x0101
        /*0b9e*/ 	.byte	0x3f
	.zero		1


	//   ....[32]....
        /*0ba0*/ 	.word	0x0000b820
        /*0ba4*/ 	.word	0x000000ff
        /*0ba8*/ 	.word	0x00036830
        /*0bac*/ 	.short	0x010a
        /*0bae*/ 	.byte	0x06
	.zero		1


	//   ....[33]....
        /*0bb0*/ 	.word	0x0000b860
        /*0bb4*/ 	.word	0x000000ff
        /*0bb8*/ 	.word	0x00036830
        /*0bbc*/ 	.short	0x010a
        /*0bbe*/ 	.byte	0x06
	.zero		1


	//   ....[34]....
        /*0bc0*/ 	.word	0x0000df80
        /*0bc4*/ 	.word	0x000000ff
        /*0bc8*/ 	.word	0x00036850
        /*0bcc*/ 	.short	0x010a
        /*0bce*/ 	.byte	0x06
	.zero		1


	//   ....[35]....
        /*0bd0*/ 	.word	0x0000dfc0
        /*0bd4*/ 	.word	0x000000ff
        /*0bd8*/ 	.word	0x00036850
        /*0bdc*/ 	.short	0x010a
        /*0bde*/ 	.byte	0x06
	.zero		1


	//   ....[36]....
        /*0be0*/ 	.word	0x0000f5a0
        /*0be4*/ 	.word	0x00000085
        /*0be8*/ 	.word	0x00000000
        /*0bec*/ 	.short	0x0101
        /*0bee*/ 	.byte	0x3f
	.zero		1


	//   ....[37]....
        /*0bf0*/ 	.word	0x0000f5e0
        /*0bf4*/ 	.word	0x0000008c
        /*0bf8*/ 	.word	0x00000000
        /*0bfc*/ 	.short	0x0101
        /*0bfe*/ 	.byte	0x3f
	.zero		1


	//   ....[38]....
        /*0c00*/ 	.word	0x000101c0
        /*0c04*/ 	.word	0x000000ff
        /*0c08*/ 	.word	0x00036850
        /*0c0c*/ 	.short	0x010a
        /*0c0e*/ 	.byte	0x05
	.zero		1


	//   ....[39]....
        /*0c10*/ 	.word	0x00010200
        /*0c14*/ 	.word	0x000000ff
        /*0c18*/ 	.word	0x00036850
        /*0c1c*/ 	.short	0x010a
        /*0c1e*/ 	.byte	0x05
	.zero		1


	//   ....[40]....
        /*0c20*/ 	.word	0x00010730
        /*0c24*/ 	.word	0x0000000b
        /*0c28*/ 	.word	0x00000000
        /*0c2c*/ 	.short	0x0101
        /*0c2e*/ 	.byte	0x3f
	.zero		1


	//   ....[41]....
        /*0c30*/ 	.word	0x000125a0
        /*0c34*/ 	.word	0x000000ff
        /*0c38*/ 	.word	0x00000000
        /*0c3c*/ 	.short	0x0101
        /*0c3e*/ 	.byte	0x08
	.zero		1


	//   ....[42]....
        /*0c40*/ 	.word	0x00012ca0
        /*0c44*/ 	.word	0x000000ff
        /*0c48*/ 	.word	0x00000000
        /*0c4c*/ 	.short	0x0101
        /*0c4e*/ 	.byte	0x08
	.zero		1


	//   ....[43]....
        /*0c50*/ 	.word	0x00017050
        /*0c54*/ 	.word	0x00000000
        /*0c58*/ 	.word	0x00036840
        /*0c5c*/ 	.short	0x010a
        /*0c5e*/ 	.byte	0x3f
	.zero		1


	//   ....[44]....
        /*0c60*/ 	.word	0x00018030
        /*0c64*/ 	.word	0x00000012
        /*0c68*/ 	.word	0x00036800
        /*0c6c*/ 	.short	0x0107
        /*0c6e*/ 	.byte	0x3f
	.zero		1


	//   ....[45]....
        /*0c70*/ 	.word	0x00018140
        /*0c74*/ 	.word	0x00000012
        /*0c78*/ 	.word	0x00036800
        /*0c7c*/ 	.short	0x0101
        /*0c7e*/ 	.byte	0x3f
	.zero		1


	//   ....[46]....
        /*0c80*/ 	.word	0x00018160
        /*0c84*/ 	.word	0x00000012
        /*0c88*/ 	.word	0x00036820
        /*0c8c*/ 	.short	0x010a
        /*0c8e*/ 	.byte	0x3f
	.zero		1


	//   ....[47]....
        /*0c90*/ 	.word	0x00018530
        /*0c94*/ 	.word	0x00000003
        /*0c98*/ 	.word	0x00036840
        /*0c9c*/ 	.short	0x010a
        /*0c9e*/ 	.byte	0x3f
	.zero		1


	//   ....[48]....
        /*0ca0*/ 	.word	0x000189d0
        /*0ca4*/ 	.word	0x00000003
        /*0ca8*/ 	.word	0x00000060
        /*0cac*/ 	.short	0x010a
        /*0cae*/ 	.byte	0x3f
	.zero		1


	//   ....[49]....
        /*0cb0*/ 	.word	0x00019160
        /*0cb4*/ 	.word	0x00000003
        /*0cb8*/ 	.word	0x00036840
        /*0cbc*/ 	.short	0x010a
        /*0cbe*/ 	.byte	0x3f
	.zero		1


	//   ....[50]....
        /*0cc0*/ 	.word	0x00019600
        /*0cc4*/ 	.word	0x00000002
        /*0cc8*/ 	.word	0x00000060
        /*0ccc*/ 	.short	0x010a
        /*0cce*/ 	.byte	0x3f
	.zero		1


	//   ....[51]....
        /*0cd0*/ 	.word	0x00019cd0
        /*0cd4*/ 	.word	0x00000002
        /*0cd8*/ 	.word	0x00036840
        /*0cdc*/ 	.short	0x010a
        /*0cde*/ 	.byte	0x3f
	.zero		1


	//   ....[52]....
        /*0ce0*/ 	.word	0x0001a170
        /*0ce4*/ 	.word	0x00000002
        /*0ce8*/ 	.word	0x00000060
        /*0cec*/ 	.short	0x010a
        /*0cee*/ 	.byte	0x3f
	.zero		1


	//   ....[53]....
        /*0cf0*/ 	.word	0x0001a7f0
        /*0cf4*/ 	.word	0x00000000
        /*0cf8*/ 	.word	0x00036860
        /*0cfc*/ 	.short	0x010a
        /*0cfe*/ 	.byte	0x3f
	.zero		1


	//   ....[54]....
        /*0d00*/ 	.word	0x0001bf50
        /*0d04*/ 	.word	0x00000000
        /*0d08*/ 	.word	0x00036820
        /*0d0c*/ 	.short	0x010a
        /*0d0e*/ 	.byte	0x3f
	.zero		1


	//   ....[55]....
        /*0d10*/ 	.word	0x0001c160
        /*0d14*/ 	.word	0x00000006
        /*0d18*/ 	.word	0x00000000
        /*0d1c*/ 	.short	0x010a
        /*0d1e*/ 	.byte	0x3f
	.zero		1


	//   ....[56]....
        /*0d20*/ 	.word	0x0001c190
        /*0d24*/ 	.word	0x00000007
        /*0d28*/ 	.word	0x00000000
        /*0d2c*/ 	.short	0x010a
        /*0d2e*/ 	.byte	0x3f
	.zero		1


	//   ....[57]....
        /*0d30*/ 	.word	0x0001c1f0
        /*0d34*/ 	.word	0x00000004
        /*0d38*/ 	.word	0x00000000
        /*0d3c*/ 	.short	0x010a
        /*0d3e*/ 	.byte	0x3f
	.zero		1


	//   ....[58]....
        /*0d40*/ 	.word	0x0001c220
        /*0d44*/ 	.word	0x00000003
        /*0d48*/ 	.word	0x00000000
        /*0d4c*/ 	.short	0x010a
        /*0d4e*/ 	.byte	0x3f
	.zero		1


	//   ....[59]....
        /*0d50*/ 	.word	0x0001c290
        /*0d54*/ 	.word	0x00000003
        /*0d58*/ 	.word	0x00036800
        /*0d5c*/ 	.short	0x010a
        /*0d5e*/ 	.byte	0x3f
	.zero		1


	//   ....[60]....
        /*0d60*/ 	.word	0x0001c2e0
        /*0d64*/ 	.word	0x00000000
        /*0d68*/ 	.word	0x00036830
        /*0d6c*/ 	.short	0x010a
        /*0d6e*/ 	.byte	0x3f
	.zero		1


	//   ....[61]....
        /*0d70*/ 	.word	0x0001c340
        /*0d74*/ 	.word	0x00000007
        /*0d78*/ 	.word	0x00036830
        /*0d7c*/ 	.short	0x010a
        /*0d7e*/ 	.byte	0x3f
	.zero		1


	//   ....[62]....
        /*0d80*/ 	.word	0x0001c3a0
        /*0d84*/ 	.word	0x00000002
        /*0d88*/ 	.word	0x00036850
        /*0d8c*/ 	.short	0x010a
        /*0d8e*/ 	.byte	0x3f
	.zero		1


	//   ....[63]....
        /*0d90*/ 	.word	0x0001c400
        /*0d94*/ 	.word	0x00000007
        /*0d98*/ 	.word	0x00036830
        /*0d9c*/ 	.short	0x010a
        /*0d9e*/ 	.byte	0x3f
	.zero		1


	//   ....[64]....
        /*0da0*/ 	.word	0x0001c460
        /*0da4*/ 	.word	0x00000002
        /*0da8*/ 	.word	0x00036850
        /*0dac*/ 	.short	0x010a
        /*0dae*/ 	.byte	0x3f
	.zero		1


	//   ....[65]....
        /*0db0*/ 	.word	0x0001c4c0
        /*0db4*/ 	.word	0x00000005
        /*0db8*/ 	.word	0x00036850
        /*0dbc*/ 	.short	0x010a
        /*0dbe*/ 	.byte	0x3f
	.zero		1


	//   ....[66]....
        /*0dc0*/ 	.word	0x0001c660
        /*0dc4*/ 	.word	0x00000000
        /*0dc8*/ 	.word	0x00036840
        /*0dcc*/ 	.short	0x010a
        /*0dce*/ 	.byte	0x3f
	.zero		1


	//   ....[67]....
        /*0dd0*/ 	.word	0x0001d290
        /*0dd4*/ 	.word	0x00000012
        /*0dd8*/ 	.word	0x00036820
        /*0ddc*/ 	.short	0x010a
        /*0dde*/ 	.byte	0x3f
	.zero		1


	//   ....[68]....
        /*0de0*/ 	.word	0x0001d2e0
        /*0de4*/ 	.word	0x00000003
        /*0de8*/ 	.word	0x00036840
        /*0dec*/ 	.short	0x010a
        /*0dee*/ 	.byte	0x3f
	.zero		1


	//   ....[69]....
        /*0df0*/ 	.word	0x0001d330
        /*0df4*/ 	.word	0x00000003
        /*0df8*/ 	.word	0x00000060
        /*0dfc*/ 	.short	0x010a
        /*0dfe*/ 	.byte	0x3f
	.zero		1


	//   ....[70]....
        /*0e00*/ 	.word	0x0001d380
        /*0e04*/ 	.word	0x00000003
        /*0e08*/ 	.word	0x00036840
        /*0e0c*/ 	.short	0x010a
        /*0e0e*/ 	.byte	0x3f
	.zero		1


	//   ....[71]....
        /*0e10*/ 	.word	0x0001d3d0
        /*0e14*/ 	.word	0x00000002
        /*0e18*/ 	.word	0x00000060
        /*0e1c*/ 	.short	0x010a
        /*0e1e*/ 	.byte	0x3f
	.zero		1


	//   ....[72]....
        /*0e20*/ 	.word	0x0001d420
        /*0e24*/ 	.word	0x00000002
        /*0e28*/ 	.word	0x00036840
        /*0e2c*/ 	.short	0x010a
        /*0e2e*/ 	.byte	0x3f
	.zero		1


	//   ....[73]....
        /*0e30*/ 	.word	0x0001d470
        /*0e34*/ 	.word	0x00000002
        /*0e38*/ 	.word	0x00000060
        /*0e3c*/ 	.short	0x010a
        /*0e3e*/ 	.byte	0x3f
	.zero		1


	//   ....[74]....
        /*0e40*/ 	.word	0x0001d4c0
        /*0e44*/ 	.word	0x00000000
        /*0e48*/ 	.word	0x00036860
        /*0e4c*/ 	.short	0x010a
        /*0e4e*/ 	.byte	0x3f
	.zero		1


	//   ....[75]....
        /*0e50*/ 	.word	0x0001e040
        /*0e54*/ 	.word	0x00000000
        /*0e58*/ 	.word	0x00036820
        /*0e5c*/ 	.short	0x010a
        /*0e5e*/ 	.byte	0x3f
	.zero		1


	//   ....[76]....
        /*0e60*/ 	.word	0x0001e1e0
        /*0e64*/ 	.word	0x00000006
        /*0e68*/ 	.word	0x00000000
        /*0e6c*/ 	.short	0x010a
        /*0e6e*/ 	.byte	0x3f
	.zero		1


	//   ....[77]....
        /*0e70*/ 	.word	0x0001e230
        /*0e74*/ 	.word	0x00000007
        /*0e78*/ 	.word	0x00000000
        /*0e7c*/ 	.short	0x010a
        /*0e7e*/ 	.byte	0x3f
	.zero		1


	//   ....[78]....
        /*0e80*/ 	.word	0x0001e280
        /*0e84*/ 	.word	0x00000004
        /*0e88*/ 	.word	0x00000000
        /*0e8c*/ 	.short	0x010a
        /*0e8e*/ 	.byte	0x3f
	.zero		1


	//----- nvinfo : EIATTR_NUM_MBARRIERS
	.align		4
.L_299:
        /*0e90*/ 	.byte	0x03, 0x38
        /*0e92*/ 	.short	0x0016


	//----- nvinfo : EIATTR_EXIT_INSTR_OFFSETS
	.align		4
        /*0e94*/ 	.byte	0x04, 0x1c
        /*0e96*/ 	.short	(.L_301 - .L_300)


	//   ....[0]....
.L_300:
        /*0e98*/ 	.word	0x00000a50


	//   ....[1]....
        /*0e9c*/ 	.word	0x00014ba0


	//   ....[2]....
        /*0ea0*/ 	.word	0x0001c270


	//----- nvinfo : EIATTR_MAX_THREADS
	.align		4
.L_301:
        /*0ea4*/ 	.byte	0x04, 0x05
        /*0ea6*/ 	.short	(.L_303 - .L_302)
.L_302:
        /*0ea8*/ 	.word	0x00000180
        /*0eac*/ 	.word	0x00000001
        /*0eb0*/ 	.word	0x00000001


	//----- nvinfo : EIATTR_CRS_STACK_SIZE
	.align		4
.L_303:
        /*0eb4*/ 	.byte	0x04, 0x1e
        /*0eb6*/ 	.short	(.L_305 - .L_304)
.L_304:
        /*0eb8*/ 	.word	0x00000000


	//----- nvinfo : EIATTR_CBANK_PARAM_SIZE
	.align		4
.L_305:
        /*0ebc*/ 	.byte	0x03, 0x19
        /*0ebe*/ 	.short	0x0af0


	//----- nvinfo : EIATTR_PARAM_CBANK
	.align		4
        /*0ec0*/ 	.byte	0x04, 0x0a
        /*0ec2*/ 	.short	(.L_307 - .L_306)
	.align		4
.L_306:
        /*0ec4*/ 	.word	index@(.nv.constant0._ZN7cutlass13device_kernelIN5flash11enable_sm90INS1_16FlashAttnFwdSm90INS1_25CollectiveMainloopFwdSm90ILi2EN4cute5tupleIJNS5_1CILi1EEES8_S8_EEENS6_IJNS7_ILi128EEENS7_ILi112EEENS7_ILi192EEEEEELi192ENS_6half_tEfNS_4arch4Sm90ELb1ELb0ELb1ELb1ELb0ELb0ELb0ELb1ELb1ELb1ELb1ELb0EEENS1_21CollectiveEpilogueFwdINS6_IJSA_SC_SB_EEES9_SE_SG_Li256ELb1ELb1ELb1ELb0EEENS1_36VarlenDynamicPersistentTileSchedulerILi128ELi112ELi256ELi128ELb1ELb1ELb1ELb1ELb1ELb1EEEEEEEEEvNT_6ParamsE)
        /*0ec8*/ 	.short	0x0210
        /*0eca*/ 	.short	0x0af0


	//----- nvinfo : EIATTR_SW_WAR
	.align		4
.L_307:
        /*0ecc*/ 	.byte	0x04, 0x36
        /*0ece*/ 	.short	(.L_309 - .L_308)
.L_308:
        /*0ed0*/ 	.word	0x00000008
.L_309:


//--------------------- .nv.info._ZN7cutlass13device_kernelIN5flash11enable_sm90INS1_16FlashAttnFwdSm90INS1_25CollectiveMainloopFwdSm90ILi2EN4cute5tupleIJNS5_1CILi1EEES8_S8_EEENS6_IJNS7_ILi128EEENS7_ILi112EEENS7_ILi192EEEEEELi192ENS_6half_tEfNS_4arch4Sm90ELb1ELb0ELb1ELb1ELb0ELb1ELb0ELb1ELb1ELb1ELb1ELb0EEENS1_21CollectiveEpilogueFwdINS6_IJSA_SC_SB_EEES9_SE_SG_Li256ELb1ELb1ELb1ELb0EEENS1_36VarlenDynamicPersistentTileSchedulerILi128ELi112ELi256ELi128ELb1ELb1ELb1ELb1ELb1ELb1EEEEEEEEEvNT_6ParamsE --------------------------
	.section	.nv.info._ZN7cutlass13device_kernelIN5flash11enable_sm90INS1_16FlashAttnFwdSm90INS1_25CollectiveMainloopFwdSm90ILi2EN4cute5tupleIJNS5_1CILi1EEES8_S8_EEENS6_IJNS7_ILi128EEENS7_ILi112EEENS7_ILi192EEEEEELi192ENS_6half_tEfNS_4arch4Sm90ELb1ELb0ELb1ELb1ELb0ELb1ELb0ELb1ELb1ELb1ELb1ELb0EEENS1_21CollectiveEpilogueFwdINS6_IJSA_SC_SB_EEES9_SE_SG_Li256ELb1ELb1ELb1ELb0EEENS1_36VarlenDynamicPersistentTileSchedulerILi128ELi112ELi256ELi128ELb1ELb1ELb1ELb1ELb1ELb1EEEEEEEEEvNT_6ParamsE,"",@"SHT_CUDA_INFO"
	.sectionflags	@""
	.align	4


	//----- nvinfo : EIATTR_CUDA_API_VERSION
	.align		4
        /*0000*/ 	.byte	0x04, 0x37
        /*0002*/ 	.short	(.L_311 - .L_310)
.L_310:
        /*0004*/ 	.word	0x00000082


	//----- nvinfo : EIATTR_KPARAM_INFO
	.align		4
.L_311:
        /*0008*/ 	.byte	0x04, 0x17
        /*000a*/ 	.short	(.L_313 - .L_312)
.L_312:
        /*000c*/ 	.word	0x00000000
        /*0010*/ 	.short	0x0000
        /*0012*/ 	.short	0x0070
        /*0014*/ 	.byte	0x00, 0xf0, 0x01, 0x2a


	//----- nvinfo : EIATTR_SPARSE_MMA_MASK
	.align		4
.L_313:
        /*0018*/ 	.byte	0x03, 0x50
        /*001a*/ 	.short	0x0000


	//----- nvinfo : EIATTR_MAXREG_COUNT
	.align		4
        /*001c*/ 	.byte	0x03, 0x1b
        /*001e*/ 	.short	0x00a8


	//----- nvinfo : EIATTR_NUM_BARRIERS
	.align		4
        /*0020*/ 	.byte	0x02, 0x4c
        /*0022*/ 	.byte	0x10
	.zero		1


	//----- nvinfo : EIATTR_EXTERNS
	.align		4
        /*0024*/ 	.byte	0x04, 0x0f
        /*0026*/ 	.short	(.L_315 - .L_314)


	//   ....[0]....
	.align		4
.L_314:
        /*0028*/ 	.word	index@(__assertfail)


	//----- nvinfo : EIATTR_ANNOTATIONS
	.align		4
.L_315:
        /*002c*/ 	.byte	0x04, 0x55
        /*002e*/ 	.short	(.L_317 - .L_316)


	//   ....[0]....
.L_316:
        /* <DEDUP_REMOVED lines=119> */


	//----- nvinfo : EIATTR_MERCURY_ISA_VERSION
	.align		4
.L_317:
        /*0788*/ 	.byte	0x03, 0x5f
        /*078a*/ 	.short	0x0101


	//----- nvinfo : EIATTR_UNUSED_LOAD_BYTE_OFFSET
	.align		4
        /*078c*/ 	.byte	0x04, 0x44
        /*078e*/ 	.short	(.L_319 - .L_318)


	//   ....[0]....
.L_318:
        /*0790*/ 	.word	0x00000ab0
        /*0794*/ 	.word	0x0000fff0


	//   ....[1]....
        /*0798*/ 	.word	0x00023f70
        /*079c*/ 	.word	0x0000fff0


	//----- nvinfo : EIATTR_INT_WARP_WIDE_INSTR_OFFSETS
	.align		4
.L_319:
        /*07a0*/ 	.byte	0x04, 0x31
        /*07a2*/ 	.short	(.L_321 - .L_320)


	//   ....[0]....
.L_320:
        /*07a4*/ 	.word	0x00000190


	//   ....[1]....
        /*07a8*/ 	.word	0x000001d0


	//   ....[2]....
        /*07ac*/ 	.word	0x00000240


	//   ....[3]....
        /*07b0*/ 	.word	0x0002b270


	//   ....[4]....
        /*07b4*/ 	.word	0x0002b300


	//   ....[5]....
        /*07b8*/ 	.word	0x0002f0c0


	//   ....[6]....
        /*07bc*/ 	.word	0x0002f120


	//----- nvinfo : EIATTR_COOP_GROUP_MASK_REGIDS
	.align		4
.L_321:
        /*07c0*/ 	.byte	0x04, 0x29
        /*07c2*/ 	.short	(.L_323 - .L_322)


	//   ....[0]....
.L_322:
        /*07c4*/ 	.word	0xffffffff


	//   ....[1]....
        /*07c8*/ 	.word	0xffffffff


	//   ....[2]....
        /*07cc*/ 	.word	0xffffffff


	//   ....[3]....
        /*07d0*/ 	.word	0xffffffff


	//   ....[4]....
        /*07d4*/ 	.word	0xffffffff


	//   ....[5]....
        /*07d8*/ 	.word	0xffffffff


	//   ....[6]....
        /*07dc*/ 	.word	0xffffffff


	//   ....[7]....
        /*07e0*/ 	.word	0xffffffff


	//   ....[8]....
        /*07e4*/ 	.word	0xffffffff


	//   ....[9]....
        /*07e8*/ 	.word	0xffffffff


	//   ....[10]....
        /*07ec*/ 	.word	0xffffffff


	//   ....[11]....
        /*07f0*/ 	.word	0xffffffff


	//   ....[12]....
        /*07f4*/ 	.word	0xffffffff


	//   ....[13]....
        /*07f8*/ 	.word	0xffffffff


	//   ....[14]....
        /*07fc*/ 	.word	0xffffffff


	//   ....[15]....
        /*0800*/ 	.word	0xffffffff


	//   ....[16]....
        /*0804*/ 	.word	0xffffffff


	//   ....[17]....
        /*0808*/ 	.word	0xffffffff


	//   ....[18]....
        /*080c*/ 	.word	0xffffffff


	//   ....[19]....
        /*0810*/ 	.word	0xffffffff


	//   ....[20]....
        /*0814*/ 	.word	0xffffffff


	//   ....[21]....
        /*0818*/ 	.word	0xffffffff


	//   ....[22]....
        /*081c*/ 	.word	0xffffffff


	//   ....[23]....
        /*0820*/ 	.word	0xffffffff


	//   ....[24]....
        /*0824*/ 	.word	0xffffffff


	//   ....[25]....
        /*0828*/ 	.word	0xffffffff


	//   ....[26]....
        /*082c*/ 	.word	0xffffffff


	//   ....[27]....
        /*0830*/ 	.word	0xffffffff


	//   ....[28]....
        /*0834*/ 	.word	0xffffffff


	//   ....[29]....
        /*0838*/ 	.word	0xffffffff


	//   ....[30]....
        /*083c*/ 	.word	0xffffffff


	//   ....[31]....
        /*0840*/ 	.word	0xffffffff


	//   ....[32]....
        /*0844*/ 	.word	0xffffffff


	//   ....[33]....
        /*0848*/ 	.word	0xffffffff


	//   ....[34]....
        /*084c*/ 	.word	0xffffffff


	//   ....[35]....
        /*0850*/ 	.word	0xffffffff


	//   ....[36]....
        /*0854*/ 	.word	0xffffffff


	//   ....[37]....
        /*0858*/ 	.word	0xffffffff


	//   ....[38]....
        /*085c*/ 	.word	0xffffffff


	//   ....[39]....
        /*0860*/ 	.word	0xffffffff


	//   ....[40]....
        /*0864*/ 	.word	0xffffffff


	//   ....[41]....
        /*0868*/ 	.word	0xffffffff


	//   ....[42]....
        /*086c*/ 	.word	0xffffffff


	//   ....[43]....
        /*0870*/ 	.word	0xffffffff


	//   ....[44]....
        /*0874*/ 	.word	0xffffffff


	//   ....[45]....
        /*0878*/ 	.word	0xffffffff


	//   ....[46]....
        /*087c*/ 	.word	0xffffffff


	//   ....[47]....
        /*0880*/ 	.word	0xffffffff


	//   ....[48]....
        /*0884*/ 	.word	0xffffffff


	//   ....[49]....
        /*0888*/ 	.word	0xffffffff


	//   ....[50]....
        /*088c*/ 	.word	0xffffffff


	//   ....[51]....
        /*0890*/ 	.word	0xffffffff


	//   ....[52]....
        /*0894*/ 	.word	0xffffffff


	//   ....[53]....
        /*0898*/ 	.word	0xffffffff


	//   ....[54]....
        /*089c*/ 	.word	0xffffffff


	//   ....[55]....
        /*08a0*/ 	.word	0xffffffff


	//   ....[56]....
        /*08a4*/ 	.word	0xffffffff


	//   ....[57]....
        /*08a8*/ 	.word	0xffffffff


	//   ....[58]....
        /*08ac*/ 	.word	0xffffffff


	//   ....[59]....
        /*08b0*/ 	.word	0xffffffff


	//   ....[60]....
        /*08b4*/ 	.word	0xffffffff


	//   ....[61]....
        /*08b8*/ 	.word	0xffffffff


	//   ....[62]....
        /*08bc*/ 	.word	0xffffffff


	//   ....[63]....
        /*08c0*/ 	.word	0xffffffff


	//   ....[64]....
        /*08c4*/ 	.word	0xffffffff


	//   ....[65]....
        /*08c8*/ 	.word	0xffffffff


	//   ....[66]....
        /*08cc*/ 	.word	0xffffffff


	//   ....[67]....
        /*08d0*/ 	.word	0xffffffff


	//   ....[68]....
        /*08d4*/ 	.word	0xffffffff


	//   ....[69]....
        /*08d8*/ 	.word	0xffffffff


	//   ....[70]....
        /*08dc*/ 	.word	0xffffffff


	//   ....[71]....
        /*08e0*/ 	.word	0xffffffff


	//   ....[72]....
        /*08e4*/ 	.word	0xffffffff


	//   ....[73]....
        /*08e8*/ 	.word	0xffffffff


	//   ....[74]....
        /*08ec*/ 	.word	0xffffffff


	//   ....[75]....
        /*08f0*/ 	.word	0xffffffff


	//   ....[76]....
        /*08f4*/ 	.word	0xffffffff


	//   ....[77]....
        /*08f8*/ 	.word	0xffffffff


	//   ....[78]....
        /*08fc*/ 	.word	0xffffffff


	//   ....[79]....
        /*0900*/ 	.word	0xffffffff


	//   ....[80]....
        /*0904*/ 	.word	0xffffffff


	//   ....[81]....
        /*0908*/ 	.word	0xffffffff


	//   ....[82]....
        /*090c*/ 	.word	0xffffffff


	//   ....[83]....
        /*0910*/ 	.word	0xffffffff


	//   ....[84]....
        /*0914*/ 	.word	0xffffffff


	//   ....[85]....
        /*0918*/ 	.word	0xffffffff


	//   ....[86]....
        /*091c*/ 	.word	0xffffffff


	//   ....[87]....
        /*0920*/ 	.word	0xffffffff


	//   ....[88]....
        /*0924*/ 	.word	0xffffffff


	//   ....[89]....
        /*0928*/ 	.word	0xffffffff


	//   ....[90]....
        /*092c*/ 	.word	0xffffffff


	//   ....[91]....
        /*0930*/ 	.word	0xffffffff


	//   ....[92]....
        /*0934*/ 	.word	0xffffffff


	//   ....[93]....
        /*0938*/ 	.word	0xffffffff


	//   ....[94]....
        /*093c*/ 	.word	0xffffffff


	//   ....[95]....
        /*0940*/ 	.word	0xffffffff


	//   ....[96]....
        /*0944*/ 	.word	0xffffffff


	//   ....[97]....
        /*0948*/ 	.word	0xffffffff


	//   ....[98]....
        /*094c*/ 	.word	0xffffffff


	//   ....[99]....
        /*0950*/ 	.word	0xffffffff


	//   ....[100]....
        /*0954*/ 	.word	0xffffffff


	//   ....[101]....
        /*0958*/ 	.word	0xffffffff


	//   ....[102]....
        /*095c*/ 	.word	0xffffffff


	//   ....[103]....
        /*0960*/ 	.word	0xffffffff


	//   ....[104]....
        /*0964*/ 	.word	0xffffffff


	//   ....[105]....
        /*0968*/ 	.word	0xffffffff


	//   ....[106]....
        /*096c*/ 	.word	0xffffffff


	//   ....[107]....
        /*0970*/ 	.word	0xffffffff


	//   ....[108]....
        /*0974*/ 	.word	0xffffffff


	//   ....[109]....
        /*0978*/ 	.word	0xffffffff


	//   ....[110]....
        /*097c*/ 	.word	0xffffffff


	//   ....[111]....
        /*0980*/ 	.word	0xffffffff


	//   ....[112]....
        /*0984*/ 	.word	0xffffffff


	//   ....[113]....
        /*0988*/ 	.word	0xffffffff


	//   ....[114]....
        /*098c*/ 	.word	0xffffffff


	//   ....[115]....
        /*0990*/ 	.word	0xffffffff


	//   ....[116]....
        /*0994*/ 	.word	0xffffffff


	//   ....[117]....
        /*0998*/ 	.word	0xffffffff


	//   ....[118]....
        /*099c*/ 	.word	0xffffffff


	//   ....[119]....
        /*09a0*/ 	.word	0xffffffff


	//   ....[120]....
        /*09a4*/ 	.word	0xffffffff


	//   ....[121]....
        /*09a8*/ 	.word	0xffffffff


	//   ....[122]....
        /*09ac*/ 	.word	0x0500000f


	//   ....[123]....
        /*09b0*/ 	.word	0x0500000f


	//   ....[124]....
        /*09b4*/ 	.word	0x0500000f


	//   ....[125]....
        /*09b8*/ 	.word	0x0500000f


	//   ....[126]....
        /*09bc*/ 	.word	0x0500000f


	//   ....[127]....
        /*09c0*/ 	.word	0x0500000f


	//   ....[128]....
        /*09c4*/ 	.word	0x0500000f


	//   ....[129]....
        /*09c8*/ 	.word	0x0500000f


	//   ....[130]....
        /*09cc*/ 	.word	0x0500000f


	//   ....[131]....
        /*09d0*/ 	.word	0x0500000f


	//   ....[132]....
        /*09d4*/ 	.word	0x0500000f


	//   ....[133]....
        /*09d8*/ 	.word	0x0500000f


	//   ....[134]....
        /*09dc*/ 	.word	0x0500000f


	//   ....[135]....
        /*09e0*/ 	.word	0x0500000f


	//   ....[136]....
        /*09e4*/ 	.word	0x0500000f


	//   ....[137]....
        /*09e8*/ 	.word	0x0500000f


	//   ....[138]....
        /*09ec*/ 	.word	0x0500000f


	//   ....[139]....
        /*09f0*/ 	.word	0x0500000f


	//   ....[140]....
        /*09f4*/ 	.word	0x0500000f


	//   ....[141]....
        /*09f8*/ 	.word	0x0500000f


	//   ....[142]....
        /*09fc*/ 	.word	0x0500000f


	//   ....[143]....
        /*0a00*/ 	.word	0x0500000f


	//   ....[144]....
        /*0a04*/ 	.word	0x0500000f


	//   ....[145]....
        /*0a08*/ 	.word	0x0500000f


	//   ....[146]....
        /*0a0c*/ 	.word	0x0500000f


	//   ....[147]....
        /*0a10*/ 	.word	0x0500000f


	//   ....[148]....
        /*0a14*/ 	.word	0x0500000f


	//   ....[149]....
        /*0a18*/ 	.word	0x0500000f


	//   ....[150]....
        /*0a1c*/ 	.word	0x0500000f


	//   ....[151]....
        /*0a20*/ 	.word	0x0500000f


	//   ....[152]....
        /*0a24*/ 	.word	0x0500000f


	//   ....[153]....
        /*0a28*/ 	.word	0x0500000f


	//   ....[154]....
        /*0a2c*/ 	.word	0x0500000f


	//   ....[155]....
        /*0a30*/ 	.word	0x0500000f


	//   ....[156]....
        /*0a34*/ 	.word	0x0500000f


	//   ....[157]....
        /*0a38*/ 	.word	0x0500000f


	//   ....[158]....
        /*0a3c*/ 	.word	0x0500000f


	//   ....[159]....
        /*0a40*/ 	.word	0x0500000f


	//   ....[160]....
        /*0a44*/ 	.word	0x0500000f


	//   ....[161]....
        /*0a48*/ 	.word	0x0500000f


	//   ....[162]....
        /*0a4c*/ 	.word	0x0500000f


	//   ....[163]....
        /*0a50*/ 	.word	0x0500000f


	//   ....[164]....
        /*0a54*/ 	.word	0x0500000f


	//   ....[165]....
        /*0a58*/ 	.word	0x0500000f


	//   ....[166]....
        /*0a5c*/ 	.word	0x0500000f


	//   ....[167]....
        /*0a60*/ 	.word	0x0500000f


	//   ....[168]....
        /*0a64*/ 	.word	0x0500000f


	//   ....[169]....
        /*0a68*/ 	.word	0x0500000f


	//   ....[170]....
        /*0a6c*/ 	.word	0x0500000f


	//   ....[171]....
        /*0a70*/ 	.word	0x0500000f


	//   ....[172]....
        /*0a74*/ 	.word	0x0500000f


	//   ....[173]....
        /*0a78*/ 	.word	0x0500000f


	//   ....[174]....
        /*0a7c*/ 	.word	0x0500000f


	//----- nvinfo : EIATTR_COOP_GROUP_INSTR_OFFSETS
	.align		4
.L_323:
        /*0a80*/ 	.byte	0x04, 0x28
        /*0a82*/ 	.short	(.L_325 - .L_324)


	//   ....[0]....
.L_324:
        /*0a84*/ 	.word	0x00000060


	//   ....[1]....
        /*0a88*/ 	.word	0x000001a0


	//   ....[2]....
        /*0a8c*/ 	.word	0x000001f0


	//   ....[3]....
        /*0a90*/ 	.word	0x00000420


	//   ....[4]....
        /*0a94*/ 	.word	0x00000580


	//   ....[5]....
        /*0a98*/ 	.word	0x000006a0


	//   ....[6]....
        /*0a9c*/ 	.word	0x00000800


	//   ....[7]....
        /*0aa0*/ 	.word	0x0000b0a0


	//   ....[8]....
        /*0aa4*/ 	.word	0x0000b810


	//   ....[9]....
        /*0aa8*/ 	.word	0x0000b820


	//   ....[10]....
        /*0aac*/ 	.word	0x0000b830


	//   ....[11]....
        /*0ab0*/ 	.word	0x0000b840


	//   ....[12]....
        /*0ab4*/ 	.word	0x0000c040


	//   ....[13]....
        /*0ab8*/ 	.word	0x0000c050


	//   ....[14]....
        /*0abc*/ 	.word	0x0000c060


	//   ....[15]....
        /*0ac0*/ 	.word	0x0000c070


	//   ....[16]....
        /*0ac4*/ 	.word	0x0000eec0


	//   ....[17]....
        /*0ac8*/ 	.word	0x0000eed0


	//   ....[18]....
        /*0acc*/ 	.word	0x0000eee0


	//   ....[19]....
        /*0ad0*/ 	.word	0x0000eef0


	//   ....[20]....
        /*0ad4*/ 	.word	0x0000f4f0


	//   ....[21]....
        /*0ad8*/ 	.word	0x0000f500


	//   ....[22]....
        /*0adc*/ 	.word	0x0000f510


	//   ....[23]....
        /*0ae0*/ 	.word	0x0000f520


	//   ....[24]....
        /*0ae4*/ 	.word	0x000158f0


	//   ....[25]....
        /*0ae8*/ 	.word	0x00015910


	//   ....[26]....
        /*0aec*/ 	.word	0x00016410


	//   ....[27]....
        /*0af0*/ 	.word	0x00016490


	//   ....[28]....
        /*0af4*/ 	.word	0x00016d60


	//   ....[29]....
        /*0af8*/ 	.word	0x00016dc0


	//   ....[30]....
        /*0afc*/ 	.word	0x0001bc30


	//   ....[31]....
        /*0b00*/ 	.word	0x0001bc40


	//   ....[32]....
        /*0b04*/ 	.word	0x0001c360


	//   ....[33]....
        /*0b08*/ 	.word	0x0001c410


	//   ....[34]....
        /*0b0c*/ 	.word	0x0001cbe0


	//   ....[35]....
        /*0b10*/ 	.word	0x0001cc80


	//   ....[36]....
        /*0b14*/ 	.word	0x00021c30


	//   ....[37]....
        /*0b18*/ 	.word	0x00021c50


	//   ....[38]....
        /*0b1c*/ 	.word	0x00022110


	//   ....[39]....
        /*0b20*/ 	.word	0x00022170


	//   ....[40]....
        /*0b24*/ 	.word	0x000236d0


	//   ....[41]....
        /*0b28*/ 	.word	0x00023750


	//   ....[42]....
        /*0b2c*/ 	.word	0x00023780


	//   ....[43]....
        /*0b30*/ 	.word	0x00023790


	//   ....[44]....
        /*0b34*/ 	.word	0x00024ce0


	//   ....[45]....
        /*0b38*/ 	.word	0x00024cf0


	//   ....[46]....
        /*0b3c*/ 	.word	0x00024d00


	//   ....[47]....
        /*0b40*/ 	.word	0x00024d10


	//   ....[48]....
        /*0b44*/ 	.word	0x00025620


	//   ....[49]....
        /*0b48*/ 	.word	0x00025640


	//   ....[50]....
        /*0b4c*/ 	.word	0x00025770


	//   ....[51]....
        /*0b50*/ 	.word	0x00025790


	//   ....[52]....
        /*0b54*/ 	.word	0x00025890


	//   ....[53]....
        /*0b58*/ 	.word	0x000258b0


	//   ....[54]....
        /*0b5c*/ 	.word	0x000259c0


	//   ....[55]....
        /*0b60*/ 	.word	0x000259e0


	//   ....[56]....
        /*0b64*/ 	.word	0x00025f00


	//   ....[57]....
        /*0b68*/ 	.word	0x00025f40


	//   ....[58]....
        /*0b6c*/ 	.word	0x000267f0


	//   ....[59]....
        /*0b70*/ 	.word	0x00026800


	//   ....[60]....
        /*0b74*/ 	.word	0x00027780


	//   ....[61]....
        /*0b78*/ 	.word	0x000277b0


	//   ....[62]....
        /*0b7c*/ 	.word	0x000278d0


	//   ....[63]....
        /*0b80*/ 	.word	0x000278f0


	//   ....[64]....
        /*0b84*/ 	.word	0x000279f0


	//   ....[65]....
        /*0b88*/ 	.word	0x00027a10


	//   ....[66]....
        /*0b8c*/ 	.word	0x00027b20


	//   ....[67]....
        /*0b90*/ 	.word	0x00027b40


	//   ....[68]....
        /*0b94*/ 	.word	0x00027cd0


	//   ....[69]....
        /*0b98*/ 	.word	0x00027f00


	//   ....[70]....
        /*0b9c*/ 	.word	0x00027f30


	//   ....[71]....
        /*0ba0*/ 	.word	0x00027f60


	//   ....[72]....
        /*0ba4*/ 	.word	0x00027f90


	//   ....[73]....
        /*0ba8*/ 	.word	0x00027fc0


	//   ....[74]....
        /*0bac*/ 	.word	0x00027ff0


	//   ....[75]....
        /*0bb0*/ 	.word	0x00028190


	//   ....[76]....
        /*0bb4*/ 	.word	0x000281c0


	//   ....[77]....
        /*0bb8*/ 	.word	0x000281f0


	//   ....[78]....
        /*0bbc*/ 	.word	0x00028220


	//   ....[79]....
        /*0bc0*/ 	.word	0x00028250


	//   ....[80]....
        /*0bc4*/ 	.word	0x00028280


	//   ....[81]....
        /*0bc8*/ 	.word	0x00028320


	//   ....[82]....
        /*0bcc*/ 	.word	0x00028350


	//   ....[83]....
        /*0bd0*/ 	.word	0x00028360


	//   ....[84]....
        /*0bd4*/ 	.word	0x00028390


	//   ....[85]....
        /*0bd8*/ 	.word	0x000299d0


	//   ....[86]....
        /*0bdc*/ 	.word	0x0002b850


	//   ....[87]....
        /*0be0*/ 	.word	0x0002c4b0


	//   ....[88]....
        /*0be4*/ 	.word	0x0002c4d0


	//   ....[89]....
        /*0be8*/ 	.word	0x0002c4e0


	//   ....[90]....
        /*0bec*/ 	.word	0x0002c510


	//   ....[91]....
        /*0bf0*/ 	.word	0x0002c630


	//   ....[92]....
        /*0bf4*/ 	.word	0x0002c640


	//   ....[93]....
        /*0bf8*/ 	.word	0x0002c6e0


	//   ....[94]....
        /*0bfc*/ 	.word	0x0002c6f0


	//   ....[95]....
        /*0c00*/ 	.word	0x0002c790


	//   ....[96]....
        /*0c04*/ 	.word	0x0002c7a0


	//   ....[97]....
        /*0c08*/ 	.word	0x0002c840


	//   ....[98]....
        /*0c0c*/ 	.word	0x0002c850


	//   ....[99]....
        /*0c10*/ 	.word	0x0002c8d0


	//   ....[100]....
        /*0c14*/ 	.word	0x0002c900


	//   ....[101]....
        /*0c18*/ 	.word	0x0002c950


	//   ....[102]....
        /*0c1c*/ 	.word	0x0002c990


	//   ....[103]....
        /*0c20*/ 	.word	0x0002f8f0


	//   ....[104]....
        /*0c24*/ 	.word	0x0002f920


	//   ....[105]....
        /*0c28*/ 	.word	0x0002f980


	//   ....[106]....
        /*0c2c*/ 	.word	0x0002f9b0


	//   ....[107]....
        /*0c30*/ 	.word	0x0002f9e0


	//   ....[108]....
        /*0c34*/ 	.word	0x0002fa10


	//   ....[109]....
        /*0c38*/ 	.word	0x0002fa40


	//   ....[110]....
        /*0c3c*/ 	.word	0x0002fa70


	//   ....[111]....
        /*0c40*/ 	.word	0x0002fc30


	//   ....[112]....
        /*0c44*/ 	.word	0x0002fc60


	//   ....[113]....
        /*0c48*/ 	.word	0x0002fc90


	//   ....[114]....
        /*0c4c*/ 	.word	0x0002fcc0


	//   ....[115]....
        /*0c50*/ 	.word	0x0002fcf0


	//   ....[116]....
        /*0c54*/ 	.word	0x0002fd20


	//   ....[117]....
        /*0c58*/ 	.word	0x0002fdf0


	//   ....[118]....
        /*0c5c*/ 	.word	0x0002fe10


	//   ....[119]....
        /*0c60*/ 	.word	0x0002fe20


	//   ....[120]....
        /*0c64*/ 	.word	0x0002fea0


	//   ....[121]....
        /*0c68*/ 	.word	0x000309e0


	//   ....[122]....
        /*0c6c*/ 	.word	0x00030e20


	//   ....[123]....
        /*0c70*/ 	.word	0x00030eb0


	//   ....[124]....
        /*0c74*/ 	.word	0x00030f00


	//   ....[125]....
        /*0c78*/ 	.word	0x00030f50


	//   ....[126]....
        /*0c7c*/ 	.word	0x00030fe0


	//   ....[127]....
        /*0c80*/ 	.word	0x00031070


	//   ....[128]....
        /*0c84*/ 	.word	0x000310c0


	//   ....[129]....
        /*0c88*/ 	.word	0x00031110


	//   ....[130]....
        /*0c8c*/ 	.word	0x00031200


	//   ....[131]....
        /*0c90*/ 	.word	0x00031290


	//   ....[132]....
        /*0c94*/ 	.word	0x000312f0


	//   ....[133]....
        /*0c98*/ 	.word	0x00031350


	//   ....[134]....
        /*0c9c*/ 	.word	0x000313e0


	//   ....[135]....
        /*0ca0*/ 	.word	0x00031470


	//   ....[136]....
        /*0ca4*/ 	.word	0x000314c0


	//   ....[137]....
        /*0ca8*/ 	.word	0x00031510


	//   ....[138]....
        /*0cac*/ 	.word	0x00031810


	//   ....[139]....
        /*0cb0*/ 	.word	0x00031af0


	//   ....[140]....
        /*0cb4*/ 	.word	0x00031cd0


	//   ....[141]....
        /*0cb8*/ 	.word	0x00031d20


	//   ....[142]....
        /*0cbc*/ 	.word	0x00031d80


	//   ....[143]....
        /*0cc0*/ 	.word	0x00031e60


	//   ....[144]....
        /*0cc4*/ 	.word	0x00031f20


	//   ....[145]....
        /*0cc8*/ 	.word	0x00032020


	//   ....[146]....
        /*0ccc*/ 	.word	0x000320f0


	//   ....[147]....
        /*0cd0*/ 	.word	0x00032200


	//   ....[148]....
        /*0cd4*/ 	.word	0x00032260


	//   ....[149]....
        /*0cd8*/ 	.word	0x00032370


	//   ....[150]....
        /*0cdc*/ 	.word	0x000323d0


	//   ....[151]....
        /*0ce0*/ 	.word	0x000324e0


	//   ....[152]....
        /*0ce4*/ 	.word	0x00032540


	//   ....[153]....
        /*0ce8*/ 	.word	0x00032630


	//   ....[154]....
        /*0cec*/ 	.word	0x000326b0


	//   ....[155]....
        /*0cf0*/ 	.word	0x00032790


	//   ....[156]....
        /*0cf4*/ 	.word	0x00032b00


	//   ....[157]....
        /*0cf8*/ 	.word	0x00032ba0


	//   ....[158]....
        /*0cfc*/ 	.word	0x00032d40


	//   ....[159]....
        /*0d00*/ 	.word	0x00032dc0


	//   ....[160]....
        /*0d04*/ 	.word	0x00032e40


	//   ....[161]....
        /*0d08*/ 	.word	0x00032ec0


	//   ....[162]....
        /*0d0c*/ 	.word	0x00032f40


	//   ....[163]....
        /*0d10*/ 	.word	0x00032fd0


	//   ....[164]....
        /*0d14*/ 	.word	0x00033070


	//   ....[165]....
        /*0d18*/ 	.word	0x00033120


	//   ....[166]....
        /*0d1c*/ 	.word	0x000331a0


	//   ....[167]....
        /*0d20*/ 	.word	0x00033220


	//   ....[168]....
        /*0d24*/ 	.word	0x000332a0


	//   ....[169]....
        /*0d28*/ 	.word	0x00033330


	//   ....[170]....
        /*0d2c*/ 	.word	0x000333b0


	//   ....[171]....
        /*0d30*/ 	.word	0x00033460


	//   ....[172]....
        /*0d34*/ 	.word	0x000334b0


	//   ....[173]....
        /*0d38*/ 	.word	0x00033570


	//   ....[174]....
        /*0d3c*/ 	.word	0x000336a0


	//----- nvinfo : EIATTR_REG_RECONFIG
	.align		4
.L_325:
        /*0d40*/ 	.byte	0x01, 0x54
	.zero		2


	//----- nvinfo : EIATTR_SYSCALL_OFFSETS
	.align		4
        /*0d44*/ 	.byte	0x04, 0x46
        /*0d46*/ 	.short	(.L_327 - .L_326)


	//   ....[0]....
.L_326:
        /*0d48*/ 	.word	0x00001dc0


	//   ....[1]....
        /*0d4c*/ 	.word	0x00001f10


	//   ....[2]....
        /*0d50*/ 	.word	0x0000b240


	//   ....[3]....
        /*0d54*/ 	.word	0x0000b560


	//   ....[4]....
        /*0d58*/ 	.word	0x0002b470


	//   ....[5]....
        /*0d5c*/ 	.word	0x0002b5c0


	//   ....[6]....
        /*0d60*/ 	.word	0x0002b6b0


	//   ....[7]....
        /*0d64*/ 	.word	0x0002c030


	//----- nvinfo : EIATTR_MBARRIER_INSTR_OFFSETS
	.align		4
.L_327:
        /*0d68*/ 	.byte	0x04, 0x39
        /*0d6a*/ 	.short	(.L_329 - .L_328)


	//   ....[0]....
.L_328:
        /*0d6c*/ 	.word	0x000002d0
        /*0d70*/ 	.word	0x000000ff
        /*0d74*/ 	.word	0x00036800
        /*0d78*/ 	.short	0x0100
        /*0d7a*/ 	.byte	0x08
	.zero		1


	//   ....[1]....
        /*0d7c*/ 	.word	0x000002e0
        /*0d80*/ 	.word	0x000000ff
        /*0d84*/ 	.word	0x00036820
        /*0d88*/ 	.short	0x0100
        /*0d8a*/ 	.byte	0x08
	.zero		1


	//   ....[2]....
        /*0d8c*/ 	.word	0x000003d0
        /*0d90*/ 	.word	0x000000ff
        /*0d94*/ 	.word	0x00036830
        /*0d98*/ 	.short	0x0100
        /*0d9a*/ 	.byte	0x08
	.zero		1


	//   ....[3]....
        /*0d9c*/ 	.word	0x000003e0
        /*0da0*/ 	.word	0x000000ff
        /*0da4*/ 	.word	0x00036840
        /*0da8*/ 	.short	0x0100
        /*0daa*/ 	.byte	0x08
	.zero		1


	//   ....[4]....
        /*0dac*/ 	.word	0x000003f0
        /*0db0*/ 	.word	0x000000ff
        /*0db4*/ 	.word	0x00036838
        /*0db8*/ 	.short	0x0100
        /*0dba*/ 	.byte	0x08
	.zero		1


	//   ....[5]....
        /*0dbc*/ 	.word	0x00000400
        /*0dc0*/ 	.word	0x000000ff
        /*0dc4*/ 	.word	0x00036848
        /*0dc8*/ 	.short	0x0100
        /*0dca*/ 	.byte	0x08
	.zero		1


	//   ....[6]....
        /*0dcc*/ 	.word	0x00000530
        /*0dd0*/ 	.word	0x000000ff
        /*0dd4*/ 	.word	0x00036850
        /*0dd8*/ 	.short	0x0100
        /*0dda*/ 	.byte	0x08
	.zero		1


	//   ....[7]....
        /*0ddc*/ 	.word	0x00000540
        /*0de0*/ 	.word	0x000000ff
        /*0de4*/ 	.word	0x00036860
        /*0de8*/ 	.short	0x0100
        /*0dea*/ 	.byte	0x08
	.zero		1


	//   ....[8]....
        /*0dec*/ 	.word	0x00000550
        /*0df0*/ 	.word	0x000000ff
        /*0df4*/ 	.word	0x00036858
        /*0df8*/ 	.short	0x0100
        /*0dfa*/ 	.byte	0x08
	.zero		1


	//   ....[9]....
        /*0dfc*/ 	.word	0x00000560
        /*0e00*/ 	.word	0x000000ff
        /*0e04*/ 	.word	0x00036868
        /*0e08*/ 	.short	0x0100
        /*0e0a*/ 	.byte	0x08
	.zero		1


	//   ....[10]....
        /*0e0c*/ 	.word	0x00000650
        /*0e10*/ 	.word	0x000000ff
        /*0e14*/ 	.word	0x00036870
        /*0e18*/ 	.short	0x0100
        /*0e1a*/ 	.byte	0x06
	.zero		1


	//   ....[11]....
        /*0e1c*/ 	.word	0x00000660
        /*0e20*/ 	.word	0x000000ff
        /*0e24*/ 	.word	0x00036880
        /*0e28*/ 	.short	0x0100
        /*0e2a*/ 	.byte	0x06
	.zero		1


	//   ....[12]....
        /*0e2c*/ 	.word	0x00000670
        /*0e30*/ 	.word	0x000000ff
        /*0e34*/ 	.word	0x00036878
        /*0e38*/ 	.short	0x0100
        /*0e3a*/ 	.byte	0x06
	.zero		1


	//   ....[13]....
        /*0e3c*/ 	.word	0x00000680
        /*0e40*/ 	.word	0x000000ff
        /*0e44*/ 	.word	0x00036888
        /*0e48*/ 	.short	0x0100
        /*0e4a*/ 	.byte	0x06
	.zero		1


	//   ....[14]....
        /*0e4c*/ 	.word	0x000007b0
        /*0e50*/ 	.word	0x000000ff
        /*0e54*/ 	.word	0x00036890
        /*0e58*/ 	.short	0x0100
        /*0e5a*/ 	.byte	0x08
	.zero		1


	//   ....[15]....
        /*0e5c*/ 	.word	0x000007c0
        /*0e60*/ 	.word	0x000000ff
        /*0e64*/ 	.word	0x000368a0
        /*0e68*/ 	.short	0x0100
        /*0e6a*/ 	.byte	0x08
	.zero		1


	//   ....[16]....
        /*0e6c*/ 	.word	0x000007d0
        /*0e70*/ 	.word	0x000000ff
        /*0e74*/ 	.word	0x00036898
        /*0e78*/ 	.short	0x0100
        /*0e7a*/ 	.byte	0x08
	.zero		1


	//   ....[17]....
        /*0e7c*/ 	.word	0x000007e0
        /*0e80*/ 	.word	0x000000ff
        /*0e84*/ 	.word	0x000368a8
        /*0e88*/ 	.short	0x0100
        /*0e8a*/ 	.byte	0x08
	.zero		1


	//   ....[18]....
        /*0e8c*/ 	.word	0x00000910
        /*0e90*/ 	.word	0x000000ff
        /*0e94*/ 	.word	0x000368b0
        /*0e98*/ 	.short	0x0100
        /*0e9a*/ 	.byte	0x08
	.zero		1


	//   ....[19]....
        /*0e9c*/ 	.word	0x00000920
        /*0ea0*/ 	.word	0x000000ff
        /*0ea4*/ 	.word	0x000368c0
        /*0ea8*/ 	.short	0x0100
        /*0eaa*/ 	.byte	0x08
	.zero		1


	//   ....[20]....
        /*0eac*/ 	.word	0x00000930
        /*0eb0*/ 	.word	0x000000ff
        /*0eb4*/ 	.word	0x000368b8
        /*0eb8*/ 	.short	0x0100
        /*0eba*/ 	.byte	0x08
	.zero		1


	//   ....[21]....
        /*0ebc*/ 	.word	0x00000940
        /*0ec0*/ 	.word	0x000000ff
        /*0ec4*/ 	.word	0x000368c8
        /*0ec8*/ 	.short	0x0100
        /*0eca*/ 	.byte	0x08
	.zero		1


	//   ....[22]....
        /*0ecc*/ 	.word	0x00003a70
        /*0ed0*/ 	.word	0x0000002b
        /*0ed4*/ 	.word	0x00036890
        /*0ed8*/ 	.short	0x010a
        /*0eda*/ 	.byte	0x3f
	.zero		1


	//   ....[23]....
        /*0edc*/ 	.word	0x00006df0
        /*0ee0*/ 	.word	0x0000002b
        /*0ee4*/ 	.word	0x00036890
        /*0ee8*/ 	.short	0x010a
        /*0eea*/ 	.byte	0x3f
	.zero		1


	//   ....[24]....
        /*0eec*/ 	.word	0x00009e80
        /*0ef0*/ 	.word	0x0000002b
        /*0ef4*/ 	.word	0x00036890
        /*0ef8*/ 	.short	0x010a
        /*0efa*/ 	.byte	0x3f
	.zero		1


	//   ....[25]....
        /*0efc*/ 	.word	0x0000a250
        /*0f00*/ 	.word	0x0000002c
        /*0f04*/ 	.word	0x00000000
        /*0f08*/ 	.short	0x0101
        /*0f0a*/ 	.byte	0x3f
	.zero		1


	//   ....[26]....
        /*0f0c*/ 	.word	0x0000a290
        /*0f10*/ 	.word	0x0000002b
        /*0f14*/ 	.word	0x000368b0
        /*0f18*/ 	.short	0x010a
        /*0f1a*/ 	.byte	0x3f
	.zero		1


	//   ....[27]....
        /*0f1c*/ 	.word	0x0000a900
        /*0f20*/ 	.word	0x0000002b
        /*0f24*/ 	.word	0x00000000
        /*0f28*/ 	.short	0x0101
        /*0f2a*/ 	.byte	0x3f
	.zero		1


	//   ....[28]....
        /*0f2c*/ 	.word	0x0000b2c0
        /*0f30*/ 	.word	0x00000010
        /*0f34*/ 	.word	0x00036800
        /*0f38*/ 	.short	0x010a
        /*0f3a*/ 	.byte	0x3f
	.zero		1


	//   ....[29]....
        /*0f3c*/ 	.word	0x0000b310
        /*0f40*/ 	.word	0x00000010
        /*0f44*/ 	.word	0x00036800
        /*0f48*/ 	.short	0x010a
        /*0f4a*/ 	.byte	0x3f
	.zero		1


	//   ....[30]....
        /*0f4c*/ 	.word	0x0000c770
        /*0f50*/ 	.word	0x00000010
        /*0f54*/ 	.word	0x00036800
        /*0f58*/ 	.short	0x010a
        /*0f5a*/ 	.byte	0x3f
	.zero		1


	//   ....[31]....
        /*0f5c*/ 	.word	0x0000f930
        /*0f60*/ 	.word	0x00000010
        /*0f64*/ 	.word	0x00036800
        /*0f68*/ 	.short	0x010a
        /*0f6a*/ 	.byte	0x3f
	.zero		1


	//   ....[32]....
        /*0f6c*/ 	.word	0x000123e0
        /*0f70*/ 	.word	0x00000000
        /*0f74*/ 	.word	0x00036830
        /*0f78*/ 	.short	0x010a
        /*0f7a*/ 	.byte	0x3f
	.zero		1


	//   ....[33]....
        /*0f7c*/ 	.word	0x00012450
        /*0f80*/ 	.word	0x00000000
        /*0f84*/ 	.word	0x00036830
        /*0f88*/ 	.short	0x010a
        /*0f8a*/ 	.byte	0x3f
	.zero		1


	//   ....[34]....
        /*0f8c*/ 	.word	0x000162b0
        /*0f90*/ 	.word	0x00000000
        /*0f94*/ 	.word	0x00000000
        /*0f98*/ 	.short	0x0101
        /*0f9a*/ 	.byte	0x3f
	.zero		1


	//   ....[35]....
        /*0f9c*/ 	.word	0x00017b40
        /*0fa0*/ 	.word	0x0000000d
        /*0fa4*/ 	.word	0x00036830
        /*0fa8*/ 	.short	0x010a
        /*0faa*/ 	.byte	0x3f
	.zero		1


	//   ....[36]....
        /*0fac*/ 	.word	0x00017bc0
        /*0fb0*/ 	.word	0x0000000d
        /*0fb4*/ 	.word	0x00036830
        /*0fb8*/ 	.short	0x010a
        /*0fba*/ 	.byte	0x3f
	.zero		1


	//   ....[37]....
        /*0fbc*/ 	.word	0x0001b2c0
        /*0fc0*/ 	.word	0x0000000b
        /*0fc4*/ 	.word	0x00036850
        /*0fc8*/ 	.short	0x010a
        /*0fca*/ 	.byte	0x3f
	.zero		1


	//   ....[38]....
        /*0fcc*/ 	.word	0x0001b310
        /*0fd0*/ 	.word	0x0000000b
        /*0fd4*/ 	.word	0x00036850
        /*0fd8*/ 	.short	0x010a
        /*0fda*/ 	.byte	0x3f
	.zero		1


	//   ....[39]....
        /*0fdc*/ 	.word	0x0001d1d0
        /*0fe0*/ 	.word	0x0000000d
        /*0fe4*/ 	.word	0x00000000
        /*0fe8*/ 	.short	0x0101
        /*0fea*/ 	.byte	0x3f
	.zero		1


	//   ....[40]....
        /*0fec*/ 	.word	0x0001d220
        /*0ff0*/ 	.word	0x0000000b
        /*0ff4*/ 	.word	0x00000000
        /*0ff8*/ 	.short	0x0101
        /*0ffa*/ 	.byte	0x3f
	.zero		1


	//   ....[41]....
        /*0ffc*/ 	.word	0x0001d8a0
        /*1000*/ 	.word	0x00000004
        /*1004*/ 	.word	0x00036830
        /*1008*/ 	.short	0x010a
        /*100a*/ 	.byte	0x3f
	.zero		1


	//   ....[42]....
        /*100c*/ 	.word	0x0001d920
        /*1010*/ 	.word	0x00000004
        /*1014*/ 	.word	0x00036830
        /*1018*/ 	.short	0x010a
        /*101a*/ 	.byte	0x3f
	.zero		1


	//   ....[43]....
        /*101c*/ 	.word	0x00021020
        /*1020*/ 	.word	0x0000000b
        /*1024*/ 	.word	0x00036850
        /*1028*/ 	.short	0x010a
        /*102a*/ 	.byte	0x3f
	.zero		1


	//   ....[44]....
        /*102c*/ 	.word	0x00021070
        /*1030*/ 	.word	0x0000000b
        /*1034*/ 	.word	0x00036850
        /*1038*/ 	.short	0x010a
        /*103a*/ 	.byte	0x3f
	.zero		1


	//   ....[45]....
        /*103c*/ 	.word	0x00022750
        /*1040*/ 	.word	0x0000000f
        /*1044*/ 	.word	0x00000000
        /*1048*/ 	.short	0x0101
        /*104a*/ 	.byte	0x3f
	.zero		1


	//   ....[46]....
        /*104c*/ 	.word	0x000227b0
        /*1050*/ 	.word	0x0000000b
        /*1054*/ 	.word	0x00000000
        /*1058*/ 	.short	0x0101
        /*105a*/ 	.byte	0x3f
	.zero		1


	//   ....[47]....
        /*105c*/ 	.word	0x00023310
        /*1060*/ 	.word	0x00000000
        /*1064*/ 	.word	0x00036850
        /*1068*/ 	.short	0x010a
        /*106a*/ 	.byte	0x3f
	.zero		1


	//   ....[48]....
        /*106c*/ 	.word	0x000233b0
        /*1070*/ 	.word	0x00000000
        /*1074*/ 	.word	0x00036850
        /*1078*/ 	.short	0x010a
        /*107a*/ 	.byte	0x3f
	.zero		1


	//   ....[49]....
        /*107c*/ 	.word	0x00023900
        /*1080*/ 	.word	0x0000000c
        /*1084*/ 	.word	0x00000000
        /*1088*/ 	.short	0x0101
        /*108a*/ 	.byte	0x3f
	.zero		1


	//   ....[50]....
        /*108c*/ 	.word	0x00025610
        /*1090*/ 	.word	0x00000003
        /*1094*/ 	.word	0x00000000
        /*1098*/ 	.short	0x0101
        /*109a*/ 	.byte	0x3f
	.zero		1


	//   ....[51]....
        /*109c*/ 	.word	0x00025ec0
        /*10a0*/ 	.word	0x00000006
        /*10a4*/ 	.word	0x00000000
        /*10a8*/ 	.short	0x0101
        /*10aa*/ 	.byte	0x3f
	.zero		1


	//   ....[52]....
        /*10ac*/ 	.word	0x00029ab0
        /*10b0*/ 	.word	0x00000012
        /*10b4*/ 	.word	0x00036820
        /*10b8*/ 	.short	0x010a
        /*10ba*/ 	.byte	0x3f
	.zero		1


	//   ....[53]....
        /*10bc*/ 	.word	0x00029b80
        /*10c0*/ 	.word	0x00000005
        /*10c4*/ 	.word	0x000368a0
        /*10c8*/ 	.short	0x010a
        /*10ca*/ 	.byte	0x3f
	.zero		1


	//   ....[54]....
        /*10cc*/ 	.word	0x00029fc0
        /*10d0*/ 	.word	0x00000005
        /*10d4*/ 	.word	0x000368c0
        /*10d8*/ 	.short	0x010a
        /*10da*/ 	.byte	0x3f
	.zero		1


	//   ....[55]....
        /*10dc*/ 	.word	0x0002a550
        /*10e0*/ 	.word	0x00000007
        /*10e4*/ 	.word	0x000368a0
        /*10e8*/ 	.short	0x010a
        /*10ea*/ 	.byte	0x3f
	.zero		1


	//   ....[56]....
        /*10ec*/ 	.word	0x0002a980
        /*10f0*/ 	.word	0x00000007
        /*10f4*/ 	.word	0x000368c0
        /*10f8*/ 	.short	0x010a
        /*10fa*/ 	.byte	0x3f
	.zero		1


	//   ....[57]....
        /*10fc*/ 	.word	0x0002bac0
        /*1100*/ 	.word	0x00000000
        /*1104*/ 	.word	0x00036840
        /*1108*/ 	.short	0x010a
        /*110a*/ 	.byte	0x3f
	.zero		1


	//   ....[58]....
        /*110c*/ 	.word	0x0002caa0
        /*1110*/ 	.word	0x00000012
        /*1114*/ 	.word	0x00036800
        /*1118*/ 	.short	0x0107
        /*111a*/ 	.byte	0x3f
	.zero		1


	//   ....[59]....
        /*111c*/ 	.word	0x0002cbb0
        /*1120*/ 	.word	0x00000012
        /*1124*/ 	.word	0x00036800
        /*1128*/ 	.short	0x0101
        /*112a*/ 	.byte	0x3f
	.zero		1


	//   ....[60]....
        /*112c*/ 	.word	0x0002cbd0
        /*1130*/ 	.word	0x00000012
        /*1134*/ 	.word	0x00036820
        /*1138*/ 	.short	0x010a
        /*113a*/ 	.byte	0x3f
	.zero		1


	//   ....[61]....
        /*113c*/ 	.word	0x0002cf90
        /*1140*/ 	.word	0x00000003
        /*1144*/ 	.word	0x00036840
        /*1148*/ 	.short	0x010a
        /*114a*/ 	.byte	0x3f
	.zero		1


	//   ....[62]....
        /*114c*/ 	.word	0x0002d430
        /*1150*/ 	.word	0x00000003
        /*1154*/ 	.word	0x00000060
        /*1158*/ 	.short	0x010a
        /*115a*/ 	.byte	0x3f
	.zero		1


	//   ....[63]....
        /*115c*/ 	.word	0x0002dbb0
        /*1160*/ 	.word	0x00000003
        /*1164*/ 	.word	0x00036840
        /*1168*/ 	.short	0x010a
        /*116a*/ 	.byte	0x3f
	.zero		1


	//   ....[64]....
        /*116c*/ 	.word	0x0002e050
        /*1170*/ 	.word	0x00000002
        /*1174*/ 	.word	0x00000060
        /*1178*/ 	.short	0x010a
        /*117a*/ 	.byte	0x3f
	.zero		1


	//   ....[65]....
        /*117c*/ 	.word	0x0002e710
        /*1180*/ 	.word	0x00000002
        /*1184*/ 	.word	0x00036840
        /*1188*/ 	.short	0x010a
        /*118a*/ 	.byte	0x3f
	.zero		1


	//   ....[66]....
        /*118c*/ 	.word	0x0002ebb0
        /*1190*/ 	.word	0x00000002
        /*1194*/ 	.word	0x00000060
        /*1198*/ 	.short	0x010a
        /*119a*/ 	.byte	0x3f
	.zero		1


	//   ....[67]....
        /*119c*/ 	.word	0x0002f220
        /*11a0*/ 	.word	0x00000000
        /*11a4*/ 	.word	0x00036860
        /*11a8*/ 	.short	0x010a
        /*11aa*/ 	.byte	0x3f
	.zero		1


	//   ....[68]....
        /*11ac*/ 	.word	0x00030960
        /*11b0*/ 	.word	0x00000000
        /*11b4*/ 	.word	0x00036820
        /*11b8*/ 	.short	0x010a
        /*11ba*/ 	.byte	0x3f
	.zero		1


	//   ....[69]....
        /*11bc*/ 	.word	0x00030b60
        /*11c0*/ 	.word	0x00000006
        /*11c4*/ 	.word	0x00000000
        /*11c8*/ 	.short	0x010a
        /*11ca*/ 	.byte	0x3f
	.zero		1


	//   ....[70]....
        /*11cc*/ 	.word	0x00030b90
        /*11d0*/ 	.word	0x00000007
        /*11d4*/ 	.word	0x00000000
        /*11d8*/ 	.short	0x010a
        /*11da*/ 	.byte	0x3f
	.zero		1


	//   ....[71]....
        /*11dc*/ 	.word	0x00030bf0
        /*11e0*/ 	.word	0x00000004
        /*11e4*/ 	.word	0x00000000
        /*11e8*/ 	.short	0x010a
        /*11ea*/ 	.byte	0x3f
	.zero		1


	//   ....[72]....
        /*11ec*/ 	.word	0x00030c20
        /*11f0*/ 	.word	0x00000003
        /*11f4*/ 	.word	0x00000000
        /*11f8*/ 	.short	0x010a
        /*11fa*/ 	.byte	0x3f
	.zero		1


	//   ....[73]....
        /*11fc*/ 	.word	0x00030c80
        /*1200*/ 	.word	0x0000002b
        /*1204*/ 	.word	0x00036890
        /*1208*/ 	.short	0x010a
        /*120a*/ 	.byte	0x3f
	.zero		1


	//   ....[74]....
        /*120c*/ 	.word	0x00030cd0
        /*1210*/ 	.word	0x0000002b
        /*1214*/ 	.word	0x00036890
        /*1218*/ 	.short	0x010a
        /*121a*/ 	.byte	0x3f
	.zero		1


	//   ....[75]....
        /*121c*/ 	.word	0x00030d20
        /*1220*/ 	.word	0x0000002b
        /*1224*/ 	.word	0x00036890
        /*1228*/ 	.short	0x010a
        /*122a*/ 	.byte	0x3f
	.zero		1


	//   ....[76]....
        /*122c*/ 	.word	0x00030d70
        /*1230*/ 	.word	0x0000002b
        /*1234*/ 	.word	0x000368b0
        /*1238*/ 	.short	0x010a
        /*123a*/ 	.byte	0x3f
	.zero		1


	//   ....[77]....
        /*123c*/ 	.word	0x00031150
        /*1240*/ 	.word	0x00000010
        /*1244*/ 	.word	0x00036800
        /*1248*/ 	.short	0x010a
        /*124a*/ 	.byte	0x3f
	.zero		1


	//   ....[78]....
        /*124c*/ 	.word	0x00031550
        /*1250*/ 	.word	0x00000010
        /*1254*/ 	.word	0x00036800
        /*1258*/ 	.short	0x010a
        /*125a*/ 	.byte	0x3f
	.zero		1


	//   ....[79]....
        /*125c*/ 	.word	0x000315a0
        /*1260*/ 	.word	0x00000000
        /*1264*/ 	.word	0x00036830
        /*1268*/ 	.short	0x010a
        /*126a*/ 	.byte	0x3f
	.zero		1


	//   ....[80]....
        /*126c*/ 	.word	0x000315f0
        /*1270*/ 	.word	0x0000000d
        /*1274*/ 	.word	0x00036830
        /*1278*/ 	.short	0x010a
        /*127a*/ 	.byte	0x3f
	.zero		1


	//   ....[81]....
        /*127c*/ 	.word	0x00031640
        /*1280*/ 	.word	0x0000000b
        /*1284*/ 	.word	0x00036850
        /*1288*/ 	.short	0x010a
        /*128a*/ 	.byte	0x3f
	.zero		1


	//   ....[82]....
        /*128c*/ 	.word	0x00031690
        /*1290*/ 	.word	0x00000004
        /*1294*/ 	.word	0x00036830
        /*1298*/ 	.short	0x010a
        /*129a*/ 	.byte	0x3f
	.zero		1


	//   ....[83]....
        /*129c*/ 	.word	0x000316e0
        /*12a0*/ 	.word	0x0000000b
        /*12a4*/ 	.word	0x00036850
        /*12a8*/ 	.short	0x010a
        /*12aa*/ 	.byte	0x3f
	.zero		1


	//   ....[84]....
        /*12ac*/ 	.word	0x00031730
        /*12b0*/ 	.word	0x00000000
        /*12b4*/ 	.word	0x00036850
        /*12b8*/ 	.short	0x010a
        /*12ba*/ 	.byte	0x3f
	.zero		1


	//   ....[85]....
        /*12bc*/ 	.word	0x000318d0
        /*12c0*/ 	.word	0x00000012
        /*12c4*/ 	.word	0x00036820
        /*12c8*/ 	.short	0x010a
        /*12ca*/ 	.byte	0x3f
	.zero		1


	//   ....[86]....
        /*12cc*/ 	.word	0x00031920
        /*12d0*/ 	.word	0x00000005
        /*12d4*/ 	.word	0x000368a0
        /*12d8*/ 	.short	0x010a
        /*12da*/ 	.byte	0x3f
	.zero		1


	//   ....[87]....
        /*12dc*/ 	.word	0x00031970
        /*12e0*/ 	.word	0x00000005
        /*12e4*/ 	.word	0x000368c0
        /*12e8*/ 	.short	0x010a
        /*12ea*/ 	.byte	0x3f
	.zero		1


	//   ....[88]....
        /*12ec*/ 	.word	0x000319c0
        /*12f0*/ 	.word	0x00000007
        /*12f4*/ 	.word	0x000368a0
        /*12f8*/ 	.short	0x010a
        /*12fa*/ 	.byte	0x3f
	.zero		1


	//   ....[89]....
        /*12fc*/ 	.word	0x00031a10
        /*1300*/ 	.word	0x00000007
        /*1304*/ 	.word	0x000368c0
        /*1308*/ 	.short	0x010a
        /*130a*/ 	.byte	0x3f
	.zero		1


	//   ....[90]....
        /*130c*/ 	.word	0x00031bb0
        /*1310*/ 	.word	0x00000000
        /*1314*/ 	.word	0x00036840
        /*1318*/ 	.short	0x010a
        /*131a*/ 	.byte	0x3f
	.zero		1


	//   ....[91]....
        /*131c*/ 	.word	0x00032810
        /*1320*/ 	.word	0x00000012
        /*1324*/ 	.word	0x00036820
        /*1328*/ 	.short	0x010a
        /*132a*/ 	.byte	0x3f
	.zero		1


	//   ....[92]....
        /*132c*/ 	.word	0x00032860
        /*1330*/ 	.word	0x00000003
        /*1334*/ 	.word	0x00036840
        /*1338*/ 	.short	0x010a
        /*133a*/ 	.byte	0x3f
	.zero		1


	//   ....[93]....
        /*133c*/ 	.word	0x000328b0
        /*1340*/ 	.word	0x00000003
        /*1344*/ 	.word	0x00000060
        /*1348*/ 	.short	0x010a
        /*134a*/ 	.byte	0x3f
	.zero		1


	//   ....[94]....
        /*134c*/ 	.word	0x00032900
        /*1350*/ 	.word	0x00000003
        /*1354*/ 	.word	0x00036840
        /*1358*/ 	.short	0x010a
        /*135a*/ 	.byte	0x3f
	.zero		1


	//   ....[95]....
        /*135c*/ 	.word	0x00032950
        /*1360*/ 	.word	0x00000002
        /*1364*/ 	.word	0x00000060
        /*1368*/ 	.short	0x010a
        /*136a*/ 	.byte	0x3f
	.zero		1


	//   ....[96]....
        /*136c*/ 	.word	0x000329a0
        /*1370*/ 	.word	0x00000002
        /*1374*/ 	.word	0x00036840
        /*1378*/ 	.short	0x010a
        /*137a*/ 	.byte	0x3f
	.zero		1


	//   ....[97]....
        /*137c*/ 	.word	0x000329f0
        /*1380*/ 	.word	0x00000002
        /*1384*/ 	.word	0x00000060
        /*1388*/ 	.short	0x010a
        /*138a*/ 	.byte	0x3f
	.zero		1


	//   ....[98]....
        /*138c*/ 	.word	0x00032a40
        /*1390*/ 	.word	0x00000000
        /*1394*/ 	.word	0x00036860
        /*1398*/ 	.short	0x010a
        /*139a*/ 	.byte	0x3f
	.zero		1


	//   ....[99]....
        /*139c*/ 	.word	0x000335c0
        /*13a0*/ 	.word	0x00000000
        /*13a4*/ 	.word	0x00036820
        /*13a8*/ 	.short	0x010a
        /*13aa*/ 	.byte	0x3f
	.zero		1


	//   ....[100]....
        /*13ac*/ 	.word	0x00033760
        /*13b0*/ 	.word	0x00000006
        /*13b4*/ 	.word	0x00000000
        /*13b8*/ 	.short	0x010a
        /*13ba*/ 	.byte	0x3f
	.zero		1


	//   ....[101]....
        /*13bc*/ 	.word	0x000337b0
        /*13c0*/ 	.word	0x00000007
        /*13c4*/ 	.word	0x00000000
        /*13c8*/ 	.short	0x010a
        /*13ca*/ 	.byte	0x3f
	.zero		1


	//   ....[102]....
        /*13cc*/ 	.word	0x00033800
        /*13d0*/ 	.word	0x00000004
        /*13d4*/ 	.word	0x00000000
        /*13d8*/ 	.short	0x010a
        /*13da*/ 	.byte	0x3f
	.zero		1


	//----- nvinfo : EIATTR_NUM_MBARRIERS
	.align		4
.L_329:
        /*13dc*/ 	.byte	0x03, 0x38
        /*13de*/ 	.short	0x0016


	//----- nvinfo : EIATTR_EXIT_INSTR_OFFSETS
	.align		4
        /*13e0*/ 	.byte	0x04, 0x1c
        /*13e2*/ 	.short	(.L_331 - .L_330)


	//   ....[0]....
.L_330:
        /*13e4*/ 	.word	0x00030c70


	//----- nvinfo : EIATTR_MAX_THREADS
	.align		4
.L_331:
        /*13e8*/ 	.byte	0x04, 0x05
        /*13ea*/ 	.short	(.L_333 - .L_332)
.L_332:
        /*13ec*/ 	.word	0x00000180
        /*13f0*/ 	.word	0x00000001
        /*13f4*/ 	.word	0x00000001


	//----- nvinfo : EIATTR_CRS_STACK_SIZE
	.align		4
.L_333:
        /*13f8*/ 	.byte	0x04, 0x1e
        /*13fa*/ 	.short	(.L_335 - .L_334)
.L_334:
        /*13fc*/ 	.word	0x00000000


	//----- nvinfo : EIATTR_CBANK_PARAM_SIZE
	.align		4
.L_335:
        /*1400*/ 	.byte	0x03, 0x19
        /*1402*/ 	.short	0x0af0


	//----- nvinfo : EIATTR_PARAM_CBANK
	.align		4
        /*1404*/ 	.byte	0x04, 0x0a
        /*1406*/ 	.short	(.L_337 - .L_336)
	.align		4
.L_336:
        /*1408*/ 	.word	index@(.nv.constant0._ZN7cutlass13device_kernelIN5flash11enable_sm90INS1_16FlashAttnFwdSm90INS1_25CollectiveMainloopFwdSm90ILi2EN4cute5tupleIJNS5_1CILi1EEES8_S8_EEENS6_IJNS7_ILi128EEENS7_ILi112EEENS7_ILi192EEEEEELi192ENS_6half_tEfNS_4arch4Sm90ELb1ELb0ELb1ELb1ELb0ELb1ELb0ELb1ELb1ELb1ELb1ELb0EEENS1_21CollectiveEpilogueFwdINS6_IJSA_SC_SB_EEES9_SE_SG_Li256ELb1ELb1ELb1ELb0EEENS1_36VarlenDynamicPersistentTileSchedulerILi128ELi112ELi256ELi128ELb1ELb1ELb1ELb1ELb1ELb1EEEEEEEEEvNT_6ParamsE)
        /*140c*/ 	.short	0x0210
        /*140e*/ 	.short	0x0af0


	//----- nvinfo : EIATTR_SW_WAR
	.align		4
.L_337:
        /*1410*/ 	.byte	0x04, 0x36
        /*1412*/ 	.short	(.L_339 - .L_338)
.L_338:
        /*1414*/ 	.word	0x00000008
.L_339:


//--------------------- .nv.callgraph             --------------------------
	.section	.nv.callgraph,"",@"SHT_CUDA_CALLGRAPH"
	.align	4
	.sectionentsize	8
	.align		4
        /*0000*/ 	.word	0x00000000
	.align		4
        /*0004*/ 	.word	0xffffffff
	.align		4
        /*0008*/ 	.word	index@(_ZN7cutlass13device_kernelIN5flash11enable_sm90INS1_16FlashAttnFwdSm90INS1_25CollectiveMainloopFwdSm90ILi2EN4cute5tupleIJNS5_1CILi1EEES8_S8_EEENS6_IJNS7_ILi128EEENS7_ILi112EEENS7_ILi192EEEEEELi192ENS_6half_tEfNS_4arch4Sm90ELb0ELb0ELb1ELb0ELb0ELb0ELb0ELb1ELb1ELb1ELb1ELb0EEENS1_21CollectiveEpilogueFwdINS6_IJSA_SC_SB_EEES9_SE_SG_Li256ELb0ELb1ELb1ELb0EEENS1_19SingleTileSchedulerILb0ELb1ELb1ELi128EEEEEEEEEvNT_6ParamsE)
	.align		4
        /*000c*/ 	.word	index@(__assertfail)
	.align		4
        /*0010*/ 	.word	index@(_ZN7cutlass13device_kernelIN5flash11enable_sm90INS1_16FlashAttnFwdSm90INS1_25CollectiveMainloopFwdSm90ILi2EN4cute5tupleIJNS5_1CILi1EEES8_S8_EEENS6_IJNS7_ILi128EEENS7_ILi112EEENS7_ILi192EEEEEELi192ENS_6half_tEfNS_4arch4Sm90ELb0ELb0ELb1ELb1ELb0ELb0ELb0ELb1ELb1ELb1ELb1ELb0EEENS1_21CollectiveEpilogueFwdINS6_IJSA_SC_SB_EEES9_SE_SG_Li256ELb1ELb1ELb1ELb0EEENS1_36VarlenDynamicPersistentTileSchedulerILi128ELi112ELi256ELi128ELb1ELb1ELb1ELb0ELb1ELb1EEEEEEEEEvNT_6ParamsE)
	.align		4
        /*0014*/ 	.word	index@(__assertfail)
	.align		4
        /*0018*/ 	.word	index@(_ZN7cutlass13device_kernelIN5flash11enable_sm90INS1_16FlashAttnFwdSm90INS1_25CollectiveMainloopFwdSm90ILi2EN4cute5tupleIJNS5_1CILi1EEES8_S8_EEENS6_IJNS7_ILi128EEENS7_ILi112EEENS7_ILi192EEEEEELi192ENS_6half_tEfNS_4arch4Sm90ELb0ELb0ELb1ELb1ELb0ELb1ELb0ELb1ELb1ELb1ELb1ELb0EEENS1_21CollectiveEpilogueFwdINS6_IJSA_SC_SB_EEES9_SE_SG_Li256ELb1ELb1ELb1ELb0EEENS1_36VarlenDynamicPersistentTileSchedulerILi128ELi112ELi256ELi128ELb1ELb1ELb1ELb0ELb1ELb1EEEEEEEEEvNT_6ParamsE)
	.align		4
        /*001c*/ 	.word	index@(__assertfail)
	.align		4
        /*0020*/ 	.word	index@(_ZN7cutlass13device_kernelIN5flash11enable_sm90INS1_16FlashAttnFwdSm90INS1_25CollectiveMainloopFwdSm90ILi2EN4cute5tupleIJNS5_1CILi1EEES8_S8_EEENS6_IJNS7_ILi128EEENS7_ILi96EEENS7_ILi192EEEEEELi192ENS_6half_tEfNS_4arch4Sm90ELb0ELb1ELb1ELb0ELb0ELb0ELb0ELb1ELb1ELb1ELb1ELb0EEENS1_21CollectiveEpilogueFwdINS6_IJSA_SC_SB_EEES9_SE_SG_Li256ELb0ELb1ELb1ELb0EEENS1_19SingleTileSchedulerILb0ELb1ELb1ELi128EEEEEEEEEvNT_6ParamsE)
	.align		4
        /*0024*/ 	.word	index@(__assertfail)
	.align		4
        /*0028*/ 	.word	index@(_ZN7cutlass13device_kernelIN5flash11enable_sm90INS1_16FlashAttnFwdSm90INS1_25CollectiveMainloopFwdSm90ILi2EN4cute5tupleIJNS5_1CILi1EEES8_S8_EEENS6_IJNS7_ILi128EEENS7_ILi96EEENS7_ILi192EEEEEELi192ENS_6half_tEfNS_4arch4Sm90ELb0ELb1ELb1ELb1ELb0ELb0ELb0ELb1ELb1ELb1ELb1ELb0EEENS1_21CollectiveEpilogueFwdINS6_IJSA_SC_SB_EEES9_SE_SG_Li256ELb1ELb1ELb1ELb0EEENS1_36VarlenDynamicPersistentTileSchedulerILi128ELi96ELi256ELi128ELb1ELb1ELb1ELb1ELb0ELb1EEEEEEEEEvNT_6ParamsE)
	.align		4
        /*002c*/ 	.word	index@(__assertfail)
	.align		4
        /*0030*/ 	.word	index@(_ZN7cutlass13device_kernelIN5flash11enable_sm90INS1_16FlashAttnFwdSm90INS1_25CollectiveMainloopFwdSm90ILi2EN4cute5tupleIJNS5_1CILi1EEES8_S8_EEENS6_IJNS7_ILi128EEENS7_ILi96EEENS7_ILi192EEEEEELi192ENS_6half_tEfNS_4arch4Sm90ELb0ELb1ELb1ELb1ELb0ELb1ELb0ELb1ELb1ELb1ELb1ELb0EEENS1_21CollectiveEpilogueFwdINS6_IJSA_SC_SB_EEES9_SE_SG_Li256ELb1ELb1ELb1ELb0EEENS1_36VarlenDynamicPersistentTileSchedulerILi128ELi96ELi256ELi128ELb1ELb1ELb1ELb1ELb0ELb1EEEEEEEEEvNT_6ParamsE)
	.align		4
        /*0034*/ 	.word	index@(__assertfail)
	.align		4
        /*0038*/ 	.word	index@(_ZN7cutlass13device_kernelIN5flash11enable_sm90INS1_16FlashAttnFwdSm90INS1_25CollectiveMainloopFwdSm90ILi2EN4cute5tupleIJNS5_1CILi1EEES8_S8_EEENS6_IJNS7_ILi128EEENS7_ILi112EEENS7_ILi192EEEEEELi192ENS_6half_tEfNS_4arch4Sm90ELb1ELb0ELb1ELb0ELb0ELb0ELb0ELb1ELb1ELb1ELb1ELb0EEENS1_21CollectiveEpilogueFwdINS6_IJSA_SC_SB_EEES9_SE_SG_Li256ELb0ELb1ELb1ELb0EEENS1_19SingleTileSchedulerILb0ELb1ELb1ELi128EEEEEEEEEvNT_6ParamsE)
	.align		4
        /*003c*/ 	.word	index@(__assertfail)
	.align		4
        /*0040*/ 	.word	index@(_ZN7cutlass13device_kernelIN5flash11enable_sm90INS1_16FlashAttnFwdSm90INS1_25CollectiveMainloopFwdSm90ILi2EN4cute5tupleIJNS5_1CILi1EEES8_S8_EEENS6_IJNS7_ILi128EEENS7_ILi112EEENS7_ILi192EEEEEELi192ENS_6half_tEfNS_4arch4Sm90ELb1ELb0ELb1ELb1ELb0ELb0ELb0ELb1ELb1ELb1ELb1ELb0EEENS1_21CollectiveEpilogueFwdINS6_IJSA_SC_SB_EEES9_SE_SG_Li256ELb1ELb1ELb1ELb0EEENS1_36VarlenDynamicPersistentTileSchedulerILi128ELi112ELi256ELi128ELb1ELb1ELb1ELb1ELb1ELb1EEEEEEEEEvNT_6ParamsE)
	.align		4
        /*0044*/ 	.word	index@(__assertfail)
	.align		4
        /*0048*/ 	.word	index@(_ZN7cutlass13device_kernelIN5flash11enable_sm90INS1_16FlashAttnFwdSm90INS1_25CollectiveMainloopFwdSm90ILi2EN4cute5tupleIJNS5_1CILi1EEES8_S8_EEENS6_IJNS7_ILi128EEENS7_ILi112EEENS7_ILi192EEEEEELi192ENS_6half_tEfNS_4arch4Sm90ELb1ELb0ELb1ELb1ELb0ELb1ELb0ELb1ELb1ELb1ELb1ELb0EEENS1_21CollectiveEpilogueFwdINS6_IJSA_SC_SB_EEES9_SE_SG_Li256ELb1ELb1ELb1ELb0EEENS1_36VarlenDynamicPersistentTileSchedulerILi128ELi112ELi256ELi128ELb1ELb1ELb1ELb1ELb1ELb1EEEEEEEEEvNT_6ParamsE)
	.align		4
        /*004c*/ 	.word	index@(__assertfail)
	.align		4
        /*0050*/ 	.word	0x00000000
	.align		4
        /*0054*/ 	.word	0xfffffffe
	.align		4
        /*0058*/ 	.word	0x00000000
	.align		4
        /*005c*/ 	.word	0xfffffffd
	.align		4
        /*0060*/ 	.word	0x00000000
	.align		4
        /*0064*/ 	.word	0xfffffffc


//--------------------- .nv.constant4             --------------------------
	.section	.nv.constant4,"a",@progbits
	.align	8
	.align		8
.nv.constant4:
        /*0000*/ 	.dword	__assertfail
	.align		8
        /*0008*/ 	.dword	__unnamed_1
	.align		8
        /*0010*/ 	.dword	__unnamed_2
	.align		8
        /*0018*/ 	.dword	__unnamed_3
	.align		8
        /*0020*/ 	.dword	__unnamed_4
	.align		8
        /*0028*/ 	.dword	__unnamed_5
	.align		8
        /*0030*/ 	.dword	__unnamed_6
	.align		8
        /*0038*/ 	.dword	__unnamed_7
	.align		8
        /*0040*/ 	.dword	__unnamed_8
	.align		8
        /*0048*/ 	.dword	__unnamed_9
	.align		8
        /*0050*/ 	.dword	_ZN80_INTERNAL_107ad84c_44_flash_fwd_hdim192_fp16_split_softcap_sm90_cu_59c7631c_30044cuda3std3__45__cpo5beginE
	.align		8
        /*0058*/ 	.dword	_ZN80_INTERNAL_107ad84c_44_flash_fwd_hdim192_fp16_split_softcap_sm90_cu_59c7631c_30044cuda3std3__45__cpo3endE
	.align		8
        /*0060*/ 	.dword	_ZN80_INTERNAL_107ad84c_44_flash_fwd_hdim192_fp16_split_softcap_sm90_cu_59c7631c_30044cuda3std3__45__cpo6cbeginE
	.align		8
        /*0068*/ 	.dword	_ZN80_INTERNAL_107ad84c_44_flash_fwd_hdim192_fp16_split_softcap_sm90_cu_59c7631c_30044cuda3std3__45__cpo4cendE
	.align		8
        /*0070*/ 	.dword	_ZN80_INTERNAL_107ad84c_44_flash_fwd_hdim192_fp16_split_softcap_sm90_cu_59c7631c_30044cuda3std3__482_GLOBAL__N__107ad84c_44_flash_fwd_hdim192_fp16_split_softcap_sm90_cu_59c7631c_30046ignoreE
	.align		8
        /*0078*/ 	.dword	_ZN80_INTERNAL_107ad84c_44_flash_fwd_hdim192_fp16_split_softcap_sm90_cu_59c7631c_30044cuda3std3__419piecewise_constructE
	.align		8
        /*0080*/ 	.dword	_ZN80_INTERNAL_107ad84c_44_flash_fwd_hdim192_fp16_split_softcap_sm90_cu_59c7631c_30044cuda3std3__48in_placeE
	.align		8
        /*0088*/ 	.dword	_ZN80_INTERNAL_107ad84c_44_flash_fwd_hdim192_fp16_split_softcap_sm90_cu_59c7631c_30044cuda3std6ranges3__45__cpo4swapE
	.align		8
        /*0090*/ 	.dword	_ZN80_INTERNAL_107ad84c_44_flash_fwd_hdim192_fp16_split_softcap_sm90_cu_59c7631c_30044cuda3std6ranges3__45__cpo9iter_moveE
	.align		8
        /*0098*/ 	.dword	_ZN80_INTERNAL_107ad84c_44_flash_fwd_hdim192_fp16_split_softcap_sm90_cu_59c7631c_30044cute7productE
	.align		8
        /*00a0*/ 	.dword	_ZN80_INTERNAL_107ad84c_44_flash_fwd_hdim192_fp16_split_softcap_sm90_cu_59c7631c_30044cute1_E
	.align		8
        /*00a8*/ 	.dword	$str$20
	.align		8
        /*00b0*/ 	.dword	$str$21


//--------------------- .text._ZN7cutlass13device_kernelIN5flash11enable_sm90INS1_16FlashAttnFwdSm90INS1_25CollectiveMainloopFwdSm90ILi2EN4cute5tupleIJNS5_1CILi1EEES8_S8_EEENS6_IJNS7_ILi128EEENS7_ILi112EEENS7_ILi192EEEEEELi192ENS_6half_tEfNS_4arch4Sm90ELb0ELb0ELb1ELb0ELb0ELb0ELb0ELb1ELb1ELb1ELb1ELb0EEENS1_21CollectiveEpilogueFwdINS6_IJSA_SC_SB_EEES9_SE_SG_Li256ELb0ELb1ELb1ELb0EEENS1_19SingleTileSchedulerILb0ELb1ELb1ELi128EEEEEEEEEvNT_6ParamsE --------------------------
	.section	.text._ZN7cutlass13device_kernelIN5flash11enable_sm90INS1_16FlashAttnFwdSm90INS1_25CollectiveMainloopFwdSm90ILi2EN4cute5tupleIJNS5_1CILi1EEES8_S8_EEENS6_IJNS7_ILi128EEENS7_ILi112EEENS7_ILi192EEEEEELi192ENS_6half_tEfNS_4arch4Sm90ELb0ELb0ELb1ELb0ELb0ELb0ELb0ELb1ELb1ELb1ELb1ELb0EEENS1_21CollectiveEpilogueFwdINS6_IJSA_SC_SB_EEES9_SE_SG_Li256ELb0ELb1ELb1ELb0EEENS1_19SingleTileSchedulerILb0ELb1ELb1ELi128EEEEEEEEEvNT_6ParamsE,"ax",@progbits
	.align	128
.text._ZN7cutlass13device_kernelIN5flash11enable_sm90INS1_16FlashAttnFwdSm90INS1_25CollectiveMainloopFwdSm90ILi2EN4cute5tupleIJNS5_1CILi1EEES8_S8_EEENS6_IJNS7_ILi128EEENS7_ILi112EEENS7_ILi192EEEEEELi192ENS_6half_tEfNS_4arch4Sm90ELb0ELb0ELb1ELb0ELb0ELb0ELb0ELb1ELb1ELb1ELb1ELb0EEENS1_21CollectiveEpilogueFwdINS6_IJSA_SC_SB_EEES9_SE_SG_Li256ELb0ELb1ELb1ELb0EEENS1_19SingleTileSchedulerILb0ELb1ELb1ELi128EEEEEEEEEvNT_6ParamsE:
        .type           _ZN7cutlass13device_kernelIN5flash11enable_sm90INS1_16FlashAttnFwdSm90INS1_25CollectiveMainloopFwdSm90ILi2EN4cute5tupleIJNS5_1CILi1EEES8_S8_EEENS6_IJNS7_ILi128EEENS7_ILi112EEENS7_ILi192EEEEEELi192ENS_6half_tEfNS_4arch4Sm90ELb0ELb0ELb1ELb0ELb0ELb0ELb0ELb1ELb1ELb1ELb1ELb0EEENS1_21CollectiveEpilogueFwdINS6_IJSA_SC_SB_EEES9_SE_SG_Li256ELb0ELb1ELb1ELb0EEENS1_19SingleTileSchedulerILb0ELb1ELb1ELi128EEEEEEEEEvNT_6ParamsE,@function
        .size           _ZN7cutlass13device_kernelIN5flash11enable_sm90INS1_16FlashAttnFwdSm90INS1_25CollectiveMainloopFwdSm90ILi2EN4cute5tupleIJNS5_1CILi1EEES8_S8_EEENS6_IJNS7_ILi128EEENS7_ILi112EEENS7_ILi192EEEEEELi192ENS_6half_tEfNS_4arch4Sm90ELb0ELb0ELb1ELb0ELb0ELb0ELb0ELb1ELb1ELb1ELb1ELb0EEENS1_21CollectiveEpilogueFwdINS6_IJSA_SC_SB_EEES9_SE_SG_Li256ELb0ELb1ELb1ELb0EEENS1_19SingleTileSchedulerILb0ELb1ELb1ELi128EEEEEEEEEvNT_6ParamsE,(.L_x_3023 - _ZN7cutlass13device_kernelIN5flash11enable_sm90INS1_16FlashAttnFwdSm90INS1_25CollectiveMainloopFwdSm90ILi2EN4cute5tupleIJNS5_1CILi1EEES8_S8_EEENS6_IJNS7_ILi128EEENS7_ILi112EEENS7_ILi192EEEEEELi192ENS_6half_tEfNS_4arch4Sm90ELb0ELb0ELb1ELb0ELb0ELb0ELb0ELb1ELb1ELb1ELb1ELb0EEENS1_21CollectiveEpilogueFwdINS6_IJSA_SC_SB_EEES9_SE_SG_Li256ELb0ELb1ELb1ELb0EEENS1_19SingleTileSchedulerILb0ELb1ELb1ELi128EEEEEEEEEvNT_6ParamsE)
        .other          _ZN7cutlass13device_kernelIN5flash11enable_sm90INS1_16FlashAttnFwdSm90INS1_25CollectiveMainloopFwdSm90ILi2EN4cute5tupleIJNS5_1CILi1EEES8_S8_EEENS6_IJNS7_ILi128EEENS7_ILi112EEENS7_ILi192EEEEEELi192ENS_6half_tEfNS_4arch4Sm90ELb0ELb0ELb1ELb0ELb0ELb0ELb0ELb1ELb1ELb1ELb1ELb0EEENS1_21CollectiveEpilogueFwdINS6_IJSA_SC_SB_EEES9_SE_SG_Li256ELb0ELb1ELb1ELb0EEENS1_19SingleTileSchedulerILb0ELb1ELb1ELi128EEEEEEEEEvNT_6ParamsE,@"STO_CUDA_ENTRY STV_DEFAULT"
_ZN7cutlass13device_kernelIN5flash11enable_sm90INS1_16FlashAttnFwdSm90INS1_25CollectiveMainloopFwdSm90ILi2EN4cute5tupleIJNS5_1CILi1EEES8_S8_EEENS6_IJNS7_ILi128EEENS7_ILi112EEENS7_ILi192EEEEEELi192ENS_6half_tEfNS_4arch4Sm90ELb0ELb0ELb1ELb0ELb0ELb0ELb0ELb1ELb1ELb1ELb1ELb0EEENS1_21CollectiveEpilogueFwdINS6_IJSA_SC_SB_EEES9_SE_SG_Li256ELb0ELb1ELb1ELb0EEENS1_19SingleTileSchedulerILb0ELb1ELb1ELi128EEEEEEEEEvNT_6ParamsE:
[----:B------:R-:W0:Y:S02]  /*0000*/  LDC R1, c[0x0][0x28] ;  /* 0x00000a00ff017b82 */ /* 0x000e240000000800 */
[----:B0-----:R-:W-:Y:S01]  /*0010*/  VIADD R1, R1, 0xfffffff0 ;  /* 0xfffffff001017836 */ /* 0x001fe20000000000 */
[----:B------:R-:W0:Y:S01]  /*0020*/  S2R R3, SR_TID.X ;  /* 0x0000000000037919 */ /* 0x000e220000002100 */
[----:B------:R-:W-:Y:S01]  /*0030*/  ELECT P0, URZ, PT ;  /* 0x00000000003f782f */ /* 0x000fe20003800000 */
[----:B------:R-:W-:Y:S01]  /*0040*/  BSSY B0, `(.L_x_0) ;  /* 0x000000e000007945 */ /* 0x000fe20003800000 */
[----:B0-----:R-:W-:-:S05]  /*0050*/  SHF.R.U32.HI R0, RZ, 0x5, R3 ;  /* 0x00000005ff007819 */ /* 0x001fca0000011603 */
[----:B------:R-:W0:Y:S02]  /*0060*/  SHFL.IDX PT, R2, R0, RZ, 0x1f ;  /* 0x00001fff00027589 */ /* 0x000e2400000e0000 */
[----:B0-----:R-:W-:Y:S02]  /*0070*/  ISETP.EQ.AND P0, PT, R2, RZ, P0 ;  /* 0x000000ff0200720c */ /* 0x001fe40000702270 */
[----:B------:R-:W-:-:S11]  /*0080*/  SHF.R.U32.HI R2, RZ, 0x7, R3 ;  /* 0x00000007ff027819 */ /* 0x000fd60000011603 */
[----:B------:R-:W-:Y:S05]  /*0090*/  @!P0 BRA `(.L_x_1) ;  /* 0x0000000000208947 */ /* 0x000fea0003800000 */
[----:B------:R-:W-:Y:S02]  /*00a0*/  ULDC.64 UR4, c[0x0][0x198] ;  /* 0x0000660000047ab9 */ /* 0x000fe40000000a00 */
[----:B------:R-:W-:Y:S02]  /*00b0*/  UIADD3 UR6, UP0, UR4, 0x370, URZ ;  /* 0x0000037004067890 */ /* 0x000fe4000ff1e03f */
[----:B------:R-:W-:Y:S02]  /*00c0*/  UIADD3 UR4, UP1, UR4, 0x470, URZ ;  /* 0x0000047004047890 */ /* 0x000fe4000ff3e03f */
[----:B------:R-:W-:Y:S02]  /*00d0*/  UIADD3.X UR7, URZ, UR5, URZ, UP0, !UPT ;  /* 0x000000053f077290 */ /* 0x000fe400087fe43f */
[----:B------:R-:W-:-:S07]  /*00e0*/  UIADD3.X UR5, URZ, UR5, URZ, UP1, !UPT ;  /* 0x000000053f057290 */ /* 0x000fce0008ffe43f */
[----:B------:R0:W-:Y:S02]  /*00f0*/  UTMACCTL.PF [UR6] ;  /* 0x00000000060079b9 */ /* 0x0001e40008040000 */
[----:B------:R0:W-:Y:S02]  /*0100*/  UTMACCTL.PF [UR4] ;  /* 0x00000000040079b9 */ /* 0x0001e40008040000 */
[----:B0-----:R-:W-:Y:S01]  /*0110*/  NOP ;  /* 0x0000000000007918 */ /* 0x001fe20000000000 */
.L_x_1:
[----:B------:R-:W-:Y:S05]  /*0120*/  BSYNC B0 ;  /* 0x0000000000007941 */ /* 0x000fea0003800000 */
.L_x_0:
[----:B------:R-:W-:Y:S01]  /*0130*/  VOTEU.ANY UP0, P0 ;  /* 0x00000000003f7886 */ /* 0x000fe20000000100 */
[----:B------:R-:W0:Y:S01]  /*0140*/  SHFL.IDX PT, R2, R2, RZ, 0x1f ;  /* 0x00001fff02027589 */ /* 0x000e2200000e0000 */
[----:B------:R-:W-:Y:S01]  /*0150*/  UMOV UR4, 0x80 ;  /* 0x0000008000047882 */ /* 0x000fe20000000000 */
[----:B------:R-:W-:Y:S01]  /*0160*/  UMOV UR7, 0x100 ;  /* 0x0000010000077882 */ /* 0x000fe20000000000 */
[----:B------:R-:W-:Y:S01]  /*0170*/  VOTEU.ANY UP1, P0 ;  /* 0x00000000003f7886 */ /* 0x000fe20000020100 */
[----:B------:R-:W1:Y:S01]  /*0180*/  @UP0 S2UR UR8, SR_CgaCtaId ;  /* 0x00000000000809c3 */ /* 0x000e620000008800 */
[----:B------:R-:W2:Y:S01]  /*0190*/  SHFL.IDX PT, R3, R0, RZ, 0x1f ;  /* 0x00001fff00037589 */ /* 0x000ea200000e0000 */
[----:B------:R-:W-:Y:S01]  /*01a0*/  @UP0 UMOV UR6, 0x400 ;  /* 0x0000040000060882 */ /* 0x000fe20000000000 */
[----:B------:R-:W-:-:S04]  /*01b0*/  @UP0 UIADD3 UR4, -UR4, 0x100000, URZ ;  /* 0x0010000004040890 */ /* 0x000fc8000fffe13f */
[----:B------:R-:W-:Y:S02]  /*01c0*/  @UP0 USHF.L.U32 UR5, UR4, 0xb, URZ ;  /* 0x0000000b04050899 */ /* 0x000fe4000800063f */
[----:B------:R-:W-:Y:S01]  /*01d0*/  @UP0 USHF.L.U32 UR4, UR4, 0x1, URZ ;  /* 0x0000000104040899 */ /* 0x000fe2000800063f */
[----:B------:R-:W-:Y:S01]  /*01e0*/  VOTEU.ANY UP2, P0 ;  /* 0x00000000003f7886 */ /* 0x000fe20000040100 */
[----:B0-----:R-:W-:Y:S01]  /*01f0*/  R2UR UR9, R2 ;  /* 0x00000000020972ca */ /* 0x001fe200000e0000 */
[----:B-1----:R-:W-:Y:S01]  /*0200*/  @UP0 ULEA UR8, UR8, UR6, 0x18 ;  /* 0x0000000608080291 */ /* 0x002fe2000f8ec03f */
[----:B--2---:R-:W-:Y:S01]  /*0210*/  ISETP.NE.AND P1, PT, R3, RZ, PT ;  /* 0x000000ff0300720c */ /* 0x004fe20003f25270 */
[----:B------:R-:W-:-:S04]  /*0220*/  @UP0 UIADD3 UR6, -UR7, 0x100000, URZ ;  /* 0x0010000007060890 */ /* 0x000fc8000fffe13f */
[----:B------:R-:W-:Y:S02]  /*0230*/  @UP0 USHF.L.U32 UR7, UR6, 0xb, URZ ;  /* 0x0000000b06070899 */ /* 0x000fe4000800063f */
[----:B------:R-:W-:-:S04]  /*0240*/  @UP0 USHF.L.U32 UR6, UR6, 0x1, URZ ;  /* 0x0000000106060899 */ /* 0x000fc8000800063f */
[----:B------:R-:W-:Y:S01]  /*0250*/  UISETP.NE.AND UP0, UPT, UR9, URZ, UPT ;  /* 0x0000003f0900728c */ /* 0x000fe2000bf05270 */
[----:B------:R-:W0:Y:S02]  /*0260*/  FENCE.VIEW.ASYNC.S ;  /* 0x00000000000073c6 */ /* 0x000e240000000000 */
[----:B0-----:R0:W1:Y:S05]  /*0270*/  @UP1 SYNCS.EXCH.64 URZ, [UR8+0x36800], UR4 ;  /* 0x03680004083f15b2 */ /* 0x00106a0008000100 */
[----:B------:R0:W2:Y:S01]  /*0280*/  @UP2 SYNCS.EXCH.64 URZ, [UR8+0x36820], UR6 ;  /* 0x03682006083f25b2 */ /* 0x0000a20008000100 */
[----:B------:R-:W-:Y:S05]  /*0290*/  @P1 BRA `(.L_x_2) ;  /* 0x0000000000481947 */ /* 0x000fea0003800000 */
[----:B0-----:R-:W0:Y:S01]  /*02a0*/  S2UR UR5, SR_CgaCtaId ;  /* 0x00000000000579c3 */ /* 0x001e220000008800 */
[----:B------:R-:W-:Y:S01]  /*02b0*/  UMOV UR4, 0x400 ;  /* 0x0000040000047882 */ /* 0x000fe20000000000 */
[----:B------:R-:W-:Y:S01]  /*02c0*/  UMOV UR6, 0x1 ;  /* 0x0000000100067882 */ /* 0x000fe20000000000 */
[----:B------:R-:W-:Y:S01]  /*02d0*/  UMOV UR7, 0x2 ;  /* 0x0000000200077882 */ /* 0x000fe20000000000 */
[----:B------:R-:W-:Y:S01]  /*02e0*/  ELECT P0, URZ, PT ;  /* 0x00000000003f782f */ /* 0x000fe20003800000 */
[----:B0-----:R-:W-:Y:S02]  /*02f0*/  ULEA UR8, UR5, UR4, 0x18 ;  /* 0x0000000405087291 */ /* 0x001fe4000f8ec03f */
[----:B------:R-:W-:-:S04]  /*0300*/  UIADD3 UR4, -UR6, 0x100000, URZ ;  /* 0x0010000006047890 */ /* 0x000fc8000fffe13f */
[----:B------:R-:W-:Y:S02]  /*0310*/  USHF.L.U32 UR5, UR4, 0xb, URZ ;  /* 0x0000000b04057899 */ /* 0x000fe4000800063f */
[----:B------:R-:W-:Y:S02]  /*0320*/  USHF.L.U32 UR4, UR4, 0x1, URZ ;  /* 0x0000000104047899 */ /* 0x000fe4000800063f */
[----:B------:R-:W-:-:S04]  /*0330*/  UIADD3 UR6, -UR7, 0x100000, URZ ;  /* 0x0010000007067890 */ /* 0x000fc8000fffe13f */
[----:B------:R-:W-:Y:S02]  /*0340*/  USHF.L.U32 UR7, UR6, 0xb, URZ ;  /* 0x0000000b06077899 */ /* 0x000fe4000800063f */
[----:B------:R-:W-:Y:S01]  /*0350*/  USHF.L.U32 UR6, UR6, 0x1, URZ ;  /* 0x0000000106067899 */ /* 0x000fe2000800063f */
[----:B------:R-:W0:Y:S03]  /*0360*/  FENCE.VIEW.ASYNC.S ;  /* 0x00000000000073c6 */ /* 0x000e260000000000 */
[----:B0-----:R3:W4:Y:S08]  /*0370*/  SYNCS.EXCH.64 URZ, [UR8+0x36830], UR4 ;  /* 0x03683004083f75b2 */ /* 0x0017300008000100 */
[----:B------:R3:W0:Y:S01]  /*0380*/  SYNCS.EXCH.64 URZ, [UR8+0x36840], UR6 ;  /* 0x03684006083f75b2 */ /* 0x0006220008000100 */
[----:B------:R3:W0:Y:S01]  /*0390*/  SYNCS.EXCH.64 URZ, [UR8+0x36838], UR4 ;  /* 0x03683804083f75b2 */ /* 0x0006220008000100 */
[----:B------:R3:W0:Y:S02]  /*03a0*/  SYNCS.EXCH.64 URZ, [UR8+0x36848], UR6 ;  /* 0x03684806083f75b2 */ /* 0x0006240008000100 */
[----:B---3--:R-:W-:Y:S01]  /*03b0*/  NOP ;  /* 0x0000000000007918 */ /* 0x008fe20000000000 */
.L_x_2:
[----:B------:R-:W3:Y:S01]  /*03c0*/  SHFL.IDX PT, R2, R0, RZ, 0x1f ;  /* 0x00001fff00027589 */ /* 0x000ee200000e0000 */
[----:B------:R-:W-:Y:S01]  /*03d0*/  NOP ;  /* 0x0000000000007918 */ /* 0x000fe20000000000 */
[----:B---3--:R-:W-:-:S13]  /*03e0*/  ISETP.NE.AND P0, PT, R2, RZ, PT ;  /* 0x000000ff0200720c */ /* 0x008fda0003f05270 */
        /* <DEDUP_REMOVED lines=14> */
[----:B0-----:R3:W0:Y:S08]  /*04d0*/  SYNCS.EXCH.64 URZ, [UR8+0x36850], UR4 ;  /* 0x03685004083f75b2 */ /* 0x0016300008000100 */
[----:B------:R3:W0:Y:S01]  /*04e0*/  SYNCS.EXCH.64 URZ, [UR8+0x36860], UR6 ;  /* 0x03686006083f75b2 */ /* 0x0006220008000100 */
[----:B------:R3:W0:Y:S01]  /*04f0*/  SYNCS.EXCH.64 URZ, [UR8+0x36858], UR4 ;  /* 0x03685804083f75b2 */ /* 0x0006220008000100 */
[----:B------:R3:W0:Y:S02]  /*0500*/  SYNCS.EXCH.64 URZ, [UR8+0x36868], UR6 ;  /* 0x03686806083f75b2 */ /* 0x0006240008000100 */
[----:B---3--:R-:W-:Y:S01]  /*0510*/  NOP ;  /* 0x0000000000007918 */ /* 0x008fe20000000000 */
.L_x_3:
[----:B------:R-:W3:Y:S01]  /*0520*/  SHFL.IDX PT, R2, R0, RZ, 0x1f ;  /* 0x00001fff00027589 */ /* 0x000ee200000e0000 */
[----:B------:R-:W-:Y:S01]  /*0530*/  NOP ;  /* 0x0000000000007918 */ /* 0x000fe20000000000 */
[----:B---3--:R-:W-:-:S13]  /*0540*/  ISETP.NE.AND P0, PT, R2, RZ, PT ;  /* 0x000000ff0200720c */ /* 0x008fda0003f05270 */
[----:B------:R-:W-:Y:S05]  /*0550*/  @P0 BRA `(.L_x_4) ;  /* 0x0000000000380947 */ /* 0x000fea0003800000 */
[----:B0-----:R-:W0:Y:S01]  /*0560*/  S2UR UR5, SR_CgaCtaId ;  /* 0x00000000000579c3 */ /* 0x001e220000008800 */
[----:B------:R-:W-:Y:S01]  /*0570*/  UMOV UR4, 0x400 ;  /* 0x0000040000047882 */ /* 0x000fe20000000000 */
[----:B------:R-:W-:Y:S01]  /*0580*/  UMOV UR7, 0x1 ;  /* 0x0000000100077882 */ /* 0x000fe20000000000 */
[----:B------:R-:W-:Y:S01]  /*0590*/  ELECT P0, URZ, PT ;  /* 0x00000000003f782f */ /* 0x000fe20003800000 */
[----:B0-----:R-:W-:Y:S02]  /*05a0*/  ULEA UR6, UR5, UR4, 0x18 ;  /* 0x0000000405067291 */ /* 0x001fe4000f8ec03f */
[----:B------:R-:W-:-:S04]  /*05b0*/  UIADD3 UR4, -UR7, 0x100000, URZ ;  /* 0x0010000007047890 */ /* 0x000fc8000fffe13f */
[----:B------:R-:W-:Y:S02]  /*05c0*/  USHF.L.U32 UR5, UR4, 0xb, URZ ;  /* 0x0000000b04057899 */ /* 0x000fe4000800063f */
[----:B------:R-:W-:Y:S01]  /*05d0*/  USHF.L.U32 UR4, UR4, 0x1, URZ ;  /* 0x0000000104047899 */ /* 0x000fe2000800063f */
[----:B------:R-:W0:Y:S11]  /*05e0*/  FENCE.VIEW.ASYNC.S ;  /* 0x00000000000073c6 */ /* 0x000e360000000000 */
[----:B0-----:R3:W0:Y:S01]  /*05f0*/  SYNCS.EXCH.64 URZ, [UR6+0x36870], UR4 ;  /* 0x03687004063f75b2 */ /* 0x0016220008000100 */
[----:B------:R3:W0:Y:S01]  /*0600*/  SYNCS.EXCH.64 URZ, [UR6+0x36880], UR4 ;  /* 0x03688004063f75b2 */ /* 0x0006220008000100 */
[----:B------:R3:W0:Y:S01]  /*0610*/  SYNCS.EXCH.64 URZ, [UR6+0x36878], UR4 ;  /* 0x03687804063f75b2 */ /* 0x0006220008000100 */
[----:B------:R3:W0:Y:S02]  /*0620*/  SYNCS.EXCH.64 URZ, [UR6+0x36888], UR4 ;  /* 0x03688804063f75b2 */ /* 0x0006240008000100 */
[----:B---3--:R-:W-:Y:S01]  /*0630*/  NOP ;  /* 0x0000000000007918 */ /* 0x008fe20000000000 */
.L_x_4:
        /* <DEDUP_REMOVED lines=22> */
.L_x_5:
        /* <DEDUP_REMOVED lines=22> */
.L_x_6:
[----:B0-----:R-:W-:Y:S01]  /*0900*/  UMOV UR4, 0x1 ;  /* 0x0000000100047882 */ /* 0x001fe20000000000 */
[----:B------:R-:W-:Y:S01]  /*0910*/  PLOP3.LUT P0, PT, PT, PT, UP0, 0x80, 0x0 ;  /* 0x000000000000781c */ /* 0x000fe20003f0f008 */
[----:B------:R-:W-:Y:S01]  /*0920*/  USEL UR4, UR4, 0x2, !UP0 ;  /* 0x0000000204047887 */ /* 0x000fe2000c000000 */
[----:B------:R-:W-:Y:S01]  /*0930*/  NOP ;  /* 0x0000000000007918 */ /* 0x000fe20000000000 */
[----:B------:R-:W-:Y:S04]  /*0940*/  BSSY B6, `(.L_x_7) ;  /* 0x0001190000067945 */ /* 0x000fe80003800000 */
[----:B------:R-:W-:-:S05]  /*0950*/  IMAD.U32 R2, RZ, RZ, UR4 ;  /* 0x00000004ff027e24 */ /* 0x000fca000f8e00ff */
[----:B------:R0:W-:Y:S01]  /*0960*/  STL [R1+0xc], R2 ;  /* 0x00000c0201007387 */ /* 0x0001e20000100800 */
[----:B-12-4-:R-:W-:Y:S06]  /*0970*/  BAR.SYNC.DEFER_BLOCKING 0x0 ;  /* 0x0000000000007b1d */ /* 0x016fec0000010000 */
[----:B------:R-:W-:Y:S05]  /*0980*/  @!P0 BRA `(.L_x_8) ;  /* 0x000000d400a08947 */ /* 0x000fea0003800000 */
.L_x_9:
[----:B------:R-:W-:-:S08]  /*0990*/  NOP ;  /* 0x0000000000007918 */ /* 0x000fd00000000000 */
[----:B------:R-:W1:Y:S02]  /*09a0*/  USETMAXREG.TRY_ALLOC.CTAPOOL UP0, 0xf0 ;  /* 0x000000f0000079c8 */ /* 0x000e640008000600 */
[----:B-1----:R-:W-:-:S13]  /*09b0*/  PLOP3.LUT P0, PT, PT, PT, UP0, 0x80, 0x0 ;  /* 0x000000000000781c */ /* 0x002fda0003f0f008 */
[----:B------:R-:W-:Y:S05]  /*09c0*/  @!P0 BRA `(.L_x_9) ;  /* 0xfffffffc00f08947 */ /* 0x000fea000383ffff */
[----:B------:R-:W1:Y:S01]  /*09d0*/  S2UR UR6, SR_CTAID.Y ;  /* 0x00000000000679c3 */ /* 0x000e620000002600 */
[----:B------:R-:W-:Y:S02]  /*09e0*/  ULDC UR7, c[0x0][0xc50] ;  /* 0x0003140000077ab9 */ /* 0x000fe40000000800 */
[----:B------:R-:W-:-:S05]  /*09f0*/  UISETP.NE.AND UP0, UPT, UR7, 0x1, UPT ;  /* 0x000000010700788c */ /* 0x000fca000bf05270 */
[----:B------:R-:W2:Y:S06]  /*0a00*/  S2UR UR8, SR_CTAID.Z ;  /* 0x00000000000879c3 */ /* 0x000eac0000002700 */
[----:B------:R-:W-:Y:S01]  /*0a10*/  @UP0 ULDC UR4, c[0x0][0xc54] ;  /* 0x0003150000040ab9 */ /* 0x000fe20000000800 */
[----:B------:R-:W-:Y:S01]  /*0a20*/  @UP0 ULDC UR9, c[0x0][0xc58] ;  /* 0x0003160000090ab9 */ /* 0x000fe20000000800 */
[----:B-1----:R-:W-:Y:S02]  /*0a30*/  UIMAD.WIDE.U32 UR4, UR6, UR4, URZ ;  /* 0x00000004060472a5 */ /* 0x002fe4000f8e003f */
[----:B------:R-:W-:-:S02]  /*0a40*/  UMOV UR10, UR6 ;  /* 0x00000006000a7c82 */ /* 0x000fc40008000000 */
[----:B------:R-:W-:Y:S01]  /*0a50*/  @UP0 USHF.R.U32.HI UR10, URZ, UR9, UR5 ;  /* 0x000000093f0a0299 */ /* 0x000fe20008011605 */
[----:B------:R-:W-:Y:S06]  /*0a60*/  BAR.ARV 0x8, 0x180 ;  /* 0x0206000000007b1d */ /* 0x000fec0000002000 */
[----:B--2---:R-:W-:Y:S01]  /*0a70*/  ISETP.LE.AND P0, PT, RZ, UR8, PT ;  /* 0x00000008ff007c0c */ /* 0x004fe2000bf03270 */
[----:B------:R-:W-:Y:S02]  /*0a80*/  UIADD3 UR4, -UR10, URZ, URZ ;  /* 0x0000003f0a047290 */ /* 0x000fe4000fffe13f */
[----:B------:R-:W-:-:S02]  /*0a90*/  IMAD.U32 R18, RZ, RZ, UR10 ;  /* 0x0000000aff127e24 */ /* 0x000fc4000f8e00ff */
[----:B------:R-:W-:-:S08]  /*0aa0*/  UIMAD UR7, UR7, UR4, UR6 ;  /* 0x00000004070772a4 */ /* 0x000fd0000f8e0206 */
[----:B------:R-:W-:Y:S05]  /*0ab0*/  @!P0 BRA `(.L_x_10) ;  /* 0x0000011400e08947 */ /* 0x000fea0003800000 */
[----:B------:R-:W-:Y:S01]  /*0ac0*/  ULDC.64 UR4, c[0x0][0x418] ;  /* 0x0001060000047ab9 */ /* 0x000fe20000000a00 */
[----:B------:R-:W-:Y:S01]  /*0ad0*/  ULDC UR39, c[0x0][0x424] ;  /* 0x0001090000277ab9 */ /* 0x000fe20000000800 */
[----:B------:R-:W-:Y:S02]  /*0ae0*/  UISETP.NE.U32.AND UP0, UPT, UR4, URZ, UPT ;  /* 0x0000003f0400728c */ /* 0x000fe4000bf05070 */
[----:B------:R-:W-:Y:S02]  /*0af0*/  ULOP3.LUT UR9, UR7, 0xffff, URZ, 0xc0, !UPT ;  /* 0x0000ffff07097892 */ /* 0x000fe4000f8ec03f */
[----:B------:R-:W-:Y:S01]  /*0b00*/  UISETP.NE.AND.EX UP0, UPT, UR5, URZ, UPT, UP0 ;  /* 0x0000003f0500728c */ /* 0x000fe2000bf05300 */
[----:B------:R-:W-:-:S03]  /*0b10*/  ULDC UR4, c[0x0][0x2f0] ;  /* 0x0000bc0000047ab9 */ /* 0x000fc60000000800 */
[----:B------:R-:W-:-:S04]  /*0b20*/  USEL UR39, UR39, 0x1, UP0 ;  /* 0x0000000127277887 */ /* 0x000fc80008000000 */
[----:B------:R-:W-:-:S03]  /*0b30*/  UIMAD UR39, UR39, UR4, URZ ;  /* 0x00000004272772a4 */ /* 0x000fc6000f8e023f */
[----:B------:R-:W-:Y:S01]  /*0b40*/  UMOV UR4, URZ ;  /* 0x0000003f00047c82 */ /* 0x000fe20008000000 */
[----:B------:R-:W-:Y:S02]  /*0b50*/  UISETP.GE.AND UP0, UPT, UR39, 0x1, UPT ;  /* 0x000000012700788c */ /* 0x000fe4000bf06270 */
[----:B------:R-:W-:-:S04]  /*0b60*/  UIADD3 UR5, UR39, 0x6f, URZ ;  /* 0x0000006f27057890 */ /* 0x000fc8000fffe03f */
[----:B------:R-:W-:Y:S01]  /*0b70*/  PLOP3.LUT P0, PT, PT, PT, UP0, 0x80, 0x0 ;  /* 0x000000000000781c */ /* 0x000fe20003f0f008 */
[----:B------:R-:W-:-:S04]  /*0b80*/  UIMAD.WIDE UR4, UR5, -0x6db6db6d, UR4 ;  /* 0x92492493050478a5 */ /* 0x000fc8000f8e0204 */
[----:B------:R-:W-:-:S03]  /*0b90*/  USHF.R.U32.HI UR6, URZ, 0x1f, UR5 ;  /* 0x0000001f3f067899 */ /* 0x000fc60008011605 */
[----:B------:R-:W-:Y:S01]  /*0ba0*/  UMOV UR4, URZ ;  /* 0x0000003f00047c82 */ /* 0x000fe20008000000 */
[----:B------:R-:W-:-:S04]  /*0bb0*/  ULEA.HI.SX32 UR6, UR5, UR6, 0x1a ;  /* 0x0000000605067291 */ /* 0x000fc8000f8fd23f */
[----:B------:R-:W-:Y:S08]  /*0bc0*/  @!P0 BRA `(.L_x_11) ;  /* 0x0000000000908947 */ /* 0x000ff00003800000 */
[----:B------:R-:W-:Y:S01]  /*0bd0*/  USHF.R.U32.HI UR7, URZ, 0x10, UR7 ;  /* 0x000000103f077899 */ /* 0x000fe20008011607 */
[----:B------:R-:W-:-:S03]  /*0be0*/  UMOV UR4, URZ ;  /* 0x0000003f00047c82 */ /* 0x000fc60008000000 */
[----:B------:R-:W-:-:S11]  /*0bf0*/  UISETP.NE.AND UP0, UPT, UR7, URZ, UPT ;  /* 0x0000003f0700728c */ /* 0x000fd6000bf05270 */
[----:B------:R-:W-:Y:S02]  /*0c00*/  @!UP0 ULDC UR7, c[0x0][0x9f0] ;  /* 0x00027c0000078ab9 */ /* 0x000fe40000000800 */
[----:B------:R-:W-:Y:S01]  /*0c10*/  MOV R3, UR7 ;  /* 0x0000000700037c02 */ /* 0x000fe20008000f00 */
[----:B------:R-:W-:-:S03]  /*0c20*/  UIADD3 UR8, UR6, -0x1, UR7 ;  /* 0xffffffff06087890 */ /* 0x000fc6000fffe007 */
[-C--:B------:R-:W-:Y:S02]  /*0c30*/  IABS R0, R3.reuse ;  /* 0x0000000300007213 */ /* 0x080fe40000000000 */
[----:B------:R-:W-:Y:S01]  /*0c40*/  IABS R5, R3 ;  /* 0x0000000300057213 */ /* 0x000fe20000000000 */
[----:B------:R-:W-:Y:S01]  /*0c50*/  IMAD.U32 R4, RZ, RZ, UR8 ;  /* 0x00000008ff047e24 */ /* 0x000fe2000f8e00ff */
[----:B------:R-:W-:Y:S01]  /*0c60*/  R2UR UR12, R0 ;  /* 0x00000000000c72ca */ /* 0x000fe200000e0000 */
[----:B------:R-:W-:-:S03]  /*0c70*/  ULOP3.LUT UR8, UR8, UR7, URZ, 0x3c, !UPT ;  /* 0x0000000708087292 */ /* 0x000fc6000f8e3c3f */
[----:B------:R-:W-:-:S05]  /*0c80*/  IABS R4, R4 ;  /* 0x0000000400047213 */ /* 0x000fca0000000000 */
[----:B------:R-:W-:-:S04]  /*0c90*/  IMAD.MOV.U32 R3, RZ, RZ, R4 ;  /* 0x000000ffff037224 */ /* 0x000fc800078e0004 */
[----:B------:R-:W1:Y:S01]  /*0ca0*/  I2F.RP R0, UR12 ;  /* 0x0000000c00007d06 */ /* 0x000e620008209400 */
[----:B------:R-:W-:-:S07]  /*0cb0*/  R2UR UR11, R3 ;  /* 0x00000000030b72ca */ /* 0x000fce00000e0000 */
[----:B-1----:R-:W0:Y:S02]  /*0cc0*/  MUFU.RCP R0, R0 ;  /* 0x0000000000007308 */ /* 0x002e240000001000 */
[----:B0-----:R-:W-:Y:S01]  /*0cd0*/  VIADD R2, R0, 0xffffffe ;  /* 0x0ffffffe00027836 */ /* 0x001fe20000000000 */
[----:B------:R-:W-:-:S05]  /*0ce0*/  IADD3 R0, RZ, -R5, RZ ;  /* 0x80000005ff007210 */ /* 0x000fca0007ffe0ff */
[----:B------:R-:W0:Y:S02]  /*0cf0*/  F2I.FTZ.U32.TRUNC.NTZ R2, R2 ;  /* 0x0000000200027305 */ /* 0x000e24000021f000 */
[----:B0-----:R-:W-:-:S13]  /*0d00*/  R2UR UR5, R2 ;  /* 0x00000000020572ca */ /* 0x001fda00000e0000 */
[----:B------:R-:W-:-:S04]  /*0d10*/  UIADD3 UR10, URZ, -UR5, URZ ;  /* 0x800000053f0a7290 */ /* 0x000fc8000fffe03f */
[----:B------:R-:W-:-:S04]  /*0d20*/  UIMAD UR10, UR10, UR12, URZ ;  /* 0x0000000c0a0a72a4 */ /* 0x000fc8000f8e023f */
[----:B------:R-:W-:-:S03]  /*0d30*/  UIMAD.WIDE.U32 UR4, UR5, UR10, UR4 ;  /* 0x0000000a050472a5 */ /* 0x000fc6000f8e0004 */
[----:B------:R-:W-:Y:S01]  /*0d40*/  R2UR UR10, R0 ;  /* 0x00000000000a72ca */ /* 0x000fe200000e0000 */
[----:B------:R-:W-:-:S12]  /*0d50*/  UIMAD.WIDE.U32 UR4, UR5, UR11, URZ ;  /* 0x0000000b050472a5 */ /* 0x000fd8000f8e003f */
[----:B------:R-:W-:-:S04]  /*0d60*/  UIMAD UR4, UR5, UR10, UR11 ;  /* 0x0000000a050472a4 */ /* 0x000fc8000f8e020b */
[----:B------:R-:W-:-:S11]  /*0d70*/  UISETP.GT.U32.AND UP1, UPT, UR12, UR4, UPT ;  /* 0x000000040c00728c */ /* 0x000fd6000bf24070 */
[----:B------:R-:W-:Y:S02]  /*0d80*/  @!UP1 UIADD3 UR4, UR4, -UR12, URZ ;  /* 0x8000000c04049290 */ /* 0x000fe4000fffe03f */
[----:B------:R-:W-:Y:S02]  /*0d90*/  @!UP1 UIADD3 UR5, UR5, 0x1, URZ ;  /* 0x0000000105059890 */ /* 0x000fe4000fffe03f */
[----:B------:R-:W-:Y:S02]  /*0da0*/  UISETP.GE.U32.AND UP0, UPT, UR4, UR12, UPT ;  /* 0x0000000c0400728c */ /* 0x000fe4000bf06070 */
[----:B------:R-:W-:-:S09]  /*0db0*/  UISETP.GE.AND UP1, UPT, UR8, URZ, UPT ;  /* 0x0000003f0800728c */ /* 0x000fd2000bf26270 */
[----:B------:R-:W-:Y:S02]  /*0dc0*/  @UP0 UIADD3 UR5, UR5, 0x1, URZ ;  /* 0x0000000105050890 */ /* 0x000fe4000fffe03f */
[----:B------:R-:W-:-:S05]  /*0dd0*/  UISETP.NE.AND UP0, UPT, UR7, URZ, UPT ;  /* 0x0000003f0700728c */ /* 0x000fca000bf05270 */
[----:B------:R-:W-:Y:S02]  /*0de0*/  UMOV UR4, UR5 ;  /* 0x0000000500047c82 */ /* 0x000fe40008000000 */
[----:B------:R-:W-:-:S04]  /*0df0*/  @!UP1 UIADD3 UR4, -UR4, URZ, URZ ;  /* 0x0000003f04049290 */ /* 0x000fc8000fffe13f */
[----:B------:R-:W-:-:S12]  /*0e00*/  @!UP0 ULOP3.LUT UR4, URZ, UR7, URZ, 0x33, !UPT ;  /* 0x000000073f048292 */ /* 0x000fd8000f8e333f */
.L_x_11:
[----:B------:R-:W-:Y:S01]  /*0e10*/  UIMAD UR5, UR9, UR4, URZ ;  /* 0x00000004090572a4 */ /* 0x000fe2000f8e023f */
[----:B------:R-:W-:Y:S01]  /*0e20*/  IMAD.U32 R0, RZ, RZ, UR6 ;  /* 0x00000006ff007e24 */ /* 0x000fe2000f8e00ff */
[----:B0-----:R-:W0:Y:S01]  /*0e30*/  S2R R2, SR_TID.X ;  /* 0x0000000000027919 */ /* 0x001e220000002100 */
[----:B------:R-:W-:Y:S01]  /*0e40*/  IMAD.U32 R3, RZ, RZ, UR4 ;  /* 0x00000004ff037e24 */ /* 0x000fe2000f8e00ff */
[----:B------:R-:W-:Y:S02]  /*0e50*/  PLOP3.LUT P0, PT, PT, PT, PT, 0x80, 0x0 ;  /* 0x000000000000781c */ /* 0x000fe40003f0f070 */
[----:B------:R-:W-:Y:S01]  /*0e60*/  CS2R R118, SRZ ;  /* 0x0000000000767805 */ /* 0x000fe2000001ff00 */
[----:B------:R-:W-:Y:S01]  /*0e70*/  IMAD.U32 R17, RZ, RZ, UR5 ;  /* 0x00000005ff117e24 */ /* 0x000fe2000f8e00ff */
[----:B------:R-:W-:Y:S02]  /*0e80*/  CS2R R116, SRZ ;  /* 0x0000000000747805 */ /* 0x000fe4000001ff00 */
[----:B------:R-:W-:-:S02]  /*0e90*/  VIADDMNMX R0, R3, UR5, R0, PT ;  /* 0x0000000503007c46 */ /* 0x000fc4000b800100 */
[----:B------:R-:W-:Y:S02]  /*0ea0*/  CS2R R114, SRZ ;  /* 0x0000000000727805 */ /* 0x000fe4000001ff00 */
[----:B------:R-:W-:Y:S02]  /*0eb0*/  CS2R R112, SRZ ;  /* 0x0000000000707805 */ /* 0x000fe4000001ff00 */
[----:B------:R-:W-:Y:S02]  /*0ec0*/  CS2R R110, SRZ ;  /* 0x00000000006e7805 */ /* 0x000fe4000001ff00 */
[----:B------:R-:W-:Y:S01]  /*0ed0*/  R2UR UR38, R0 ;  /* 0x00000000002672ca */ /* 0x000fe200000e0000 */
[----:B------:R-:W-:Y:S01]  /*0ee0*/  IMAD.MOV.U32 R0, RZ, RZ, RZ ;  /* 0x000000ffff007224 */ /* 0x000fe200078e00ff */
[----:B------:R-:W-:Y:S02]  /*0ef0*/  CS2R R108, SRZ ;  /* 0x00000000006c7805 */ /* 0x000fe4000001ff00 */
[----:B------:R-:W-:-:S02]  /*0f00*/  CS2R R106, SRZ ;  /* 0x00000000006a7805 */ /* 0x000fc4000001ff00 */
[----:B------:R-:W-:Y:S02]  /*0f10*/  CS2R R104, SRZ ;  /* 0x0000000000687805 */ /* 0x000fe4000001ff00 */
[----:B------:R-:W-:Y:S02]  /*0f20*/  CS2R R102, SRZ ;  /* 0x0000000000667805 */ /* 0x000fe4000001ff00 */
[----:B------:R-:W-:Y:S02]  /*0f30*/  CS2R R100, SRZ ;  /* 0x0000000000647805 */ /* 0x000fe4000001ff00 */
[----:B------:R-:W-:Y:S02]  /*0f40*/  CS2R R98, SRZ ;  /* 0x0000000000627805 */ /* 0x000fe4000001ff00 */
[----:B------:R-:W-:Y:S02]  /*0f50*/  CS2R R96, SRZ ;  /* 0x0000000000607805 */ /* 0x000fe4000001ff00 */
[----:B------:R-:W-:-:S02]  /*0f60*/  CS2R R94, SRZ ;  /* 0x00000000005e7805 */ /* 0x000fc4000001ff00 */
[----:B------:R-:W-:Y:S02]  /*0f70*/  CS2R R92, SRZ ;  /* 0x00000000005c7805 */ /* 0x000fe4000001ff00 */
[----:B------:R-:W-:Y:S02]  /*0f80*/  CS2R R90, SRZ ;  /* 0x00000000005a7805 */ /* 0x000fe4000001ff00 */
[----:B------:R-:W-:Y:S01]  /*0f90*/  CS2R R88, SRZ ;  /* 0x0000000000587805 */ /* 0x000fe2000001ff00 */
[----:B------:R-:W-:Y:S01]  /*0fa0*/  UISETP.GT.AND UP0, UPT, UR38, UR5, UPT ;  /* 0x000000052600728c */ /* 0x000fe2000bf04270 */
[----:B------:R-:W-:Y:S02]  /*0fb0*/  CS2R R86, SRZ ;  /* 0x0000000000567805 */ /* 0x000fe4000001ff00 */
[----:B------:R-:W-:Y:S02]  /*0fc0*/  CS2R R84, SRZ ;  /* 0x0000000000547805 */ /* 0x000fe4000001ff00 */
[----:B------:R-:W-:-:S02]  /*0fd0*/  CS2R R82, SRZ ;  /* 0x0000000000527805 */ /* 0x000fc4000001ff00 */
[----:B------:R-:W-:Y:S02]  /*0fe0*/  CS2R R80, SRZ ;  /* 0x0000000000507805 */ /* 0x000fe4000001ff00 */
[----:B------:R-:W-:Y:S02]  /*0ff0*/  CS2R R78, SRZ ;  /* 0x00000000004e7805 */ /* 0x000fe4000001ff00 */
[----:B------:R-:W-:Y:S02]  /*1000*/  PLOP3.LUT P1, PT, PT, PT, UP0, 0x80, 0x0 ;  /* 0x000000000000781c */ /* 0x000fe40003f2f008 */
[----:B------:R-:W-:Y:S02]  /*1010*/  CS2R R76, SRZ ;  /* 0x00000000004c7805 */ /* 0x000fe4000001ff00 */
[----:B------:R-:W-:Y:S02]  /*1020*/  CS2R R74, SRZ ;  /* 0x00000000004a7805 */ /* 0x000fe4000001ff00 */
[----:B0-----:R-:W-:Y:S01]  /*1030*/  IADD3 R19, R2, -0x80, RZ ;  /* 0xffffff8002137810 */ /* 0x001fe20007ffe0ff */
[----:B------:R-:W-:Y:S01]  /*1040*/  IMAD.MOV.U32 R2, RZ, RZ, RZ ;  /* 0x000000ffff027224 */ /* 0x000fe200078e00ff */
        /* <DEDUP_REMOVED lines=24> */
[----:B------:R-:W-:Y:S01]  /*11d0*/  CS2R R24, SRZ ;  /* 0x0000000000187805 */ /* 0x000fe2000001ff00 */
[----:B------:R-:W-:Y:S06]  /*11e0*/  @!P1 BRA `(.L_x_12) ;  /* 0x000000ac00ac9947 */ /* 0x000fec0003800000 */
[----:B------:R-:W-:Y:S01]  /*11f0*/  SHF.R.S32.HI R0, RZ, 0x1f, R19 ;  /* 0x0000001fff007819 */ /* 0x000fe20000011413 */
[----:B------:R-:W0:Y:S01]  /*1200*/  S2UR UR7, SR_CgaCtaId ;  /* 0x00000000000779c3 */ /* 0x000e220000008800 */
[----:B------:R-:W-:Y:S02]  /*1210*/  UMOV UR6, 0x400 ;  /* 0x0000040000067882 */ /* 0x000fe40000000000 */
[----:B------:R-:W-:-:S04]  /*1220*/  LEA.HI R22, R0, R19, RZ, 0x7 ;  /* 0x0000001300167211 */ /* 0x000fc800078f38ff */
[----:B------:R-:W-:-:S06]  /*1230*/  SHF.R.S32.HI R0, RZ, 0x7, R22 ;  /* 0x00000007ff007819 */ /* 0x000fcc0000011416 */
[----:B------:R-:W1:Y:S01]  /*1240*/  SHFL.IDX PT, R0, R0, RZ, 0x1f ;  /* 0x00001fff00007589 */ /* 0x000e6200000e0000 */
[----:B0-----:R-:W-:-:S04]  /*1250*/  ULEA UR8, UR7, UR6, 0x18 ;  /* 0x0000000607087291 */ /* 0x001fc8000f8ec03f */
[----:B------:R-:W-:Y:S02]  /*1260*/  UIADD3 UR6, UR8, 0x15400, URZ ;  /* 0x0001540008067890 */ /* 0x000fe4000fffe03f */
[----:B------:R-:W-:Y:S02]  /*1270*/  IMAD.U32 R16, RZ, RZ, UR8 ;  /* 0x00000008ff107e24 */ /* 0x000fe4000f8e00ff */
[----:B------:R-:W-:Y:S01]  /*1280*/  ULOP3.LUT UP0, URZ, UR6, 0x9f, URZ, 0xc0, !UPT ;  /* 0x0000009f063f7892 */ /* 0x000fe2000f80c03f */
[----:B-1----:R-:W-:-:S05]  /*1290*/  R2UR UR4, R0 ;  /* 0x00000000000472ca */ /* 0x002fca00000e0000 */
[----:B------:R-:W-:-:S08]  /*12a0*/  PLOP3.LUT P0, PT, PT, PT, UP0, 0x80, 0x0 ;  /* 0x000000000000781c */ /* 0x000fd00003f0f008 */
[----:B------:R-:W-:-:S04]  /*12b0*/  ULEA.HI UR5, UR4, UR4, URZ, 0x1 ;  /* 0x0000000404057291 */ /* 0x000fc8000f8f083f */
[----:B------:R-:W-:-:S04]  /*12c0*/  ULOP3.LUT UR5, UR5, 0x1e, URZ, 0xc0, !UPT ;  /* 0x0000001e05057892 */ /* 0x000fc8000f8ec03f */
[----:B------:R-:W-:-:S04]  /*12d0*/  UIADD3 UR5, UR4, -UR5, URZ ;  /* 0x8000000504057290 */ /* 0x000fc8000fffe03f */
[----:B------:R-:W-:-:S04]  /*12e0*/  ULEA UR5, UR5, UR6, 0xd ;  /* 0x0000000605057291 */ /* 0x000fc8000f8e683f */
[----:B------:R-:W-:-:S04]  /*12f0*/  USHF.R.U32.HI UR5, URZ, 0x4, UR5 ;  /* 0x000000043f057899 */ /* 0x000fc80008011605 */
[----:B------:R-:W-:Y:S01]  /*1300*/  ULOP3.LUT UR36, UR5, 0x3fff, URZ, 0xc0, !UPT ;  /* 0x00003fff05247892 */ /* 0x000fe2000f8ec03f */
[----:B------:R-:W-:Y:S11]  /*1310*/  @!P0 BRA `(.L_x_13) ;  /* 0x0000000000408947 */ /* 0x000ff60003800000 */
[----:B------:R-:W-:Y:S01]  /*1320*/  MOV R0, 0x0 ;  /* 0x0000000000007802 */ /* 0x000fe20000000f00 */
[----:B------:R-:W-:Y:S01]  /*1330*/  ULDC.64 UR4, c[0x4][0xa8] ;  /* 0x01002a0000047ab9 */ /* 0x000fe20000000a00 */
[----:B------:R-:W-:Y:S01]  /*1340*/  ULDC.64 UR6, c[0x4][0x28] ;  /* 0x01000a0000067ab9 */ /* 0x000fe20000000a00 */
[----:B------:R-:W-:Y:S01]  /*1350*/  MOV R4, UR4 ;  /* 0x0000000400047c02 */ /* 0x000fe20008000f00 */
[----:B------:R0:W1:Y:S01]  /*1360*/  LDC.64 R2, c[0x4][R0] ;  /* 0x0100000000027b82 */ /* 0x0000620000000a00 */
[----:B------:R-:W-:Y:S01]  /*1370*/  IMAD.U32 R5, RZ, RZ, UR5 ;  /* 0x00000005ff057e24 */ /* 0x000fe2000f8e00ff */
[----:B------:R-:W-:Y:S01]  /*1380*/  ULDC.64 UR4, c[0x4][0xb0] ;  /* 0x01002c0000047ab9 */ /* 0x000fe20000000a00 */
[----:B------:R-:W-:Y:S01]  /*1390*/  MOV R10, UR6 ;  /* 0x00000006000a7c02 */ /* 0x000fe20008000f00 */
[----:B------:R-:W-:Y:S01]  /*13a0*/  IMAD.U32 R6, RZ, RZ, UR4 ;  /* 0x00000004ff067e24 */ /* 0x000fe2000f8e00ff */
[----:B------:R-:W-:Y:S01]  /*13b0*/  MOV R13, RZ ;  /* 0x000000ff000d7202 */ /* 0x000fe20000000f00 */
[----:B------:R-:W-:-:S02]  /*13c0*/  IMAD.U32 R7, RZ, RZ, UR5 ;  /* 0x00000005ff077e24 */ /* 0x000fc4000f8e00ff */
[----:B------:R-:W-:Y:S02]  /*13d0*/  IMAD.U32 R11, RZ, RZ, UR7 ;  /* 0x00000007ff0b7e24 */ /* 0x000fe4000f8e00ff */
[----:B------:R-:W-:Y:S02]  /*13e0*/  IMAD.MOV.U32 R8, RZ, RZ, 0x70 ;  /* 0x00000070ff087424 */ /* 0x000fe400078e00ff */
[----:B0-----:R-:W-:-:S07]  /*13f0*/  IMAD.MOV.U32 R12, RZ, RZ, 0x1 ;  /* 0x00000001ff0c7424 */ /* 0x001fce00078e00ff */
[----:B------:R-:W-:-:S07]  /*1400*/  LEPC R20, `(.L_x_13) ;  /* 0x000000001014794e */ /* 0x000fce0000000000 */
[----:B-1----:R-:W-:Y:S05]  /*1410*/  CALL.ABS.NOINC R2 ;  /* 0x0000000002007343 */ /* 0x002fea0003c00000 */
.L_x_13:
[----:B------:R-:W-:Y:S02]  /*1420*/  R2UR UR4, R16 ;  /* 0x00000000100472ca */ /* 0x000fe400000e0000 */
[----:B------:R-:W-:-:S11]  /*1430*/  SHF.L.U32 R0, RZ, 0x1f, RZ ;  /* 0x0000001fff007819 */ /* 0x000fd600000006ff */
[----:B------:R-:W0:Y:S02]  /*1440*/  SYNCS.PHASECHK.TRANS64.TRYWAIT P0, [UR4+0x36800], R0 ;  /* 0x03680000ff0075a7 */ /* 0x000e240008000144 */
[----:B0-----:R-:W-:Y:S05]  /*1450*/  @!P0 BRA `(.L_x_14) ;  /* 0x0000010c00808947 */ /* 0x001fea0003800000 */
.L_x_125:
[----:B------:R-:W2:Y:S02]  /*1460*/  LDL R2, [R1+0xc] ;  /* 0x00000c0001027983 */ /* 0x000ea40000100800 */
[----:B--2---:R-:W-:-:S13]  /*1470*/  R2UR UR4, R2 ;  /* 0x00000000020472ca */ /* 0x004fda00000e0000 */
[----:B------:R-:W-:-:S06]  /*1480*/  ULOP3.LUT UR4, UR4, 0x1, URZ, 0xfc, !UPT ;  /* 0x0000000104047892 */ /* 0x000fcc000f8efc3f */
[----:B------:R-:W-:-:S05]  /*1490*/  IMAD.U32 R2, RZ, RZ, UR4 ;  /* 0x00000004ff027e24 */ /* 0x000fca000f8e00ff */
[----:B------:R-:W-:-:S13]  /*14a0*/  ISETP.NE.AND P0, PT, R2, 0x3, PT ;  /* 0x000000030200780c */ /* 0x000fda0003f05270 */
[----:B------:R-:W-:Y:S05]  /*14b0*/  @!P0 BRA `(.L_x_15) ;  /* 0x0000000000048947 */ /* 0x000fea0003800000 */
[----:B------:R-:W-:Y:S01]  /*14c0*/  BPT.TRAP 0x1 ;  /* 0x000000040000795c */ /* 0x000fe20000300000 */
.L_x_15:
[----:B------:R-:W-:-:S13]  /*14d0*/  R2UR UR4, R16 ;  /* 0x00000000100472ca */ /* 0x000fda00000e0000 */
[----:B------:R1:W2:Y:S01]  /*14e0*/  SYNCS.PHASECHK.TRANS64.TRYWAIT P2, [UR4+0x36830], R0 ;  /* 0x03683000ff0075a7 */ /* 0x0002a20008040144 */
[----:B------:R-:W-:Y:S05]  /*14f0*/  @!P0 BRA `(.L_x_16) ;  /* 0x0000000000048947 */ /* 0x000fea0003800000 */
[----:B------:R-:W-:Y:S01]  /*1500*/  BPT.TRAP 0x1 ;  /* 0x000000040000795c */ /* 0x000fe20000300000 */
.L_x_16:
[----:B------:R-:W3:Y:S02]  /*1510*/  S2R R2, SR_TID.X ;  /* 0x0000000000027919 */ /* 0x000ee40000002100 */
[----:B---3--:R-:W-:-:S04]  /*1520*/  LOP3.LUT R2, R2, 0x7f, RZ, 0xc0, !PT ;  /* 0x0000007f02027812 */ /* 0x008fc800078ec0ff */
[----:B------:R-:W-:Y:S01]  /*1530*/  ISETP.NE.AND P1, PT, R2, RZ, PT ;  /* 0x000000ff0200720c */ /* 0x000fe20003f25270 */
[----:B------:R-:W-:Y:S01]  /*1540*/  IMAD.U32 R2, RZ, RZ, UR36 ;  /* 0x00000024ff027e24 */ /* 0x000fe2000f8e00ff */
[----:B--2---:R-:W-:Y:S11]  /*1550*/  @P2 BRA `(.L_x_17) ;  /* 0x00000000000c2947 */ /* 0x004ff60003800000 */
[----:B------:R-:W-:-:S13]  /*1560*/  R2UR UR4, R16 ;  /* 0x00000000100472ca */ /* 0x000fda00000e0000 */
[----:B------:R-:W2:Y:S02]  /*1570*/  SYNCS.PHASECHK.TRANS64.TRYWAIT P2, [UR4+0x36830], R0 ;  /* 0x03683000ff0075a7 */ /* 0x000ea40008040144 */
[----:B--2---:R-:W-:Y:S05]  /*1580*/  @!P2 BRA `(.L_x_18) ;  /* 0x0000010c0050a947 */ /* 0x004fea0003800000 */
.L_x_17:
[----:B------:R-:W-:Y:S05]  /*1590*/  WARPSYNC.ALL ;  /* 0x0000000000007948 */ /* 0x000fea0003800000 */
[----:B------:R-:W-:Y:S01]  /*15a0*/  IMAD.MOV.U32 R5, RZ, RZ, RZ ;  /* 0x000000ffff057224 */ /* 0x000fe200078e00ff */
[----:B------:R-:W-:Y:S01]  /*15b0*/  MOV R119, RZ ;  /* 0x000000ff00777202 */ /* 0x000fe20000000f00 */
[----:B0-----:R-:W-:Y:S01]  /*15c0*/  IMAD.MOV.U32 R3, RZ, RZ, 0x40000040 ;  /* 0x40000040ff037424 */ /* 0x001fe200078e00ff */
[----:B------:R-:W-:Y:S02]  /*15d0*/  LOP3.LUT R2, R2, 0x10000, RZ, 0xfc, !PT ;  /* 0x0001000002027812 */ /* 0x000fe400078efcff */
[----:B------:R-:W-:Y:S01]  /*15e0*/  R2UR UR42, R16 ;  /* 0x00000000102a72ca */ /* 0x000fe200000e0000 */
[----:B------:R-:W-:Y:S01]  /*15f0*/  WARPGROUP.ARRIVE ;  /* 0x00000000000079c5 */ /* 0x000fe20000000000 */
[C---:B------:R-:W-:Y:S01]  /*1600*/  R2UR UR8, R2.reuse ;  /* 0x00000000020872ca */ /* 0x040fe200000e0000 */
[----:B------:R-:W-:Y:S01]  /*1610*/  UMOV UR11, 0x40000040 ;  /* 0x40000040000b7882 */ /* 0x000fe20000000000 */
        /* <DEDUP_REMOVED lines=9> */
[----:B------:R-:W-:Y:S01]  /*16b0*/  UIADD3 UR4, UR42, 0x21400, URZ ;  /* 0x000214002a047890 */ /* 0x000fe2000fffe03f */
[C---:B------:R-:W-:Y:S01]  /*16c0*/  R2UR UR12, R2.reuse ;  /* 0x00000000020c72ca */ /* 0x040fe200000e0000 */
[----:B------:R-:W-:Y:S01]  /*16d0*/  UMOV UR7, 0x40000040 ;  /* 0x4000004000077882 */ /* 0x000fe20000000000 */
[C---:B------:R-:W-:Y:S01]  /*16e0*/  R2UR UR13, R3.reuse ;  /* 0x00000000030d72ca */ /* 0x040fe200000e0000 */
[----:B------:R-:W-:Y:S01]  /*16f0*/  USHF.R.U32.HI UR4, URZ, 0x4, UR4 ;  /* 0x000000043f047899 */ /* 0x000fe20008011604 */
[----:B------:R-:W-:Y:S01]  /*1700*/  R2UR UR20, R2 ;  /* 0x00000000021472ca */ /* 0x000fe200000e0000 */
[----:B------:R-:W-:Y:S01]  /*1710*/  UMOV UR29, 0x40000040 ;  /* 0x40000040001d7882 */ /* 0x000fe20000000000 */
[C---:B------:R-:W-:Y:S01]  /*1720*/  R2UR UR21, R3.reuse ;  /* 0x00000000031572ca */ /* 0x040fe200000e0000 */
[----:B------:R-:W-:Y:S01]  /*1730*/  ULOP3.LUT UR4, UR4, 0x3fff, URZ, 0xc0, !UPT ;  /* 0x00003fff04047892 */ /* 0x000fe2000f8ec03f */
[----:B------:R-:W-:Y:S01]  /*1740*/  R2UR UR5, R3 ;  /* 0x00000000030572ca */ /* 0x000fe200000e0000 */
[----:B------:R-:W-:Y:S01]  /*1750*/  UMOV UR31, 0x40000040 ;  /* 0x40000040001f7882 */ /* 0x000fe20000000000 */
[----:B------:R-:W-:Y:S01]  /*1760*/  UMOV UR33, 0x40000040 ;  /* 0x4000004000217882 */ /* 0x000fe20000000000 */
[----:B------:R-:W-:Y:S01]  /*1770*/  ULOP3.LUT UR43, UR4, 0x10000, URZ, 0xfc, !UPT ;  /* 0x00010000042b7892 */ /* 0x000fe2000f8efc3f */
[----:B------:R-:W-:Y:S01]  /*1780*/  LOP3.LUT R22, R22, 0xffffff80, RZ, 0xc0, !PT ;  /* 0xffffff8016167812 */ /* 0x000fe200078ec0ff */
[----:B------:R-:W-:Y:S01]  /*1790*/  UMOV UR35, 0x40000040 ;  /* 0x4000004000237882 */ /* 0x000fe20000000000 */
[----:B------:R-:W-:Y:S01]  /*17a0*/  UMOV UR37, 0x40000040 ;  /* 0x4000004000257882 */ /* 0x000fe20000000000 */
[----:B------:R-:W-:Y:S01]  /*17b0*/  UIADD3 UR4, UR43, 0x80, URZ ;  /* 0x000000802b047890 */ /* 0x000fe2000fffe03f */
[----:B------:R-:W-:Y:S01]  /*17c0*/  IMAD.MOV.U32 R4, RZ, RZ, -0x2 ;  /* 0xfffffffeff047424 */ /* 0x000fe200078e00ff */
[----:B------:R-:W-:Y:S01]  /*17d0*/  UIADD3 UR18, UR43, 0x100, URZ ;  /* 0x000001002b127890 */ /* 0x000fe2000fffe03f */
[----:B------:R-:W-:Y:S01]  /*17e0*/  IMAD.IADD R22, R19, 0x1, -R22 ;  /* 0x0000000113167824 */ /* 0x000fe200078e0a16 */
[----:B------:R-:W-:Y:S01]  /*17f0*/  UMOV UR10, UR43 ;  /* 0x0000002b000a7c82 */ /* 0x000fe20008000000 */
[----:B------:R-:W-:Y:S01]  /*1800*/  UIADD3 UR14, UR43, 0x180, URZ ;  /* 0x000001802b0e7890 */ /* 0x000fe2000fffe03f */
[----:B------:R-:W-:Y:S01]  /*1810*/  HGMMA.64x16x16.F32 R72, gdesc[UR8], RZ, !UPT, gsb0 ;  /* 0x00200000084879f0 */ /* 0x000fe2000c0008ff */
[----:B------:R-:W-:Y:S01]  /*1820*/  UMOV UR26, UR4 ;  /* 0x00000004001a7c82 */ /* 0x000fe20008000000 */
[----:B------:R-:W-:Y:S01]  /*1830*/  UIADD3 UR22, UR43, 0x200, URZ ;  /* 0x000002002b167890 */ /* 0x000fe2000fffe03f */
[C---:B------:R-:W-:Y:S01]  /*1840*/  R2UR UR4, R2.reuse ;  /* 0x00000000020472ca */ /* 0x040fe200000e0000 */
[----:B------:R-:W-:Y:S01]  /*1850*/  UIADD3 UR6, UR43, 0x280, URZ ;  /* 0x000002802b067890 */ /* 0x000fe2000fffe03f */
[----:B------:R-:W-:Y:S01]  /*1860*/  R2UR UR8, R2 ;  /* 0x00000000020872ca */ /* 0x000fe200000e0000 */
[----:B------:R-:W-:Y:S01]  /*1870*/  UIADD3 UR30, UR43, 0x380, URZ ;  /* 0x000003802b1e7890 */ /* 0x000fe2000fffe03f */
[----:B------:R-:W-:Y:S01]  /*1880*/  SHF.R.S32.HI R13, RZ, 0x1f, R22 ;  /* 0x0000001fff0d7819 */ /* 0x000fe20000011416 */
[----:B------:R-:W-:Y:S01]  /*1890*/  UIADD3 UR34, UR43, 0x382, URZ ;  /* 0x000003822b227890 */ /* 0x000fe2000fffe03f */
[----:B------:R-:W-:Y:S01]  /*18a0*/  IMAD.U32 R20, RZ, RZ, UR38 ;  /* 0x00000026ff147e24 */ /* 0x000fe2000f8e00ff */
[----:B------:R-:W-:Y:S01]  /*18b0*/  UIADD3 UR10, UR43, 0x504, URZ ;  /* 0x000005042b0a7890 */ /* 0x000fe2000fffe03f */
[----:B------:R-:W-:Y:S01]  /*18c0*/  LEA.HI R13, R13, R22, RZ, 0x2 ;  /* 0x000000160d0d7211 */ /* 0x000fe200078f10ff */
[----:B------:R-:W-:Y:S01]  /*18d0*/  UMOV UR41, 0x40000040 ;  /* 0x4000004000297882 */ /* 0x000fe20000000000 */
[----:B------:R-:W-:Y:S01]  /*18e0*/  UMOV UR45, 0x40000040 ;  /* 0x40000040002d7882 */ /* 0x000fe20000000000 */
[----:B------:R-:W-:Y:S01]  /*18f0*/  UMOV UR49, 0x40000040 ;  /* 0x4000004000317882 */ /* 0x000fe20000000000 */
[----:B------:R-:W-:Y:S01]  /*1900*/  UMOV UR53, 0x40000040 ;  /* 0x4000004000357882 */ /* 0x000fe20000000000 */
[----:B------:R-:W-:Y:S01]  /*1910*/  UMOV UR57, 0x40000040 ;  /* 0x4000004000397882 */ /* 0x000fe20000000000 */
[----:B------:R-:W-:Y:S01]  /*1920*/  LOP3.LUT R13, R13, 0x7ffffffc, RZ, 0xc0, !PT ;  /* 0x7ffffffc0d0d7812 */ /* 0x000fe200078ec0ff */
[----:B------:R-:W-:Y:S01]  /*1930*/  UIADD3 UR9, UR8, 0x2, URZ ;  /* 0x0000000208097890 */ /* 0x000fe2000fffe03f */
[----:B------:R-:W-:Y:S01]  /*1940*/  P2R R80, PR, RZ, 0x1 ;  /* 0x00000001ff507803 */ /* 0x000fe20000000000 */
[----:B------:R-:W-:Y:S01]  /*1950*/  UIADD3 UR28, UR8, 0x400, URZ ;  /* 0x00000400081c7890 */ /* 0x000fe2000fffe03f */
[----:B------:R-:W-:Y:S01]  /*1960*/  IADD3 R13, R22, -R13, RZ ;  /* 0x8000000d160d7210 */ /* 0x000fe20007ffe0ff */
[----:B------:R-:W-:Y:S01]  /*1970*/  UIADD3 UR32, UR8, 0x402, URZ ;  /* 0x0000040208207890 */ /* 0x000fe2000fffe03f */
[----:B------:R-:W-:Y:S01]  /*1980*/  IMAD.U32 R11, RZ, RZ, UR43 ;  /* 0x0000002bff0b7e24 */ /* 0x000fe2000f8e00ff */
[----:B------:R-:W-:Y:S01]  /*1990*/  UIADD3 UR36, UR8, 0x404, URZ ;  /* 0x0000040408247890 */ /* 0x000fe2000fffe03f */
[--C-:B------:R-:W-:Y:S01]  /*19a0*/  IMAD.MOV.U32 R118, RZ, RZ, R119.reuse ;  /* 0x000000ffff767224 */ /* 0x100fe200078e0077 */
[----:B------:R-:W-:Y:S01]  /*19b0*/  UIADD3 UR40, UR8, 0x406, URZ ;  /* 0x0000040608287890 */ /* 0x000fe2000fffe03f */
[----:B------:R-:W-:Y:S01]  /*19c0*/  IMAD R13, R13, R4, 0x70 ;  /* 0x000000700d0d7424 */ /* 0x000fe200078e0204 */
[----:B------:R-:W-:Y:S01]  /*19d0*/  UIADD3 UR44, UR8, 0x800, URZ ;  /* 0x00000800082c7890 */ /* 0x000fe2000fffe03f */
[--C-:B------:R-:W-:Y:S01]  /*19e0*/  IMAD.MOV.U32 R116, RZ, RZ, R119.reuse ;  /* 0x000000ffff747224 */ /* 0x100fe200078e0077 */
[----:B------:R-:W-:Y:S01]  /*19f0*/  UIADD3 UR48, UR8, 0x802, URZ ;  /* 0x0000080208307890 */ /* 0x000fe2000fffe03f */
[----:B------:R-:W-:Y:S01]  /*1a00*/  VIADD R13, R13, UR39 ;  /* 0x000000270d0d7c36 */ /* 0x000fe20008000000 */
[----:B------:R-:W-:Y:S01]  /*1a10*/  UIADD3 UR52, UR8, 0x804, URZ ;  /* 0x0000080408347890 */ /* 0x000fe2000fffe03f */
[----:B------:R-:W-:Y:S01]  /*1a20*/  IMAD.MOV.U32 R114, RZ, RZ, R119 ;  /* 0x000000ffff727224 */ /* 0x000fe200078e0077 */
[----:B------:R-:W-:Y:S01]  /*1a30*/  UIADD3 UR56, UR8, 0x806, URZ ;  /* 0x0000080608387890 */ /* 0x000fe2000fffe03f */
[----:B------:R-:W-:Y:S01]  /*1a40*/  IMAD R20, R20, -0x70, R13 ;  /* 0xffffff9014147824 */ /* 0x000fe200078e020d */
[----:B------:R-:W-:Y:S01]  /*1a50*/  UIADD3 UR38, UR38, -0x2, URZ ;  /* 0xfffffffe26267890 */ /* 0x000fe2000fffe03f */
[----:B------:R-:W-:-:S02]  /*1a60*/  IMAD.MOV.U32 R112, RZ, RZ, R119 ;  /* 0x000000ffff707224 */ /* 0x000fc400078e0077 */
[--C-:B------:R-:W-:Y:S01]  /*1a70*/  IMAD.MOV.U32 R110, RZ, RZ, R119.reuse ;  /* 0x000000ffff6e7224 */ /* 0x100fe200078e0077 */
[C---:B------:R-:W-:Y:S01]  /*1a80*/  ISETP.GT.AND P4, PT, R20.reuse, RZ, PT ;  /* 0x000000ff1400720c */ /* 0x040fe20003f84270 */
[--C-:B------:R-:W-:Y:S01]  /*1a90*/  IMAD.MOV.U32 R108, RZ, RZ, R119.reuse ;  /* 0x000000ffff6c7224 */ /* 0x100fe200078e0077 */
[C---:B------:R-:W-:Y:S01]  /*1aa0*/  ISETP.GT.AND P2, PT, R20.reuse, 0x1, PT ;  /* 0x000000011400780c */ /* 0x040fe20003f44270 */
[--C-:B------:R-:W-:Y:S01]  /*1ab0*/  IMAD.MOV.U32 R106, RZ, RZ, R119.reuse ;  /* 0x000000ffff6a7224 */ /* 0x100fe200078e0077 */
[C---:B------:R-:W-:Y:S01]  /*1ac0*/  ISETP.GT.AND P3, PT, R20.reuse, 0x8, PT ;  /* 0x000000081400780c */ /* 0x040fe20003f64270 */
[--C-:B------:R-:W-:Y:S01]  /*1ad0*/  IMAD.MOV.U32 R104, RZ, RZ, R119.reuse ;  /* 0x000000ffff687224 */ /* 0x100fe200078e0077 */
[C---:B------:R-:W-:Y:S01]  /*1ae0*/  ISETP.GT.AND P6, PT, R20.reuse, 0x9, PT ;  /* 0x000000091400780c */ /* 0x040fe20003fc4270 */
[--C-:B------:R-:W-:Y:S01]  /*1af0*/  IMAD.MOV.U32 R102, RZ, RZ, R119.reuse ;  /* 0x000000ffff667224 */ /* 0x100fe200078e0077 */
[----:B------:R-:W-:Y:S01]  /*1b00*/  ISETP.GT.AND P5, PT, R20, 0x10, PT ;  /* 0x000000101400780c */ /* 0x000fe20003fa4270 */
[----:B------:R-:W-:-:S02]  /*1b10*/  IMAD.MOV.U32 R100, RZ, RZ, R119 ;  /* 0x000000ffff647224 */ /* 0x000fc400078e0077 */
[--C-:B------:R-:W-:Y:S01]  /*1b20*/  IMAD.MOV.U32 R98, RZ, RZ, R119.reuse ;  /* 0x000000ffff627224 */ /* 0x100fe200078e0077 */
[----:B------:R-:W-:Y:S02]  /*1b30*/  WARPGROUP.DEPBAR.LE gsb0, 0x0 ;  /* 0x00008000000079c5 */ /* 0x000fe40000010000 */
[----:B------:R-:W-:Y:S01]  /*1b40*/  WARPGROUP.ARRIVE ;  /* 0x00000000000079c5 */ /* 0x000fe20000000000 */
[--C-:B------:R-:W-:Y:S02]  /*1b50*/  IMAD.MOV.U32 R96, RZ, RZ, R119.reuse ;  /* 0x000000ffff607224 */ /* 0x100fe400078e0077 */
[--C-:B------:R-:W-:Y:S02]  /*1b60*/  IMAD.MOV.U32 R94, RZ, RZ, R119.reuse ;  /* 0x000000ffff5e7224 */ /* 0x100fe400078e0077 */
[--C-:B------:R-:W-:Y:S01]  /*1b70*/  IMAD.MOV.U32 R92, RZ, RZ, R119.reuse ;  /* 0x000000ffff5c7224 */ /* 0x100fe200078e0077 */
[----:B------:R-:W-:Y:S01]  /*1b80*/  HGMMA.64x16x16.F32 R64, gdesc[UR24], RZ, !UPT, gsb0 ;  /* 0x00200000184079f0 */ /* 0x000fe2000c0008ff */
[----:B------:R-:W-:Y:S01]  /*1b90*/  UIADD3 UR24, UR8, 0x6, URZ ;  /* 0x0000000608187890 */ /* 0x000fe2000fffe03f */
[--C-:B------:R-:W-:Y:S01]  /*1ba0*/  IMAD.MOV.U32 R90, RZ, RZ, R119.reuse ;  /* 0x000000ffff5a7224 */ /* 0x100fe200078e0077 */
[----:B------:R-:W-:Y:S01]  /*1bb0*/  UIADD3 UR26, UR43, 0x6, URZ ;  /* 0x000000062b1a7890 */ /* 0x000fe2000fffe03f */
[--C-:B------:R-:W-:Y:S01]  /*1bc0*/  IMAD.MOV.U32 R88, RZ, RZ, R119.reuse ;  /* 0x000000ffff587224 */ /* 0x100fe200078e0077 */
[----:B------:R-:W-:Y:S01]  /*1bd0*/  UMOV UR25, 0x40000040 ;  /* 0x4000004000197882 */ /* 0x000fe20000000000 */
[----:B------:R-:W-:Y:S01]  /*1be0*/  UMOV UR27, 0x40000040 ;  /* 0x40000040001b7882 */ /* 0x000fe20000000000 */
[----:B------:R-:W-:-:S02]  /*1bf0*/  IMAD.MOV.U32 R86, RZ, RZ, R119 ;  /* 0x000000ffff567224 */ /* 0x000fc400078e0077 */
[--C-:B------:R-:W-:Y:S02]  /*1c00*/  IMAD.MOV.U32 R84, RZ, RZ, R119.reuse ;  /* 0x000000ffff547224 */ /* 0x100fe400078e0077 */
[----:B------:R-:W-:Y:S01]  /*1c10*/  IMAD.MOV.U32 R82, RZ, RZ, R119 ;  /* 0x000000ffff527224 */ /* 0x000fe200078e0077 */
[----:B------:R-:W-:Y:S02]  /*1c20*/  WARPGROUP.DEPBAR.LE gsb0, 0x0 ;  /* 0x00008000000079c5 */ /* 0x000fe40000010000 */
[----:B------:R-:W-:-:S06]  /*1c30*/  WARPGROUP.ARRIVE ;  /* 0x00000000000079c5 */ /* 0x000fcc0000000000 */
[----:B------:R-:W-:Y:S01]  /*1c40*/  HGMMA.64x16x16.F32 R56, gdesc[UR16], RZ, !UPT, gsb0 ;  /* 0x00200000103879f0 */ /* 0x000fe2000c0008ff */
[----:B------:R-:W-:Y:S01]  /*1c50*/  R2UR UR16, R2 ;  /* 0x00000000021072ca */ /* 0x000fe200000e0000 */
[----:B------:R-:W-:Y:S01]  /*1c60*/  UIADD3 UR18, UR43, 0x300, URZ ;  /* 0x000003002b127890 */ /* 0x000fe2000fffe03f */
[----:B------:R-:W-:Y:S01]  /*1c70*/  R2UR UR17, R3 ;  /* 0x00000000031172ca */ /* 0x000fe200000e0000 */
[----:B------:R-:W-:Y:S01]  /*1c80*/  UMOV UR19, 0x40000040 ;  /* 0x4000004000137882 */ /* 0x000fe20000000000 */
[----:B------:R-:W-:Y:S02]  /*1c90*/  WARPGROUP.DEPBAR.LE gsb0, 0x0 ;  /* 0x00008000000079c5 */ /* 0x000fe40000010000 */
[----:B------:R-:W-:-:S06]  /*1ca0*/  WARPGROUP.ARRIVE ;  /* 0x00000000000079c5 */ /* 0x000fcc0000000000 */
[----:B------:R-:W-:Y:S03]  /*1cb0*/  HGMMA.64x16x16.F32 R48, gdesc[UR12], RZ, !UPT, gsb0 ;  /* 0x002000000c3079f0 */ /* 0x000fe6000c0008ff */
[----:B------:R-:W-:Y:S02]  /*1cc0*/  WARPGROUP.DEPBAR.LE gsb0, 0x0 ;  /* 0x00008000000079c5 */ /* 0x000fe40000010000 */
[----:B------:R-:W-:-:S06]  /*1cd0*/  WARPGROUP.ARRIVE ;  /* 0x00000000000079c5 */ /* 0x000fcc0000000000 */
[----:B------:R-:W-:Y:S01]  /*1ce0*/  HGMMA.64x16x16.F32 R40, gdesc[UR20], RZ, !UPT, gsb0 ;  /* 0x00200000142879f0 */ /* 0x000fe2000c0008ff */
[----:B------:R-:W-:Y:S02]  /*1cf0*/  UIADD3 UR20, UR8, 0x4, URZ ;  /* 0x0000000408147890 */ /* 0x000fe4000fffe03f */
[----:B------:R-:W-:Y:S01]  /*1d00*/  UIADD3 UR22, UR43, 0x4, URZ ;  /* 0x000000042b167890 */ /* 0x000fe2000fffe03f */
[----:B------:R-:W-:Y:S01]  /*1d10*/  UMOV UR21, 0x40000040 ;  /* 0x4000004000157882 */ /* 0x000fe20000000000 */
[----:B------:R-:W-:Y:S01]  /*1d20*/  UMOV UR23, 0x40000040 ;  /* 0x4000004000177882 */ /* 0x000fe20000000000 */
[----:B------:R-:W-:Y:S01]  /*1d30*/  UIADD3 UR8, UR43, 0x804, URZ ;  /* 0x000008042b087890 */ /* 0x000fe2000fffe03f */
[----:B------:R-:W-:Y:S02]  /*1d40*/  WARPGROUP.DEPBAR.LE gsb0, 0x0 ;  /* 0x00008000000079c5 */ /* 0x000fe40000010000 */
[----:B------:R-:W-:-:S06]  /*1d50*/  WARPGROUP.ARRIVE ;  /* 0x00000000000079c5 */ /* 0x000fcc0000000000 */
[----:B------:R-:W-:Y:S01]  /*1d60*/  HGMMA.64x16x16.F32 R32, gdesc[UR4], RZ, !UPT, gsb0 ;  /* 0x00200000042079f0 */ /* 0x000fe2000c0008ff */
[----:B------:R-:W-:Y:S02]  /*1d70*/  UIADD3 UR4, UR43, 0x2, URZ ;  /* 0x000000022b047890 */ /* 0x000fe4000fffe03f */
[----:B------:R-:W-:Y:S02]  /*1d80*/  UIADD3 UR5, UR43, 0x182, URZ ;  /* 0x000001822b057890 */ /* 0x000fe4000fffe03f */
[----:B------:R-:W-:Y:S01]  /*1d90*/  UIADD3 UR6, UR43, 0x384, URZ ;  /* 0x000003842b067890 */ /* 0x000fe2000fffe03f */
[----:B------:R-:W-:Y:S01]  /*1da0*/  UMOV UR7, 0x40000040 ;  /* 0x4000004000077882 */ /* 0x000fe20000000000 */
[----:B------:R-:W-:Y:S02]  /*1db0*/  WARPGROUP.DEPBAR.LE gsb0, 0x0 ;  /* 0x00008000000079c5 */ /* 0x000fe40000010000 */
[----:B------:R-:W-:-:S06]  /*1dc0*/  WARPGROUP.ARRIVE ;  /* 0x00000000000079c5 */ /* 0x000fcc0000000000 */
[----:B------:R-:W-:Y:S01]  /*1dd0*/  HGMMA.64x16x16.F32 R24, gdesc[UR16], RZ, !UPT, gsb0 ;  /* 0x00200000101879f0 */ /* 0x000fe2000c0008ff */
[----:B------:R-:W-:Y:S01]  /*1de0*/  UMOV UR16, UR9 ;  /* 0x0000000900107c82 */ /* 0x000fe20008000000 */
[----:B------:R-:W-:Y:S01]  /*1df0*/  UMOV UR17, 0x40000040 ;  /* 0x4000004000117882 */ /* 0x000fe20000000000 */
[----:B------:R-:W-:Y:S01]  /*1e00*/  UMOV UR18, UR4 ;  /* 0x0000000400127c82 */ /* 0x000fe20008000000 */
[----:B------:R-:W-:Y:S01]  /*1e10*/  UMOV UR19, 0x40000040 ;  /* 0x4000004000137882 */ /* 0x000fe20000000000 */
[----:B------:R-:W-:Y:S02]  /*1e20*/  UIADD3 UR4, UR43, 0x102, URZ ;  /* 0x000001022b047890 */ /* 0x000fe4000fffe03f */
[----:B------:R-:W-:Y:S01]  /*1e30*/  UIADD3 UR9, UR43, 0x484, URZ ;  /* 0x000004842b097890 */ /* 0x000fe2000fffe03f */
[----:B------:R-:W-:Y:S02]  /*1e40*/  WARPGROUP.DEPBAR.LE gsb0, 0x0 ;  /* 0x00008000000079c5 */ /* 0x000fe40000010000 */
[----:B------:R-:W-:-:S06]  /*1e50*/  WARPGROUP.ARRIVE ;  /* 0x00000000000079c5 */ /* 0x000fcc0000000000 */
[----:B------:R-:W-:Y:S01]  /*1e60*/  HGMMA.64x16x16.F32 R72, gdesc[UR16], R72, gsb0 ;  /* 0x00200000104879f0 */ /* 0x000fe20008000848 */
[----:B------:R-:W-:Y:S01]  /*1e70*/  UIADD3 UR18, UR43, 0x82, URZ ;  /* 0x000000822b127890 */ /* 0x000fe2000fffe03f */
[----:B------:R-:W-:Y:S01]  /*1e80*/  UMOV UR19, 0x40000040 ;  /* 0x4000004000137882 */ /* 0x000fe20000000000 */
[----:B------:R-:W-:Y:S02]  /*1e90*/  WARPGROUP.DEPBAR.LE gsb0, 0x0 ;  /* 0x00008000000079c5 */ /* 0x000fe40000010000 */
[----:B------:R-:W-:-:S06]  /*1ea0*/  WARPGROUP.ARRIVE ;  /* 0x00000000000079c5 */ /* 0x000fcc0000000000 */
[----:B------:R-:W-:Y:S01]  /*1eb0*/  HGMMA.64x16x16.F32 R64, gdesc[UR16], R64, gsb0 ;  /* 0x00200000104079f0 */ /* 0x000fe20008000840 */
[----:B------:R-:W-:Y:S01]  /*1ec0*/  UMOV UR18, UR4 ;  /* 0x0000000400127c82 */ /* 0x000fe20008000000 */
[----:B------:R-:W-:Y:S01]  /*1ed0*/  UMOV UR19, 0x40000040 ;  /* 0x4000004000137882 */ /* 0x000fe20000000000 */
[----:B------:R-:W-:Y:S01]  /*1ee0*/  UIADD3 UR4, UR43, 0x202, URZ ;  /* 0x000002022b047890 */ /* 0x000fe2000fffe03f */
        /* <DEDUP_REMOVED lines=26> */
[----:B------:R-:W-:Y:S03]  /*2090*/  HGMMA.64x16x16.F32 R24, gdesc[UR16], R24, gsb0 ;  /* 0x00200000101879f0 */ /* 0x000fe60008000818 */
        /* <DEDUP_REMOVED lines=142> */
[----:B------:R-:W-:Y:S01]  /*2980*/  UMOV UR5, UR37 ;  /* 0x0000002500057c82 */ /* 0x000fe20008000000 */
        /* <DEDUP_REMOVED lines=8> */
[----:B------:R-:W-:Y:S03]  /*2a10*/  HGMMA.64x16x16.F32 R24, gdesc[UR32], R24, gsb0 ;  /* 0x00200000201879f0 */ /* 0x000fe60008000818 */
[----:B------:R-:W-:Y:S02]  /*2a20*/  WARPGROUP.DEPBAR.LE gsb0, 0x0 ;  /* 0x00008000000079c5 */ /* 0x000fe40000010000 */
[----:B------:R-:W-:-:S06]  /*2a30*/  WARPGROUP.ARRIVE ;  /* 0x00000000000079c5 */ /* 0x000fcc0000000000 */
[----:B------:R-:W-:Y:S01]  /*2a40*/  HGMMA.64x16x16.F32 R72, gdesc[UR4], R72, gsb0 ;  /* 0x00200000044879f0 */ /* 0x000fe20008000848 */
[----:B------:R-:W-:Y:S01]  /*2a50*/  UIADD3 UR6, UR43, 0x404, URZ ;  /* 0x000004042b067890 */ /* 0x000fe2000fffe03f */
[----:B------:R-:W-:Y:S01]  /*2a60*/  UMOV UR4, UR36 ;  /* 0x0000002400047c82 */ /* 0x000fe20008000000 */
[----:B------:R-:W-:Y:S01]  /*2a70*/  UMOV UR5, UR37 ;  /* 0x0000002500057c82 */ /* 0x000fe20008000000 */
[----:B------:R-:W-:Y:S01]  /*2a80*/  UMOV UR7, 0x40000040 ;  /* 0x4000004000077882 */ /* 0x000fe20000000000 */
[----:B------:R-:W-:Y:S02]  /*2a90*/  WARPGROUP.DEPBAR.LE gsb0, 0x0 ;  /* 0x00008000000079c5 */ /* 0x000fe40000010000 */
[----:B------:R-:W-:-:S06]  /*2aa0*/  WARPGROUP.ARRIVE ;  /* 0x00000000000079c5 */ /* 0x000fcc0000000000 */
[----:B------:R-:W-:Y:S01]  /*2ab0*/  HGMMA.64x16x16.F32 R64, gdesc[UR4], R64, gsb0 ;  /* 0x00200000044079f0 */ /* 0x000fe20008000840 */
[----:B------:R-:W-:Y:S01]  /*2ac0*/  UMOV UR4, UR36 ;  /* 0x0000002400047c82 */ /* 0x000fe20008000000 */
[----:B------:R-:W-:Y:S01]  /*2ad0*/  UMOV UR5, UR37 ;  /* 0x0000002500057c82 */ /* 0x000fe20008000000 */
[----:B------:R-:W-:Y:S01]  /*2ae0*/  UMOV UR6, UR9 ;  /* 0x0000000900067c82 */ /* 0x000fe20008000000 */
[----:B------:R-:W-:Y:S01]  /*2af0*/  UMOV UR7, 0x40000040 ;  /* 0x4000004000077882 */ /* 0x000fe20000000000 */
[----:B------:R-:W-:Y:S01]  /*2b00*/  UIADD3 UR9, UR43, 0x584, URZ ;  /* 0x000005842b097890 */ /* 0x000fe2000fffe03f */
        /* <DEDUP_REMOVED lines=250> */
[----:B------:R-:W-:Y:S01]  /*3ab0*/  ULDC UR8, c[0x0][0x9d8] ;  /* 0x0002760000087ab9 */ /* 0x000fe20000000800 */
        /* <DEDUP_REMOVED lines=15> */
[----:B------:R-:W-:Y:S01]  /*3bb0*/  WARPGROUP.ARRIVE ;  /* 0x00000000000079c5 */ /* 0x000fe20000000000 */
[----:B------:R-:W-:Y:S01]  /*3bc0*/  FMUL.FTZ R74, R74, UR8 ;  /* 0x000000084a4a7c20 */ /* 0x000fe20008410000 */
[----:B------:R-:W-:Y:S01]  /*3bd0*/  FMUL.FTZ R75, R75, UR8 ;  /* 0x000000084b4b7c20 */ /* 0x000fe20008410000 */
[----:B------:R-:W-:Y:S01]  /*3be0*/  FMUL.FTZ R78, R78, UR8 ;  /* 0x000000084e4e7c20 */ /* 0x000fe20008410000 */
[----:B------:R-:W-:Y:S01]  /*3bf0*/  FMUL.FTZ R79, R79, UR8 ;  /* 0x000000084f4f7c20 */ /* 0x000fe20008410000 */
[----:B------:R-:W-:Y:S01]  /*3c00*/  FMUL.FTZ R72, R72, UR8 ;  /* 0x0000000848487c20 */ /* 0x000fe20008410000 */
[----:B------:R-:W-:Y:S01]  /*3c10*/  HGMMA.64x16x16.F32 R64, gdesc[UR4], R64, gsb0 ;  /* 0x00200000044079f0 */ /* 0x000fe20008000840 */
[----:B------:R-:W-:Y:S01]  /*3c20*/  UIADD3 UR6, UR43, 0x806, URZ ;  /* 0x000008062b067890 */ /* 0x000fe2000fffe03f */
[----:B------:R-:W-:Y:S01]  /*3c30*/  MUFU.TANH R74, R74 ;  /* 0x0000004a004a7308 */ /* 0x000fe20000002400 */
[----:B------:R-:W-:Y:S01]  /*3c40*/  UMOV UR4, UR56 ;  /* 0x0000003800047c82 */ /* 0x000fe20008000000 */
[----:B------:R-:W-:Y:S01]  /*3c50*/  UMOV UR5, UR57 ;  /* 0x0000003900057c82 */ /* 0x000fe20008000000 */
[----:B------:R-:W-:Y:S01]  /*3c60*/  UMOV UR7, 0x40000040 ;  /* 0x4000004000077882 */ /* 0x000fe20000000000 */
[----:B------:R-:W-:Y:S01]  /*3c70*/  FMUL.FTZ R73, R73, UR8 ;  /* 0x0000000849497c20 */ /* 0x000fe20008410000 */
[----:B------:R-:W-:Y:S01]  /*3c80*/  FMUL.FTZ R76, R76, UR8 ;  /* 0x000000084c4c7c20 */ /* 0x000fe20008410000 */
[----:B------:R-:W-:-:S02]  /*3c90*/  FMUL.FTZ R77, R77, UR8 ;  /* 0x000000084d4d7c20 */ /* 0x000fc40008410000 */
[----:B------:R-:W0:Y:S08]  /*3ca0*/  MUFU.TANH R75, R75 ;  /* 0x0000004b004b7308 */ /* 0x000e300000002400 */
[----:B------:R-:W-:Y:S08]  /*3cb0*/  MUFU.TANH R78, R78 ;  /* 0x0000004e004e7308 */ /* 0x000ff00000002400 */
[----:B------:R-:W2:Y:S01]  /*3cc0*/  MUFU.TANH R79, R79 ;  /* 0x0000004f004f7308 */ /* 0x000ea20000002400 */
[----:B0-----:R-:W-:-:S07]  /*3cd0*/  FSEL R75, R75, -INF , P2 ;  /* 0xff8000004b4b7808 */ /* 0x001fce0001000000 */
[----:B------:R0:W3:Y:S08]  /*3ce0*/  MUFU.TANH R7, R72 ;  /* 0x0000004800077308 */ /* 0x0000f00000002400 */
[----:B-1----:R1:W4:Y:S01]  /*3cf0*/  MUFU.TANH R0, R73 ;  /* 0x0000004900007308 */ /* 0x0023220000002400 */
[----:B--2---:R-:W-:Y:S01]  /*3d00*/  FSEL R79, R79, -INF , P6 ;  /* 0xff8000004f4f7808 */ /* 0x004fe20003000000 */
[----:B0-----:R-:W-:-:S06]  /*3d10*/  IMAD.MOV.U32 R72, RZ, RZ, R119 ;  /* 0x000000ffff487224 */ /* 0x001fcc00078e0077 */
[----:B------:R0:W2:Y:S01]  /*3d20*/  MUFU.TANH R9, R76 ;  /* 0x0000004c00097308 */ /* 0x0000a20000002400 */
[----:B-1----:R-:W-:Y:S01]  /*3d30*/  FSEL R73, R74, -INF , P4 ;  /* 0xff8000004a497808 */ /* 0x002fe20002000000 */
        /* <DEDUP_REMOVED lines=9> */
[----:B------:R-:W1:Y:S01]  /*3dd0*/  MUFU.TANH R66, R66 ;  /* 0x0000004200427308 */ /* 0x000e620000002400 */
[----:B------:R-:W-:Y:S01]  /*3de0*/  UMOV UR4, UR56 ;  /* 0x0000003800047c82 */ /* 0x000fe20008000000 */
[----:B------:R-:W-:Y:S01]  /*3df0*/  UMOV UR5, UR57 ;  /* 0x0000003900057c82 */ /* 0x000fe20008000000 */
[----:B------:R-:W-:Y:S01]  /*3e00*/  UMOV UR7, 0x40000040 ;  /* 0x4000004000077882 */ /* 0x000fe20000000000 */
[----:B------:R-:W-:Y:S01]  /*3e10*/  FMUL.FTZ R69, R69, UR8 ;  /* 0x0000000845457c20 */ /* 0x000fe20008410000 */
[----:B------:R-:W-:Y:S01]  /*3e20*/  FMNMX.FTZ R12, R73, R75, !PT ;  /* 0x0000004b490c7209 */ /* 0x000fe20007810000 */
[----:B------:R-:W-:Y:S01]  /*3e30*/  FMUL.FTZ R64, R64, UR8 ;  /* 0x0000000840407c20 */ /* 0x000fe20008410000 */
[----:B---3--:R-:W-:Y:S01]  /*3e40*/  FSEL R7, R7, -INF , P4 ;  /* 0xff80000007077808 */ /* 0x008fe20002000000 */
[----:B------:R-:W3:Y:S01]  /*3e50*/  MUFU.TANH R67, R67 ;  /* 0x0000004300437308 */ /* 0x000ee20000002400 */
[----:B------:R-:W-:Y:S01]  /*3e60*/  ISETP.GT.AND P4, PT, R20, 0x11, PT ;  /* 0x000000111400780c */ /* 0x000fe20003f84270 */
[----:B------:R-:W-:Y:S01]  /*3e70*/  FMUL.FTZ R68, R68, UR8 ;  /* 0x0000000844447c20 */ /* 0x000fe20008410000 */
[----:B----4-:R-:W-:Y:S01]  /*3e80*/  FSEL R0, R0, -INF , P2 ;  /* 0xff80000000007808 */ /* 0x010fe20001000000 */
[--C-:B0-----:R-:W-:Y:S01]  /*3e90*/  IMAD.MOV.U32 R76, RZ, RZ, R119.reuse ;  /* 0x000000ffff4c7224 */ /* 0x101fe200078e0077 */
[----:B------:R-:W-:Y:S01]  /*3ea0*/  ISETP.GT.AND P2, PT, R20, 0x18, PT ;  /* 0x000000181400780c */ /* 0x000fe20003f44270 */
[--C-:B------:R-:W-:Y:S01]  /*3eb0*/  IMAD.MOV.U32 R74, RZ, RZ, R119.reuse ;  /* 0x000000ffff4a7224 */ /* 0x100fe200078e0077 */
[----:B--2---:R-:W-:Y:S01]  /*3ec0*/  FSEL R9, R9, -INF , P3 ;  /* 0xff80000009097808 */ /* 0x004fe20001800000 */
[----:B------:R-:W0:Y:S01]  /*3ed0*/  MUFU.TANH R65, R65 ;  /* 0x0000004100417308 */ /* 0x000e220000002400 */
[----:B-1----:R-:W-:Y:S01]  /*3ee0*/  FSEL R81, R66, -INF , P5 ;  /* 0xff80000042517808 */ /* 0x002fe20002800000 */
[----:B------:R-:W-:-:S06]  /*3ef0*/  IMAD.MOV.U32 R66, RZ, RZ, R119 ;  /* 0x000000ffff427224 */ /* 0x000fcc00078e0077 */
[----:B------:R1:W2:Y:S01]  /*3f00*/  MUFU.TANH R21, R77 ;  /* 0x0000004d00157308 */ /* 0x0002a20000002400 */
[----:B---3--:R-:W-:-:S07]  /*3f10*/  FSEL R67, R67, -INF , P4 ;  /* 0xff80000043437808 */ /* 0x008fce0002000000 */
[----:B------:R-:W3:Y:S01]  /*3f20*/  MUFU.TANH R70, R70 ;  /* 0x0000004600467308 */ /* 0x000ee20000002400 */
[----:B-1----:R-:W-:Y:S01]  /*3f30*/  FSEL R77, R78, -INF , P3 ;  /* 0xff8000004e4d7808 */ /* 0x002fe20001800000 */
[----:B------:R-:W-:Y:S01]  /*3f40*/  IMAD.MOV.U32 R78, RZ, RZ, R119 ;  /* 0x000000ffff4e7224 */ /* 0x000fe200078e0077 */
[----:B0-----:R-:W-:Y:S02]  /*3f50*/  FSEL R19, R65, -INF , P4 ;  /* 0xff80000041137808 */ /* 0x001fe40002000000 */
[----:B------:R-:W-:Y:S02]  /*3f60*/  FMNMX.FTZ R14, R77, R12, !PT ;  /* 0x0000000c4d0e7209 */ /* 0x000fe40007810000 */
[----:B------:R-:W-:Y:S01]  /*3f70*/  ISETP.GT.AND P3, PT, R20, 0x19, PT ;  /* 0x000000191400780c */ /* 0x000fe20003f64270 */
[----:B------:R-:W0:Y:S01]  /*3f80*/  MUFU.TANH R71, R71 ;  /* 0x0000004700477308 */ /* 0x000e220000002400 */
[----:B------:R-:W-:Y:S02]  /*3f90*/  FMNMX.FTZ R14, R79, R14, !PT ;  /* 0x0000000e4f0e7209 */ /* 0x000fe40007810000 */
[----:B--2---:R-:W-:-:S02]  /*3fa0*/  FSEL R21, R21, -INF , P6 ;  /* 0xff80000015157808 */ /* 0x004fc40003000000 */
[----:B------:R-:W-:Y:S02]  /*3fb0*/  FMNMX.FTZ R14, R81, R14, !PT ;  /* 0x0000000e510e7209 */ /* 0x000fe40007810000 */
[----:B------:R-:W-:Y:S01]  /*3fc0*/  ISETP.GT.AND P6, PT, R20, 0x20, PT ;  /* 0x000000201400780c */ /* 0x000fe20003fc4270 */
[----:B------:R-:W1:Y:S01]  /*3fd0*/  MUFU.TANH R23, R64 ;  /* 0x0000004000177308 */ /* 0x000e620000002400 */
[----:B---3--:R-:W-:Y:S01]  /*3fe0*/  FSEL R65, R70, -INF , P2 ;  /* 0xff80000046417808 */ /* 0x008fe20001000000 */
[----:B------:R-:W-:Y:S02]  /*3ff0*/  WARPGROUP.DEPBAR.LE gsb0, 0x0 ;  /* 0x00008000000079c5 */ /* 0x000fe40000010000 */
[----:B------:R-:W-:Y:S01]  /*4000*/  WARPGROUP.ARRIVE ;  /* 0x00000000000079c5 */ /* 0x000fe20000000000 */
[----:B------:R-:W-:Y:S01]  /*4010*/  FMUL.FTZ R58, R58, UR8 ;  /* 0x000000083a3a7c20 */ /* 0x000fe20008410000 */
[----:B------:R-:W-:Y:S01]  /*4020*/  FMUL.FTZ R59, R59, UR8 ;  /* 0x000000083b3b7c20 */ /* 0x000fe20008410000 */
[----:B------:R-:W-:Y:S01]  /*4030*/  FMUL.FTZ R62, R62, UR8 ;  /* 0x000000083e3e7c20 */ /* 0x000fe20008410000 */
[----:B------:R-:W-:Y:S01]  /*4040*/  MUFU.TANH R69, R69 ;  /* 0x0000004500457308 */ /* 0x000fe20000002400 */
[----:B------:R-:W-:Y:S01]  /*4050*/  FMUL.FTZ R63, R63, UR8 ;  /* 0x000000083f3f7c20 */ /* 0x000fe20008410000 */
[----:B------:R-:W-:Y:S01]  /*4060*/  HGMMA.64x16x16.F32 R48, gdesc[UR4], R48, gsb0 ;  /* 0x00200000043079f0 */ /* 0x000fe20008000830 */
[----:B------:R-:W-:Y:S01]  /*4070*/  UIADD3 UR6, UR43, 0x906, URZ ;  /* 0x000009062b067890 */ /* 0x000fe2000fffe03f */
[----:B------:R-:W-:Y:S01]  /*4080*/  FMUL.FTZ R56, R56, UR8 ;  /* 0x0000000838387c20 */ /* 0x000fe20008410000 */
[----:B------:R-:W-:Y:S01]  /*4090*/  UMOV UR4, UR56 ;  /* 0x0000003800047c82 */ /* 0x000fe20008000000 */
[----:B------:R-:W-:Y:S01]  /*40a0*/  UMOV UR5, UR57 ;  /* 0x0000003900057c82 */ /* 0x000fe20008000000 */
[----:B------:R-:W-:Y:S01]  /*40b0*/  UMOV UR7, 0x40000040 ;  /* 0x4000004000077882 */ /* 0x000fe20000000000 */
[----:B------:R-:W-:Y:S01]  /*40c0*/  MUFU.TANH R58, R58 ;  /* 0x0000003a003a7308 */ /* 0x000fe20000002400 */
[----:B------:R-:W-:Y:S01]  /*40d0*/  FMNMX.FTZ R14, R67, R14, !PT ;  /* 0x0000000e430e7209 */ /* 0x000fe20007810000 */
[----:B------:R-:W-:Y:S01]  /*40e0*/  FMUL.FTZ R57, R57, UR8 ;  /* 0x0000000839397c20 */ /* 0x000fe20008410000 */
[----:B0-----:R-:W-:Y:S01]  /*40f0*/  FSEL R71, R71, -INF , P3 ;  /* 0xff80000047477808 */ /* 0x001fe20001800000 */
[----:B------:R-:W-:Y:S01]  /*4100*/  FMUL.FTZ R60, R60, UR8 ;  /* 0x000000083c3c7c20 */ /* 0x000fe20008410000 */
[----:B------:R-:W-:Y:S01]  /*4110*/  FMNMX.FTZ R14, R65, R14, !PT ;  /* 0x0000000e410e7209 */ /* 0x000fe20007810000 */
[----:B------:R-:W-:Y:S01]  /*4120*/  FMUL.FTZ R61, R61, UR8 ;  /* 0x000000083d3d7c20 */ /* 0x000fe20008410000 */
[----:B-1----:R-:W-:Y:S01]  /*4130*/  FSEL R23, R23, -INF , P5 ;  /* 0xff80000017177808 */ /* 0x002fe20002800000 */
[----:B------:R-:W0:Y:S01]  /*4140*/  MUFU.TANH R59, R59 ;  /* 0x0000003b003b7308 */ /* 0x000e220000002400 */
[C---:B------:R-:W-:Y:S01]  /*4150*/  ISETP.GT.AND P5, PT, R20.reuse, 0x21, PT ;  /* 0x000000211400780c */ /* 0x040fe20003fa4270 */
[--C-:B------:R-:W-:Y:S01]  /*4160*/  IMAD.MOV.U32 R70, RZ, RZ, R119.reuse ;  /* 0x000000ffff467224 */ /* 0x100fe200078e0077 */
[----:B------:R-:W-:Y:S01]  /*4170*/  FMNMX.FTZ R14, R71, R14, !PT ;  /* 0x0000000e470e7209 */ /* 0x000fe20007810000 */
[----:B------:R-:W-:Y:S01]  /*4180*/  IMAD.MOV.U32 R64, RZ, RZ, R119 ;  /* 0x000000ffff407224 */ /* 0x000fe200078e0077 */
[----:B------:R-:W-:-:S03]  /*4190*/  ISETP.GT.AND P4, PT, R20, 0x28, PT ;  /* 0x000000281400780c */ /* 0x000fc60003f84270 */
[----:B------:R1:W2:Y:S08]  /*41a0*/  MUFU.TANH R15, R68 ;  /* 0x00000044000f7308 */ /* 0x0002b00000002400 */
[----:B------:R-:W3:Y:S01]  /*41b0*/  MUFU.TANH R62, R62 ;  /* 0x0000003e003e7308 */ /* 0x000ee20000002400 */
[----:B0-----:R-:W-:Y:S01]  /*41c0*/  FSEL R83, R59, -INF , P5 ;  /* 0xff8000003b537808 */ /* 0x001fe20002800000 */
[----:B-1----:R-:W-:-:S06]  /*41d0*/  IMAD.MOV.U32 R68, RZ, RZ, R119 ;  /* 0x000000ffff447224 */ /* 0x002fcc00078e0077 */
[----:B------:R-:W0:Y:S01]  /*41e0*/  MUFU.TANH R63, R63 ;  /* 0x0000003f003f7308 */ /* 0x000e220000002400 */
[----:B--2---:R-:W-:Y:S02]  /*41f0*/  FSEL R15, R15, -INF , P2 ;  /* 0xff8000000f0f7808 */ /* 0x004fe40001000000 */
[----:B------:R-:W-:-:S05]  /*4200*/  ISETP.GT.AND P2, PT, R20, 0x29, PT ;  /* 0x000000291400780c */ /* 0x000fca0003f44270 */
[----:B------:R-:W1:Y:S01]  /*4210*/  MUFU.TANH R56, R56 ;  /* 0x0000003800387308 */ /* 0x000e620000002400 */
[----:B---3--:R-:W-:Y:S01]  /*4220*/  FSEL R85, R62, -INF , P4 ;  /* 0xff8000003e557808 */ /* 0x008fe20002000000 */
[----:B------:R-:W-:Y:S01]  /*4230*/  IMAD.MOV.U32 R62, RZ, RZ, R119 ;  /* 0x000000ffff3e7224 */ /* 0x000fe200078e0077 */
        /* <DEDUP_REMOVED lines=13> */
[----:B------:R-:W2:Y:S01]  /*4310*/  MUFU.TANH R50, R50 ;  /* 0x0000003200327308 */ /* 0x000ea20000002400 */
[----:B------:R-:W-:Y:S01]  /*4320*/  FMUL.FTZ R49, R49, UR8 ;  /* 0x0000000831317c20 */ /* 0x000fe20008410000 */
[----:B0-----:R-:W-:Y:S01]  /*4330*/  FSEL R63, R63, -INF , P2 ;  /* 0xff8000003f3f7808 */ /* 0x001fe20001000000 */
[----:B------:R-:W-:Y:S01]  /*4340*/  FMUL.FTZ R52, R52, UR8 ;  /* 0x0000000834347c20 */ /* 0x000fe20008410000 */
[----:B------:R-:W-:-:S04]  /*4350*/  FMUL.FTZ R53, R53, UR8 ;  /* 0x0000000835357c20 */ /* 0x000fc80008410000 */
[----:B------:R-:W0:Y:S08]  /*4360*/  MUFU.TANH R51, R51 ;  /* 0x0000003300337308 */ /* 0x000e300000002400 */
[----:B------:R-:W-:Y:S08]  /*4370*/  MUFU.TANH R60, R60 ;  /* 0x0000003c003c7308 */ /* 0x000ff00000002400 */
[----:B------:R-:W-:Y:S08]  /*4380*/  MUFU.TANH R54, R54 ;  /* 0x0000003600367308 */ /* 0x000ff00000002400 */
[----:B------:R-:W-:Y:S08]  /*4390*/  MUFU.TANH R61, R61 ;  /* 0x0000003d003d7308 */ /* 0x000ff00000002400 */
[----:B------:R-:W-:Y:S01]  /*43a0*/  MUFU.TANH R55, R55 ;  /* 0x0000003700377308 */ /* 0x000fe20000002400 */
[----:B------:R-:W-:-:S02]  /*43b0*/  WARPGROUP.DEPBAR.LE gsb0, 0x0 ;  /* 0x00008000000079c5 */ /* 0x000fc40000010000 */
[----:B------:R-:W-:Y:S01]  /*43c0*/  WARPGROUP.ARRIVE ;  /* 0x00000000000079c5 */ /* 0x000fe20000000000 */
[----:B------:R-:W-:Y:S01]  /*43d0*/  FMUL.FTZ R41, R41, UR8 ;  /* 0x0000000829297c20 */ /* 0x000fe20008410000 */
[----:B------:R-:W-:Y:S01]  /*43e0*/  FMUL.FTZ R42, R42, UR8 ;  /* 0x000000082a2a7c20 */ /* 0x000fe20008410000 */
[----:B------:R-:W-:Y:S02]  /*43f0*/  FMUL.FTZ R43, R43, UR8 ;  /* 0x000000082b2b7c20 */ /* 0x000fe40008410000 */
        /* <DEDUP_REMOVED lines=8> */
[----:B------:R3:W-:Y:S01]  /*4480*/  MUFU.TANH R4, R41 ;  /* 0x0000002900047308 */ /* 0x0007e20000002400 */
[----:B------:R-:W-:Y:S01]  /*4490*/  FMUL.FTZ R47, R47, UR8 ;  /* 0x000000082f2f7c20 */ /* 0x000fe20008410000 */
[----:B------:R-:W-:Y:S01]  /*44a0*/  FMUL.FTZ R40, R40, UR8 ;  /* 0x0000000828287c20 */ /* 0x000fe20008410000 */
[----:B------:R-:W-:-:S05]  /*44b0*/  FMUL.FTZ R44, R44, UR8 ;  /* 0x000000082c2c7c20 */ /* 0x000fca0008410000 */
[----:B------:R1:W-:Y:S01]  /*44c0*/  MUFU.TANH R6, R43 ;  /* 0x0000002b00067308 */ /* 0x0003e20000002400 */
[----:B---3--:R-:W-:Y:S02]  /*44d0*/  FSEL R41, R69, -INF , P3 ;  /* 0xff80000045297808 */ /* 0x008fe40001800000 */
[----:B------:R-:W-:Y:S01]  /*44e0*/  FSEL R69, R58, -INF , P6 ;  /* 0xff8000003a457808 */ /* 0x000fe20003000000 */
[--C-:B------:R-:W-:Y:S01]  /*44f0*/  IMAD.MOV.U32 R58, RZ, RZ, R119.reuse ;  /* 0x000000ffff3a7224 */ /* 0x100fe200078e0077 */
[----:B------:R-:W-:Y:S02]  /*4500*/  ISETP.GT.AND P3, PT, R20, 0x30, PT ;  /* 0x000000301400780c */ /* 0x000fe40003f64270 */
[----:B------:R-:W-:Y:S01]  /*4510*/  FMNMX.FTZ R14, R69, R14, !PT ;  /* 0x0000000e450e7209 */ /* 0x000fe20007810000 */
[----:B------:R-:W-:Y:S01]  /*4520*/  MUFU.TANH R42, R42 ;  /* 0x0000002a002a7308 */ /* 0x000fe20000002400 */
[----:B-1----:R-:W-:Y:S01]  /*4530*/  FSEL R43, R56, -INF , P6 ;  /* 0xff800000382b7808 */ /* 0x002fe20003000000 */
[----:B------:R-:W-:Y:S01]  /*4540*/  IMAD.MOV.U32 R56, RZ, RZ, R119 ;  /* 0x000000ffff387224 */ /* 0x000fe200078e0077 */
[----:B------:R-:W-:-:S02]  /*4550*/  FMNMX.FTZ R14, R83, R14, !PT ;  /* 0x0000000e530e7209 */ /* 0x000fc40007810000 */
[----:B------:R-:W-:Y:S02]  /*4560*/  ISETP.GT.AND P6, PT, R20, 0x31, PT ;  /* 0x000000311400780c */ /* 0x000fe40003fc4270 */
[----:B------:R-:W-:Y:S01]  /*4570*/  FMNMX.FTZ R14, R85, R14, !PT ;  /* 0x0000000e550e7209 */ /* 0x000fe20007810000 */
[----:B------:R-:W1:Y:S01]  /*4580*/  MUFU.TANH R49, R49 ;  /* 0x0000003100317308 */ /* 0x000e620000002400 */
[----:B--2---:R-:W-:Y:S01]  /*4590*/  FSEL R87, R50, -INF , P3 ;  /* 0xff80000032577808 */ /* 0x004fe20001800000 */
[----:B------:R-:W-:Y:S01]  /*45a0*/  IMAD.MOV.U32 R50, RZ, RZ, R119 ;  /* 0x000000ffff327224 */ /* 0x000fe200078e0077 */
[----:B------:R-:W-:Y:S02]  /*45b0*/  FMNMX.FTZ R14, R63, R14, !PT ;  /* 0x0000000e3f0e7209 */ /* 0x000fe40007810000 */
[----:B0-----:R-:W-:Y:S02]  /*45c0*/  FSEL R89, R51, -INF , P6 ;  /* 0xff80000033597808 */ /* 0x001fe40003000000 */
[----:B------:R-:W-:Y:S01]  /*45d0*/  FMNMX.FTZ R22, R87, R14, !PT ;  /* 0x0000000e57167209 */ /* 0x000fe20007810000 */
[----:B------:R-:W0:Y:S03]  /*45e0*/  MUFU.TANH R52, R52 ;  /* 0x0000003400347308 */ /* 0x000e260000002400 */
[----:B------:R-:W-:-:S05]  /*45f0*/  FMNMX.FTZ R22, R89, R22, !PT ;  /* 0x0000001659167209 */ /* 0x000fca0007810000 */
[----:B------:R2:W-:Y:S01]  /*4600*/  MUFU.TANH R8, R45 ;  /* 0x0000002d00087308 */ /* 0x0005e20000002400 */
[----:B-1----:R-:W-:Y:S02]  /*4610*/  FSEL R49, R49, -INF , P6 ;  /* 0xff80000031317808 */ /* 0x002fe40003000000 */
[C---:B------:R-:W-:Y:S01]  /*4620*/  ISETP.GT.AND P6, PT, R20.reuse, 0x48, PT ;  /* 0x000000481400780c */ /* 0x040fe20003fc4270 */
[----:B------:R-:W-:Y:S02]  /*4630*/  WARPGROUP.DEPBAR.LE gsb0, 0x0 ;  /* 0x00008000000079c5 */ /* 0x000fe40000010000 */
[----:B------:R-:W-:Y:S01]  /*4640*/  WARPGROUP.ARRIVE ;  /* 0x00000000000079c5 */ /* 0x000fe20000000000 */
[----:B------:R-:W-:Y:S01]  /*4650*/  FMUL.FTZ R12, R33, UR8 ;  /* 0x00000008210c7c20 */ /* 0x000fe20008410000 */
[----:B------:R-:W-:Y:S01]  /*4660*/  FSEL R33, R57, -INF , P5 ;  /* 0xff80000039217808 */ /* 0x000fe20002800000 */
[----:B------:R-:W1:Y:S01]  /*4670*/  MUFU.TANH R46, R46 ;  /* 0x0000002e002e7308 */ /* 0x000e620000002400 */
[----:B------:R-:W-:Y:S01]  /*4680*/  ISETP.GT.AND P5, PT, R20, 0x38, PT ;  /* 0x000000381400780c */ /* 0x000fe20003fa4270 */
[----:B------:R-:W-:Y:S01]  /*4690*/  FMUL.FTZ R34, R34, UR8 ;  /* 0x0000000822227c20 */ /* 0x000fe20008410000 */
[----:B------:R-:W-:Y:S01]  /*46a0*/  HGMMA.64x16x16.F32 R24, gdesc[UR4], R24, gsb0 ;  /* 0x00200000041879f0 */ /* 0x000fe20008000818 */
[----:B--2---:R-:W-:Y:S01]  /*46b0*/  FSEL R45, R60, -INF , P4 ;  /* 0xff8000003c2d7808 */ /* 0x004fe20002000000 */
[----:B------:R-:W-:Y:S01]  /*46c0*/  FMUL.FTZ R13, R35, UR8 ;  /* 0x00000008230d7c20 */ /* 0x000fe20008410000 */
[----:B------:R-:W-:Y:S01]  /*46d0*/  ISETP.GT.AND P4, PT, R20, 0x39, PT ;  /* 0x000000391400780c */ /* 0x000fe20003f84270 */
[----:B------:R-:W-:Y:S01]  /*46e0*/  FMUL.FTZ R38, R38, UR8 ;  /* 0x0000000826267c20 */ /* 0x000fe20008410000 */
[----:B------:R-:W-:Y:S01]  /*46f0*/  FSEL R91, R54, -INF , P5 ;  /* 0xff800000365b7808 */ /* 0x000fe20002800000 */
[----:B------:R-:W2:Y:S01]  /*4700*/  MUFU.TANH R53, R53 ;  /* 0x0000003500357308 */ /* 0x000ea20000002400 */
[----:B------:R-:W-:Y:S01]  /*4710*/  FSEL R35, R61, -INF , P2 ;  /* 0xff8000003d237808 */ /* 0x000fe20001000000 */
[----:B------:R-:W-:Y:S01]  /*4720*/  FMUL.FTZ R36, R36, UR8 ;  /* 0x0000000824247c20 */ /* 0x000fe20008410000 */
[----:B------:R-:W-:Y:S01]  /*4730*/  ISETP.GT.AND P2, PT, R20, 0x40, PT ;  /* 0x000000401400780c */ /* 0x000fe20003f44270 */
[----:B------:R-:W-:Y:S01]  /*4740*/  FMUL.FTZ R14, R39, UR8 ;  /* 0x00000008270e7c20 */ /* 0x000fe20008410000 */
[----:B------:R-:W-:Y:S01]  /*4750*/  FSEL R93, R55, -INF , P4 ;  /* 0xff800000375d7808 */ /* 0x000fe20002000000 */
[----:B------:R-:W-:Y:S01]  /*4760*/  FMUL.FTZ R32, R32, UR8 ;  /* 0x0000000820207c20 */ /* 0x000fe20008410000 */
[----:B------:R-:W-:Y:S01]  /*4770*/  FMNMX.FTZ R22, R91, R22, !PT ;  /* 0x000000165b167209 */ /* 0x000fe20007810000 */
[----:B------:R3:W4:Y:S01]  /*4780*/  MUFU.TANH R10, R47 ;  /* 0x0000002f000a7308 */ /* 0x0007220000002400 */
[----:B------:R-:W-:Y:S01]  /*4790*/  FSEL R95, R42, -INF , P2 ;  /* 0xff8000002a5f7808 */ /* 0x000fe20001000000 */
[----:B------:R-:W-:Y:S01]  /*47a0*/  FMUL.FTZ R37, R37, UR8 ;  /* 0x0000000825257c20 */ /* 0x000fe20008410000 */
[----:B------:R-:W-:Y:S01]  /*47b0*/  FMNMX.FTZ R22, R93, R22, !PT ;  /* 0x000000165d167209 */ /* 0x000fe20007810000 */
[----:B------:R-:W-:Y:S01]  /*47c0*/  ULDC UR4, c[0x0][0x988] ;  /* 0x0002620000047ab9 */ /* 0x000fe20000000800 */
[----:B0-----:R-:W-:Y:S01]  /*47d0*/  FSEL R51, R52, -INF , P5 ;  /* 0xff80000034337808 */ /* 0x001fe20002800000 */
[--C-:B------:R-:W-:Y:S01]  /*47e0*/  IMAD.MOV.U32 R60, RZ, RZ, R119.reuse ;  /* 0x000000ffff3c7224 */ /* 0x100fe200078e0077 */
[----:B------:R-:W-:Y:S01]  /*47f0*/  FMNMX.FTZ R22, R95, R22, !PT ;  /* 0x000000165f167209 */ /* 0x000fe20007810000 */
[----:B------:R-:W0:Y:S01]  /*4800*/  MUFU.TANH R34, R34 ;  /* 0x0000002200227308 */ /* 0x000e220000002400 */
[----:B---3--:R-:W-:Y:S01]  /*4810*/  FSEL R47, R48, -INF , P3 ;  /* 0xff800000302f7808 */ /* 0x008fe20001800000 */
[--C-:B------:R-:W-:Y:S01]  /*4820*/  IMAD.MOV.U32 R54, RZ, RZ, R119.reuse ;  /* 0x000000ffff367224 */ /* 0x100fe200078e0077 */
[C---:B------:R-:W-:Y:S01]  /*4830*/  ISETP.GT.AND P3, PT, R20.reuse, 0x41, PT ;  /* 0x000000411400780c */ /* 0x040fe20003f64270 */
[--C-:B------:R-:W-:Y:S01]  /*4840*/  IMAD.MOV.U32 R52, RZ, RZ, R119.reuse ;  /* 0x000000ffff347224 */ /* 0x100fe200078e0077 */
[----:B------:R-:W-:Y:S01]  /*4850*/  ISETP.GT.AND P5, PT, R20, 0x49, PT ;  /* 0x000000491400780c */ /* 0x000fe20003fa4270 */
[--C-:B------:R-:W-:Y:S01]  /*4860*/  IMAD.MOV.U32 R48, RZ, RZ, R119.reuse ;  /* 0x000000ffff307224 */ /* 0x100fe200078e0077 */
[----:B------:R-:W-:Y:S01]  /*4870*/  FSEL R97, R6, -INF , P3 ;  /* 0xff80000006617808 */ /* 0x000fe20001800000 */
[----:B------:R-:W3:Y:S01]  /*4880*/  MUFU.TANH R40, R40 ;  /* 0x0000002800287308 */ /* 0x000ee20000002400 */
[----:B-1----:R-:W-:Y:S01]  /*4890*/  FSEL R99, R46, -INF , P6 ;  /* 0xff8000002e637808 */ /* 0x002fe20003000000 */
[----:B------:R-:W-:Y:S01]  /*48a0*/  IMAD.MOV.U32 R46, RZ, RZ, R119 ;  /* 0x000000ffff2e7224 */ /* 0x000fe200078e0077 */
[----:B------:R-:W-:-:S02]  /*48b0*/  FMNMX.FTZ R22, R97, R22, !PT ;  /* 0x0000001661167209 */ /* 0x000fc40007810000 */
[----:B--2---:R-:W-:Y:S02]  /*48c0*/  FSEL R39, R53, -INF , P4 ;  /* 0xff80000035277808 */ /* 0x004fe40002000000 */
[----:B------:R-:W-:Y:S01]  /*48d0*/  ISETP.GT.AND P4, PT, R20, 0x50, PT ;  /* 0x000000501400780c */ /* 0x000fe20003f84270 */
[----:B------:R-:W1:Y:S01]  /*48e0*/  MUFU.TANH R13, R13 ;  /* 0x0000000d000d7308 */ /* 0x000e620000002400 */
[----:B------:R-:W-:Y:S02]  /*48f0*/  FSEL R55, R4, -INF , P3 ;  /* 0xff80000004377808 */ /* 0x000fe40001800000 */
[----:B----4-:R-:W-:Y:S02]  /*4900*/  FSEL R101, R10, -INF , P5 ;  /* 0xff8000000a657808 */ /* 0x010fe40002800000 */
[----:B------:R-:W-:Y:S02]  /*4910*/  FMNMX.FTZ R22, R99, R22, !PT ;  /* 0x0000001663167209 */ /* 0x000fe40007810000 */
[----:B------:R-:W-:Y:S01]  /*4920*/  ISETP.GT.AND P3, PT, R20, 0x51, PT ;  /* 0x000000511400780c */ /* 0x000fe20003f64270 */
[----:B------:R-:W2:Y:S01]  /*4930*/  MUFU.TANH R44, R44 ;  /* 0x0000002c002c7308 */ /* 0x000ea20000002400 */
[----:B0-----:R-:W-:-:S02]  /*4940*/  FSEL R103, R34, -INF , P4 ;  /* 0xff80000022677808 */ /* 0x001fc40002000000 */
[----:B------:R-:W-:Y:S02]  /*4950*/  FMNMX.FTZ R22, R101, R22, !PT ;  /* 0x0000001665167209 */ /* 0x000fe40007810000 */
[----:B---3--:R-:W-:Y:S01]  /*4960*/  FSEL R53, R40, -INF , P2 ;  /* 0xff80000028357808 */ /* 0x008fe20001000000 */
[----:B------:R-:W-:Y:S02]  /*4970*/  WARPGROUP.DEPBAR.LE gsb0, 0x0 ;  /* 0x00008000000079c5 */ /* 0x000fe40000010000 */
[----:B------:R-:W0:Y:S01]  /*4980*/  MUFU.TANH R38, R38 ;  /* 0x0000002600267308 */ /* 0x000e220000002400 */
[----:B------:R-:W-:Y:S01]  /*4990*/  FMUL.FTZ R26, R26, UR8 ;  /* 0x000000081a1a7c20 */ /* 0x000fe20008410000 */
[----:B------:R-:W-:Y:S01]  /*49a0*/  FMUL.FTZ R6, R31, UR8 ;  /* 0x000000081f067c20 */ /* 0x000fe20008410000 */
[----:B------:R-:W-:Y:S01]  /*49b0*/  FMUL.FTZ R4, R27, UR8 ;  /* 0x000000081b047c20 */ /* 0x000fe20008410000 */
[----:B------:R-:W-:Y:S01]  /*49c0*/  FMUL.FTZ R30, R30, UR8 ;  /* 0x000000081e1e7c20 */ /* 0x000fe20008410000 */
[----:B------:R-:W-:Y:S01]  /*49d0*/  ISETP.GT.AND P2, PT, R20, 0x58, PT ;  /* 0x000000581400780c */ /* 0x000fe20003f44270 */
[----:B------:R-:W-:Y:S01]  /*49e0*/  FMUL.FTZ R24, R24, UR8 ;  /* 0x0000000818187c20 */ /* 0x000fe20008410000 */
[----:B-1----:R-:W-:Y:S01]  /*49f0*/  FSEL R13, R13, -INF , P3 ;  /* 0xff8000000d0d7808 */ /* 0x002fe20001800000 */
[----:B------:R-:W1:Y:S01]  /*4a00*/  MUFU.TANH R36, R36 ;  /* 0x0000002400247308 */ /* 0x000e620000002400 */
[----:B------:R-:W-:Y:S01]  /*4a10*/  FMNMX.FTZ R22, R103, R22, !PT ;  /* 0x0000001667167209 */ /* 0x000fe20007810000 */
[----:B------:R-:W-:Y:S01]  /*4a20*/  FMUL.FTZ R25, R25, UR8 ;  /* 0x0000000819197c20 */ /* 0x000fe20008410000 */
[----:B--2---:R-:W-:Y:S01]  /*4a30*/  FSEL R27, R44, -INF , P6 ;  /* 0xff8000002c1b7808 */ /* 0x004fe20003000000 */
[----:B------:R-:W-:Y:S01]  /*4a40*/  FMUL.FTZ R28, R28, UR8 ;  /* 0x000000081c1c7c20 */ /* 0x000fe20008410000 */
[----:B------:R-:W-:Y:S01]  /*4a50*/  ISETP.GT.AND P6, PT, R20, 0x59, PT ;  /* 0x000000591400780c */ /* 0x000fe20003fc4270 */
[----:B------:R-:W-:Y:S01]  /*4a60*/  FMUL.FTZ R29, R29, UR8 ;  /* 0x000000081d1d7c20 */ /* 0x000fe20008410000 */
[----:B------:R-:W-:Y:S01]  /*4a70*/  FMNMX.FTZ R22, R13, R22, !PT ;  /* 0x000000160d167209 */ /* 0x000fe20007810000 */
[----:B------:R-:W2:Y:S01]  /*4a80*/  MUFU.TANH R14, R14 ;  /* 0x0000000e000e7308 */ /* 0x000ea20000002400 */
[----:B0-----:R-:W-:-:S02]  /*4a90*/  FSEL R105, R38, -INF , P2 ;  /* 0xff80000026697808 */ /* 0x001fc40001000000 */
[----:B------:R-:W-:Y:S02]  /*4aa0*/  FSEL R31, R8, -INF , P5 ;  /* 0xff800000081f7808 */ /* 0x000fe40002800000 */
[----:B------:R-:W-:Y:S02]  /*4ab0*/  ISETP.GT.AND P5, PT, R20, 0x60, PT ;  /* 0x000000601400780c */ /* 0x000fe40003fa4270 */
[----:B------:R-:W-:Y:S01]  /*4ac0*/  FMNMX.FTZ R22, R105, R22, !PT ;  /* 0x0000001669167209 */ /* 0x000fe20007810000 */
[----:B------:R-:W0:Y:S01]  /*4ad0*/  MUFU.TANH R32, R32 ;  /* 0x0000002000207308 */ /* 0x000e220000002400 */
[----:B-1----:R-:W-:Y:S02]  /*4ae0*/  FSEL R61, R36, -INF , P2 ;  /* 0xff800000243d7808 */ /* 0x002fe40001000000 */
[----:B------:R-:W-:Y:S02]  /*4af0*/  ISETP.GT.AND P2, PT, R20, 0x69, PT ;  /* 0x000000691400780c */ /* 0x000fe40003f44270 */
[----:B------:R-:W-:-:S02]  /*4b00*/  MOV R8, UR4 ;  /* 0x0000000400087c02 */ /* 0x000fc40008000f00 */
[----:B------:R-:W-:Y:S01]  /*4b10*/  R2UR UR4, R17 ;  /* 0x00000000110472ca */ /* 0x000fe200000e0000 */
[----:B------:R-:W1:Y:S01]  /*4b20*/  MUFU.TANH R26, R26 ;  /* 0x0000001a001a7308 */ /* 0x000e620000002400 */
[----:B--2---:R-:W-:-:S04]  /*4b30*/  FSEL R107, R14, -INF , P6 ;  /* 0xff8000000e6b7808 */ /* 0x004fc80003000000 */
[----:B------:R-:W-:-:S03]  /*4b40*/  FMNMX.FTZ R22, R107, R22, !PT ;  /* 0x000000166b167209 */ /* 0x000fc60007810000 */
[----:B------:R-:W2:Y:S01]  /*4b50*/  MUFU.TANH R6, R6 ;  /* 0x0000000600067308 */ /* 0x000ea20000002400 */
[----:B0-----:R-:W-:Y:S02]  /*4b60*/  FSEL R57, R32, -INF , P4 ;  /* 0xff80000020397808 */ /* 0x001fe40002000000 */
[----:B------:R-:W-:Y:S01]  /*4b70*/  ISETP.GT.AND P4, PT, R20, 0x61, PT ;  /* 0x000000611400780c */ /* 0x000fe20003f84270 */
[----:B------:R-:W-:-:S03]  /*4b80*/  UISETP.GE.AND UP0, UPT, UR38, UR4, UPT ;  /* 0x000000042600728c */ /* 0x000fc6000bf06270 */
[----:B------:R-:W-:Y:S01]  /*4b90*/  UMOV UR4, URZ ;  /* 0x0000003f00047c82 */ /* 0x000fe20008000000 */
[----:B------:R-:W0:Y:S01]  /*4ba0*/  MUFU.TANH R12, R12 ;  /* 0x0000000c000c7308 */ /* 0x000e220000002400 */
[----:B-1----:R-:W-:-:S04]  /*4bb0*/  FSEL R109, R26, -INF , P5 ;  /* 0xff8000001a6d7808 */ /* 0x002fc80002800000 */
[----:B------:R-:W-:-:S03]  /*4bc0*/  FMNMX.FTZ R22, R109, R22, !PT ;  /* 0x000000166d167209 */ /* 0x000fc60007810000 */
[----:B------:R-:W1:Y:S01]  /*4bd0*/  MUFU.TANH R4, R4 ;  /* 0x0000000400047308 */ /* 0x000e620000002400 */
[----:B--2---:R-:W-:Y:S02]  /*4be0*/  FSEL R115, R6, -INF , P2 ;  /* 0xff80000006737808 */ /* 0x004fe40001000000 */
[----:B------:R-:W-:-:S04]  /*4bf0*/  FMNMX.FTZ R6, R7, R0, !PT ;  /* 0x0000000007067209 */ /* 0x000fc80007810000 */
[----:B------:R-:W-:Y:S01]  /*4c00*/  FMNMX.FTZ R6, R9, R6, !PT ;  /* 0x0000000609067209 */ /* 0x000fe20007810000 */
[----:B------:R-:W2:Y:S01]  /*4c10*/  MUFU.TANH R30, R30 ;  /* 0x0000001e001e7308 */ /* 0x000ea20000002400 */
[----:B0-----:R-:W-:Y:S02]  /*4c20*/  FSEL R59, R12, -INF , P3 ;  /* 0xff8000000c3b7808 */ /* 0x001fe40001800000 */
[----:B------:R-:W-:Y:S02]  /*4c30*/  ISETP.GT.AND P3, PT, R20, 0x68, PT ;  /* 0x000000681400780c */ /* 0x000fe40003f64270 */
[----:B------:R-:W-:-:S03]  /*4c40*/  FMNMX.FTZ R6, R21, R6, !PT ;  /* 0x0000000615067209 */ /* 0x000fc60007810000 */
[----:B------:R-:W0:Y:S01]  /*4c50*/  MUFU.TANH R37, R37 ;  /* 0x0000002500257308 */ /* 0x000e220000002400 */
[----:B-1----:R-:W-:Y:S02]  /*4c60*/  FSEL R111, R4, -INF , P4 ;  /* 0xff800000046f7808 */ /* 0x002fe40002000000 */
[----:B------:R-:W-:Y:S02]  /*4c70*/  FMNMX.FTZ R6, R23, R6, !PT ;  /* 0x0000000617067209 */ /* 0x000fe40007810000 */
[----:B------:R-:W-:Y:S02]  /*4c80*/  FMNMX.FTZ R22, R111, R22, !PT ;  /* 0x000000166f167209 */ /* 0x000fe40007810000 */
[----:B------:R-:W-:Y:S01]  /*4c90*/  FMNMX.FTZ R12, R19, R6, !PT ;  /* 0x00000006130c7209 */ /* 0x000fe20007810000 */
[----:B------:R-:W-:Y:S01]  /*4ca0*/  MUFU.TANH R24, R24 ;  /* 0x0000001800187308 */ /* 0x000fe20000002400 */
[----:B--2---:R-:W-:Y:S02]  /*4cb0*/  FSEL R113, R30, -INF , P3 ;  /* 0xff8000001e717808 */ /* 0x004fe40001800000 */
[----:B------:R-:W-:-:S02]  /*4cc0*/  FMNMX.FTZ R12, R15, R12, !PT ;  /* 0x0000000c0f0c7209 */ /* 0x000fc40007810000 */
[----:B------:R-:W-:Y:S02]  /*4cd0*/  FMNMX.FTZ R22, R113, R22, !PT ;  /* 0x0000001671167209 */ /* 0x000fe40007810000 */
[----:B------:R-:W-:Y:S01]  /*4ce0*/  FMNMX.FTZ R12, R41, R12, !PT ;  /* 0x0000000c290c7209 */ /* 0x000fe20007810000 */
[----:B------:R-:W1:Y:S01]  /*4cf0*/  MUFU.TANH R25, R25 ;  /* 0x0000001900197308 */ /* 0x000e620000002400 */
[----:B------:R-:W-:Y:S02]  /*4d00*/  FMNMX.FTZ R22, R115, R22, !PT ;  /* 0x0000001673167209 */ /* 0x000fe40007810000 */
[----:B------:R-:W-:Y:S02]  /*4d10*/  FMNMX.FTZ R12, R43, R12, !PT ;  /* 0x0000000c2b0c7209 */ /* 0x000fe40007810000 */
[----:B0-----:R-:W-:Y:S01]  /*4d20*/  FSEL R37, R37, -INF , P6 ;  /* 0xff80000025257808 */ /* 0x001fe20003000000 */
[----:B------:R-:W0:Y:S01]  /*4d30*/  SHFL.BFLY PT, R117, R22, 0x2, 0x1f ;  /* 0x0c401f0016757f89 */ /* 0x000e2200000e0000 */
[----:B------:R-:W-:Y:S01]  /*4d40*/  FMNMX.FTZ R12, R33, R12, !PT ;  /* 0x0000000c210c7209 */ /* 0x000fe20007810000 */
[----:B------:R-:W-:Y:S03]  /*4d50*/  MUFU.TANH R28, R28 ;  /* 0x0000001c001c7308 */ /* 0x000fe60000002400 */
[----:B------:R-:W-:-:S04]  /*4d60*/  FMNMX.FTZ R12, R45, R12, !PT ;  /* 0x0000000c2d0c7209 */ /* 0x000fc80007810000 */
[----:B------:R-:W-:Y:S01]  /*4d70*/  FMNMX.FTZ R12, R35, R12, !PT ;  /* 0x0000000c230c7209 */ /* 0x000fe20007810000 */
[----:B------:R-:W2:Y:S01]  /*4d80*/  MUFU.TANH R29, R29 ;  /* 0x0000001d001d7308 */ /* 0x000ea20000002400 */
[----:B-1----:R-:W-:Y:S02]  /*4d90*/  FSEL R25, R25, -INF , P4 ;  /* 0xff80000019197808 */ /* 0x002fe40002000000 */
[----:B------:R-:W-:-:S04]  /*4da0*/  FMNMX.FTZ R12, R47, R12, !PT ;  /* 0x0000000c2f0c7209 */ /* 0x000fc80007810000 */
[----:B------:R-:W-:-:S04]  /*4db0*/  FMNMX.FTZ R12, R49, R12, !PT ;  /* 0x0000000c310c7209 */ /* 0x000fc80007810000 */
[----:B------:R-:W-:Y:S02]  /*4dc0*/  FMNMX.FTZ R12, R51, R12, !PT ;  /* 0x0000000c330c7209 */ /* 0x000fe40007810000 */
[----:B0-----:R-:W-:Y:S02]  /*4dd0*/  FMNMX.FTZ R117, R22, R117, !PT ;  /* 0x0000007516757209 */ /* 0x001fe40007810000 */
[----:B------:R-:W-:Y:S02]  /*4de0*/  FMNMX.FTZ R12, R39, R12, !PT ;  /* 0x0000000c270c7209 */ /* 0x000fe40007810000 */
[----:B--2---:R-:W-:Y:S01]  /*4df0*/  FSEL R29, R29, -INF , P2 ;  /* 0xff8000001d1d7808 */ /* 0x004fe20001000000 */
[----:B------:R-:W0:Y:S01]  /*4e00*/  SHFL.BFLY PT, R10, R117, 0x1, 0x1f ;  /* 0x0c201f00750a7f89 */ /* 0x000e2200000e0000 */
[----:B------:R-:W-:-:S04]  /*4e10*/  FMNMX.FTZ R12, R53, R12, !PT ;  /* 0x0000000c350c7209 */ /* 0x000fc80007810000 */
[----:B------:R-:W-:-:S04]  /*4e20*/  FMNMX.FTZ R12, R55, R12, !PT ;  /* 0x0000000c370c7209 */ /* 0x000fc80007810000 */
[----:B------:R-:W-:-:S04]  /*4e30*/  FMNMX.FTZ R12, R27, R12, !PT ;  /* 0x0000000c1b0c7209 */ /* 0x000fc80007810000 */
[----:B------:R-:W-:-:S04]  /*4e40*/  FMNMX.FTZ R12, R31, R12, !PT ;  /* 0x0000000c1f0c7209 */ /* 0x000fc80007810000 */
[----:B------:R-:W-:-:S04]  /*4e50*/  FMNMX.FTZ R12, R57, R12, !PT ;  /* 0x0000000c390c7209 */ /* 0x000fc80007810000 */
[----:B------:R-:W-:Y:S02]  /*4e60*/  FMNMX.FTZ R12, R59, R12, !PT ;  /* 0x0000000c3b0c7209 */ /* 0x000fe40007810000 */
[----:B0-----:R-:W-:Y:S01]  /*4e70*/  FMNMX.FTZ R10, R117, R10, !PT ;  /* 0x0000000a750a7209 */ /* 0x001fe20007810000 */
[----:B------:R-:W-:Y:S01]  /*4e80*/  IMAD.MOV.U32 R117, RZ, RZ, R119 ;  /* 0x000000ffff757224 */ /* 0x000fe200078e0077 */
[----:B------:R-:W-:Y:S02]  /*4e90*/  FMNMX.FTZ R12, R61, R12, !PT ;  /* 0x0000000c3d0c7209 */ /* 0x000fe40007810000 */
[C---:B------:R-:W-:Y:S01]  /*4ea0*/  FSETP.NEU.FTZ.AND P0, PT, R10.reuse, -INF , PT ;  /* 0xff8000000a00780b */ /* 0x040fe20003f1d000 */
[----:B------:R-:W-:Y:S01]  /*4eb0*/  FMUL.FTZ R4, R10, R8 ;  /* 0x000000080a047220 */ /* 0x000fe20000410000 */
[----:B------:R-:W-:-:S04]  /*4ec0*/  FMNMX.FTZ R12, R37, R12, !PT ;  /* 0x0000000c250c7209 */ /* 0x000fc80007810000 */
[----:B------:R-:W-:Y:S02]  /*4ed0*/  FSEL R14, R4, RZ, P0 ;  /* 0x000000ff040e7208 */ /* 0x000fe40000000000 */
[----:B------:R-:W-:Y:S01]  /*4ee0*/  ISETP.NE.AND P0, PT, R80, RZ, PT ;  /* 0x000000ff5000720c */ /* 0x000fe20003f05270 */
[--C-:B------:R-:W-:Y:S02]  /*4ef0*/  IMAD.MOV.U32 R80, RZ, RZ, R119.reuse ;  /* 0x000000ffff507224 */ /* 0x100fe400078e0077 */
[-CC-:B------:R-:W-:Y:S01]  /*4f00*/  FFMA.FTZ R30, R63, R8.reuse, -R14.reuse ;  /* 0x000000083f1e7223 */ /* 0x180fe2000001080e */
[----:B------:R-:W-:Y:S01]  /*4f10*/  FSEL R63, R24, -INF , P5 ;  /* 0xff800000183f7808 */ /* 0x000fe20002800000 */
[-CC-:B------:R-:W-:Y:S01]  /*4f20*/  FFMA.FTZ R65, R65, R8.reuse, -R14.reuse ;  /* 0x0000000841417223 */ /* 0x180fe2000001080e */
[-CC-:B------:R-:W-:Y:S01]  /*4f30*/  FFMA.FTZ R67, R67, R8.reuse, -R14.reuse ;  /* 0x0000000843437223 */ /* 0x180fe2000001080e */
[--C-:B------:R-:W-:Y:S01]  /*4f40*/  FFMA.FTZ R36, R13, R8, -R14.reuse ;  /* 0x000000080d247223 */ /* 0x100fe2000001080e */
[----:B------:R-:W-:Y:S01]  /*4f50*/  FMNMX.FTZ R12, R63, R12, !PT ;  /* 0x0000000c3f0c7209 */ /* 0x000fe20007810000 */
[----:B------:R0:W-:Y:S01]  /*4f60*/  MUFU.EX2 R199, R65 ;  /* 0x0000004100c77308 */ /* 0x0001e20000000800 */
[-CC-:B------:R-:W-:Y:S01]  /*4f70*/  FFMA.FTZ R201, R73, R8.reuse, -R14.reuse ;  /* 0x0000000849c97223 */ /* 0x180fe2000001080e */
[--C-:B------:R-:W-:Y:S01]  /*4f80*/  FFMA.FTZ R4, R75, R8, -R14.reuse ;  /* 0x000000084b047223 */ /* 0x100fe2000001080e */
[----:B------:R-:W-:Y:S01]  /*4f90*/  FMNMX.FTZ R12, R25, R12, !PT ;  /* 0x0000000c190c7209 */ /* 0x000fe20007810000 */
[-CC-:B------:R-:W-:Y:S01]  /*4fa0*/  FFMA.FTZ R203, R77, R8.reuse, -R14.reuse ;  /* 0x000000084dcb7223 */ /* 0x180fe2000001080e */
[-CC-:B------:R-:W-:Y:S01]  /*4fb0*/  FFMA.FTZ R79, R79, R8.reuse, -R14.reuse ;  /* 0x000000084f4f7223 */ /* 0x180fe2000001080e */
[-CC-:B------:R-:W-:Y:S01]  /*4fc0*/  FFMA.FTZ R197, R81, R8.reuse, -R14.reuse ;  /* 0x0000000851c57223 */ /* 0x180fe2000001080e */
[-CC-:B------:R-:W-:Y:S01]  /*4fd0*/  FFMA.FTZ R71, R71, R8.reuse, -R14.reuse ;  /* 0x0000000847477223 */ /* 0x180fe2000001080e */
[----:B------:R1:W-:Y:S01]  /*4fe0*/  MUFU.EX2 R20, R67 ;  /* 0x0000004300147308 */ /* 0x0003e20000000800 */
[----:B0-----:R-:W-:Y:S01]  /*4ff0*/  FSEL R65, R28, -INF , P3 ;  /* 0xff8000001c417808 */ /* 0x001fe20001800000 */
[-CC-:B------:R-:W-:Y:S01]  /*5000*/  FFMA.FTZ R69, R69, R8.reuse, -R14.reuse ;  /* 0x0000000845457223 */ /* 0x180fe2000001080e */
[-CC-:B------:R-:W-:Y:S01]  /*5010*/  FFMA.FTZ R83, R83, R8.reuse, -R14.reuse ;  /* 0x0000000853537223 */ /* 0x180fe2000001080e */
[--C-:B------:R-:W-:Y:S01]  /*5020*/  FFMA.FTZ R85, R85, R8, -R14.reuse ;  /* 0x0000000855557223 */ /* 0x100fe2000001080e */
[----:B------:R-:W-:Y:S01]  /*5030*/  FMNMX.FTZ R12, R65, R12, !PT ;  /* 0x0000000c410c7209 */ /* 0x000fe20007810000 */
[-CC-:B------:R-:W-:Y:S01]  /*5040*/  FFMA.FTZ R87, R87, R8.reuse, -R14.reuse ;  /* 0x0000000857577223 */ /* 0x180fe2000001080e */
[--C-:B------:R-:W-:Y:S01]  /*5050*/  FFMA.FTZ R89, R89, R8, -R14.reuse ;  /* 0x0000000859597223 */ /* 0x100fe2000001080e */
[----:B------:R-:W-:Y:S01]  /*5060*/  MUFU.EX2 R201, R201 ;  /* 0x000000c900c97308 */ /* 0x000fe20000000800 */
[----:B------:R-:W-:Y:S01]  /*5070*/  FMNMX.FTZ R12, R29, R12, !PT ;  /* 0x0000000c1d0c7209 */ /* 0x000fe20007810000 */
[-CC-:B------:R-:W-:Y:S01]  /*5080*/  FFMA.FTZ R91, R91, R8.reuse, -R14.reuse ;  /* 0x000000085b5b7223 */ /* 0x180fe2000001080e */
[-CC-:B------:R-:W-:Y:S01]  /*5090*/  FFMA.FTZ R93, R93, R8.reuse, -R14.reuse ;  /* 0x000000085d5d7223 */ /* 0x180fe2000001080e */
[-CC-:B------:R-:W-:Y:S01]  /*50a0*/  FFMA.FTZ R95, R95, R8.reuse, -R14.reuse ;  /* 0x000000085f5f7223 */ /* 0x180fe2000001080e */
[-CC-:B------:R-:W-:Y:S01]  /*50b0*/  FFMA.FTZ R97, R97, R8.reuse, -R14.reuse ;  /* 0x0000000861617223 */ /* 0x180fe2000001080e */
[----:B-1----:R-:W0:Y:S01]  /*50c0*/  SHFL.BFLY PT, R67, R12, 0x2, 0x1f ;  /* 0x0c401f000c437f89 */ /* 0x002e2200000e0000 */
[-CC-:B------:R-:W-:Y:S01]  /*50d0*/  FFMA.FTZ R99, R99, R8.reuse, -R14.reuse ;  /* 0x0000000863637223 */ /* 0x180fe2000001080e */
[----:B------:R-:W1:Y:S01]  /*50e0*/  MUFU.EX2 R4, R4 ;  /* 0x0000000400047308 */ /* 0x000e620000000800 */
[-CC-:B------:R-:W-:Y:S01]  /*50f0*/  FFMA.FTZ R101, R101, R8.reuse, -R14.reuse ;  /* 0x0000000865657223 */ /* 0x180fe2000001080e */
[-CC-:B------:R-:W-:Y:S01]  /*5100*/  FFMA.FTZ R103, R103, R8.reuse, -R14.reuse ;  /* 0x0000000867677223 */ /* 0x180fe2000001080e */
[-CC-:B------:R-:W-:Y:S01]  /*5110*/  FFMA.FTZ R105, R105, R8.reuse, -R14.reuse ;  /* 0x0000000869697223 */ /* 0x180fe2000001080e */
[-CC-:B------:R-:W-:Y:S01]  /*5120*/  FFMA.FTZ R107, R107, R8.reuse, -R14.reuse ;  /* 0x000000086b6b7223 */ /* 0x180fe2000001080e */
[-CC-:B------:R-:W-:Y:S01]  /*5130*/  FFMA.FTZ R109, R109, R8.reuse, -R14.reuse ;  /* 0x000000086d6d7223 */ /* 0x180fe2000001080e */
[-CC-:B------:R-:W-:Y:S01]  /*5140*/  FFMA.FTZ R111, R111, R8.reuse, -R14.reuse ;  /* 0x000000086f6f7223 */ /* 0x180fe2000001080e */
[-CC-:B------:R-:W-:Y:S01]  /*5150*/  FFMA.FTZ R113, R113, R8.reuse, -R14.reuse ;  /* 0x0000000871717223 */ /* 0x180fe2000001080e */
[----:B------:R-:W-:Y:S01]  /*5160*/  MUFU.EX2 R203, R203 ;  /* 0x000000cb00cb7308 */ /* 0x000fe20000000800 */
[----:B------:R-:W-:Y:S01]  /*5170*/  FFMA.FTZ R14, R115, R8, -R14 ;  /* 0x00000008730e7223 */ /* 0x000fe2000001080e */
[-C--:B------:R-:W-:Y:S01]  /*5180*/  MOV R115, R119.reuse ;  /* 0x0000007700737202 */ /* 0x080fe20000000f00 */
[--C-:B------:R-:W-:Y:S01]  /*5190*/  IMAD.MOV.U32 R81, RZ, RZ, R119.reuse ;  /* 0x000000ffff517224 */ /* 0x100fe200078e0077 */
[----:B------:R-:W-:Y:S01]  /*51a0*/  MOV R75, R119 ;  /* 0x00000077004b7202 */ /* 0x000fe20000000f00 */
[----:B------:R-:W-:-:S02]  /*51b0*/  IMAD.MOV.U32 R77, RZ, RZ, R119 ;  /* 0x000000ffff4d7224 */ /* 0x000fc400078e0077 */
[----:B------:R-:W-:Y:S01]  /*51c0*/  IMAD.MOV.U32 R73, RZ, RZ, R119 ;  /* 0x000000ffff497224 */ /* 0x000fe200078e0077 */
[----:B------:R2:W-:Y:S01]  /*51d0*/  MUFU.EX2 R6, R79 ;  /* 0x0000004f00067308 */ /* 0x0005e20000000800 */
[----:B0-----:R-:W-:-:S07]  /*51e0*/  FMNMX.FTZ R67, R12, R67, !PT ;  /* 0x000000430c437209 */ /* 0x001fce0007810000 */
[----:B------:R-:W-:Y:S01]  /*51f0*/  MUFU.EX2 R197, R197 ;  /* 0x000000c500c57308 */ /* 0x000fe20000000800 */
[-C--:B--2---:R-:W-:Y:S01]  /*5200*/  MOV R79, R119.reuse ;  /* 0x00000077004f7202 */ /* 0x084fe20000000f00 */
[----:B------:R-:W0:Y:S06]  /*5210*/  SHFL.BFLY PT, R12, R67, 0x1, 0x1f ;  /* 0x0c201f00430c7f89 */ /* 0x000e2c00000e0000 */
[----:B------:R2:W-:Y:S08]  /*5220*/  MUFU.EX2 R22, R71 ;  /* 0x0000004700167308 */ /* 0x0005f00000000800 */
[----:B------:R-:W-:Y:S01]  /*5230*/  MUFU.EX2 R69, R69 ;  /* 0x0000004500457308 */ /* 0x000fe20000000800 */
[----:B--2---:R-:W-:-:S07]  /*5240*/  MOV R71, R119 ;  /* 0x0000007700477202 */ /* 0x004fce0000000f00 */
[----:B------:R2:W3:Y:S01]  /*5250*/  MUFU.EX2 R26, R83 ;  /* 0x00000053001a7308 */ /* 0x0004e20000000800 */
[----:B0-----:R-:W-:Y:S02]  /*5260*/  FMNMX.FTZ R13, R67, R12, !PT ;  /* 0x0000000c430d7209 */ /* 0x001fe40007810000 */
[-C--:B------:R-:W-:Y:S02]  /*5270*/  MOV R67, R119.reuse ;  /* 0x0000007700437202 */ /* 0x080fe40000000f00 */
[C---:B------:R-:W-:Y:S01]  /*5280*/  FSETP.NEU.FTZ.AND P2, PT, R13.reuse, -INF , PT ;  /* 0xff8000000d00780b */ /* 0x040fe20003f5d000 */
[----:B------:R-:W-:Y:S02]  /*5290*/  FMUL.FTZ R12, R13, R8 ;  /* 0x000000080d0c7220 */ /* 0x000fe40000410000 */
[----:B------:R-:W-:Y:S01]  /*52a0*/  MUFU.EX2 R85, R85 ;  /* 0x0000005500557308 */ /* 0x000fe20000000800 */
[----:B--2---:R-:W-:Y:S02]  /*52b0*/  MOV R83, R119 ;  /* 0x0000007700537202 */ /* 0x004fe40000000f00 */
[----:B------:R-:W-:-:S02]  /*52c0*/  FSEL R12, R12, RZ, P2 ;  /* 0x000000ff0c0c7208 */ /* 0x000fc40001000000 */
[----:B------:R-:W-:-:S03]  /*52d0*/  PLOP3.LUT P2, PT, PT, PT, UP0, 0x80, 0x0 ;  /* 0x000000000000781c */ /* 0x000fc60003f4f008 */
[----:B------:R-:W0:Y:S01]  /*52e0*/  MUFU.EX2 R30, R30 ;  /* 0x0000001e001e7308 */ /* 0x000e220000000800 */
        /* <DEDUP_REMOVED lines=8> */
[-CC-:B------:R-:W-:Y:S01]  /*5370*/  FFMA.FTZ R41, R41, R8.reuse, -R12.reuse ;  /* 0x0000000829297223 */ /* 0x180fe2000001080c */
[-CC-:B------:R-:W-:Y:S01]  /*5380*/  FFMA.FTZ R43, R43, R8.reuse, -R12.reuse ;  /* 0x000000082b2b7223 */ /* 0x180fe2000001080c */
[-CC-:B------:R-:W-:Y:S01]  /*5390*/  FFMA.FTZ R33, R33, R8.reuse, -R12.reuse ;  /* 0x0000000821217223 */ /* 0x180fe2000001080c */
[-CC-:B------:R-:W-:Y:S01]  /*53a0*/  FFMA.FTZ R45, R45, R8.reuse, -R12.reuse ;  /* 0x000000082d2d7223 */ /* 0x180fe2000001080c */
[-CC-:B------:R-:W-:Y:S01]  /*53b0*/  FFMA.FTZ R35, R35, R8.reuse, -R12.reuse ;  /* 0x0000000823237223 */ /* 0x180fe2000001080c */
[-CC-:B------:R-:W-:Y:S01]  /*53c0*/  FFMA.FTZ R47, R47, R8.reuse, -R12.reuse ;  /* 0x000000082f2f7223 */ /* 0x180fe2000001080c */
[-CC-:B------:R-:W-:Y:S01]  /*53d0*/  FFMA.FTZ R49, R49, R8.reuse, -R12.reuse ;  /* 0x0000000831317223 */ /* 0x180fe2000001080c */
[----:B------:R1:W2:Y:S01]  /*53e0*/  MUFU.EX2 R200, R0 ;  /* 0x0000000000c87308 */ /* 0x0002a20000000800 */
[-CC-:B------:R-:W-:Y:S01]  /*53f0*/  FFMA.FTZ R51, R51, R8.reuse, -R12.reuse ;  /* 0x0000000833337223 */ /* 0x180fe2000001080c */
[-CC-:B------:R-:W-:Y:S01]  /*5400*/  FFMA.FTZ R39, R39, R8.reuse, -R12.reuse ;  /* 0x0000000827277223 */ /* 0x180fe2000001080c */
[-CC-:B------:R-:W-:Y:S01]  /*5410*/  FFMA.FTZ R53, R53, R8.reuse, -R12.reuse ;  /* 0x0000000835357223 */ /* 0x180fe2000001080c */
[-CC-:B------:R-:W-:Y:S01]  /*5420*/  FFMA.FTZ R55, R55, R8.reuse, -R12.reuse ;  /* 0x0000000837377223 */ /* 0x180fe2000001080c */
[-CC-:B------:R-:W-:Y:S01]  /*5430*/  FFMA.FTZ R27, R27, R8.reuse, -R12.reuse ;  /* 0x000000081b1b7223 */ /* 0x180fe2000001080c */
[-CC-:B------:R-:W-:Y:S01]  /*5440*/  FFMA.FTZ R31, R31, R8.reuse, -R12.reuse ;  /* 0x000000081f1f7223 */ /* 0x180fe2000001080c */
[-C--:B------:R-:W-:Y:S01]  /*5450*/  FFMA.FTZ R57, R57, R8.reuse, -R12 ;  /* 0x0000000839397223 */ /* 0x080fe2000001080c */
[----:B------:R-:W4:Y:S01]  /*5460*/  MUFU.EX2 R9, R9 ;  /* 0x0000000900097308 */ /* 0x000f220000000800 */
[----:B-1----:R-:W-:Y:S01]  /*5470*/  FADD.FTZ R0, R201, R4 ;  /* 0x00000004c9007221 */ /* 0x002fe20000010000 */
[-CC-:B------:R-:W-:Y:S01]  /*5480*/  FFMA.FTZ R59, R59, R8.reuse, -R12.reuse ;  /* 0x000000083b3b7223 */ /* 0x180fe2000001080c */
[-CC-:B------:R-:W-:Y:S01]  /*5490*/  FFMA.FTZ R61, R61, R8.reuse, -R12.reuse ;  /* 0x000000083d3d7223 */ /* 0x180fe2000001080c */
[-CC-:B------:R-:W-:Y:S01]  /*54a0*/  FFMA.FTZ R37, R37, R8.reuse, -R12.reuse ;  /* 0x0000000825257223 */ /* 0x180fe2000001080c */
[-CC-:B------:R-:W-:Y:S01]  /*54b0*/  FFMA.FTZ R63, R63, R8.reuse, -R12.reuse ;  /* 0x000000083f3f7223 */ /* 0x180fe2000001080c */
[----:B------:R-:W-:Y:S01]  /*54c0*/  F2FP.F16.F32.PACK_AB R201, R4, R201 ;  /* 0x000000c904c9723e */ /* 0x000fe200000000ff */
[-CC-:B------:R-:W-:Y:S01]  /*54d0*/  FFMA.FTZ R25, R25, R8.reuse, -R12.reuse ;  /* 0x0000000819197223 */ /* 0x180fe2000001080c */
[----:B------:R1:W-:Y:S01]  /*54e0*/  MUFU.EX2 R196, R19 ;  /* 0x0000001300c47308 */ /* 0x0003e20000000800 */
[-CC-:B------:R-:W-:Y:S01]  /*54f0*/  FFMA.FTZ R65, R65, R8.reuse, -R12.reuse ;  /* 0x0000000841417223 */ /* 0x180fe2000001080c */
[----:B------:R-:W-:Y:S01]  /*5500*/  FFMA.FTZ R12, R29, R8, -R12 ;  /* 0x000000081d0c7223 */ /* 0x000fe2000001080c */
[----:B---3--:R-:W-:Y:S01]  /*5510*/  F2FP.F16.F32.PACK_AB R193, R26, R69 ;  /* 0x000000451ac1723e */ /* 0x008fe200000000ff */
[----:B------:R-:W-:Y:S01]  /*5520*/  IMAD.MOV.U32 R29, RZ, RZ, R119 ;  /* 0x000000ffff1d7224 */ /* 0x000fe200078e0077 */
[----:B0-----:R-:W-:-:S03]  /*5530*/  F2FP.F16.F32.PACK_AB R195, R30, R85 ;  /* 0x000000551ec3723e */ /* 0x001fc600000000ff */
[----:B------:R0:W3:Y:S01]  /*5540*/  MUFU.EX2 R202, R21 ;  /* 0x0000001500ca7308 */ /* 0x0000e20000000800 */
[----:B-1----:R-:W-:Y:S01]  /*5550*/  FADD.FTZ R19, R203, R0 ;  /* 0x00000000cb137221 */ /* 0x002fe20000010000 */
[----:B------:R-:W-:-:S03]  /*5560*/  F2FP.F16.F32.PACK_AB R203, R6, R203 ;  /* 0x000000cb06cb723e */ /* 0x000fc600000000ff */
[----:B------:R-:W-:-:S03]  /*5570*/  FADD.FTZ R0, R6, R19 ;  /* 0x0000001306007221 */ /* 0x000fc60000010000 */
[----:B------:R-:W1:Y:S01]  /*5580*/  MUFU.EX2 R23, R23 ;  /* 0x0000001700177308 */ /* 0x000e620000000800 */
[----:B------:R-:W-:Y:S01]  /*5590*/  FADD.FTZ R19, R197, R0 ;  /* 0x00000000c5137221 */ /* 0x000fe20000010000 */
[----:B--2---:R-:W-:Y:S01]  /*55a0*/  FADD.FTZ R0, R7, R200 ;  /* 0x000000c807007221 */ /* 0x004fe20000010000 */
[----:B------:R-:W-:Y:S02]  /*55b0*/  F2FP.F16.F32.PACK_AB R200, R200, R7 ;  /* 0x00000007c8c8723e */ /* 0x000fe400000000ff */
[C---:B------:R-:W-:Y:S01]  /*55c0*/  FADD.FTZ R42, R20.reuse, R19 ;  /* 0x00000013142a7221 */ /* 0x040fe20000010000 */
[----:B----4-:R-:W-:Y:S01]  /*55d0*/  FADD.FTZ R19, R9, R0 ;  /* 0x0000000009137221 */ /* 0x010fe20000010000 */
[----:B------:R-:W-:Y:S01]  /*55e0*/  F2FP.F16.F32.PACK_AB R197, R20, R197 ;  /* 0x000000c514c5723e */ /* 0x000fe200000000ff */
[----:B------:R-:W2:Y:S01]  /*55f0*/  MUFU.EX2 R15, R15 ;  /* 0x0000000f000f7308 */ /* 0x000ea20000000800 */
[----:B0-----:R-:W-:Y:S01]  /*5600*/  FADD.FTZ R21, R199, R42 ;  /* 0x0000002ac7157221 */ /* 0x001fe20000010000 */
[C---:B---3--:R-:W-:Y:S01]  /*5610*/  FADD.FTZ R0, R202.reuse, R19 ;  /* 0x00000013ca007221 */ /* 0x048fe20000010000 */
[----:B------:R-:W-:-:S02]  /*5620*/  F2FP.F16.F32.PACK_AB R202, R202, R9 ;  /* 0x00000009caca723e */ /* 0x000fc400000000ff */
[C---:B------:R-:W-:Y:S01]  /*5630*/  FADD.FTZ R42, R22.reuse, R21 ;  /* 0x00000015162a7221 */ /* 0x040fe20000010000 */
[----:B------:R-:W-:Y:S02]  /*5640*/  F2FP.F16.F32.PACK_AB R199, R22, R199 ;  /* 0x000000c716c7723e */ /* 0x000fe400000000ff */
[----:B------:R0:W3:Y:S01]  /*5650*/  MUFU.EX2 R198, R41 ;  /* 0x0000002900c67308 */ /* 0x0000e20000000800 */
[----:B-1----:R-:W-:Y:S01]  /*5660*/  FADD.FTZ R19, R23, R0 ;  /* 0x0000000017137221 */ /* 0x002fe20000010000 */
[----:B------:R-:W-:Y:S01]  /*5670*/  FADD.FTZ R21, R69, R42 ;  /* 0x0000002a45157221 */ /* 0x000fe20000010000 */
[----:B------:R-:W-:Y:S01]  /*5680*/  MOV R9, 0x3f800000 ;  /* 0x3f80000000097802 */ /* 0x000fe20000000f00 */
[----:B------:R-:W-:Y:S02]  /*5690*/  IMAD.MOV.U32 R69, RZ, RZ, R119 ;  /* 0x000000ffff457224 */ /* 0x000fe400078e0077 */
[----:B------:R-:W-:Y:S01]  /*56a0*/  FADD.FTZ R0, R196, R19 ;  /* 0x00000013c4007221 */ /* 0x000fe20000010000 */
[----:B------:R-:W-:Y:S01]  /*56b0*/  FADD.FTZ R42, R26, R21 ;  /* 0x000000151a2a7221 */ /* 0x000fe20000010000 */
[----:B------:R-:W-:Y:S01]  /*56c0*/  F2FP.F16.F32.PACK_AB R196, R196, R23 ;  /* 0x00000017c4c4723e */ /* 0x000fe200000000ff */
[----:B------:R-:W1:Y:S01]  /*56d0*/  MUFU.EX2 R43, R43 ;  /* 0x0000002b002b7308 */ /* 0x000e620000000800 */
[----:B--2---:R-:W-:Y:S01]  /*56e0*/  FADD.FTZ R19, R15, R0 ;  /* 0x000000000f137221 */ /* 0x004fe20000010000 */
[----:B------:R-:W-:Y:S01]  /*56f0*/  FADD.FTZ R21, R85, R42 ;  /* 0x0000002a55157221 */ /* 0x000fe20000010000 */
[----:B------:R-:W-:-:S02]  /*5700*/  IMAD.MOV.U32 R85, RZ, RZ, R119 ;  /* 0x000000ffff557224 */ /* 0x000fc400078e0077 */
[----:B0-----:R-:W-:Y:S02]  /*5710*/  IMAD.MOV.U32 R41, RZ, RZ, R119 ;  /* 0x000000ffff297224 */ /* 0x001fe400078e0077 */
[----:B------:R-:W-:Y:S01]  /*5720*/  FADD.FTZ R44, R30, R21 ;  /* 0x000000151e2c7221 */ /* 0x000fe20000010000 */
[----:B------:R-:W-:Y:S01]  /*5730*/  IMAD.MOV.U32 R30, RZ, RZ, R119 ;  /* 0x000000ffff1e7224 */ /* 0x000fe200078e0077 */
[----:B------:R0:W2:Y:S01]  /*5740*/  MUFU.EX2 R192, R33 ;  /* 0x0000002100c07308 */ /* 0x0000a20000000800 */
[C---:B---3--:R-:W-:Y:S01]  /*5750*/  FADD.FTZ R42, R198.reuse, R19 ;  /* 0x00000013c62a7221 */ /* 0x048fe20000010000 */
[----:B------:R-:W-:Y:S01]  /*5760*/  F2FP.F16.F32.PACK_AB R198, R198, R15 ;  /* 0x0000000fc6c6723e */ /* 0x000fe200000000ff */
[----:B------:R-:W-:-:S05]  /*5770*/  IMAD.MOV.U32 R26, RZ, RZ, R119 ;  /* 0x000000ffff1a7224 */ /* 0x000fca00078e0077 */
[----:B------:R-:W3:Y:S01]  /*5780*/  MUFU.EX2 R45, R45 ;  /* 0x0000002d002d7308 */ /* 0x000ee20000000800 */
[----:B0-----:R-:W-:Y:S02]  /*5790*/  IMAD.U32 R33, RZ, RZ, UR42 ;  /* 0x0000002aff217e24 */ /* 0x001fe4000f8e00ff */
[----:B-1----:R-:W-:Y:S02]  /*57a0*/  FADD.FTZ R19, R43, R42 ;  /* 0x0000002a2b137221 */ /* 0x002fe40000010000 */
[----:B------:R-:W-:Y:S02]  /*57b0*/  @!P1 VIADD R0, R33, 0x36840 ;  /* 0x0003684021009836 */ /* 0x000fe40000000000 */
[----:B------:R-:W-:Y:S01]  /*57c0*/  IMAD.MOV.U32 R33, RZ, RZ, R119 ;  /* 0x000000ffff217224 */ /* 0x000fe200078e0077 */
[----:B------:R0:W1:Y:S02]  /*57d0*/  MUFU.EX2 R194, R35 ;  /* 0x0000002300c27308 */ /* 0x0000640000000800 */
[----:B------:R-:W-:-:S04]  /*57e0*/  @!P1 PRMT R0, RZ, 0x654, R0 ;  /* 0x00000654ff009816 */ /* 0x000fc80000000000 */
[----:B------:R2:W-:Y:S02]  /*57f0*/  @!P1 SYNCS.ARRIVE.TRANS64.RED.A1T0 RZ, [R0+URZ], RZ ;  /* 0x000000ff00ff99a7 */ /* 0x0005e4000810043f */
[----:B------:R-:W4:Y:S01]  /*5800*/  MUFU.EX2 R87, R87 ;  /* 0x0000005700577308 */ /* 0x000f220000000800 */
[----:B0-----:R-:W-:Y:S01]  /*5810*/  MOV R35, R119 ;  /* 0x0000007700237202 */ /* 0x001fe20000000f00 */
[C---:B--2---:R-:W-:Y:S01]  /*5820*/  FADD.FTZ R0, R192.reuse, R19 ;  /* 0x00000013c0007221 */ /* 0x044fe20000010000 */
[----:B------:R-:W-:-:S05]  /*5830*/  F2FP.F16.F32.PACK_AB R192, R192, R43 ;  /* 0x0000002bc0c0723e */ /* 0x000fca00000000ff */
[----:B------:R-:W0:Y:S01]  /*5840*/  MUFU.EX2 R47, R47 ;  /* 0x0000002f002f7308 */ /* 0x000e220000000800 */
[----:B------:R-:W-:Y:S01]  /*5850*/  MOV R43, R119 ;  /* 0x00000077002b7202 */ /* 0x000fe20000000f00 */
[----:B---3--:R-:W-:-:S04]  /*5860*/  FADD.FTZ R19, R45, R0 ;  /* 0x000000002d137221 */ /* 0x008fc80000010000 */
[C---:B-1----:R-:W-:Y:S01]  /*5870*/  FADD.FTZ R0, R194.reuse, R19 ;  /* 0x00000013c2007221 */ /* 0x042fe20000010000 */
[----:B------:R-:W-:Y:S01]  /*5880*/  F2FP.F16.F32.PACK_AB R194, R194, R45 ;  /* 0x0000002dc2c2723e */ /* 0x000fe200000000ff */
[----:B------:R1:W2:Y:S01]  /*5890*/  MUFU.EX2 R24, R89 ;  /* 0x0000005900187308 */ /* 0x0002a20000000800 */
[----:B----4-:R-:W-:Y:S01]  /*58a0*/  FADD.FTZ R21, R87, R44 ;  /* 0x0000002c57157221 */ /* 0x010fe20000010000 */
[--C-:B------:R-:W-:Y:S02]  /*58b0*/  IMAD.MOV.U32 R45, RZ, RZ, R119.reuse ;  /* 0x000000ffff2d7224 */ /* 0x100fe400078e0077 */
[----:B------:R-:W-:-:S04]  /*58c0*/  IMAD.MOV.U32 R44, RZ, RZ, R119 ;  /* 0x000000ffff2c7224 */ /* 0x000fc800078e0077 */
[----:B------:R3:W4:Y:S01]  /*58d0*/  MUFU.EX2 R188, R49 ;  /* 0x0000003100bc7308 */ /* 0x0007220000000800 */
[----:B0-----:R-:W-:Y:S01]  /*58e0*/  FADD.FTZ R19, R47, R0 ;  /* 0x000000002f137221 */ /* 0x001fe20000010000 */
[----:B-1----:R-:W-:-:S06]  /*58f0*/  IMAD.MOV.U32 R89, RZ, RZ, R119 ;  /* 0x000000ffff597224 */ /* 0x002fcc00078e0077 */
[----:B------:R-:W0:Y:S01]  /*5900*/  MUFU.EX2 R91, R91 ;  /* 0x0000005b005b7308 */ /* 0x000e220000000800 */
[C---:B--2---:R-:W-:Y:S01]  /*5910*/  FADD.FTZ R42, R24.reuse, R21 ;  /* 0x00000015182a7221 */ /* 0x044fe20000010000 */
[----:B------:R-:W-:Y:S01]  /*5920*/  F2FP.F16.F32.PACK_AB R189, R24, R87 ;  /* 0x0000005718bd723e */ /* 0x000fe200000000ff */
[--C-:B---3--:R-:W-:Y:S01]  /*5930*/  IMAD.MOV.U32 R49, RZ, RZ, R119.reuse ;  /* 0x000000ffff317224 */ /* 0x108fe200078e0077 */
[----:B------:R-:W-:Y:S01]  /*5940*/  MOV R87, R119 ;  /* 0x0000007700577202 */ /* 0x000fe20000000f00 */
[----:B------:R-:W-:-:S03]  /*5950*/  IMAD.MOV.U32 R24, RZ, RZ, R119 ;  /* 0x000000ffff187224 */ /* 0x000fc600078e0077 */
[----:B------:R-:W1:Y:S01]  /*5960*/  MUFU.EX2 R51, R51 ;  /* 0x0000003300337308 */ /* 0x000e620000000800 */
[C---:B----4-:R-:W-:Y:S01]  /*5970*/  FADD.FTZ R0, R188.reuse, R19 ;  /* 0x00000013bc007221 */ /* 0x050fe20000010000 */
[----:B------:R-:W-:Y:S02]  /*5980*/  F2FP.F16.F32.PACK_AB R188, R188, R47 ;  /* 0x0000002fbcbc723e */ /* 0x000fe400000000ff */
[----:B------:R-:W-:-:S04]  /*5990*/  MOV R47, R119 ;  /* 0x00000077002f7202 */ /* 0x000fc80000000f00 */
[----:B------:R2:W3:Y:S01]  /*59a0*/  MUFU.EX2 R28, R93 ;  /* 0x0000005d001c7308 */ /* 0x0004e20000000800 */
[----:B0-----:R-:W-:-:S07]  /*59b0*/  FADD.FTZ R21, R91, R42 ;  /* 0x0000002a5b157221 */ /* 0x001fce0000010000 */
[----:B------:R0:W4:Y:S01]  /*59c0*/  MUFU.EX2 R190, R39 ;  /* 0x0000002700be7308 */ /* 0x0001220000000800 */
[----:B-1----:R-:W-:Y:S01]  /*59d0*/  FADD.FTZ R19, R51, R0 ;  /* 0x0000000033137221 */ /* 0x002fe20000010000 */
[----:B--2---:R-:W-:-:S06]  /*59e0*/  IMAD.MOV.U32 R93, RZ, RZ, R119 ;  /* 0x000000ffff5d7224 */ /* 0x004fcc00078e0077 */
[----:B------:R-:W1:Y:S01]  /*59f0*/  MUFU.EX2 R95, R95 ;  /* 0x0000005f005f7308 */ /* 0x000e620000000800 */
[C---:B---3--:R-:W-:Y:S01]  /*5a00*/  FADD.FTZ R42, R28.reuse, R21 ;  /* 0x000000151c2a7221 */ /* 0x048fe20000010000 */
[----:B------:R-:W-:Y:S01]  /*5a10*/  F2FP.F16.F32.PACK_AB R191, R28, R91 ;  /* 0x0000005b1cbf723e */ /* 0x000fe200000000ff */
[----:B------:R-:W-:Y:S01]  /*5a20*/  IMAD.MOV.U32 R28, RZ, RZ, R119 ;  /* 0x000000ffff1c7224 */ /* 0x000fe200078e0077 */
[-C--:B------:R-:W-:Y:S02]  /*5a30*/  MOV R91, R119.reuse ;  /* 0x00000077005b7202 */ /* 0x080fe40000000f00 */
[----:B0-----:R-:W-:Y:S02]  /*5a40*/  MOV R39, R119 ;  /* 0x0000007700277202 */ /* 0x001fe40000000f00 */
[----:B------:R-:W0:Y:S01]  /*5a50*/  MUFU.EX2 R53, R53 ;  /* 0x0000003500357308 */ /* 0x000e220000000800 */
[C---:B----4-:R-:W-:Y:S01]  /*5a60*/  FADD.FTZ R0, R190.reuse, R19 ;  /* 0x00000013be007221 */ /* 0x050fe20000010000 */
[----:B------:R-:W-:-:S02]  /*5a70*/  F2FP.F16.F32.PACK_AB R190, R190, R51 ;  /* 0x00000033bebe723e */ /* 0x000fc400000000ff */
[----:B------:R-:W-:-:S04]  /*5a80*/  MOV R51, R119 ;  /* 0x0000007700337202 */ /* 0x000fc80000000f00 */
[----:B------:R2:W3:Y:S01]  /*5a90*/  MUFU.EX2 R32, R97 ;  /* 0x0000006100207308 */ /* 0x0004e20000000800 */
[----:B-1----:R-:W-:-:S07]  /*5aa0*/  FADD.FTZ R21, R95, R42 ;  /* 0x0000002a5f157221 */ /* 0x002fce0000010000 */
[----:B------:R1:W4:Y:S01]  /*5ab0*/  MUFU.EX2 R184, R55 ;  /* 0x0000003700b87308 */ /* 0x0003220000000800 */
[----:B0-----:R-:W-:Y:S01]  /*5ac0*/  FADD.FTZ R19, R53, R0 ;  /* 0x0000000035137221 */ /* 0x001fe20000010000 */
[----:B--2---:R-:W-:-:S06]  /*5ad0*/  IMAD.MOV.U32 R97, RZ, RZ, R119 ;  /* 0x000000ffff617224 */ /* 0x004fcc00078e0077 */
[----:B------:R-:W0:Y:S01]  /*5ae0*/  MUFU.EX2 R99, R99 ;  /* 0x0000006300637308 */ /* 0x000e220000000800 */
[C---:B---3--:R-:W-:Y:S01]  /*5af0*/  FADD.FTZ R42, R32.reuse, R21 ;  /* 0x00000015202a7221 */ /* 0x048fe20000010000 */
[----:B------:R-:W-:Y:S01]  /*5b00*/  F2FP.F16.F32.PACK_AB R185, R32, R95 ;  /* 0x0000005f20b9723e */ /* 0x000fe200000000ff */
[----:B------:R-:W-:Y:S01]  /*5b10*/  IMAD.MOV.U32 R32, RZ, RZ, R119 ;  /* 0x000000ffff207224 */ /* 0x000fe200078e0077 */
[-C--:B------:R-:W-:Y:S02]  /*5b20*/  MOV R95, R119.reuse ;  /* 0x00000077005f7202 */ /* 0x080fe40000000f00 */
[----:B-1----:R-:W-:Y:S02]  /*5b30*/  MOV R55, R119 ;  /* 0x0000007700377202 */ /* 0x002fe40000000f00 */
[----:B------:R-:W1:Y:S01]  /*5b40*/  MUFU.EX2 R27, R27 ;  /* 0x0000001b001b7308 */ /* 0x000e620000000800 */
[C---:B----4-:R-:W-:Y:S01]  /*5b50*/  FADD.FTZ R0, R184.reuse, R19 ;  /* 0x00000013b8007221 */ /* 0x050fe20000010000 */
[----:B------:R-:W-:Y:S01]  /*5b60*/  F2FP.F16.F32.PACK_AB R184, R184, R53 ;  /* 0x00000035b8b8723e */ /* 0x000fe200000000ff */
[----:B------:R-:W-:-:S05]  /*5b70*/  IMAD.MOV.U32 R53, RZ, RZ, R119 ;  /* 0x000000ffff357224 */ /* 0x000fca00078e0077 */
[----:B------:R2:W3:Y:S01]  /*5b80*/  MUFU.EX2 R34, R101 ;  /* 0x0000006500227308 */ /* 0x0004e20000000800 */
[----:B0-----:R-:W-:Y:S01]  /*5b90*/  FADD.FTZ R21, R99, R42 ;  /* 0x0000002a63157221 */ /* 0x001fe20000010000 */
[----:B------:R-:W-:-:S06]  /*5ba0*/  IMAD.MOV.U32 R42, RZ, RZ, R119 ;  /* 0x000000ffff2a7224 */ /* 0x000fcc00078e0077 */
        /* <DEDUP_REMOVED lines=13> */
[----:B------:R-:W2:Y:S01]  /*5c80*/  MUFU.EX2 R36, R36 ;  /* 0x0000002400247308 */ /* 0x000ea20000000800 */
[----:B-1----:R-:W-:-:S07]  /*5c90*/  FADD.FTZ R21, R103, R4 ;  /* 0x0000000467157221 */ /* 0x002fce0000010000 */
[----:B------:R1:W3:Y:S01]  /*5ca0*/  MUFU.EX2 R180, R59 ;  /* 0x0000003b00b47308 */ /* 0x0002e20000000800 */
[----:B0-----:R-:W-:-:S07]  /*5cb0*/  FADD.FTZ R19, R57, R0 ;  /* 0x0000000039137221 */ /* 0x001fce0000010000 */
[----:B------:R-:W0:Y:S01]  /*5cc0*/  MUFU.EX2 R105, R105 ;  /* 0x0000006900697308 */ /* 0x000e220000000800 */
[C---:B--2---:R-:W-:Y:S01]  /*5cd0*/  FADD.FTZ R4, R36.reuse, R21 ;  /* 0x0000001524047221 */ /* 0x044fe20000010000 */
[----:B------:R-:W-:Y:S01]  /*5ce0*/  F2FP.F16.F32.PACK_AB R181, R36, R103 ;  /* 0x0000006724b5723e */ /* 0x000fe200000000ff */
[----:B------:R-:W-:Y:S01]  /*5cf0*/  IMAD.MOV.U32 R36, RZ, RZ, R119 ;  /* 0x000000ffff247224 */ /* 0x000fe200078e0077 */
[-C--:B------:R-:W-:Y:S02]  /*5d00*/  MOV R103, R119.reuse ;  /* 0x0000007700677202 */ /* 0x080fe40000000f00 */
[----:B-1----:R-:W-:Y:S02]  /*5d10*/  MOV R59, R119 ;  /* 0x00000077003b7202 */ /* 0x002fe40000000f00 */
[----:B------:R-:W1:Y:S01]  /*5d20*/  MUFU.EX2 R61, R61 ;  /* 0x0000003d003d7308 */ /* 0x000e620000000800 */
[C---:B---3--:R-:W-:Y:S01]  /*5d30*/  FADD.FTZ R0, R180.reuse, R19 ;  /* 0x00000013b4007221 */ /* 0x048fe20000010000 */
[----:B------:R-:W-:Y:S01]  /*5d40*/  F2FP.F16.F32.PACK_AB R180, R180, R57 ;  /* 0x00000039b4b4723e */ /* 0x000fe200000000ff */
[----:B------:R-:W-:-:S05]  /*5d50*/  IMAD.MOV.U32 R57, RZ, RZ, R119 ;  /* 0x000000ffff397224 */ /* 0x000fca00078e0077 */
[----:B------:R2:W3:Y:S01]  /*5d60*/  MUFU.EX2 R38, R107 ;  /* 0x0000006b00267308 */ /* 0x0004e20000000800 */
[----:B0-----:R-:W-:-:S07]  /*5d70*/  FADD.FTZ R21, R105, R4 ;  /* 0x0000000469157221 */ /* 0x001fce0000010000 */
[----:B------:R0:W4:Y:S01]  /*5d80*/  MUFU.EX2 R182, R37 ;  /* 0x0000002500b67308 */ /* 0x0001220000000800 */
[----:B-1----:R-:W-:Y:S01]  /*5d90*/  FADD.FTZ R19, R61, R0 ;  /* 0x000000003d137221 */ /* 0x002fe20000010000 */
[----:B--2---:R-:W-:-:S06]  /*5da0*/  MOV R107, R119 ;  /* 0x00000077006b7202 */ /* 0x004fcc0000000f00 */
[----:B------:R-:W1:Y:S01]  /*5db0*/  MUFU.EX2 R109, R109 ;  /* 0x0000006d006d7308 */ /* 0x000e620000000800 */
[C---:B---3--:R-:W-:Y:S01]  /*5dc0*/  FADD.FTZ R4, R38.reuse, R21 ;  /* 0x0000001526047221 */ /* 0x048fe20000010000 */
[----:B------:R-:W-:Y:S01]  /*5dd0*/  F2FP.F16.F32.PACK_AB R183, R38, R105 ;  /* 0x0000006926b7723e */ /* 0x000fe200000000ff */
[--C-:B------:R-:W-:Y:S02]  /*5de0*/  IMAD.MOV.U32 R105, RZ, RZ, R119.reuse ;  /* 0x000000ffff697224 */ /* 0x100fe400078e0077 */
[--C-:B------:R-:W-:Y:S02]  /*5df0*/  IMAD.MOV.U32 R38, RZ, RZ, R119.reuse ;  /* 0x000000ffff267224 */ /* 0x100fe400078e0077 */
[----:B0-----:R-:W-:Y:S01]  /*5e00*/  IMAD.MOV.U32 R37, RZ, RZ, R119 ;  /* 0x000000ffff257224 */ /* 0x001fe200078e0077 */
[----:B------:R-:W0:Y:S01]  /*5e10*/  MUFU.EX2 R63, R63 ;  /* 0x0000003f003f7308 */ /* 0x000e220000000800 */
[C---:B----4-:R-:W-:Y:S01]  /*5e20*/  FADD.FTZ R0, R182.reuse, R19 ;  /* 0x00000013b6007221 */ /* 0x050fe20000010000 */
[----:B------:R-:W-:Y:S01]  /*5e30*/  F2FP.F16.F32.PACK_AB R182, R182, R61 ;  /* 0x0000003db6b6723e */ /* 0x000fe200000000ff */
[----:B------:R-:W-:-:S05]  /*5e40*/  IMAD.MOV.U32 R61, RZ, RZ, R119 ;  /* 0x000000ffff3d7224 */ /* 0x000fca00078e0077 */
[----:B------:R2:W3:Y:S01]  /*5e50*/  MUFU.EX2 R40, R111 ;  /* 0x0000006f00287308 */ /* 0x0004e20000000800 */
[----:B-1----:R-:W-:-:S07]  /*5e60*/  FADD.FTZ R21, R109, R4 ;  /* 0x000000046d157221 */ /* 0x002fce0000010000 */
[----:B------:R1:W4:Y:S01]  /*5e70*/  MUFU.EX2 R176, R25 ;  /* 0x0000001900b07308 */ /* 0x0003220000000800 */
[----:B0-----:R-:W-:Y:S01]  /*5e80*/  FADD.FTZ R7, R63, R0 ;  /* 0x000000003f077221 */ /* 0x001fe20000010000 */
[----:B--2---:R-:W-:-:S06]  /*5e90*/  MOV R111, R119 ;  /* 0x00000077006f7202 */ /* 0x004fcc0000000f00 */
[----:B------:R-:W0:Y:S01]  /*5ea0*/  MUFU.EX2 R113, R113 ;  /* 0x0000007100717308 */ /* 0x000e220000000800 */
[C---:B---3--:R-:W-:Y:S01]  /*5eb0*/  FADD.FTZ R4, R40.reuse, R21 ;  /* 0x0000001528047221 */ /* 0x048fe20000010000 */
[----:B------:R-:W-:Y:S01]  /*5ec0*/  F2FP.F16.F32.PACK_AB R177, R40, R109 ;  /* 0x0000006d28b1723e */ /* 0x000fe200000000ff */
[--C-:B------:R-:W-:Y:S02]  /*5ed0*/  IMAD.MOV.U32 R109, RZ, RZ, R119.reuse ;  /* 0x000000ffff6d7224 */ /* 0x100fe400078e0077 */
[--C-:B------:R-:W-:Y:S02]  /*5ee0*/  IMAD.MOV.U32 R40, RZ, RZ, R119.reuse ;  /* 0x000000ffff287224 */ /* 0x100fe400078e0077 */
[----:B-1----:R-:W-:Y:S01]  /*5ef0*/  IMAD.MOV.U32 R25, RZ, RZ, R119 ;  /* 0x000000ffff197224 */ /* 0x002fe200078e0077 */
[----:B------:R-:W1:Y:S01]  /*5f00*/  MUFU.EX2 R65, R65 ;  /* 0x0000004100417308 */ /* 0x000e620000000800 */
[C---:B----4-:R-:W-:Y:S01]  /*5f10*/  FADD.FTZ R0, R176.reuse, R7 ;  /* 0x00000007b0007221 */ /* 0x050fe20000010000 */
[----:B------:R-:W-:-:S02]  /*5f20*/  F2FP.F16.F32.PACK_AB R176, R176, R63 ;  /* 0x0000003fb0b0723e */ /* 0x000fc400000000ff */
[----:B------:R-:W-:-:S04]  /*5f30*/  MOV R63, R119 ;  /* 0x00000077003f7202 */ /* 0x000fc80000000f00 */
[----:B------:R-:W2:Y:S01]  /*5f40*/  MUFU.EX2 R14, R14 ;  /* 0x0000000e000e7308 */ /* 0x000ea20000000800 */
[----:B0-----:R-:W-:Y:S01]  /*5f50*/  FADD.FTZ R21, R113, R4 ;  /* 0x0000000471157221 */ /* 0x001fe20000010000 */
[----:B------:R-:W-:-:S06]  /*5f60*/  MOV R4, UR4 ;  /* 0x0000000400047c02 */ /* 0x000fcc0008000f00 */
[----:B------:R-:W0:Y:S01]  /*5f70*/  MUFU.EX2 R12, R12 ;  /* 0x0000000c000c7308 */ /* 0x000e220000000800 */
[----:B-1----:R-:W-:Y:S01]  /*5f80*/  FADD.FTZ R7, R65, R0 ;  /* 0x0000000041077221 */ /* 0x002fe20000010000 */
[----:B------:R-:W-:Y:S01]  /*5f90*/  IMAD.MOV.U32 R0, RZ, RZ, 0x3f800000 ;  /* 0x3f800000ff007424 */ /* 0x000fe200078e00ff */
[C---:B--2---:R-:W-:Y:S01]  /*5fa0*/  F2FP.F16.F32.PACK_AB R179, R14.reuse, R113 ;  /* 0x000000710eb3723e */ /* 0x044fe200000000ff */
[----:B------:R-:W-:Y:S01]  /*5fb0*/  FADD.FTZ R6, R14, R21 ;  /* 0x000000150e067221 */ /* 0x000fe20000010000 */
[----:B------:R-:W-:Y:S01]  /*5fc0*/  IMAD.MOV.U32 R113, RZ, RZ, R119 ;  /* 0x000000ffff717224 */ /* 0x000fe200078e0077 */
[C---:B0-----:R-:W-:Y:S01]  /*5fd0*/  F2FP.F16.F32.PACK_AB R178, R12.reuse, R65 ;  /* 0x000000410cb2723e */ /* 0x041fe200000000ff */
[----:B------:R-:W-:Y:S01]  /*5fe0*/  FADD.FTZ R7, R12, R7 ;  /* 0x000000070c077221 */ /* 0x000fe20000010000 */
[----:B------:R-:W-:Y:S01]  /*5ff0*/  IMAD.MOV.U32 R65, RZ, RZ, R119 ;  /* 0x000000ffff417224 */ /* 0x000fe200078e0077 */
[----:B------:R-:W-:Y:S06]  /*6000*/  @!P2 BRA `(.L_x_19) ;  /* 0x0000004c00d0a947 */ /* 0x000fec0003800000 */
[----:B------:R-:W-:Y:S01]  /*6010*/  UMOV UR4, URZ ;  /* 0x0000003f00047c82 */ /* 0x000fe20008000000 */
[----:B------:R-:W-:Y:S01]  /*6020*/  IMAD.U32 R20, RZ, RZ, UR38 ;  /* 0x00000026ff147e24 */ /* 0x000fe2000f8e00ff */
[----:B------:R-:W-:Y:S01]  /*6030*/  MOV R14, UR4 ;  /* 0x00000004000e7c02 */ /* 0x000fe20008000f00 */
[----:B------:R-:W-:Y:S01]  /*6040*/  IMAD.MOV.U32 R15, RZ, RZ, R10 ;  /* 0x000000ffff0f7224 */ /* 0x000fe200078e000a */
[----:B------:R-:W-:Y:S01]  /*6050*/  CS2R R118, SRZ ;  /* 0x0000000000767805 */ /* 0x000fe2000001ff00 */
[----:B------:R-:W-:Y:S01]  /*6060*/  IMAD.MOV.U32 R12, RZ, RZ, R13 ;  /* 0x000000ffff0c7224 */ /* 0x000fe200078e000d */
[----:B------:R-:W-:Y:S01]  /*6070*/  CS2R R114, SRZ ;  /* 0x0000000000727805 */ /* 0x000fe2000001ff00 */
[----:B------:R-:W-:Y:S01]  /*6080*/  IMAD.MOV.U32 R0, RZ, RZ, 0x3f800000 ;  /* 0x3f800000ff007424 */ /* 0x000fe200078e00ff */
        /* <DEDUP_REMOVED lines=45> */
[----:B------:R-:W-:Y:S01]  /*6360*/  CS2R R24, SRZ ;  /* 0x0000000000187805 */ /* 0x000fe2000001ff00 */
[----:B------:R-:W-:Y:S01]  /*6370*/  IMAD.U32 R19, RZ, RZ, UR4 ;  /* 0x00000004ff137e24 */ /* 0x000fe2000f8e00ff */
[----:B------:R-:W-:-:S06]  /*6380*/  ULDC UR61, c[0x0][0x9d8] ;  /* 0x00027600003d7ab9 */ /* 0x000fcc0000000800 */
.L_x_28:
[----:B------:R-:W-:Y:S02]  /*6390*/  R2UR UR4, R19 ;  /* 0x00000000130472ca */ /* 0x000fe400000e0000 */
[----:B------:R-:W-:-:S11]  /*63a0*/  R2UR UR6, R14 ;  /* 0x000000000e0672ca */ /* 0x000fd600000e0000 */
[----:B------:R-:W-:-:S04]  /*63b0*/  UIADD3 UR4, UR4, 0x1, URZ ;  /* 0x0000000104047890 */ /* 0x000fc8000fffe03f */
[----:B------:R-:W-:-:S04]  /*63c0*/  UISETP.NE.AND UP0, UPT, UR4, 0x2, UPT ;  /* 0x000000020400788c */ /* 0x000fc8000bf05270 */
[----:B------:R-:W-:Y:S02]  /*63d0*/  USEL UR5, URZ, 0x1, UP0 ;  /* 0x000000013f057887 */ /* 0x000fe40008000000 */
[----:B------:R-:W-:Y:S02]  /*63e0*/  USEL UR4, UR4, URZ, UP0 ;  /* 0x0000003f04047287 */ /* 0x000fe40008000000 */
[----:B------:R-:W-:-:S04]  /*63f0*/  ULOP3.LUT UR5, UR6, UR5, URZ, 0x3c, !UPT ;  /* 0x0000000506057292 */ /* 0x000fc8000f8e3c3f */
[----:B------:R-:W-:Y:S02]  /*6400*/  IMAD.U32 R5, RZ, RZ, UR4 ;  /* 0x00000004ff057e24 */ /* 0x000fe4000f8e00ff */
[----:B------:R-:W-:Y:S01]  /*6410*/  MOV R4, UR5 ;  /* 0x0000000500047c02 */ /* 0x000fe20008000f00 */
[----:B------:R-:W-:Y:S06]  /*6420*/  @!P0 BRA `(.L_x_20) ;  /* 0x0000000000048947 */ /* 0x000fec0003800000 */
[----:B------:R-:W-:Y:S01]  /*6430*/  BPT.TRAP 0x1 ;  /* 0x000000040000795c */ /* 0x000fe20000300000 */
.L_x_20:
[----:B------:R-:W-:Y:S02]  /*6440*/  R2UR UR6, R16 ;  /* 0x00000000100672ca */ /* 0x000fe400000e0000 */
[----:B------:R-:W-:-:S11]  /*6450*/  R2UR UR5, R4 ;  /* 0x00000000040572ca */ /* 0x000fd600000e0000 */
[----:B------:R-:W-:Y:S02]  /*6460*/  ULEA UR4, UR4, UR6, 0x3 ;  /* 0x0000000604047291 */ /* 0x000fe4000f8e183f */
[----:B------:R-:W-:-:S04]  /*6470*/  IMAD.U32 R8, RZ, RZ, UR5 ;  /* 0x00000005ff087e24 */ /* 0x000fc8000f8e00ff */
[----:B------:R-:W-:Y:S01]  /*6480*/  IMAD.U32 R21, RZ, RZ, UR4 ;  /* 0x00000004ff157e24 */ /* 0x000fe2000f8e00ff */
[----:B------:R-:W-:-:S04]  /*6490*/  SHF.L.U32 R8, R8, 0x1f, RZ ;  /* 0x0000001f08087819 */ /* 0x000fc800000006ff */
[----:B------:R0:W1:Y:S01]  /*64a0*/  SYNCS.PHASECHK.TRANS64.TRYWAIT P2, [UR4+0x36830], R8 ;  /* 0x03683008ff0075a7 */ /* 0x0000620008040144 */
[----:B------:R-:W-:Y:S05]  /*64b0*/  @!P0 BRA `(.L_x_21) ;  /* 0x0000000000048947 */ /* 0x000fea0003800000 */
[----:B------:R-:W-:Y:S01]  /*64c0*/  BPT.TRAP 0x1 ;  /* 0x000000040000795c */ /* 0x000fe20000300000 */
.L_x_21:
[----:B-1----:R-:W-:Y:S05]  /*64d0*/  @P2 BRA `(.L_x_22) ;  /* 0x00000000000c2947 */ /* 0x002fea0003800000 */
[----:B------:R-:W-:-:S13]  /*64e0*/  R2UR UR4, R21 ;  /* 0x00000000150472ca */ /* 0x000fda00000e0000 */
[----:B------:R-:W1:Y:S02]  /*64f0*/  SYNCS.PHASECHK.TRANS64.TRYWAIT P2, [UR4+0x36830], R8 ;  /* 0x03683008ff0075a7 */ /* 0x000e640008040144 */
[----:B-1----:R-:W-:Y:S05]  /*6500*/  @!P2 BRA `(.L_x_23) ;  /* 0x000000bc008ca947 */ /* 0x002fea0003800000 */
.L_x_22:
[----:B------:R-:W-:Y:S01]  /*6510*/  R2UR UR6, R11 ;  /* 0x000000000b0672ca */ /* 0x000fe200000e0000 */
[----:B------:R-:W-:Y:S01]  /*6520*/  WARPGROUP.ARRIVE ;  /* 0x00000000000079c5 */ /* 0x000fe20000000000 */
[----:B------:R-:W-:Y:S01]  /*6530*/  R2UR UR60, R5 ;  /* 0x00000000053c72ca */ /* 0x000fe200000e0000 */
        /* <DEDUP_REMOVED lines=12> */
[----:B------:R-:W-:Y:S01]  /*6600*/  UIMAD UR60, UR60, 0xa80, UR6 ;  /* 0x00000a803c3c78a4 */ /* 0x000fe2000f8e0206 */
[----:B01----:R-:W-:Y:S01]  /*6610*/  MOV R8, UR57 ;  /* 0x0000003900087c02 */ /* 0x003fe20008000f00 */
[----:B------:R-:W-:Y:S01]  /*6620*/  UMOV UR27, 0x40000040 ;  /* 0x40000040001b7882 */ /* 0x000fe20000000000 */
[----:B------:R-:W-:Y:S01]  /*6630*/  MOV R10, UR56 ;  /* 0x00000038000a7c02 */ /* 0x000fe20008000f00 */
[----:B------:R-:W-:Y:S01]  /*6640*/  UIADD3 UR10, UR60, 0x80, URZ ;  /* 0x000000803c0a7890 */ /* 0x000fe2000fffe03f */
[C---:B------:R-:W-:Y:S01]  /*6650*/  R2UR UR56, R2.reuse ;  /* 0x00000000023872ca */ /* 0x040fe200000e0000 */
[----:B------:R-:W-:Y:S01]  /*6660*/  UIADD3 UR14, UR60, 0x100, URZ ;  /* 0x000001003c0e7890 */ /* 0x000fe2000fffe03f */
[C---:B------:R-:W-:Y:S01]  /*6670*/  R2UR UR57, R3.reuse ;  /* 0x00000000033972ca */ /* 0x040fe200000e0000 */
[----:B------:R-:W-:Y:S01]  /*6680*/  UMOV UR6, UR60 ;  /* 0x0000003c00067c82 */ /* 0x000fe20008000000 */
[----:B------:R-:W-:Y:S01]  /*6690*/  UIADD3 UR18, UR60, 0x2, URZ ;  /* 0x000000023c127890 */ /* 0x000fe2000fffe03f */
[----:B------:R-:W-:Y:S01]  /*66a0*/  HGMMA.64x16x16.F32 R168, gdesc[UR4], RZ, !UPT, gsb0 ;  /* 0x0020000004a879f0 */ /* 0x000fe2000c0008ff */
[----:B------:R-:W-:Y:S01]  /*66b0*/  UIADD3 UR6, UR60, 0x180, URZ ;  /* 0x000001803c067890 */ /* 0x000fe2000fffe03f */
[----:B------:R-:W-:Y:S01]  /*66c0*/  R2UR UR4, R2 ;  /* 0x00000000020472ca */ /* 0x000fe200000e0000 */
[----:B------:R-:W-:Y:S01]  /*66d0*/  UMOV UR7, 0x40000040 ;  /* 0x4000004000077882 */ /* 0x000fe20000000000 */
[----:B------:R-:W-:Y:S01]  /*66e0*/  R2UR UR5, R3 ;  /* 0x00000000030572ca */ /* 0x000fe200000e0000 */
[----:B------:R-:W-:Y:S01]  /*66f0*/  UIADD3 UR22, UR60, 0x4, URZ ;  /* 0x000000043c167890 */ /* 0x000fe2000fffe03f */
[-C--:B------:R-:W-:Y:S01]  /*6700*/  FMUL.FTZ R24, R24, R9.reuse ;  /* 0x0000000918187220 */ /* 0x080fe20000410000 */
[----:B------:R-:W-:Y:S01]  /*6710*/  UIADD3 UR26, UR60, 0x6, URZ ;  /* 0x000000063c1a7890 */ /* 0x000fe2000fffe03f */
[-C--:B------:R-:W-:Y:S01]  /*6720*/  FMUL.FTZ R25, R25, R9.reuse ;  /* 0x0000000919197220 */ /* 0x080fe20000410000 */
[----:B------:R-:W-:Y:S01]  /*6730*/  UMOV UR58, UR6 ;  /* 0x00000006003a7c82 */ /* 0x000fe20008000000 */
[----:B------:R-:W-:Y:S01]  /*6740*/  UIADD3 UR30, UR60, 0x380, URZ ;  /* 0x000003803c1e7890 */ /* 0x000fe2000fffe03f */
[-C--:B------:R-:W-:Y:S01]  /*6750*/  FMUL.FTZ R28, R28, R9.reuse ;  /* 0x000000091c1c7220 */ /* 0x080fe20000410000 */
[----:B------:R-:W-:Y:S01]  /*6760*/  UMOV UR31, 0x40000040 ;  /* 0x40000040001f7882 */ /* 0x000fe20000000000 */
        /* <DEDUP_REMOVED lines=18> */
[-C--:B------:R-:W-:Y:S01]  /*6890*/  FMUL.FTZ R41, R41, R9.reuse ;  /* 0x0000000929297220 */ /* 0x080fe20000410000 */
        /* <DEDUP_REMOVED lines=19> */
[----:B------:R-:W-:Y:S01]  /*69d0*/  FMUL.FTZ R81, R81, R9 ;  /* 0x0000000951517220 */ /* 0x000fe20000410000 */
[----:B------:R-:W-:-:S02]  /*69e0*/  WARPGROUP.DEPBAR.LE gsb0, 0x0 ;  /* 0x00008000000079c5 */ /* 0x000fc40000010000 */
[----:B------:R-:W-:Y:S01]  /*69f0*/  WARPGROUP.ARRIVE ;  /* 0x00000000000079c5 */ /* 0x000fe20000000000 */
[-C--:B------:R-:W-:Y:S01]  /*6a00*/  FMUL.FTZ R84, R84, R9.reuse ;  /* 0x0000000954547220 */ /* 0x080fe20000410000 */
[-C--:B------:R-:W-:Y:S01]  /*6a10*/  FMUL.FTZ R85, R85, R9.reuse ;  /* 0x0000000955557220 */ /* 0x080fe20000410000 */
[-C--:B------:R-:W-:Y:S01]  /*6a20*/  FMUL.FTZ R88, R88, R9.reuse ;  /* 0x0000000958587220 */ /* 0x080fe20000410000 */
[-C--:B------:R-:W-:Y:S01]  /*6a30*/  FMUL.FTZ R89, R89, R9.reuse ;  /* 0x0000000959597220 */ /* 0x080fe20000410000 */
[-C--:B------:R-:W-:Y:S01]  /*6a40*/  FMUL.FTZ R92, R92, R9.reuse ;  /* 0x000000095c5c7220 */ /* 0x080fe20000410000 */
[----:B------:R-:W-:Y:S01]  /*6a50*/  HGMMA.64x16x16.F32 R160, gdesc[UR8], RZ, !UPT, gsb0 ;  /* 0x0020000008a079f0 */ /* 0x000fe2000c0008ff */
[----:B------:R-:W-:Y:S01]  /*6a60*/  UIADD3 UR10, UR60, 0x200, URZ ;  /* 0x000002003c0a7890 */ /* 0x000fe2000fffe03f */
[----:B------:R-:W-:Y:S01]  /*6a70*/  R2UR UR8, R2 ;  /* 0x00000000020872ca */ /* 0x000fe200000e0000 */
[----:B------:R-:W-:Y:S01]  /*6a80*/  UMOV UR11, 0x40000040 ;  /* 0x40000040000b7882 */ /* 0x000fe20000000000 */
[----:B------:R-:W-:Y:S01]  /*6a90*/  R2UR UR9, R3 ;  /* 0x00000000030972ca */ /* 0x000fe200000e0000 */
[-C--:B------:R-:W-:Y:S01]  /*6aa0*/  FMUL.FTZ R93, R93, R9.reuse ;  /* 0x000000095d5d7220 */ /* 0x080fe20000410000 */
[-C--:B------:R-:W-:Y:S01]  /*6ab0*/  FMUL.FTZ R96, R96, R9.reuse ;  /* 0x0000000960607220 */ /* 0x080fe20000410000 */
[-C--:B------:R-:W-:Y:S01]  /*6ac0*/  FMUL.FTZ R97, R97, R9.reuse ;  /* 0x0000000961617220 */ /* 0x080fe20000410000 */
[----:B------:R-:W-:Y:S01]  /*6ad0*/  UMOV UR6, UR10 ;  /* 0x0000000a00067c82 */ /* 0x000fe20008000000 */
        /* <DEDUP_REMOVED lines=75> */
[----:B------:R-:W-:Y:S01]  /*6f90*/  HGMMA.64x16x16.F32 R136, gdesc[UR4], RZ, !UPT, gsb0 ;  /* 0x00200000048879f0 */ /* 0x000fe2000c0008ff */
[----:B------:R-:W-:Y:S02]  /*6fa0*/  UIADD3 UR4, UR60, 0x300, URZ ;  /* 0x000003003c047890 */ /* 0x000fe4000fffe03f */
[----:B------:R-:W-:Y:S01]  /*6fb0*/  UIADD3 UR6, UR60, 0x82, URZ ;  /* 0x000000823c067890 */ /* 0x000fe2000fffe03f */
[----:B------:R-:W-:Y:S01]  /*6fc0*/  UMOV UR5, UR17 ;  /* 0x0000001100057c82 */ /* 0x000fe20008000000 */
[----:B------:R-:W-:-:S03]  /*6fd0*/  UMOV UR7, 0x40000040 ;  /* 0x4000004000077882 */ /* 0x000fc60000000000 */
[----:B------:R-:W-:Y:S01]  /*6fe0*/  UMOV UR14, UR4 ;  /* 0x00000004000e7c82 */ /* 0x000fe20008000000 */
[----:B------:R-:W-:Y:S01]  /*6ff0*/  UMOV UR4, UR16 ;  /* 0x0000001000047c82 */ /* 0x000fe20008000000 */
[----:B------:R-:W-:Y:S02]  /*7000*/  WARPGROUP.DEPBAR.LE gsb0, 0x0 ;  /* 0x00008000000079c5 */ /* 0x000fe40000010000 */
[----:B------:R-:W-:-:S06]  /*7010*/  WARPGROUP.ARRIVE ;  /* 0x00000000000079c5 */ /* 0x000fcc0000000000 */
[----:B------:R-:W-:Y:S01]  /*7020*/  HGMMA.64x16x16.F32 R128, gdesc[UR8], RZ, !UPT, gsb0 ;  /* 0x00200000088079f0 */ /* 0x000fe2000c0008ff */
[----:B------:R-:W-:Y:S02]  /*7030*/  UIADD3 UR8, UR60, 0x102, URZ ;  /* 0x000001023c087890 */ /* 0x000fe4000fffe03f */
[----:B------:R-:W-:Y:S01]  /*7040*/  UIADD3 UR9, UR60, 0x182, URZ ;  /* 0x000001823c097890 */ /* 0x000fe2000fffe03f */
[----:B------:R-:W-:Y:S02]  /*7050*/  WARPGROUP.DEPBAR.LE gsb0, 0x0 ;  /* 0x00008000000079c5 */ /* 0x000fe40000010000 */
[----:B------:R-:W-:-:S06]  /*7060*/  WARPGROUP.ARRIVE ;  /* 0x00000000000079c5 */ /* 0x000fcc0000000000 */
[----:B------:R-:W-:Y:S03]  /*7070*/  HGMMA.64x16x16.F32 R120, gdesc[UR12], RZ, !UPT, gsb0 ;  /* 0x002000000c7879f0 */ /* 0x000fe6000c0008ff */
[----:B------:R-:W-:Y:S02]  /*7080*/  WARPGROUP.DEPBAR.LE gsb0, 0x0 ;  /* 0x00008000000079c5 */ /* 0x000fe40000010000 */
[----:B------:R-:W-:-:S06]  /*7090*/  WARPGROUP.ARRIVE ;  /* 0x00000000000079c5 */ /* 0x000fcc0000000000 */
[----:B------:R-:W-:Y:S03]  /*70a0*/  HGMMA.64x16x16.F32 R168, gdesc[UR16], R168, gsb0 ;  /* 0x0020000010a879f0 */ /* 0x000fe600080008a8 */
        /* <DEDUP_REMOVED lines=515> */
[----:B------:R-:W-:Y:S02]  /*90e0*/  UIADD3 UR9, UR60, 0x986, URZ ;  /* 0x000009863c097890 */ /* 0x000fe4000fffe03f */
        /* <DEDUP_REMOVED lines=24> */
[----:B------:R-:W-:Y:S03]  /*9270*/  HGMMA.64x16x16.F32 R120, gdesc[UR4], R120, gsb0 ;  /* 0x00200000047879f0 */ /* 0x000fe60008000878 */
[----:B------:R-:W-:Y:S02]  /*9280*/  WARPGROUP.DEPBAR.LE gsb0, 0x0 ;  /* 0x00008000000079c5 */ /* 0x000fe40000010000 */
[----:B------:R-:W-:Y:S05]  /*9290*/  @!P0 BRA `(.L_x_24) ;  /* 0x0000000000048947 */ /* 0x000fea0003800000 */
[----:B------:R-:W-:Y:S01]  /*92a0*/  BPT.TRAP 0x1 ;  /* 0x000000040000795c */ /* 0x000fe20000300000 */
.L_x_24:
[----:B------:R-:W-:Y:S02]  /*92b0*/  R2UR UR6, R16 ;  /* 0x00000000100672ca */ /* 0x000fe400000e0000 */
[----:B------:R-:W-:Y:S02]  /*92c0*/  R2UR UR5, R19 ;  /* 0x00000000130572ca */ /* 0x000fe400000e0000 */
[----:B------:R-:W-:-:S11]  /*92d0*/  R2UR UR4, R14 ;  /* 0x000000000e0472ca */ /* 0x000fd600000e0000 */
[----:B------:R-:W-:Y:S02]  /*92e0*/  ULEA UR5, UR5, UR6, 0x3 ;  /* 0x0000000605057291 */ /* 0x000fe4000f8e183f */
[----:B------:R-:W-:-:S05]  /*92f0*/  IMAD.U32 R0, RZ, RZ, UR4 ;  /* 0x00000004ff007e24 */ /* 0x000fca000f8e00ff */
[----:B------:R-:W-:-:S04]  /*9300*/  SHF.L.U32 R0, R0, 0x1f, RZ ;  /* 0x0000001f00007819 */ /* 0x000fc800000006ff */
[----:B------:R0:W1:Y:S01]  /*9310*/  SYNCS.PHASECHK.TRANS64.TRYWAIT P2, [UR5+0x36850], R0 ;  /* 0x03685000ff0075a7 */ /* 0x0000620008040145 */
[----:B------:R-:W-:Y:S05]  /*9320*/  @!P0 BRA `(.L_x_25) ;  /* 0x0000000000048947 */ /* 0x000fea0003800000 */
[----:B------:R-:W-:Y:S01]  /*9330*/  BPT.TRAP 0x1 ;  /* 0x000000040000795c */ /* 0x000fe20000300000 */
.L_x_25:
[----:B-1----:R-:W-:Y:S05]  /*9340*/  @P2 BRA `(.L_x_26) ;  /* 0x0000000000082947 */ /* 0x002fea0003800000 */
[----:B------:R-:W1:Y:S02]  /*9350*/  SYNCS.PHASECHK.TRANS64.TRYWAIT P2, [UR5+0x36850], R0 ;  /* 0x03685000ff0075a7 */ /* 0x000e640008040145 */
[----:B-1----:R-:W-:Y:S05]  /*9360*/  @!P2 BRA `(.L_x_27) ;  /* 0x000000900010a947 */ /* 0x002fea0003800000 */
.L_x_26:
[----:B------:R-:W-:Y:S01]  /*9370*/  R2UR UR4, R16 ;  /* 0x00000000100472ca */ /* 0x000fe200000e0000 */
[----:B------:R-:W-:Y:S01]  /*9380*/  WARPGROUP.ARRIVE ;  /* 0x00000000000079c5 */ /* 0x000fe20000000000 */
[----:B------:R-:W-:Y:S01]  /*9390*/  R2UR UR6, R19 ;  /* 0x00000000130672ca */ /* 0x000fe200000e0000 */
[----:B------:R-:W-:Y:S01]  /*93a0*/  UMOV UR7, 0x40000040 ;  /* 0x4000004000077882 */ /* 0x000fe20000000000 */
[----:B------:R-:W-:Y:S01]  /*93b0*/  FMUL.FTZ R19, R168, UR61 ;  /* 0x0000003da8137c20 */ /* 0x000fe20008410000 */
[----:B------:R-:W-:Y:S01]  /*93c0*/  FMUL.FTZ R23, R169, UR61 ;  /* 0x0000003da9177c20 */ /* 0x000fe20008410000 */
[----:B------:R-:W-:Y:S01]  /*93d0*/  R2UR UR8, R21 ;  /* 0x00000000150872ca */ /* 0x000fe200000e0000 */
[----:B------:R-:W-:Y:S01]  /*93e0*/  FMUL.FTZ R21, R171, UR61 ;  /* 0x0000003dab157c20 */ /* 0x000fe20008410000 */
[----:B------:R-:W-:Y:S01]  /*93f0*/  FMUL.FTZ R171, R172, UR61 ;  /* 0x0000003dacab7c20 */ /* 0x000fe20008410000 */
[----:B------:R-:W-:Y:S01]  /*9400*/  FMUL.FTZ R173, R173, UR61 ;  /* 0x0000003dadad7c20 */ /* 0x000fe20008410000 */
[----:B------:R-:W0:Y:S01]  /*9410*/  MUFU.TANH R19, R19 ;  /* 0x0000001300137308 */ /* 0x000e220000002400 */
[----:B------:R-:W-:Y:S01]  /*9420*/  FMUL.FTZ R205, R152, UR61 ;  /* 0x0000003d98cd7c20 */ /* 0x000fe20008410000 */
[----:B------:R-:W-:Y:S01]  /*9430*/  FMUL.FTZ R207, R153, UR61 ;  /* 0x0000003d99cf7c20 */ /* 0x000fe20008410000 */
[----:B------:R-:W-:Y:S01]  /*9440*/  UIADD3 UR4, UR4, 0x400, URZ ;  /* 0x0000040004047890 */ /* 0x000fe2000fffe03f */
[----:B------:R-:W-:Y:S01]  /*9450*/  FMUL.FTZ R209, R144, UR61 ;  /* 0x0000003d90d17c20 */ /* 0x000fe20008410000 */
[----:B------:R-:W-:Y:S01]  /*9460*/  FMUL.FTZ R211, R145, UR61 ;  /* 0x0000003d91d37c20 */ /* 0x000fe20008410000 */
[----:B------:R-:W-:Y:S01]  /*9470*/  FMUL.FTZ R213, R148, UR61 ;  /* 0x0000003d94d57c20 */ /* 0x000fe20008410000 */
[----:B------:R-:W-:Y:S01]  /*9480*/  USHF.R.U32.HI UR4, URZ, 0x4, UR4 ;  /* 0x000000043f047899 */ /* 0x000fe20008011604 */
[----:B------:R-:W2:Y:S01]  /*9490*/  MUFU.TANH R23, R23 ;  /* 0x0000001700177308 */ /* 0x000ea20000002400 */
[----:B------:R-:W-:Y:S01]  /*94a0*/  FMUL.FTZ R215, R149, UR61 ;  /* 0x0000003d95d77c20 */ /* 0x000fe20008410000 */
[----:B------:R-:W-:Y:S01]  /*94b0*/  FMUL.FTZ R14, R170, UR61 ;  /* 0x0000003daa0e7c20 */ /* 0x000fe20008410000 */
[----:B------:R-:W-:Y:S01]  /*94c0*/  ULOP3.LUT UR4, UR4, 0x3fff, URZ, 0xc0, !UPT ;  /* 0x00003fff04047892 */ /* 0x000fe2000f8ec03f */
[----:B------:R-:W-:Y:S01]  /*94d0*/  FMUL.FTZ R217, R136, UR61 ;  /* 0x0000003d88d97c20 */ /* 0x000fe20008410000 */
[----:B------:R-:W-:Y:S01]  /*94e0*/  FMUL.FTZ R219, R137, UR61 ;  /* 0x0000003d89db7c20 */ /* 0x000fe20008410000 */
[----:B------:R-:W-:Y:S01]  /*94f0*/  FMUL.FTZ R169, R174, UR61 ;  /* 0x0000003daea97c20 */ /* 0x000fe20008410000 */
[----:B------:R-:W-:Y:S01]  /*9500*/  ULOP3.LUT UR4, UR4, 0x3800000, URZ, 0xfc, !UPT ;  /* 0x0380000004047892 */ /* 0x000fe2000f8efc3f */
[----:B------:R-:W3:Y:S01]  /*9510*/  MUFU.TANH R171, R171 ;  /* 0x000000ab00ab7308 */ /* 0x000ee20000002400 */
[----:B01----:R-:W-:Y:S01]  /*9520*/  FMNMX.FTZ R0, R19, R12, !PT ;  /* 0x0000000c13007209 */ /* 0x003fe20007810000 */
[----:B------:R-:W-:Y:S01]  /*9530*/  FMUL.FTZ R221, R140, UR61 ;  /* 0x0000003d8cdd7c20 */ /* 0x000fe20008410000 */
[----:B------:R-:W-:Y:S01]  /*9540*/  UIMAD UR4, UR6, 0xa80, UR4 ;  /* 0x00000a80060478a4 */ /* 0x000fe2000f8e0204 */
[----:B------:R-:W-:Y:S01]  /*9550*/  FMUL.FTZ R175, R175, UR61 ;  /* 0x0000003dafaf7c20 */ /* 0x000fe20008410000 */
[----:B------:R-:W-:Y:S01]  /*9560*/  FMUL.FTZ R141, R141, UR61 ;  /* 0x0000003d8d8d7c20 */ /* 0x000fe20008410000 */
[----:B------:R-:W-:Y:S01]  /*9570*/  FMUL.FTZ R223, R128, UR61 ;  /* 0x0000003d80df7c20 */ /* 0x000fe20008410000 */
[----:B------:R-:W-:Y:S01]  /*9580*/  FMUL.FTZ R163, R163, UR61 ;  /* 0x0000003da3a37c20 */ /* 0x000fe20008410000 */
[----:B------:R-:W0:Y:S01]  /*9590*/  MUFU.TANH R173, R173 ;  /* 0x000000ad00ad7308 */ /* 0x000e220000002400 */
[----:B--2---:R-:W-:Y:S01]  /*95a0*/  FMNMX.FTZ R0, R23, R0, !PT ;  /* 0x0000000017007209 */ /* 0x004fe20007810000 */
[----:B------:R-:W-:Y:S01]  /*95b0*/  UMOV UR6, UR4 ;  /* 0x0000000400067c82 */ /* 0x000fe20008000000 */
[----:B------:R-:W-:Y:S01]  /*95c0*/  FMUL.FTZ R225, R129, UR61 ;  /* 0x0000003d81e17c20 */ /* 0x000fe20008410000 */
[----:B------:R-:W-:Y:S01]  /*95d0*/  HGMMA.64x192x16.F32 R24, R200, gdesc[UR4].tnspB, R24, gsb0 ;  /* 0x42e00004c8187df0 */ /* 0x000fe20008000818 */
[----:B------:R-:W-:Y:S01]  /*95e0*/  UIADD3 UR6, UR4, 0x80, URZ ;  /* 0x0000008004067890 */ /* 0x000fe2000fffe03f */
[----:B------:R-:W-:Y:S01]  /*95f0*/  FMUL.FTZ R227, R132, UR61 ;  /* 0x0000003d84e37c20 */ /* 0x000fe20008410000 */
[----:B------:R-:W-:Y:S01]  /*9600*/  UMOV UR7, 0x40000040 ;  /* 0x4000004000077882 */ /* 0x000fe20000000000 */
[----:B------:R-:W-:Y:S01]  /*9610*/  MUFU.TANH R205, R205 ;  /* 0x000000cd00cd7308 */ /* 0x000fe20000002400 */
[----:B---3--:R-:W-:Y:S01]  /*9620*/  FMNMX.FTZ R0, R171, R0, !PT ;  /* 0x00000000ab007209 */ /* 0x008fe20007810000 */
[----:B------:R-:W-:Y:S01]  /*9630*/  FMUL.FTZ R167, R167, UR61 ;  /* 0x0000003da7a77c20 */ /* 0x000fe20008410000 */
[----:B------:R-:W-:Y:S01]  /*9640*/  FMUL.FTZ R229, R133, UR61 ;  /* 0x0000003d85e57c20 */ /* 0x000fe20008410000 */
[----:B------:R-:W-:Y:S01]  /*9650*/  FMUL.FTZ R153, R154, UR61 ;  /* 0x0000003d9a997c20 */ /* 0x000fe20008410000 */
[----:B------:R-:W-:Y:S01]  /*9660*/  FMUL.FTZ R231, R120, UR61 ;  /* 0x0000003d78e77c20 */ /* 0x000fe20008410000 */
[----:B------:R-:W-:Y:S01]  /*9670*/  FMUL.FTZ R155, R155, UR61 ;  /* 0x0000003d9b9b7c20 */ /* 0x000fe20008410000 */
[----:B------:R-:W-:Y:S01]  /*9680*/  FMUL.FTZ R159, R159, UR61 ;  /* 0x0000003d9f9f7c20 */ /* 0x000fe20008410000 */
[----:B------:R-:W-:Y:S01]  /*9690*/  MUFU.TANH R207, R207 ;  /* 0x000000cf00cf7308 */ /* 0x000fe20000002400 */
[----:B0-----:R-:W-:Y:S01]  /*96a0*/  FMNMX.FTZ R0, R173, R0, !PT ;  /* 0x00000000ad007209 */ /* 0x001fe20007810000 */
[----:B------:R-:W-:Y:S01]  /*96b0*/  FMUL.FTZ R233, R125, UR61 ;  /* 0x0000003d7de97c20 */ /* 0x000fe20008410000 */
[----:B------:R-:W-:Y:S01]  /*96c0*/  FMUL.FTZ R145, R146, UR61 ;  /* 0x0000003d92917c20 */ /* 0x000fe20008410000 */
[----:B------:R-:W-:Y:S01]  /*96d0*/  FMUL.FTZ R147, R147, UR61 ;  /* 0x0000003d93937c20 */ /* 0x000fe20008410000 */
[----:B------:R-:W-:Y:S01]  /*96e0*/  FMUL.FTZ R149, R150, UR61 ;  /* 0x0000003d96957c20 */ /* 0x000fe20008410000 */
[----:B------:R-:W-:Y:S01]  /*96f0*/  FMUL.FTZ R125, R138, UR61 ;  /* 0x0000003d8a7d7c20 */ /* 0x000fe20008410000 */
[----:B------:R-:W-:Y:S01]  /*9700*/  FMUL.FTZ R129, R139, UR61 ;  /* 0x0000003d8b817c20 */ /* 0x000fe20008410000 */
[----:B------:R-:W-:Y:S01]  /*9710*/  MUFU.TANH R209, R209 ;  /* 0x000000d100d17308 */ /* 0x000fe20000002400 */
[----:B------:R-:W-:Y:S01]  /*9720*/  FMUL.FTZ R133, R142, UR61 ;  /* 0x0000003d8e857c20 */ /* 0x000fe20008410000 */
        /* <DEDUP_REMOVED lines=8> */
[----:B------:R-:W0:Y:S01]  /*97b0*/  LDC R8, c[0x0][0x988] ;  /* 0x00026200ff087b82 */ /* 0x000e220000000800 */
[----:B------:R-:W-:Y:S01]  /*97c0*/  FMUL.FTZ R127, R127, UR61 ;  /* 0x0000003d7f7f7c20 */ /* 0x000fe20008410000 */
[----:B------:R-:W-:Y:S01]  /*97d0*/  IMAD.U32 R136, RZ, RZ, UR5 ;  /* 0x00000005ff887e24 */ /* 0x000fe2000f8e00ff */
[----:B------:R-:W-:-:S02]  /*97e0*/  R2UR UR9, R17 ;  /* 0x00000000110972ca */ /* 0x000fc400000e0000 */
[----:B------:R-:W-:Y:S01]  /*97f0*/  R2UR UR5, R5 ;  /* 0x00000000050572ca */ /* 0x000fe200000e0000 */
[----:B------:R-:W-:Y:S01]  /*9800*/  MUFU.TANH R213, R213 ;  /* 0x000000d500d57308 */ /* 0x000fe20000002400 */
[----:B------:R-:W-:-:S05]  /*9810*/  @!P1 VIADD R136, R136, 0x36860 ;  /* 0x0003686088889836 */ /* 0x000fca0000000000 */
[----:B------:R-:W-:Y:S02]  /*9820*/  @!P1 PRMT R136, RZ, 0x654, R136 ;  /* 0x00000654ff889816 */ /* 0x000fe40000000088 */
[----:B------:R-:W-:Y:S08]  /*9830*/  MUFU.TANH R215, R215 ;  /* 0x000000d700d77308 */ /* 0x000ff00000002400 */
[----:B------:R-:W1:Y:S08]  /*9840*/  MUFU.TANH R14, R14 ;  /* 0x0000000e000e7308 */ /* 0x000e700000002400 */
[----:B------:R-:W-:Y:S08]  /*9850*/  MUFU.TANH R217, R217 ;  /* 0x000000d900d97308 */ /* 0x000ff00000002400 */
[----:B------:R-:W2:Y:S01]  /*9860*/  MUFU.TANH R21, R21 ;  /* 0x0000001500157308 */ /* 0x000ea20000002400 */
[----:B-1----:R-:W-:-:S07]  /*9870*/  FMNMX.FTZ R10, R14, R15, !PT ;  /* 0x0000000f0e0a7209 */ /* 0x002fce0007810000 */
[----:B------:R-:W-:Y:S08]  /*9880*/  MUFU.TANH R219, R219 ;  /* 0x000000db00db7308 */ /* 0x000ff00000002400 */
[----:B------:R-:W1:Y:S01]  /*9890*/  MUFU.TANH R169, R169 ;  /* 0x000000a900a97308 */ /* 0x000e620000002400 */
[----:B--2---:R-:W-:-:S07]  /*98a0*/  FMNMX.FTZ R10, R21, R10, !PT ;  /* 0x0000000a150a7209 */ /* 0x004fce0007810000 */
[----:B------:R-:W-:Y:S08]  /*98b0*/  MUFU.TANH R221, R221 ;  /* 0x000000dd00dd7308 */ /* 0x000ff00000002400 */
[----:B------:R-:W2:Y:S01]  /*98c0*/  MUFU.TANH R175, R175 ;  /* 0x000000af00af7308 */ /* 0x000ea20000002400 */
[----:B-1----:R-:W-:-:S07]  /*98d0*/  FMNMX.FTZ R10, R169, R10, !PT ;  /* 0x0000000aa90a7209 */ /* 0x002fce0007810000 */
[----:B------:R-:W-:Y:S08]  /*98e0*/  MUFU.TANH R141, R141 ;  /* 0x0000008d008d7308 */ /* 0x000ff00000002400 */
[----:B------:R-:W-:Y:S01]  /*98f0*/  MUFU.TANH R223, R223 ;  /* 0x000000df00df7308 */ /* 0x000fe20000002400 */
[----:B--2---:R-:W-:-:S07]  /*9900*/  FMNMX.FTZ R10, R175, R10, !PT ;  /* 0x0000000aaf0a7209 */ /* 0x004fce0007810000 */
[----:B------:R-:W-:Y:S08]  /*9910*/  MUFU.TANH R163, R163 ;  /* 0x000000a300a37308 */ /* 0x000ff00000002400 */
        /* <DEDUP_REMOVED lines=16> */
[----:B------:R-:W-:Y:S01]  /*9a20*/  HGMMA.64x192x16.F32 R24, R196, gdesc[UR4].tnspB, R24, gsb0 ;  /* 0x42e00004c4187df0 */ /* 0x000fe20008000818 */
[----:B------:R-:W-:Y:S01]  /*9a30*/  UIADD3 UR6, UR4, 0x100, URZ ;  /* 0x0000010004067890 */ /* 0x000fe2000fffe03f */
[----:B------:R-:W-:-:S05]  /*9a40*/  UMOV UR7, 0x40000040 ;  /* 0x4000004000077882 */ /* 0x000fca0000000000 */
        /* <DEDUP_REMOVED lines=19> */
[----:B------:R-:W-:-:S03]  /*9b80*/  FMUL.FTZ R161, R162, UR61 ;  /* 0x0000003da2a17c20 */ /* 0x000fc60008410000 */
[----:B------:R-:W-:Y:S01]  /*9b90*/  HGMMA.64x192x16.F32 R24, R192, gdesc[UR4].tnspB, R24, gsb0 ;  /* 0x42e00004c0187df0 */ /* 0x000fe20008000818 */
[----:B------:R-:W-:Y:S01]  /*9ba0*/  UIADD3 UR6, UR4, 0x180, URZ ;  /* 0x0000018004067890 */ /* 0x000fe2000fffe03f */
[----:B------:R-:W1:Y:S01]  /*9bb0*/  MUFU.TANH R197, R197 ;  /* 0x000000c500c57308 */ /* 0x000e620000002400 */
[----:B------:R-:W-:-:S07]  /*9bc0*/  UMOV UR7, 0x40000040 ;  /* 0x4000004000077882 */ /* 0x000fce0000000000 */
[----:B------:R-:W2:Y:S08]  /*9bd0*/  MUFU.TANH R199, R199 ;  /* 0x000000c700c77308 */ /* 0x000eb00000002400 */
[----:B------:R-:W3:Y:S01]  /*9be0*/  MUFU.TANH R161, R161 ;  /* 0x000000a100a17308 */ /* 0x000ee20000002400 */
[----:B-1----:R-:W-:-:S04]  /*9bf0*/  FMNMX.FTZ R0, R197, R0, !PT ;  /* 0x00000000c5007209 */ /* 0x002fc80007810000 */
[----:B--2---:R-:W-:-:S04]  /*9c00*/  FMNMX.FTZ R0, R199, R0, !PT ;  /* 0x00000000c7007209 */ /* 0x004fc80007810000 */
[----:B------:R-:W-:-:S04]  /*9c10*/  FMNMX.FTZ R0, R203, R0, !PT ;  /* 0x00000000cb007209 */ /* 0x000fc80007810000 */
[----:B------:R-:W-:Y:S02]  /*9c20*/  FMNMX.FTZ R0, R201, R0, !PT ;  /* 0x00000000c9007209 */ /* 0x000fe40007810000 */
[----:B---3--:R-:W-:Y:S02]  /*9c30*/  FMNMX.FTZ R10, R161, R10, !PT ;  /* 0x0000000aa10a7209 */ /* 0x008fe40007810000 */
[----:B------:R-:W-:Y:S02]  /*9c40*/  FMNMX.FTZ R0, R205, R0, !PT ;  /* 0x00000000cd007209 */ /* 0x000fe40007810000 */
[----:B------:R-:W-:Y:S02]  /*9c50*/  FMNMX.FTZ R10, R163, R10, !PT ;  /* 0x0000000aa30a7209 */ /* 0x000fe40007810000 */
[----:B------:R-:W-:Y:S02]  /*9c60*/  FMNMX.FTZ R0, R207, R0, !PT ;  /* 0x00000000cf007209 */ /* 0x000fe40007810000 */
[----:B------:R-:W-:-:S04]  /*9c70*/  FMNMX.FTZ R10, R165, R10, !PT ;  /* 0x0000000aa50a7209 */ /* 0x000fc80007810000 */
[----:B------:R-:W-:-:S04]  /*9c80*/  FMNMX.FTZ R10, R167, R10, !PT ;  /* 0x0000000aa70a7209 */ /* 0x000fc80007810000 */
[----:B------:R-:W-:-:S04]  /*9c90*/  FMNMX.FTZ R10, R153, R10, !PT ;  /* 0x0000000a990a7209 */ /* 0x000fc80007810000 */
[----:B------:R-:W-:Y:S01]  /*9ca0*/  FMNMX.FTZ R10, R155, R10, !PT ;  /* 0x0000000a9b0a7209 */ /* 0x000fe20007810000 */
[----:B------:R-:W-:Y:S02]  /*9cb0*/  WARPGROUP.DEPBAR.LE gsb0, 0x0 ;  /* 0x00008000000079c5 */ /* 0x000fe40000010000 */
        /* <DEDUP_REMOVED lines=18> */
[----:B------:R-:W-:-:S02]  /*9de0*/  FMNMX.FTZ R10, R145, R10, !PT ;  /* 0x0000000a910a7209 */ /* 0x000fc40007810000 */
[----:B------:R-:W-:Y:S02]  /*9df0*/  FMNMX.FTZ R0, R217, R0, !PT ;  /* 0x00000000d9007209 */ /* 0x000fe40007810000 */
[----:B------:R-:W-:Y:S02]  /*9e00*/  FMNMX.FTZ R10, R147, R10, !PT ;  /* 0x0000000a930a7209 */ /* 0x000fe40007810000 */
[----:B------:R-:W-:Y:S02]  /*9e10*/  FMNMX.FTZ R0, R219, R0, !PT ;  /* 0x00000000db007209 */ /* 0x000fe40007810000 */
[----:B------:R-:W-:Y:S02]  /*9e20*/  FMNMX.FTZ R10, R149, R10, !PT ;  /* 0x0000000a950a7209 */ /* 0x000fe40007810000 */
[----:B------:R-:W-:-:S04]  /*9e30*/  FMNMX.FTZ R0, R221, R0, !PT ;  /* 0x00000000dd007209 */ /* 0x000fc80007810000 */
[----:B------:R-:W-:-:S04]  /*9e40*/  FMNMX.FTZ R0, R141, R0, !PT ;  /* 0x000000008d007209 */ /* 0x000fc80007810000 */
[----:B------:R-:W-:-:S04]  /*9e50*/  FMNMX.FTZ R0, R223, R0, !PT ;  /* 0x00000000df007209 */ /* 0x000fc80007810000 */
        /* <DEDUP_REMOVED lines=8> */
[----:B------:R-:W-:Y:S01]  /*9ee0*/  FMUL.FTZ R121, R151, UR61 ;  /* 0x0000003d97797c20 */ /* 0x000fe20008410000 */
[----:B------:R-:W-:Y:S02]  /*9ef0*/  FMUL.FTZ R151, R122, UR61 ;  /* 0x0000003d7a977c20 */ /* 0x000fe40008410000 */
[----:B------:R-:W-:Y:S01]  /*9f00*/  HGMMA.64x192x16.F32 R24, R184, gdesc[UR4].tnspB, R24, gsb0 ;  /* 0x42e00004b8187df0 */ /* 0x000fe20008000818 */
[----:B------:R-:W-:Y:S01]  /*9f10*/  UIADD3 UR6, UR4, 0x280, URZ ;  /* 0x0000028004067890 */ /* 0x000fe2000fffe03f */
[----:B------:R-:W1:Y:S01]  /*9f20*/  MUFU.TANH R189, R189 ;  /* 0x000000bd00bd7308 */ /* 0x000e620000002400 */
[----:B------:R-:W-:Y:S01]  /*9f30*/  UMOV UR7, 0x40000040 ;  /* 0x4000004000077882 */ /* 0x000fe20000000000 */
[----:B------:R-:W-:-:S06]  /*9f40*/  UIADD3 UR4, UR4, 0x300, URZ ;  /* 0x0000030004047890 */ /* 0x000fcc000fffe03f */
[----:B------:R-:W2:Y:S08]  /*9f50*/  MUFU.TANH R191, R191 ;  /* 0x000000bf00bf7308 */ /* 0x000eb00000002400 */
[----:B------:R-:W3:Y:S01]  /*9f60*/  MUFU.TANH R121, R121 ;  /* 0x0000007900797308 */ /* 0x000ee20000002400 */
[----:B-1----:R-:W-:-:S07]  /*9f70*/  FMNMX.FTZ R0, R189, R0, !PT ;  /* 0x00000000bd007209 */ /* 0x002fce0007810000 */
[----:B------:R-:W1:Y:S01]  /*9f80*/  MUFU.TANH R151, R151 ;  /* 0x0000009700977308 */ /* 0x000e620000002400 */
[----:B--2---:R-:W-:-:S04]  /*9f90*/  FMNMX.FTZ R0, R191, R0, !PT ;  /* 0x00000000bf007209 */ /* 0x004fc80007810000 */
[----:B------:R-:W-:Y:S02]  /*9fa0*/  FMNMX.FTZ R0, R233, R0, !PT ;  /* 0x00000000e9007209 */ /* 0x000fe40007810000 */
[----:B---3--:R-:W-:-:S03]  /*9fb0*/  FMNMX.FTZ R10, R121, R10, !PT ;  /* 0x0000000a790a7209 */ /* 0x008fc60007810000 */
[----:B------:R-:W2:Y:S01]  /*9fc0*/  SHFL.BFLY PT, R9, R0, 0x2, 0x1f ;  /* 0x0c401f0000097f89 */ /* 0x000ea200000e0000 */
[----:B------:R-:W-:-:S04]  /*9fd0*/  FMNMX.FTZ R10, R125, R10, !PT ;  /* 0x0000000a7d0a7209 */ /* 0x000fc80007810000 */
[----:B------:R-:W-:-:S04]  /*9fe0*/  FMNMX.FTZ R10, R129, R10, !PT ;  /* 0x0000000a810a7209 */ /* 0x000fc80007810000 */
[----:B------:R-:W-:-:S04]  /*9ff0*/  FMNMX.FTZ R10, R133, R10, !PT ;  /* 0x0000000a850a7209 */ /* 0x000fc80007810000 */
[----:B------:R-:W-:-:S04]  /*a000*/  FMNMX.FTZ R10, R137, R10, !PT ;  /* 0x0000000a890a7209 */ /* 0x000fc80007810000 */
[----:B------:R-:W-:-:S04]  /*a010*/  FMNMX.FTZ R10, R139, R10, !PT ;  /* 0x0000000a8b0a7209 */ /* 0x000fc80007810000 */
[----:B------:R-:W-:Y:S02]  /*a020*/  FMNMX.FTZ R10, R131, R10, !PT ;  /* 0x0000000a830a7209 */ /* 0x000fe40007810000 */
[----:B--2---:R-:W-:Y:S02]  /*a030*/  FMNMX.FTZ R9, R0, R9, !PT ;  /* 0x0000000900097209 */ /* 0x004fe40007810000 */
[----:B------:R-:W-:-:S03]  /*a040*/  FMNMX.FTZ R10, R143, R10, !PT ;  /* 0x0000000a8f0a7209 */ /* 0x000fc60007810000 */
[----:B------:R-:W2:Y:S01]  /*a050*/  SHFL.BFLY PT, R0, R9, 0x1, 0x1f ;  /* 0x0c201f0009007f89 */ /* 0x000ea200000e0000 */
[----:B------:R-:W-:-:S04]  /*a060*/  FMNMX.FTZ R10, R135, R10, !PT ;  /* 0x0000000a870a7209 */ /* 0x000fc80007810000 */
[----:B-1----:R-:W-:-:S04]  /*a070*/  FMNMX.FTZ R10, R151, R10, !PT ;  /* 0x0000000a970a7209 */ /* 0x002fc80007810000 */
[----:B------:R-:W-:-:S04]  /*a080*/  FMNMX.FTZ R10, R123, R10, !PT ;  /* 0x0000000a7b0a7209 */ /* 0x000fc80007810000 */
[----:B------:R-:W-:-:S04]  /*a090*/  FMNMX.FTZ R10, R235, R10, !PT ;  /* 0x0000000aeb0a7209 */ /* 0x000fc80007810000 */
[----:B------:R-:W-:Y:S02]  /*a0a0*/  FMNMX.FTZ R10, R127, R10, !PT ;  /* 0x0000000a7f0a7209 */ /* 0x000fe40007810000 */
[----:B--2---:R-:W-:-:S05]  /*a0b0*/  FMNMX.FTZ R13, R9, R0, !PT ;  /* 0x00000000090d7209 */ /* 0x004fca0007810000 */
[C---:B0-----:R-:W-:Y:S01]  /*a0c0*/  FMUL.FTZ R0, R13.reuse, R8 ;  /* 0x000000080d007220 */ /* 0x041fe20000410000 */
[----:B------:R-:W-:-:S03]  /*a0d0*/  FADD.FTZ R9, -R13, R12 ;  /* 0x0000000c0d097221 */ /* 0x000fc60000010100 */
[-CC-:B------:R-:W-:Y:S01]  /*a0e0*/  FFMA.FTZ R194, R193, R8.reuse, -R0.reuse ;  /* 0x00000008c1c27223 */ /* 0x180fe20000010800 */
[-C--:B------:R-:W-:Y:S01]  /*a0f0*/  FMUL.FTZ R9, R9, R8.reuse ;  /* 0x0000000809097220 */ /* 0x080fe20000410000 */
[----:B------:R-:W0:Y:S01]  /*a100*/  SHFL.BFLY PT, R193, R10, 0x2, 0x1f ;  /* 0x0c401f000ac17f89 */ /* 0x000e2200000e0000 */
        /* <DEDUP_REMOVED lines=14> */
[----:B------:R-:W1:Y:S01]  /*a1f0*/  MUFU.EX2 R200, R200 ;  /* 0x000000c800c87308 */ /* 0x000e620000000800 */
[-CC-:B------:R-:W-:Y:S01]  /*a200*/  FFMA.FTZ R209, R219, R8.reuse, -R0.reuse ;  /* 0x00000008dbd17223 */ /* 0x180fe20000010800 */
[-CC-:B------:R-:W-:Y:S01]  /*a210*/  FFMA.FTZ R141, R141, R8.reuse, -R0.reuse ;  /* 0x000000088d8d7223 */ /* 0x180fe20000010800 */
[-CC-:B------:R-:W-:Y:S01]  /*a220*/  FFMA.FTZ R12, R231, R8.reuse, -R0.reuse ;  /* 0x00000008e70c7223 */ /* 0x180fe20000010800 */
[-CC-:B------:R-:W-:Y:S01]  /*a230*/  FFMA.FTZ R22, R191, R8.reuse, -R0.reuse ;  /* 0x00000008bf167223 */ /* 0x180fe20000010800 */
[----:B------:R-:W-:-:S03]  /*a240*/  FFMA.FTZ R233, R233, R8, -R0 ;  /* 0x00000008e9e97223 */ /* 0x000fc60000010800 */
[----:B------:R-:W2:Y:S01]  /*a250*/  MUFU.EX2 R19, R19 ;  /* 0x0000001300137308 */ /* 0x000ea20000000800 */
[----:B0-----:R-:W-:-:S05]  /*a260*/  FMNMX.FTZ R193, R10, R193, !PT ;  /* 0x000000c10ac17209 */ /* 0x001fca0007810000 */
[----:B------:R-:W0:Y:S02]  /*a270*/  SHFL.BFLY PT, R10, R193, 0x1, 0x1f ;  /* 0x0c201f00c10a7f89 */ /* 0x000e2400000e0000 */
[----:B------:R-:W-:Y:S01]  /*a280*/  MUFU.EX2 R202, R202 ;  /* 0x000000ca00ca7308 */ /* 0x000fe20000000800 */
[----:B-1----:R-:W-:-:S07]  /*a290*/  FFMA.FTZ R134, R9, R7, R200 ;  /* 0x0000000709867223 */ /* 0x002fce00000100c8 */
[----:B------:R-:W-:Y:S01]  /*a2a0*/  MUFU.EX2 R23, R23 ;  /* 0x0000001700177308 */ /* 0x000fe20000000800 */
[----:B--2---:R-:W-:-:S07]  /*a2b0*/  F2FP.F16.F32.PACK_AB R200, R19, R200 ;  /* 0x000000c813c8723e */ /* 0x004fce00000000ff */
[----:B------:R-:W-:Y:S01]  /*a2c0*/  MUFU.EX2 R196, R196 ;  /* 0x000000c400c47308 */ /* 0x000fe20000000800 */
[----:B0-----:R-:W-:-:S07]  /*a2d0*/  FMNMX.FTZ R10, R193, R10, !PT ;  /* 0x0000000ac10a7209 */ /* 0x001fce0007810000 */
[----:B------:R-:W-:Y:S01]  /*a2e0*/  MUFU.EX2 R171, R171 ;  /* 0x000000ab00ab7308 */ /* 0x000fe20000000800 */
[C---:B------:R-:W-:Y:S01]  /*a2f0*/  FMUL.FTZ R120, R10.reuse, R8 ;  /* 0x000000080a787220 */ /* 0x040fe20000410000 */
[----:B------:R-:W-:-:S03]  /*a300*/  FADD.FTZ R189, -R10, R15 ;  /* 0x0000000f0abd7221 */ /* 0x000fc60000010100 */
[-CC-:B------:R-:W-:Y:S01]  /*a310*/  FFMA.FTZ R201, R14, R8.reuse, -R120.reuse ;  /* 0x000000080ec97223 */ /* 0x180fe20000010878 */
[-C--:B------:R-:W-:Y:S01]  /*a320*/  FMUL.FTZ R189, R189, R8.reuse ;  /* 0x00000008bdbd7220 */ /* 0x080fe20000410000 */
[-CC-:B------:R-:W-:Y:S01]  /*a330*/  FFMA.FTZ R14, R21, R8.reuse, -R120.reuse ;  /* 0x00000008150e7223 */ /* 0x180fe20000010878 */
[----:B------:R-:W-:Y:S01]  /*a340*/  MOV R21, UR8 ;  /* 0x0000000800157c02 */ /* 0x000fe20008000f00 */
[-CC-:B------:R-:W-:Y:S01]  /*a350*/  FFMA.FTZ R203, R169, R8.reuse, -R120.reuse ;  /* 0x00000008a9cb7223 */ /* 0x180fe20000010878 */
[----:B------:R-:W-:Y:S01]  /*a360*/  R2UR UR8, R20 ;  /* 0x00000000140872ca */ /* 0x000fe200000e0000 */
[----:B------:R-:W-:Y:S01]  /*a370*/  MUFU.EX2 R201, R201 ;  /* 0x000000c900c97308 */ /* 0x000fe20000000800 */
[-CC-:B------:R-:W-:Y:S01]  /*a380*/  FFMA.FTZ R122, R175, R8.reuse, -R120.reuse ;  /* 0x00000008af7a7223 */ /* 0x180fe20000010878 */
[----:B------:R-:W-:Y:S02]  /*a390*/  @!P1 VIADD R20, R21, 0x36840 ;  /* 0x0003684015149836 */ /* 0x000fe40000000000 */
[-CC-:B------:R-:W-:Y:S01]  /*a3a0*/  FFMA.FTZ R197, R161, R8.reuse, -R120.reuse ;  /* 0x00000008a1c57223 */ /* 0x180fe20000010878 */
[-CC-:B------:R-:W-:Y:S01]  /*a3b0*/  FFMA.FTZ R124, R163, R8.reuse, -R120.reuse ;  /* 0x00000008a37c7223 */ /* 0x180fe20000010878 */
[-CC-:B------:R-:W-:Y:S01]  /*a3c0*/  FFMA.FTZ R199, R165, R8.reuse, -R120.reuse ;  /* 0x00000008a5c77223 */ /* 0x180fe20000010878 */
[-C--:B------:R-:W-:Y:S01]  /*a3d0*/  FFMA.FTZ R126, R167, R8.reuse, -R120 ;  /* 0x00000008a77e7223 */ /* 0x080fe20000010878 */
[----:B------:R-:W-:Y:S01]  /*a3e0*/  @!P1 PRMT R21, RZ, 0x654, R20 ;  /* 0x00000654ff159816 */ /* 0x000fe20000000014 */
        /* <DEDUP_REMOVED lines=19> */
[----:B------:R-:W-:Y:S01]  /*a520*/  FFMA.FTZ R235, R235, R8, -R120 ;  /* 0x00000008ebeb7223 */ /* 0x000fe20000010878 */
[----:B------:R-:W-:-:S04]  /*a530*/  UISETP.GT.AND UP0, UPT, UR8, UR9, UPT ;  /* 0x000000090800728c */ /* 0x000fc8000bf04270 */
[----:B------:R-:W-:Y:S02]  /*a540*/  MUFU.EX2 R197, R197 ;  /* 0x000000c500c57308 */ /* 0x000fe40000000800 */
[----:B------:R-:W-:Y:S01]  /*a550*/  PLOP3.LUT P2, PT, PT, PT, UP0, 0x80, 0x0 ;  /* 0x000000000000781c */ /* 0x000fe20003f4f008 */
[----:B------:R-:W-:Y:S02]  /*a560*/  WARPGROUP.DEPBAR.LE gsb0, 0x0 ;  /* 0x00008000000079c5 */ /* 0x000fe40000010000 */
[----:B------:R-:W-:Y:S01]  /*a570*/  WARPGROUP.ARRIVE ;  /* 0x00000000000079c5 */ /* 0x000fe20000000000 */
[-CC-:B------:R-:W-:Y:S01]  /*a580*/  FFMA.FTZ R185, R207, R8.reuse, -R0.reuse ;  /* 0x00000008cfb97223 */ /* 0x180fe20000010800 */
[-CC-:B------:R-:W-:Y:S01]  /*a590*/  FFMA.FTZ R187, R195, R8.reuse, -R0.reuse ;  /* 0x00000008c3bb7223 */ /* 0x180fe20000010800 */
[-CC-:B------:R-:W-:Y:S01]  /*a5a0*/  FFMA.FTZ R207, R215, R8.reuse, -R0.reuse ;  /* 0x00000008d7cf7223 */ /* 0x180fe20000010800 */
[-CC-:B------:R-:W-:Y:S01]  /*a5b0*/  FFMA.FTZ R184, R217, R8.reuse, -R0.reuse ;  /* 0x00000008d9b87223 */ /* 0x180fe20000010800 */
[-C--:B------:R-:W-:Y:S01]  /*a5c0*/  FFMA.FTZ R186, R221, R8.reuse, -R0 ;  /* 0x00000008ddba7223 */ /* 0x080fe20000010800 */
[----:B------:R-:W-:Y:S01]  /*a5d0*/  HGMMA.64x192x16.F32 R24, R180, gdesc[UR4].tnspB, R24, gsb0 ;  /* 0x42e00004b4187df0 */ /* 0x000fe20008000818 */
[----:B------:R-:W-:Y:S01]  /*a5e0*/  UMOV UR6, UR4 ;  /* 0x0000000400067c82 */ /* 0x000fe20008000000 */
[----:B------:R-:W-:Y:S01]  /*a5f0*/  UMOV UR7, 0x40000040 ;  /* 0x4000004000077882 */ /* 0x000fe20000000000 */
[----:B------:R-:W-:Y:S01]  /*a600*/  MUFU.EX2 R198, R198 ;  /* 0x000000c600c67308 */ /* 0x000fe20000000800 */
[----:B------:R-:W-:Y:S01]  /*a610*/  FFMA.FTZ R195, R157, R8, -R120 ;  /* 0x000000089dc37223 */ /* 0x000fe20000010878 */
[----:B------:R-:W-:-:S06]  /*a620*/  UIADD3 UR4, UR8, -0x1, URZ ;  /* 0xffffffff08047890 */ /* 0x000fcc000fffe03f */
[----:B------:R-:W-:Y:S08]  /*a630*/  MUFU.EX2 R124, R124 ;  /* 0x0000007c007c7308 */ /* 0x000ff00000000800 */
        /* <DEDUP_REMOVED lines=23> */
[----:B------:R-:W-:Y:S01]  /*a7b0*/  MUFU.EX2 R138, R133 ;  /* 0x00000085008a7308 */ /* 0x000fe20000000800 */
[----:B------:R-:W-:-:S02]  /*a7c0*/  WARPGROUP.DEPBAR.LE gsb0, 0x0 ;  /* 0x00008000000079c5 */ /* 0x000fc40000010000 */
[----:B------:R-:W-:Y:S01]  /*a7d0*/  WARPGROUP.ARRIVE ;  /* 0x00000000000079c5 */ /* 0x000fe20000000000 */
[-CC-:B------:R-:W-:Y:S01]  /*a7e0*/  FFMA.FTZ R180, R223, R8.reuse, -R0.reuse ;  /* 0x00000008dfb47223 */ /* 0x180fe20000010800 */
[-CC-:B------:R-:W-:Y:S01]  /*a7f0*/  FFMA.FTZ R181, R225, R8.reuse, -R0.reuse ;  /* 0x00000008e1b57223 */ /* 0x180fe20000010800 */
[-CC-:B------:R-:W-:Y:S01]  /*a800*/  FFMA.FTZ R182, R227, R8.reuse, -R0.reuse ;  /* 0x00000008e3b67223 */ /* 0x180fe20000010800 */
[-C--:B------:R-:W-:Y:S01]  /*a810*/  FFMA.FTZ R183, R229, R8.reuse, -R0 ;  /* 0x00000008e5b77223 */ /* 0x080fe20000010800 */
[----:B------:R-:W-:Y:S01]  /*a820*/  MUFU.EX2 R137, R137 ;  /* 0x0000008900897308 */ /* 0x000fe20000000800 */
[----:B------:R-:W-:Y:S07]  /*a830*/  HGMMA.64x192x16.F32 R24, R176, gdesc[UR4].tnspB, R24, gsb0 ;  /* 0x42e00004b0187df0 */ /* 0x000fee0008000818 */
[----:B------:R0:W1:Y:S08]  /*a840*/  MUFU.EX2 R0, R189 ;  /* 0x000000bd00007308 */ /* 0x0000700000000800 */
[----:B------:R-:W-:Y:S01]  /*a850*/  MUFU.EX2 R180, R180 ;  /* 0x000000b400b47308 */ /* 0x000fe20000000800 */
[-CC-:B0-----:R-:W-:Y:S01]  /*a860*/  FFMA.FTZ R189, R145, R8.reuse, -R120.reuse ;  /* 0x0000000891bd7223 */ /* 0x181fe20000010878 */
[----:B------:R-:W-:-:S06]  /*a870*/  FFMA.FTZ R120, R127, R8, -R120 ;  /* 0x000000087f787223 */ /* 0x000fcc0000010878 */
[----:B------:R-:W-:Y:S01]  /*a880*/  MUFU.EX2 R189, R189 ;  /* 0x000000bd00bd7308 */ /* 0x000fe20000000800 */
[----:B-1----:R-:W-:Y:S01]  /*a890*/  FFMA.FTZ R7, R0, R6, R201 ;  /* 0x0000000600077223 */ /* 0x002fe200000100c9 */
[----:B------:R-:W-:-:S06]  /*a8a0*/  F2FP.F16.F32.PACK_AB R201, R14, R201 ;  /* 0x000000c90ec9723e */ /* 0x000fcc00000000ff */
[----:B------:R-:W-:Y:S08]  /*a8b0*/  MUFU.EX2 R6, R125 ;  /* 0x0000007d00067308 */ /* 0x000ff00000000800 */
[----:B------:R-:W-:Y:S08]  /*a8c0*/  MUFU.EX2 R181, R181 ;  /* 0x000000b500b57308 */ /* 0x000ff00000000800 */
[----:B------:R-:W-:Y:S08]  /*a8d0*/  MUFU.EX2 R182, R182 ;  /* 0x000000b600b67308 */ /* 0x000ff00000000800 */
[----:B------:R-:W-:Y:S08]  /*a8e0*/  MUFU.EX2 R140, R139 ;  /* 0x0000008b008c7308 */ /* 0x000ff00000000800 */
[----:B------:R-:W-:Y:S08]  /*a8f0*/  MUFU.EX2 R183, R183 ;  /* 0x000000b700b77308 */ /* 0x000ff00000000800 */
[----:B------:R-:W-:Y:S08]  /*a900*/  MUFU.EX2 R131, R131 ;  /* 0x0000008300837308 */ /* 0x000ff00000000800 */
[----:B------:R-:W-:Y:S08]  /*a910*/  MUFU.EX2 R12, R12 ;  /* 0x0000000c000c7308 */ /* 0x000ff00000000800 */
[----:B------:R-:W0:Y:S08]  /*a920*/  MUFU.EX2 R211, R211 ;  /* 0x000000d300d37308 */ /* 0x000e300000000800 */
[----:B------:R-:W-:Y:S08]  /*a930*/  MUFU.EX2 R135, R135 ;  /* 0x0000008700877308 */ /* 0x000ff00000000800 */
[----:B------:R-:W-:Y:S08]  /*a940*/  MUFU.EX2 R22, R22 ;  /* 0x0000001600167308 */ /* 0x000ff00000000800 */
[----:B------:R-:W-:Y:S08]  /*a950*/  MUFU.EX2 R123, R123 ;  /* 0x0000007b007b7308 */ /* 0x000ff00000000800 */
[----:B------:R-:W1:Y:S01]  /*a960*/  MUFU.EX2 R15, R233 ;  /* 0x000000e9000f7308 */ /* 0x000e620000000800 */
[----:B------:R-:W-:-:S02]  /*a970*/  WARPGROUP.DEPBAR.LE gsb0, 0x0 ;  /* 0x00008000000079c5 */ /* 0x000fc40000010000 */
[----:B------:R2:W-:Y:S05]  /*a980*/  @!P1 SYNCS.ARRIVE.TRANS64.RED.A1T0 RZ, [R21+URZ], RZ ;  /* 0x000000ff15ff99a7 */ /* 0x0005ea000810043f */
[----:B------:R-:W-:Y:S01]  /*a990*/  MUFU.EX2 R179, R120 ;  /* 0x0000007800b37308 */ /* 0x000fe20000000800 */
[----:B0-----:R-:W-:Y:S02]  /*a9a0*/  F2FP.F16.F32.PACK_AB R176, R211, R12 ;  /* 0x0000000cd3b0723e */ /* 0x001fe400000000ff */
[----:B-1----:R-:W-:Y:S01]  /*a9b0*/  F2FP.F16.F32.PACK_AB R178, R15, R22 ;  /* 0x000000160fb2723e */ /* 0x002fe200000000ff */
[----:B--2---:R-:W-:Y:S01]  /*a9c0*/  FADD.FTZ R21, R19, R134 ;  /* 0x0000008613157221 */ /* 0x004fe20000010000 */
[----:B------:R0:W-:Y:S01]  /*a9d0*/  @!P1 SYNCS.ARRIVE.TRANS64.RED.A1T0 RZ, [R136+URZ], RZ ;  /* 0x000000ff88ff99a7 */ /* 0x0001e2000810043f */
[----:B------:R-:W-:-:S04]  /*a9e0*/  FADD.FTZ R134, R14, R7 ;  /* 0x000000070e867221 */ /* 0x000fc80000010000 */
[----:B------:R-:W-:Y:S01]  /*a9f0*/  FADD.FTZ R7, R203, R134 ;  /* 0x00000086cb077221 */ /* 0x000fe20000010000 */
[----:B------:R-:W-:Y:S01]  /*aa00*/  F2FP.F16.F32.PACK_AB R203, R122, R203 ;  /* 0x000000cb7acb723e */ /* 0x000fe200000000ff */
[----:B0-----:R-:W-:Y:S02]  /*aa10*/  FADD.FTZ R136, R202, R21 ;  /* 0x00000015ca887221 */ /* 0x001fe40000010000 */
[----:B------:R-:W-:Y:S01]  /*aa20*/  FADD.FTZ R134, R122, R7 ;  /* 0x000000077a867221 */ /* 0x000fe20000010000 */
[C---:B------:R-:W-:Y:S01]  /*aa30*/  F2FP.F16.F32.PACK_AB R202, R23.reuse, R202 ;  /* 0x000000ca17ca723e */ /* 0x040fe200000000ff */
[----:B------:R-:W-:Y:S02]  /*aa40*/  FADD.FTZ R21, R23, R136 ;  /* 0x0000008817157221 */ /* 0x000fe40000010000 */
[----:B------:R-:W-:Y:S01]  /*aa50*/  FADD.FTZ R7, R197, R134 ;  /* 0x00000086c5077221 */ /* 0x000fe20000010000 */
[----:B------:R-:W-:Y:S01]  /*aa60*/  F2FP.F16.F32.PACK_AB R197, R124, R197 ;  /* 0x000000c57cc5723e */ /* 0x000fe200000000ff */
[----:B------:R-:W-:-:S02]  /*aa70*/  FADD.FTZ R136, R196, R21 ;  /* 0x00000015c4887221 */ /* 0x000fc40000010000 */
[----:B------:R-:W-:Y:S01]  /*aa80*/  FADD.FTZ R134, R124, R7 ;  /* 0x000000077c867221 */ /* 0x000fe20000010000 */
[C---:B------:R-:W-:Y:S01]  /*aa90*/  F2FP.F16.F32.PACK_AB R196, R171.reuse, R196 ;  /* 0x000000c4abc4723e */ /* 0x040fe200000000ff */
[----:B------:R-:W-:Y:S01]  /*aaa0*/  MUFU.EX2 R124, R143 ;  /* 0x0000008f007c7308 */ /* 0x000fe20000000800 */
[----:B------:R-:W-:Y:S01]  /*aab0*/  FADD.FTZ R21, R171, R136 ;  /* 0x00000088ab157221 */ /* 0x000fe20000010000 */
[----:B------:R-:W-:Y:S01]  /*aac0*/  FADD.FTZ R7, R199, R134 ;  /* 0x00000086c7077221 */ /* 0x000fe20000010000 */
[----:B------:R-:W-:Y:S02]  /*aad0*/  F2FP.F16.F32.PACK_AB R199, R126, R199 ;  /* 0x000000c77ec7723e */ /* 0x000fe400000000ff */
[----:B------:R-:W-:Y:S01]  /*aae0*/  FADD.FTZ R136, R198, R21 ;  /* 0x00000015c6887221 */ /* 0x000fe20000010000 */
[----:B------:R-:W-:Y:S01]  /*aaf0*/  FADD.FTZ R134, R126, R7 ;  /* 0x000000077e867221 */ /* 0x000fe20000010000 */
[C---:B------:R-:W-:Y:S02]  /*ab00*/  F2FP.F16.F32.PACK_AB R198, R173.reuse, R198 ;  /* 0x000000c6adc6723e */ /* 0x040fe400000000ff */
[----:B------:R-:W-:Y:S01]  /*ab10*/  FADD.FTZ R21, R173, R136 ;  /* 0x00000088ad157221 */ /* 0x000fe20000010000 */
[----:B------:R-:W-:Y:S01]  /*ab20*/  FADD.FTZ R7, R193, R134 ;  /* 0x00000086c1077221 */ /* 0x000fe20000010000 */
[----:B------:R-:W-:-:S02]  /*ab30*/  F2FP.F16.F32.PACK_AB R193, R128, R193 ;  /* 0x000000c180c1723e */ /* 0x000fc400000000ff */
[----:B------:R-:W-:Y:S01]  /*ab40*/  FADD.FTZ R136, R192, R21 ;  /* 0x00000015c0887221 */ /* 0x000fe20000010000 */
[----:B------:R-:W-:Y:S01]  /*ab50*/  FADD.FTZ R134, R128, R7 ;  /* 0x0000000780867221 */ /* 0x000fe20000010000 */
[C---:B------:R-:W-:Y:S02]  /*ab60*/  F2FP.F16.F32.PACK_AB R192, R185.reuse, R192 ;  /* 0x000000c0b9c0723e */ /* 0x040fe400000000ff */
[----:B------:R-:W-:Y:S01]  /*ab70*/  FADD.FTZ R21, R185, R136 ;  /* 0x00000088b9157221 */ /* 0x000fe20000010000 */
[----:B------:R-:W-:Y:S01]  /*ab80*/  FADD.FTZ R7, R195, R134 ;  /* 0x00000086c3077221 */ /* 0x000fe20000010000 */
[----:B------:R-:W-:Y:S02]  /*ab90*/  F2FP.F16.F32.PACK_AB R185, R129, R6 ;  /* 0x0000000681b9723e */ /* 0x000fe400000000ff */
[----:B------:R-:W-:Y:S01]  /*aba0*/  FADD.FTZ R136, R194, R21 ;  /* 0x00000015c2887221 */ /* 0x000fe20000010000 */
[----:B------:R-:W-:Y:S01]  /*abb0*/  FADD.FTZ R14, R130, R7 ;  /* 0x00000007820e7221 */ /* 0x000fe20000010000 */
[----:B------:R-:W-:-:S02]  /*abc0*/  F2FP.F16.F32.PACK_AB R194, R187, R194 ;  /* 0x000000c2bbc2723e */ /* 0x000fc400000000ff */
        /* <DEDUP_REMOVED lines=11> */
[----:B------:R-:W-:Y:S01]  /*ac80*/  IMAD.U32 R20, RZ, RZ, UR4 ;  /* 0x00000004ff147e24 */ /* 0x000fe2000f8e00ff */
[----:B------:R-:W-:Y:S01]  /*ac90*/  F2FP.F16.F32.PACK_AB R189, R132, R189 ;  /* 0x000000bd84bd723e */ /* 0x000fe200000000ff */
[C---:B------:R-:W-:Y:S01]  /*aca0*/  FADD.FTZ R19, R207.reuse, R122 ;  /* 0x0000007acf137221 */ /* 0x040fe20000010000 */
[----:B------:R-:W-:Y:S01]  /*acb0*/  FADD.FTZ R7, R6, R7 ;  /* 0x0000000706077221 */ /* 0x000fe20000010000 */
[----:B------:R-:W0:Y:S01]  /*acc0*/  MUFU.EX2 R122, R151 ;  /* 0x00000097007a7308 */ /* 0x000e220000000800 */
[----:B------:R-:W-:Y:S01]  /*acd0*/  F2FP.F16.F32.PACK_AB R190, R207, R190 ;  /* 0x000000becfbe723e */ /* 0x000fe200000000ff */
        /* <DEDUP_REMOVED lines=8> */
[C---:B------:R-:W-:Y:S02]  /*ad60*/  F2FP.F16.F32.PACK_AB R186, R141.reuse, R186 ;  /* 0x000000ba8dba723e */ /* 0x040fe400000000ff */
[----:B------:R-:W-:Y:S01]  /*ad70*/  FADD.FTZ R19, R141, R14 ;  /* 0x0000000e8d137221 */ /* 0x000fe20000010000 */
[----:B------:R-:W-:Y:S01]  /*ad80*/  FADD.FTZ R7, R140, R7 ;  /* 0x000000078c077221 */ /* 0x000fe20000010000 */
[----:B0-----:R-:W-:-:S02]  /*ad90*/  F2FP.F16.F32.PACK_AB R177, R123, R122 ;  /* 0x0000007a7bb1723e */ /* 0x001fc400000000ff */
[----:B------:R-:W-:Y:S01]  /*ada0*/  FADD.FTZ R14, R180, R19 ;  /* 0x00000013b40e7221 */ /* 0x000fe20000010000 */
[----:B------:R-:W-:Y:S01]  /*adb0*/  FADD.FTZ R7, R131, R7 ;  /* 0x0000000783077221 */ /* 0x000fe20000010000 */
[C---:B------:R-:W-:Y:S02]  /*adc0*/  F2FP.F16.F32.PACK_AB R180, R181.reuse, R180 ;  /* 0x000000b4b5b4723e */ /* 0x040fe400000000ff */
[----:B------:R-:W-:Y:S01]  /*add0*/  FADD.FTZ R19, R181, R14 ;  /* 0x0000000eb5137221 */ /* 0x000fe20000010000 */
        /* <DEDUP_REMOVED lines=8> */
[----:B------:R-:W-:Y:S02]  /*ae60*/  F2FP.F16.F32.PACK_AB R183, R135, R124 ;  /* 0x0000007c87b7723e */ /* 0x000fe400000000ff */
[----:B------:R-:W-:Y:S01]  /*ae70*/  FADD.FTZ R6, R12, R19 ;  /* 0x000000130c067221 */ /* 0x000fe20000010000 */
[----:B------:R-:W-:-:S03]  /*ae80*/  FADD.FTZ R7, R123, R7 ;  /* 0x000000077b077221 */ /* 0x000fc60000010000 */
[----:B------:R-:W-:Y:S01]  /*ae90*/  FADD.FTZ R19, R211, R6 ;  /* 0x00000006d3137221 */ /* 0x000fe20000010000 */
[----:B0-----:R-:W-:-:S03]  /*aea0*/  FADD.FTZ R12, R14, R7 ;  /* 0x000000070e0c7221 */ /* 0x001fc60000010000 */
[----:B------:R-:W-:Y:S01]  /*aeb0*/  FADD.FTZ R6, R22, R19 ;  /* 0x0000001316067221 */ /* 0x000fe20000010000 */
[----:B------:R-:W-:Y:S02]  /*aec0*/  MOV R19, UR5 ;  /* 0x0000000500137c02 */ /* 0x000fe40008000f00 */
[----:B------:R-:W-:Y:S01]  /*aed0*/  R2UR UR5, R4 ;  /* 0x00000000040572ca */ /* 0x000fe200000e0000 */
[----:B------:R-:W-:Y:S01]  /*aee0*/  FADD.FTZ R7, R15, R6 ;  /* 0x000000060f077221 */ /* 0x000fe20000010000 */
[C---:B------:R-:W-:Y:S01]  /*aef0*/  FADD.FTZ R6, R179.reuse, R12 ;  /* 0x0000000cb3067221 */ /* 0x040fe20000010000 */
[----:B------:R-:W-:Y:S01]  /*af00*/  F2FP.F16.F32.PACK_AB R179, R179, R14 ;  /* 0x0000000eb3b3723e */ /* 0x000fe200000000ff */
[----:B------:R-:W-:Y:S02]  /*af10*/  IMAD.MOV.U32 R15, RZ, RZ, R10 ;  /* 0x000000ffff0f7224 */ /* 0x000fe400078e000a */
[----:B------:R-:W-:-:S07]  /*af20*/  IMAD.MOV.U32 R12, RZ, RZ, R13 ;  /* 0x000000ffff0c7224 */ /* 0x000fce00078e000d */
[----:B------:R-:W-:Y:S01]  /*af30*/  MOV R14, UR5 ;  /* 0x00000005000e7c02 */ /* 0x000fe20008000f00 */
[----:B------:R-:W-:Y:S06]  /*af40*/  @P2 BRA `(.L_x_28) ;  /* 0xffffffb400102947 */ /* 0x000fec000383ffff */
.L_x_19:
[----:B------:R-:W-:Y:S06]  /*af50*/  BAR.ARV 0x8, 0x180 ;  /* 0x0206000000007b1d */ /* 0x000fec0000002000 */
        /* <DEDUP_REMOVED lines=96> */
[----:B------:R-:W-:Y:S06]  /*b560*/  @!P0 BRA `(.L_x_29) ;  /* 0x0000000000048947 */ /* 0x000fec0003800000 */
[----:B------:R-:W-:Y:S01]  /*b570*/  BPT.TRAP 0x1 ;  /* 0x000000040000795c */ /* 0x000fe20000300000 */
.L_x_29:
[----:B------:R-:W-:Y:S02]  /*b580*/  R2UR UR5, R4 ;  /* 0x00000000040572ca */ /* 0x000fe400000e0000 */
[----:B------:R-:W-:-:S11]  /*b590*/  R2UR UR4, R16 ;  /* 0x00000000100472ca */ /* 0x000fd600000e0000 */
[----:B------:R-:W-:Y:S02]  /*b5a0*/  IMAD.U32 R0, RZ, RZ, UR5 ;  /* 0x00000005ff007e24 */ /* 0x000fe4000f8e00ff */
[----:B------:R-:W-:-:S03]  /*b5b0*/  LEA R9, R5, UR4, 0x3 ;  /* 0x0000000405097c11 */ /* 0x000fc6000f8e18ff */
[----:B------:R-:W-:-:S04]  /*b5c0*/  SHF.L.U32 R0, R0, 0x1f, RZ ;  /* 0x0000001f00007819 */ /* 0x000fc800000006ff */
[----:B------:R0:W1:Y:S01]  /*b5d0*/  SYNCS.PHASECHK.TRANS64.TRYWAIT P2, [R9+URZ+0x36850], R0 ;  /* 0x03685000090075a7 */ /* 0x000062000804017f */
[----:B------:R-:W-:Y:S05]  /*b5e0*/  @!P0 BRA `(.L_x_30) ;  /* 0x0000000000048947 */ /* 0x000fea0003800000 */
[----:B------:R-:W-:Y:S01]  /*b5f0*/  BPT.TRAP 0x1 ;  /* 0x000000040000795c */ /* 0x000fe20000300000 */
.L_x_30:
[----:B-1----:R-:W-:Y:S05]  /*b600*/  @P2 BRA `(.L_x_31) ;  /* 0x0000000000082947 */ /* 0x002fea0003800000 */
[----:B------:R-:W1:Y:S02]  /*b610*/  SYNCS.PHASECHK.TRANS64.TRYWAIT P0, [R9+URZ+0x36850], R0 ;  /* 0x03685000090075a7 */ /* 0x000e64000800017f */
[----:B-1----:R-:W-:Y:S05]  /*b620*/  @!P0 BRA `(.L_x_32) ;  /* 0x0000006c00788947 */ /* 0x002fea0003800000 */
.L_x_31:
[----:B------:R-:W-:Y:S01]  /*b630*/  R2UR UR4, R16 ;  /* 0x00000000100472ca */ /* 0x000fe200000e0000 */
[----:B------:R-:W-:Y:S01]  /*b640*/  WARPGROUP.ARRIVE ;  /* 0x00000000000079c5 */ /* 0x000fe20000000000 */
[----:B------:R-:W-:Y:S01]  /*b650*/  R2UR UR5, R5 ;  /* 0x00000000050572ca */ /* 0x000fe200000e0000 */
[----:B------:R-:W-:Y:S01]  /*b660*/  UMOV UR7, 0x40000040 ;  /* 0x4000004000077882 */ /* 0x000fe20000000000 */
[----:B01----:R-:W0:Y:S01]  /*b670*/  SHFL.BFLY PT, R0, R7, 0x2, 0x1f ;  /* 0x0c401f0007007f89 */ /* 0x003e2200000e0000 */
[----:B------:R-:W-:Y:S01]  /*b680*/  @!P1 VIADD R9, R9, 0x36860 ;  /* 0x0003686009099836 */ /* 0x000fe20000000000 */
[----:B------:R-:W-:Y:S02]  /*b690*/  MOV R2, 0xff800000 ;  /* 0xff80000000027802 */ /* 0x000fe40000000f00 */
[----:B------:R-:W1:Y:S02]  /*b6a0*/  SHFL.BFLY PT, R3, R6, 0x2, 0x1f ;  /* 0x0c401f0006037f89 */ /* 0x000e6400000e0000 */
[----:B------:R-:W-:-:S03]  /*b6b0*/  @!P1 PRMT R9, RZ, 0x654, R9 ;  /* 0x00000654ff099816 */ /* 0x000fc60000000009 */
[----:B------:R-:W-:-:S04]  /*b6c0*/  UIADD3 UR4, UR4, 0x400, URZ ;  /* 0x0000040004047890 */ /* 0x000fc8000fffe03f */
[----:B------:R-:W-:-:S04]  /*b6d0*/  USHF.R.U32.HI UR4, URZ, 0x4, UR4 ;  /* 0x000000043f047899 */ /* 0x000fc80008011604 */
[----:B------:R-:W-:-:S04]  /*b6e0*/  ULOP3.LUT UR4, UR4, 0x3fff, URZ, 0xc0, !UPT ;  /* 0x00003fff04047892 */ /* 0x000fc8000f8ec03f */
[----:B------:R-:W-:Y:S01]  /*b6f0*/  ULOP3.LUT UR4, UR4, 0x3800000, URZ, 0xfc, !UPT ;  /* 0x0380000004047892 */ /* 0x000fe2000f8efc3f */
[----:B0-----:R-:W-:-:S03]  /*b700*/  FADD.FTZ R0, R0, R7 ;  /* 0x0000000700007221 */ /* 0x001fc60000010000 */
[----:B------:R-:W-:Y:S01]  /*b710*/  UIMAD UR4, UR5, 0xa80, UR4 ;  /* 0x00000a80050478a4 */ /* 0x000fe2000f8e0204 */
[----:B-1----:R-:W-:Y:S01]  /*b720*/  FADD.FTZ R4, R3, R6 ;  /* 0x0000000603047221 */ /* 0x002fe20000010000 */
[----:B------:R-:W-:Y:S01]  /*b730*/  IMAD.MOV.U32 R6, RZ, RZ, RZ ;  /* 0x000000ffff067224 */ /* 0x000fe200078e00ff */
[----:B------:R-:W0:Y:S04]  /*b740*/  SHFL.BFLY PT, R3, R0, 0x1, 0x1f ;  /* 0x0c201f0000037f89 */ /* 0x000e2800000e0000 */
[----:B------:R-:W-:Y:S02]  /*b750*/  UMOV UR6, UR4 ;  /* 0x0000000400067c82 */ /* 0x000fe40008000000 */
[----:B------:R-:W-:Y:S01]  /*b760*/  HGMMA.64x192x16.F32 R24, R200, gdesc[UR4].tnspB, R24, gsb0 ;  /* 0x42e00004c8187df0 */ /* 0x000fe20008000818 */
[----:B------:R-:W-:Y:S01]  /*b770*/  UIADD3 UR6, UR4, 0x80, URZ ;  /* 0x0000008004067890 */ /* 0x000fe2000fffe03f */
[----:B------:R-:W1:Y:S01]  /*b780*/  SHFL.BFLY PT, R5, R4, 0x1, 0x1f ;  /* 0x0c201f0004057f89 */ /* 0x000e6200000e0000 */
[----:B------:R-:W-:Y:S01]  /*b790*/  UMOV UR7, 0x40000040 ;  /* 0x4000004000077882 */ /* 0x000fe20000000000 */
[----:B0-----:R-:W-:Y:S01]  /*b7a0*/  FADD.FTZ R11, R0, R3 ;  /* 0x00000003000b7221 */ /* 0x001fe20000010000 */
[----:B------:R-:W-:-:S02]  /*b7b0*/  IMAD.MOV.U32 R3, RZ, RZ, RZ ;  /* 0x000000ffff037224 */ /* 0x000fc400078e00ff */
[----:B------:R-:W-:Y:S02]  /*b7c0*/  IMAD.MOV.U32 R0, RZ, RZ, -0x800000 ;  /* 0xff800000ff007424 */ /* 0x000fe400078e00ff */
[----:B------:R-:W-:Y:S01]  /*b7d0*/  FSETP.NE.FTZ.AND P0, PT, R11, RZ, PT ;  /* 0x000000ff0b00720b */ /* 0x000fe20003f15000 */
[----:B-1----:R-:W-:-:S05]  /*b7e0*/  FADD.FTZ R12, R4, R5 ;  /* 0x00000005040c7221 */ /* 0x002fca0000010000 */
[----:B------:R-:W-:-:S07]  /*b7f0*/  FSETP.NE.FTZ.AND P2, PT, R12, RZ, PT ;  /* 0x000000ff0c00720b */ /* 0x000fce0003f55000 */
[----:B------:R-:W0:Y:S01]  /*b800*/  @P0 MUFU.LG2 R5, R11 ;  /* 0x0000000b00050308 */ /* 0x000e220000000c00 */
[----:B------:R-:W-:-:S05]  /*b810*/  @P0 FMUL.FTZ R4, R8, 0.69314718246459960938 ;  /* 0x3f31721808040820 */ /* 0x000fca0000410000 */
[----:B------:R-:W-:Y:S02]  /*b820*/  @P2 FMUL.FTZ R8, R8, 0.69314718246459960938 ;  /* 0x3f31721808082820 */ /* 0x000fe40000410000 */
[----:B------:R-:W1:Y:S08]  /*b830*/  @P2 MUFU.LG2 R7, R12 ;  /* 0x0000000c00072308 */ /* 0x000e700000000c00 */
[----:B------:R-:W2:Y:S01]  /*b840*/  @P0 MUFU.RCP R3, R11 ;  /* 0x0000000b00030308 */ /* 0x000ea20000001000 */
[----:B0-----:R-:W-:-:S04]  /*b850*/  @P0 FMUL.FTZ R5, R5, 0.69314718246459960938 ;  /* 0x3f31721805050820 */ /* 0x001fc80000410000 */
[----:B------:R-:W-:Y:S01]  /*b860*/  @P0 FFMA.FTZ R2, R4, R13, R5 ;  /* 0x0000000d04020223 */ /* 0x000fe20000010005 */
[----:B------:R-:W-:Y:S02]  /*b870*/  PLOP3.LUT P0, PT, PT, PT, PT, 0x8, 0x0 ;  /* 0x000000000000781c */ /* 0x000fe40003f0e170 */
[----:B------:R-:W0:Y:S01]  /*b880*/  @P2 MUFU.RCP R6, R12 ;  /* 0x0000000c00062308 */ /* 0x000e220000001000 */
[----:B-1----:R-:W-:-:S04]  /*b890*/  @P2 FMUL.FTZ R7, R7, 0.69314718246459960938 ;  /* 0x3f31721807072820 */ /* 0x002fc80000410000 */
[----:B------:R-:W-:Y:S01]  /*b8a0*/  @P2 FFMA.FTZ R0, R8, R10, R7 ;  /* 0x0000000a08002223 */ /* 0x000fe20000010007 */
[----:B------:R-:W-:Y:S02]  /*b8b0*/  WARPGROUP.DEPBAR.LE gsb0, 0x0 ;  /* 0x00008000000079c5 */ /* 0x000fe40000010000 */
[----:B------:R-:W-:-:S06]  /*b8c0*/  WARPGROUP.ARRIVE ;  /* 0x00000000000079c5 */ /* 0x000fcc0000000000 */
[----:B------:R-:W-:Y:S01]  /*b8d0*/  HGMMA.64x192x16.F32 R24, R196, gdesc[UR4].tnspB, R24, gsb0 ;  /* 0x42e00004c4187df0 */ /* 0x000fe20008000818 */
[----:B------:R-:W-:Y:S01]  /*b8e0*/  UIADD3 UR6, UR4, 0x100, URZ ;  /* 0x0000010004067890 */ /* 0x000fe2000fffe03f */
[----:B------:R-:W-:Y:S01]  /*b8f0*/  UMOV UR7, 0x40000040 ;  /* 0x4000004000077882 */ /* 0x000fe20000000000 */
[----:B------:R-:W-:Y:S02]  /*b900*/  WARPGROUP.DEPBAR.LE gsb0, 0x0 ;  /* 0x00008000000079c5 */ /* 0x000fe40000010000 */
[----:B------:R-:W-:-:S15]  /*b910*/  WARPGROUP.ARRIVE ;  /* 0x00000000000079c5 */ /* 0x000fde0000000000 */
        /* <DEDUP_REMOVED lines=13> */
[----:B------:R-:W-:Y:S01]  /*b9f0*/  UIADD3 UR4, UR4, 0x300, URZ ;  /* 0x0000030004047890 */ /* 0x000fe2000fffe03f */
[----:B------:R-:W-:Y:S02]  /*ba00*/  WARPGROUP.DEPBAR.LE gsb0, 0x0 ;  /* 0x00008000000079c5 */ /* 0x000fe40000010000 */
[----:B------:R-:W-:-:S14]  /*ba10*/  WARPGROUP.ARRIVE ;  /* 0x00000000000079c5 */ /* 0x000fdc0000000000 */
[----:B------:R-:W-:Y:S01]  /*ba20*/  HGMMA.64x192x16.F32 R24, R180, gdesc[UR4].tnspB, R24, gsb0 ;  /* 0x42e00004b4187df0 */ /* 0x000fe20008000818 */
[----:B------:R-:W-:Y:S01]  /*ba30*/  UMOV UR6, UR4 ;  /* 0x0000000400067c82 */ /* 0x000fe20008000000 */
[----:B------:R-:W-:Y:S01]  /*ba40*/  UMOV UR7, 0x40000040 ;  /* 0x4000004000077882 */ /* 0x000fe20000000000 */
[----:B------:R-:W-:Y:S02]  /*ba50*/  WARPGROUP.DEPBAR.LE gsb0, 0x0 ;  /* 0x00008000000079c5 */ /* 0x000fe40000010000 */
[----:B------:R-:W-:-:S15]  /*ba60*/  WARPGROUP.ARRIVE ;  /* 0x00000000000079c5 */ /* 0x000fde0000000000 */
[----:B------:R-:W-:Y:S03]  /*ba70*/  HGMMA.64x192x16.F32 R24, R176, gdesc[UR4].tnspB, R24, gsb0 ;  /* 0x42e00004b0187df0 */ /* 0x000fe60008000818 */
[----:B------:R-:W-:Y:S02]  /*ba80*/  WARPGROUP.DEPBAR.LE gsb0, 0x0 ;  /* 0x00008000000079c5 */ /* 0x000fe40000010000 */
[----:B------:R1:W-:Y:S01]  /*ba90*/  @!P1 SYNCS.ARRIVE.TRANS64.RED.A1T0 RZ, [R9+URZ], RZ ;  /* 0x000000ff09ff99a7 */ /* 0x0003e2000810043f */
[-C--:B--2---:R-:W-:Y:S01]  /*baa0*/  FMUL.FTZ R24, R24, R3.reuse ;  /* 0x0000000318187220 */ /* 0x084fe20000410000 */
        /* <DEDUP_REMOVED lines=47> */
[-C--:B0-----:R-:W-:Y:S01]  /*bda0*/  FMUL.FTZ R26, R26, R6.reuse ;  /* 0x000000061a1a7220 */ /* 0x081fe20000410000 */
        /* <DEDUP_REMOVED lines=46> */
[----:B-1----:R-:W-:-:S07]  /*c090*/  FMUL.FTZ R119, R119, R6 ;  /* 0x0000000677777220 */ /* 0x002fce0000410000 */
.L_x_12:
[----:B------:R-:W-:Y:S05]  /*c0a0*/  @P0 BRA `(.L_x_33) ;  /* 0x0000001800e00947 */ /* 0x000fea0003800000 */
[----:B------:R-:W0:Y:S01]  /*c0b0*/  S2R R3, SR_TID.X ;  /* 0x0000000000037919 */ /* 0x000e220000002100 */
[----:B------:R-:W1:Y:S01]  /*c0c0*/  LDC R17, c[0x0][0xbe8] ;  /* 0x0002fa00ff117b82 */ /* 0x000e620000000800 */
[----:B------:R-:W-:Y:S01]  /*c0d0*/  R2UR UR13, R18 ;  /* 0x00000000120d72ca */ /* 0x000fe200000e0000 */
[----:B------:R-:W-:Y:S01]  /*c0e0*/  ULDC.64 UR8, c[0x0][0xbd0] ;  /* 0x0002f40000087ab9 */ /* 0x000fe20000000a00 */
[----:B------:R-:W2:Y:S01]  /*c0f0*/  S2R R12, SR_CTAID.X ;  /* 0x00000000000c7919 */ /* 0x000ea20000002500 */
[----:B------:R-:W-:Y:S01]  /*c100*/  ULDC.64 UR14, c[0x0][0x208] ;  /* 0x00008200000e7ab9 */ /* 0x000fe20000000a00 */
[----:B------:R-:W-:Y:S03]  /*c110*/  BSSY B0, `(.L_x_34) ;  /* 0x000011b000007945 */ /* 0x000fe60003800000 */
[----:B------:R-:W3:Y:S06]  /*c120*/  S2UR UR12, SR_CTAID.Z ;  /* 0x00000000000c79c3 */ /* 0x000eec0000002700 */
[----:B------:R-:W-:-:S02]  /*c130*/  USHF.R.S32.HI UR7, URZ, 0x1f, UR13 ;  /* 0x0000001f3f077899 */ /* 0x000fc4000801140d */
[----:B------:R-:W-:Y:S01]  /*c140*/  IMAD R15, RZ, RZ, -UR13 ;  /* 0x8000000dff0f7e24 */ /* 0x000fe2000f8e02ff */
[----:B------:R-:W4:Y:S01]  /*c150*/  S2UR UR11, SR_CTAID.Y ;  /* 0x00000000000b79c3 */ /* 0x000f220000002600 */
[----:B------:R-:W-:Y:S02]  /*c160*/  UIMAD.WIDE.U32 UR4, UR13, UR8, URZ ;  /* 0x000000080d0472a5 */ /* 0x000fe4000f8e003f */
[----:B------:R-:W-:-:S04]  /*c170*/  UIMAD UR6, UR7, UR8, URZ ;  /* 0x00000008070672a4 */ /* 0x000fc8000f8e023f */
[----:B------:R-:W-:Y:S01]  /*c180*/  UIMAD UR6, UR13, UR9, UR6 ;  /* 0x000000090d0672a4 */ /* 0x000fe2000f8e0206 */
[----:B------:R-:W-:Y:S01]  /*c190*/  BAR.SYNC.DEFER_BLOCKING 0x1, 0x100 ;  /* 0x0044000000007b1d */ /* 0x000fe20000010000 */
[----:B-1----:R-:W-:Y:S02]  /*c1a0*/  ISETP.NE.AND P0, PT, R17, 0x1, PT ;  /* 0x000000011100780c */ /* 0x002fe40003f05270 */
[----:B------:R-:W-:-:S05]  /*c1b0*/  UIADD3 UR6, UR5, UR6, URZ ;  /* 0x0000000605067290 */ /* 0x000fca000fffe03f */
[----:B------:R-:W4:Y:S01]  /*c1c0*/  LDC R16, c[0x0][0xc50] ;  /* 0x00031400ff107b82 */ /* 0x000f220000000800 */
[----:B0-----:R-:W-:Y:S01]  /*c1d0*/  VIADD R7, R3, 0xffffff80 ;  /* 0xffffff8003077836 */ /* 0x001fe20000000000 */
[----:B------:R-:W-:Y:S01]  /*c1e0*/  ULDC.64 UR8, c[0x0][0xb38] ;  /* 0x0002ce0000087ab9 */ /* 0x000fe20000000a00 */
[----:B---3--:R-:W-:Y:S02]  /*c1f0*/  USHF.R.S32.HI UR10, URZ, 0x1f, UR12 ;  /* 0x0000001f3f0a7899 */ /* 0x008fe4000801140c */
[----:B------:R-:W-:Y:S01]  /*c200*/  UIMAD UR7, UR7, UR8, URZ ;  /* 0x00000008070772a4 */ /* 0x000fe2000f8e023f */
[----:B------:R-:W-:Y:S02]  /*c210*/  SHF.R.S32.HI R6, RZ, 0x1f, R7 ;  /* 0x0000001fff067819 */ /* 0x000fe40000011407 */
[----:B------:R-:W0:Y:S02]  /*c220*/  @P0 LDC R9, c[0x0][0xbec] ;  /* 0x0002fb00ff090b82 */ /* 0x000e240000000800 */
[----:B------:R-:W-:-:S02]  /*c230*/  LEA.HI R3, R6, R7, RZ, 0x7 ;  /* 0x0000000706037211 */ /* 0x000fc400078f38ff */
[----:B------:R-:W-:Y:S02]  /*c240*/  LEA.HI R6, R6, R7, RZ, 0x2 ;  /* 0x0000000706067211 */ /* 0x000fe400078f10ff */
[----:B------:R-:W-:Y:S02]  /*c250*/  LOP3.LUT R4, R3, 0xffffff80, RZ, 0xc0, !PT ;  /* 0xffffff8003047812 */ /* 0x000fe400078ec0ff */
[----:B------:R-:W-:Y:S01]  /*c260*/  LOP3.LUT R6, R6, 0xfffffffc, RZ, 0xc0, !PT ;  /* 0xfffffffc06067812 */ /* 0x000fe200078ec0ff */
[----:B------:R-:W1:Y:S01]  /*c270*/  LDC.64 R20, c[0x0][0xb40] ;  /* 0x0002d000ff147b82 */ /* 0x000e620000000a00 */
[C---:B------:R-:W-:Y:S02]  /*c280*/  IADD3 R23, R7.reuse, -R4, RZ ;  /* 0x8000000407177210 */ /* 0x040fe40007ffe0ff */
[----:B------:R-:W-:Y:S01]  /*c290*/  SHF.R.S32.HI R8, RZ, 0x7, R3 ;  /* 0x00000007ff087819 */ /* 0x000fe20000011403 */
[----:B------:R-:W-:Y:S01]  /*c2a0*/  IMAD.IADD R6, R7, 0x1, -R6 ;  /* 0x0000000107067824 */ /* 0x000fe200078e0a06 */
[----:B------:R-:W-:-:S02]  /*c2b0*/  SHF.R.S32.HI R10, RZ, 0x1f, R23 ;  /* 0x0000001fff0a7819 */ /* 0x000fc40000011417 */
[----:B------:R-:W-:Y:S01]  /*c2c0*/  LEA.HI R3, R3, R8, RZ, 0x1 ;  /* 0x0000000803037211 */ /* 0x000fe200078f08ff */
[----:B------:R-:W3:Y:S01]  /*c2d0*/  @P0 LDC R13, c[0x0][0xbf0] ;  /* 0x0002fc00ff0d0b82 */ /* 0x000ee20000000800 */
[----:B------:R-:W-:Y:S01]  /*c2e0*/  LEA.HI R120, R10, R23, RZ, 0x2 ;  /* 0x000000170a787211 */ /* 0x000fe200078f10ff */
[----:B----4-:R-:W-:Y:S01]  /*c2f0*/  IMAD R19, R16, R15, UR11 ;  /* 0x0000000b10137e24 */ /* 0x010fe2000f8e020f */
[----:B------:R-:W-:Y:S02]  /*c300*/  LEA.HI R7, R6, R6, RZ, 0x1 ;  /* 0x0000000606077211 */ /* 0x000fe400078f08ff */
[--C-:B------:R-:W-:Y:S02]  /*c310*/  SHF.R.S32.HI R4, RZ, 0x2, R120.reuse ;  /* 0x00000002ff047819 */ /* 0x100fe40000011478 */
[----:B------:R-:W-:Y:S01]  /*c320*/  SHF.R.S32.HI R5, RZ, 0x1f, R120 ;  /* 0x0000001fff057819 */ /* 0x000fe20000011478 */
[----:B------:R-:W4:Y:S01]  /*c330*/  @P0 LDC R121, c[0x0][0xbec] ;  /* 0x0002fb00ff790b82 */ /* 0x000f220000000800 */
[----:B------:R-:W-:-:S02]  /*c340*/  LOP3.LUT R3, R3, 0x3fffffe, RZ, 0xc0, !PT ;  /* 0x03fffffe03037812 */ /* 0x000fc400078ec0ff */
[----:B------:R-:W-:Y:S02]  /*c350*/  LEA.HI R5, R5, R4, RZ, 0x3 ;  /* 0x0000000405057211 */ /* 0x000fe400078f18ff */
[----:B------:R-:W-:Y:S01]  /*c360*/  LOP3.LUT R7, R7, 0x1ffffffe, RZ, 0xc0, !PT ;  /* 0x1ffffffe07077812 */ /* 0x000fe200078ec0ff */
[----:B------:R-:W-:Y:S01]  /*c370*/  IMAD.IADD R3, R8, 0x1, -R3 ;  /* 0x0000000108037824 */ /* 0x000fe200078e0a03 */
[----:B------:R-:W-:Y:S01]  /*c380*/  LOP3.LUT R5, R5, 0xfffffff8, RZ, 0xc0, !PT ;  /* 0xfffffff805057812 */ /* 0x000fe200078ec0ff */
[----:B------:R-:W5:Y:S01]  /*c390*/  @P0 LDC R22, c[0x0][0xbf0] ;  /* 0x0002fc00ff160b82 */ /* 0x000f620000000800 */
[----:B------:R-:W-:Y:S01]  /*c3a0*/  IADD3 R8, R6, -R7, RZ ;  /* 0x8000000706087210 */ /* 0x000fe20007ffe0ff */
[----:B-1----:R-:W-:Y:S01]  /*c3b0*/  IMAD R14, R20, UR10, RZ ;  /* 0x0000000a140e7c24 */ /* 0x002fe2000f8e02ff */
[----:B------:R-:W-:Y:S01]  /*c3c0*/  LOP3.LUT R120, R120, 0x7ffffffc, RZ, 0xc0, !PT ;  /* 0x7ffffffc78787812 */ /* 0x000fe200078ec0ff */
[----:B------:R-:W-:Y:S01]  /*c3d0*/  IMAD.IADD R5, R4, 0x1, -R5 ;  /* 0x0000000104057824 */ /* 0x000fe200078e0a05 */
[----:B------:R-:W-:-:S02]  /*c3e0*/  LEA.HI R4, R10, R23, RZ, 0x5 ;  /* 0x000000170a047211 */ /* 0x000fc400078f28ff */
[----:B------:R-:W-:Y:S01]  /*c3f0*/  IADD3 R120, R23, -R120, RZ ;  /* 0x8000007817787210 */ /* 0x000fe20007ffe0ff */
[----:B------:R-:W1:Y:S01]  /*c400*/  LDC.64 R10, c[0x0][0xbd8] ;  /* 0x0002f600ff0a7b82 */ /* 0x000e620000000a00 */
[----:B------:R-:W-:-:S05]  /*c410*/  SHF.R.S32.HI R4, RZ, 0x5, R4 ;  /* 0x00000005ff047819 */ /* 0x000fca0000011404 */
[----:B------:R-:W-:Y:S02]  /*c420*/  IMAD R6, R4, 0x10, R5 ;  /* 0x0000001004067824 */ /* 0x000fe400078e0205 */
[----:B------:R-:W-:Y:S01]  /*c430*/  IMAD.U32 R5, RZ, RZ, UR5 ;  /* 0x00000005ff057e24 */ /* 0x000fe2000f8e00ff */
[----:B------:R-:W-:Y:S01]  /*c440*/  MOV R5, UR6 ;  /* 0x0000000600057c02 */ /* 0x000fe20008000f00 */
[----:B------:R-:W-:Y:S01]  /*c450*/  IMAD R3, R3, 0x40, R6 ;  /* 0x0000004003037824 */ /* 0x000fe200078e0206 */
[----:B------:R-:W-:Y:S01]  /*c460*/  UIMAD UR6, UR13, UR9, UR7 ;  /* 0x000000090d0672a4 */ /* 0x000fe2000f8e0207 */
[----:B------:R-:W-:Y:S01]  /*c470*/  IMAD.U32 R4, RZ, RZ, UR4 ;  /* 0x00000004ff047e24 */ /* 0x000fe2000f8e00ff */
[----:B------:R-:W-:Y:S01]  /*c480*/  UIMAD.WIDE.U32 UR4, UR13, UR8, URZ ;  /* 0x000000080d0472a5 */ /* 0x000fe2000f8e003f */
[----:B------:R-:W-:Y:S02]  /*c490*/  IMAD R8, R8, 0x8, R3 ;  /* 0x0000000808087824 */ /* 0x000fe400078e0203 */
[----:B------:R-:W-:Y:S01]  /*c4a0*/  ULDC.64 UR8, c[0x0][0xb28] ;  /* 0x0002ca0000087ab9 */ /* 0x000fe20000000a00 */
[----:B------:R-:W-:Y:S01]  /*c4b0*/  UIADD3 UR6, UR5, UR6, URZ ;  /* 0x0000000605067290 */ /* 0x000fe2000fffe03f */
[----:B--2---:R-:W-:-:S02]  /*c4c0*/  IMAD R8, R12, 0x80, R8 ;  /* 0x000000800c087824 */ /* 0x004fc400078e0208 */
[----:B------:R-:W-:Y:S02]  /*c4d0*/  IMAD.U32 R7, RZ, RZ, UR5 ;  /* 0x00000005ff077e24 */ /* 0x000fe4000f8e00ff */
[----:B----4-:R-:W-:-:S04]  /*c4e0*/  @P0 IMAD.HI.U32 R121, R8, R121, RZ ;  /* 0x0000007908790227 */ /* 0x010fc800078e00ff */
[C---:B-1----:R-:W-:Y:S02]  /*c4f0*/  IMAD R6, R10.reuse, UR10, RZ ;  /* 0x0000000a0a067c24 */ /* 0x042fe4000f8e02ff */
[----:B------:R-:W-:-:S04]  /*c500*/  IMAD.WIDE.U32 R4, R10, UR12, R4 ;  /* 0x0000000c0a047c25 */ /* 0x000fc8000f8e0004 */
[----:B0-----:R-:W-:Y:S01]  /*c510*/  @P0 IMAD.HI.U32 R10, R8, R9, RZ ;  /* 0x00000009080a0227 */ /* 0x001fe200078e00ff */
[----:B------:R-:W-:-:S03]  /*c520*/  MOV R9, R8 ;  /* 0x0000000800097202 */ /* 0x000fc60000000f00 */
[----:B------:R-:W-:Y:S01]  /*c530*/  IMAD R11, R11, UR12, R6 ;  /* 0x0000000c0b0b7c24 */ /* 0x000fe2000f8e0206 */
[----:B------:R-:W-:Y:S01]  /*c540*/  MOV R6, UR4 ;  /* 0x0000000400067c02 */ /* 0x000fe20008000f00 */
[----:B------:R-:W-:Y:S01]  /*c550*/  IMAD.U32 R7, RZ, RZ, UR6 ;  /* 0x00000006ff077e24 */ /* 0x000fe2000f8e00ff */
[----:B---3--:R-:W-:Y:S01]  /*c560*/  @P0 SHF.R.U32.HI R9, RZ, R13, R10 ;  /* 0x0000000dff090219 */ /* 0x008fe2000001160a */
[----:B------:R-:W-:Y:S01]  /*c570*/  IMAD R13, R21, UR12, R14 ;  /* 0x0000000c150d7c24 */ /* 0x000fe2000f8e020e */
[----:B------:R-:W-:Y:S01]  /*c580*/  SHF.R.S32.HI R14, RZ, 0x1f, R19 ;  /* 0x0000001fff0e7819 */ /* 0x000fe20000011413 */
[----:B------:R-:W-:Y:S01]  /*c590*/  IMAD.WIDE.U32 R6, R20, UR12, R6 ;  /* 0x0000000c14067c25 */ /* 0x000fe2000f8e0006 */
[----:B------:R-:W-:Y:S01]  /*c5a0*/  ULDC.64 UR4, c[0x0][0xbe0] ;  /* 0x0002f80000047ab9 */ /* 0x000fe20000000a00 */
[----:B------:R-:W-:Y:S02]  /*c5b0*/  ULDC.64 UR6, c[0x0][0xb48] ;  /* 0x0002d20000067ab9 */ /* 0x000fe40000000a00 */
[----:B------:R-:W-:-:S02]  /*c5c0*/  IMAD.IADD R5, R5, 0x1, R11 ;  /* 0x0000000105057824 */ /* 0x000fc400078e020b */
[----:B------:R-:W-:Y:S02]  /*c5d0*/  IMAD.IADD R7, R7, 0x1, R13 ;  /* 0x0000000107077824 */ /* 0x000fe400078e020d */
[----:B------:R-:W-:Y:S02]  /*c5e0*/  IMAD R13, R14, UR6, RZ ;  /* 0x000000060e0d7c24 */ /* 0x000fe4000f8e02ff */
[----:B------:R-:W-:-:S04]  /*c5f0*/  IMAD.WIDE.U32 R4, R19, UR4, R4 ;  /* 0x0000000413047c25 */ /* 0x000fc8000f8e0004 */
[----:B------:R-:W-:Y:S01]  /*c600*/  IMAD.MOV.U32 R11, RZ, RZ, R8 ;  /* 0x000000ffff0b7224 */ /* 0x000fe200078e0008 */
[----:B-----5:R-:W-:Y:S01]  /*c610*/  @P0 SHF.R.U32.HI R11, RZ, R22, R121 ;  /* 0x00000016ff0b0219 */ /* 0x020fe20000011679 */
[----:B------:R-:W-:Y:S01]  /*c620*/  IMAD R15, R19, UR7, R13 ;  /* 0x00000007130f7c24 */ /* 0x000fe2000f8e020d */
[----:B------:R-:W-:Y:S01]  /*c630*/  SHF.R.S32.HI R13, RZ, 0x1f, R9 ;  /* 0x0000001fff0d7819 */ /* 0x000fe20000011409 */
[----:B------:R-:W-:Y:S01]  /*c640*/  IMAD R10, R14, UR4, RZ ;  /* 0x000000040e0a7c24 */ /* 0x000fe2000f8e02ff */
[C---:B------:R-:W-:Y:S01]  /*c650*/  IADD3 R4, P0, R9.reuse, R4, RZ ;  /* 0x0000000409047210 */ /* 0x040fe20007f1e0ff */
[--C-:B------:R-:W-:Y:S01]  /*c660*/  IMAD.MOV R16, RZ, RZ, -R11.reuse ;  /* 0x000000ffff107224 */ /* 0x100fe200078e0a0b */
[----:B------:R-:W-:Y:S01]  /*c670*/  IADD3 R9, -R9, RZ, RZ ;  /* 0x000000ff09097210 */ /* 0x000fe20007ffe1ff */
[C---:B------:R-:W-:Y:S01]  /*c680*/  IMAD R14, R19.reuse, UR5, R10 ;  /* 0x00000005130e7c24 */ /* 0x040fe2000f8e020a */
[----:B------:R-:W-:Y:S01]  /*c690*/  SHF.R.S32.HI R10, RZ, 0x1f, R11 ;  /* 0x0000001fff0a7819 */ /* 0x000fe2000001140b */
[----:B------:R-:W-:Y:S01]  /*c6a0*/  IMAD.WIDE.U32 R6, R19, UR6, R6 ;  /* 0x0000000613067c25 */ /* 0x000fe2000f8e0006 */
[----:B------:R-:W-:Y:S01]  /*c6b0*/  ULDC.64 UR4, c[0x0][0xb30] ;  /* 0x0002cc0000047ab9 */ /* 0x000fe20000000a00 */
[----:B------:R-:W-:Y:S01]  /*c6c0*/  ULDC.64 UR6, c[0x0][0xbc8] ;  /* 0x0002f20000067ab9 */ /* 0x000fe20000000a00 */
[----:B------:R-:W-:Y:S01]  /*c6d0*/  IADD3.X R5, R13, R5, R14, P0, !PT ;  /* 0x000000050d057210 */ /* 0x000fe200007fe40e */
[----:B------:R-:W-:-:S02]  /*c6e0*/  IMAD R9, R17, R9, R8 ;  /* 0x0000000911097224 */ /* 0x000fc400078e0208 */
[----:B------:R-:W-:Y:S02]  /*c6f0*/  IMAD R10, R10, UR4, RZ ;  /* 0x000000040a0a7c24 */ /* 0x000fe4000f8e02ff */
[----:B------:R-:W-:Y:S01]  /*c700*/  IMAD R13, R17, R16, R8 ;  /* 0x00000010110d7224 */ /* 0x000fe200078e0208 */
[----:B------:R-:W-:Y:S01]  /*c710*/  SHF.R.S32.HI R8, RZ, 0x1f, R9 ;  /* 0x0000001fff087819 */ /* 0x000fe20000011409 */
[----:B------:R-:W-:Y:S02]  /*c720*/  IMAD.IADD R7, R7, 0x1, R15 ;  /* 0x0000000107077824 */ /* 0x000fe400078e020f */
[C---:B------:R-:W-:Y:S01]  /*c730*/  IMAD R15, R11.reuse, UR5, R10 ;  /* 0x000000050b0f7c24 */ /* 0x040fe2000f8e020a */
[----:B------:R-:W-:Y:S01]  /*c740*/  SHF.R.S32.HI R10, RZ, 0x1f, R13 ;  /* 0x0000001fff0a7819 */ /* 0x000fe2000001140d */
[----:B------:R-:W-:Y:S01]  /*c750*/  IMAD.WIDE.U32 R6, R11, UR4, R6 ;  /* 0x000000040b067c25 */ /* 0x000fe2000f8e0006 */
[----:B------:R-:W0:Y:S01]  /*c760*/  S2UR UR5, SR_CgaCtaId ;  /* 0x00000000000579c3 */ /* 0x000e220000008800 */
[----:B------:R-:W-:-:S02]  /*c770*/  UMOV UR4, 0x400 ;  /* 0x0000040000047882 */ /* 0x000fc40000000000 */
[----:B------:R-:W-:Y:S02]  /*c780*/  IMAD R8, R8, UR6, RZ ;  /* 0x0000000608087c24 */ /* 0x000fe4000f8e02ff */
[----:B------:R-:W-:Y:S02]  /*c790*/  IMAD.IADD R7, R7, 0x1, R15 ;  /* 0x0000000107077824 */ /* 0x000fe400078e020f */
[----:B------:R-:W-:Y:S02]  /*c7a0*/  IMAD R10, R10, UR8, RZ ;  /* 0x000000080a0a7c24 */ /* 0x000fe4000f8e02ff */
[C---:B------:R-:W-:Y:S02]  /*c7b0*/  IMAD R11, R9.reuse, UR7, R8 ;  /* 0x00000007090b7c24 */ /* 0x040fe4000f8e0208 */
[----:B------:R-:W-:Y:S01]  /*c7c0*/  IMAD.WIDE.U32 R4, R9, UR6, R4 ;  /* 0x0000000609047c25 */ /* 0x000fe2000f8e0004 */
[----:B------:R-:W-:-:S03]  /*c7d0*/  ULDC.64 UR6, c[0x0][0xba8] ;  /* 0x0002ea0000067ab9 */ /* 0x000fc60000000a00 */
[----:B------:R-:W-:Y:S01]  /*c7e0*/  IMAD R15, R13, UR9, R10 ;  /* 0x000000090d0f7c24 */ /* 0x000fe2000f8e020a */
[----:B------:R-:W-:Y:S01]  /*c7f0*/  IADD3 R5, R5, R11, RZ ;  /* 0x0000000b05057210 */ /* 0x000fe20007ffe0ff */
[----:B------:R-:W-:Y:S01]  /*c800*/  IMAD.WIDE.U32 R8, R13, UR8, R6 ;  /* 0x000000080d087c25 */ /* 0x000fe2000f8e0006 */
[----:B------:R-:W-:Y:S01]  /*c810*/  LEA R13, P0, R4, UR6, 0x2 ;  /* 0x00000006040d7c11 */ /* 0x000fe2000f8010ff */
[----:B------:R-:W-:Y:S01]  /*c820*/  ULDC.64 UR8, c[0x0][0xb00] ;  /* 0x0002c00000087ab9 */ /* 0x000fe20000000a00 */
[----:B------:R-:W-:Y:S01]  /*c830*/  ULDC UR6, c[0x0][0xa88] ;  /* 0x0002a20000067ab9 */ /* 0x000fe20000000800 */
[----:B------:R-:W-:Y:S01]  /*c840*/  IMAD.IADD R7, R9, 0x1, R15 ;  /* 0x0000000109077824 */ /* 0x000fe200078e020f */
[----:B------:R-:W-:Y:S01]  /*c850*/  LEA R6, P1, R8, UR8, 0x2 ;  /* 0x0000000808067c11 */ /* 0x000fe2000f8210ff */
[----:B------:R-:W-:Y:S01]  /*c860*/  SHFL.IDX PT, R10, R13, 0x1, 0x1c1f ;  /* 0x003c1f000d0a7f89 */ /* 0x000fe200000e0000 */
[----:B------:R-:W-:Y:S01]  /*c870*/  LEA.HI.X R14, R4, UR7, R5, 0x2, P0 ;  /* 0x00000007040e7c11 */ /* 0x000fe200080f1405 */
[----:B------:R-:W-:Y:S01]  /*c880*/  IMAD R3, R12, 0x80, R3 ;  /* 0x000000800c037824 */ /* 0x000fe200078e0203 */
[----:B------:R-:W-:Y:S01]  /*c890*/  LEA.HI.X R7, R8, UR9, R7, 0x2, P1 ;  /* 0x0000000908077c11 */ /* 0x000fe200088f1407 */
[----:B0-----:R-:W-:Y:S01]  /*c8a0*/  ULEA UR4, UR5, UR4, 0x18 ;  /* 0x0000000405047291 */ /* 0x001fe2000f8ec03f */
[----:B------:R-:W-:Y:S01]  /*c8b0*/  SHFL.IDX PT, R8, R13, RZ, 0x1c1f ;  /* 0x001c1fff0d087589 */ /* 0x000fe200000e0000 */
[----:B------:R-:W-:Y:S01]  /*c8c0*/  IMAD R22, R17, UR6, RZ ;  /* 0x0000000611167c24 */ /* 0x000fe2000f8e02ff */
[----:B------:R-:W-:Y:S01]  /*c8d0*/  LOP3.LUT P0, RZ, R23, 0x3, RZ, 0xc0, !PT ;  /* 0x0000000317ff7812 */ /* 0x000fe2000780c0ff */
[C---:B------:R-:W-:Y:S01]  /*c8e0*/  VIADD R19, R3.reuse, 0x8 ;  /* 0x0000000803137836 */ /* 0x040fe20000000000 */
[----:B------:R-:W0:Y:S01]  /*c8f0*/  SHFL.IDX PT, R9, R14, RZ, 0x1c1f ;  /* 0x001c1fff0e097589 */ /* 0x000e2200000e0000 */
[----:B------:R-:W-:Y:S01]  /*c900*/  UIADD3 UR4, UR4, 0x36820, URZ ;  /* 0x0003682004047890 */ /* 0x000fe2000fffe03f */
[----:B------:R-:W-:-:S02]  /*c910*/  ISETP.GE.OR P1, PT, R3, R22, P0 ;  /* 0x000000160300720c */ /* 0x000fc40000726670 */
[----:B------:R-:W1:Y:S01]  /*c920*/  SHFL.IDX PT, R11, R14, 0x1, 0x1c1f ;  /* 0x003c1f000e0b7f89 */ /* 0x000e6200000e0000 */
[-C--:B------:R-:W-:Y:S01]  /*c930*/  ISETP.GE.OR P0, PT, R19, R22.reuse, P0 ;  /* 0x000000161300720c */ /* 0x080fe20000706670 */
[----:B------:R-:W-:Y:S01]  /*c940*/  UPRMT UR4, URZ, 0x654, UR4 ;  /* 0x000006543f047896 */ /* 0x000fe20008000004 */
[----:B------:R-:W-:Y:S01]  /*c950*/  ISETP.GE.AND P2, PT, R3, R22, PT ;  /* 0x000000160300720c */ /* 0x000fe20003f46270 */
[----:B------:R2:W3:Y:S01]  /*c960*/  SHFL.IDX PT, R4, R6, RZ, 0x1c1f ;  /* 0x001c1fff06047589 */ /* 0x0004e200000e0000 */
[----:B------:R-:W-:-:S03]  /*c970*/  IMAD.SHL.U32 R3, R120, 0x2, RZ ;  /* 0x0000000278037824 */ /* 0x000fc600078e00ff */
[----:B------:R2:W4:Y:S03]  /*c980*/  SHFL.IDX PT, R5, R7, RZ, 0x1c1f ;  /* 0x001c1fff07057589 */ /* 0x00052600000e0000 */
[----:B------:R-:W-:Y:S01]  /*c990*/  SYNCS.ARRIVE.TRANS64.RED.A1T0 RZ, [UR4], RZ ;  /* 0x000000ffffff79a7 */ /* 0x000fe20008100404 */
[----:B0-----:R2:W-:Y:S04]  /*c9a0*/  @!P1 ST.E desc[UR14][R8.64], R2 ;  /* 0x0000000208009985 */ /* 0x0015e8000c10190e */
[----:B-1----:R2:W-:Y:S01]  /*c9b0*/  @!P0 ST.E desc[UR14][R10.64], R0 ;  /* 0x000000000a008985 */ /* 0x0025e2000c10190e */
[----:B------:R-:W-:Y:S05]  /*c9c0*/  @P2 BRA `(.L_x_35) ;  /* 0x00000008003c2947 */ /* 0x000fea0003800000 */
[C---:B--2---:R-:W-:Y:S01]  /*c9d0*/  VIADD R0, R3.reuse, 0x8 ;  /* 0x0000000803007836 */ /* 0x044fe20000000000 */
[----:B------:R-:W-:Y:S01]  /*c9e0*/  ULDC UR4, c[0x0][0xac8] ;  /* 0x0002b20000047ab9 */ /* 0x000fe20000000800 */
[C---:B------:R-:W-:Y:S01]  /*c9f0*/  VIADD R2, R3.reuse, 0x10 ;  /* 0x0000001003027836 */ /* 0x040fe20000000000 */
[C---:B------:R-:W-:Y:S01]  /*ca00*/  ISETP.GE.AND P0, PT, R3.reuse, UR4, PT ;  /* 0x0000000403007c0c */ /* 0x040fe2000bf06270 */
[C---:B------:R-:W-:Y:S01]  /*ca10*/  VIADD R15, R3.reuse, 0x20 ;  /* 0x00000020030f7836 */ /* 0x040fe20000000000 */
[----:B------:R-:W-:Y:S01]  /*ca20*/  ISETP.GE.AND P1, PT, R0, UR4, PT ;  /* 0x0000000400007c0c */ /* 0x000fe2000bf26270 */
[----:B------:R-:W-:Y:S01]  /*ca30*/  ULDC.64 UR6, c[0x0][0x208] ;  /* 0x0000820000067ab9 */ /* 0x000fe20000000a00 */
[----:B------:R-:W-:Y:S01]  /*ca40*/  ISETP.GE.AND P2, PT, R2, UR4, PT ;  /* 0x0000000402007c0c */ /* 0x000fe2000bf46270 */
[C---:B------:R-:W-:Y:S01]  /*ca50*/  VIADD R17, R3.reuse, 0x40 ;  /* 0x0000004003117836 */ /* 0x040fe20000000000 */
[C---:B------:R-:W-:Y:S01]  /*ca60*/  IADD3 R14, R3.reuse, 0x18, RZ ;  /* 0x00000018030e7810 */ /* 0x040fe20007ffe0ff */
[----:B------:R-:W-:Y:S01]  /*ca70*/  VIADD R20, R3, 0x48 ;  /* 0x0000004803147836 */ /* 0x000fe20000000000 */
[----:B------:R-:W-:-:S02]  /*ca80*/  ISETP.GE.AND P6, PT, R15, UR4, PT ;  /* 0x000000040f007c0c */ /* 0x000fc4000bfc6270 */
[----:B------:R-:W-:Y:S02]  /*ca90*/  ISETP.GE.AND P5, PT, R14, UR4, PT ;  /* 0x000000040e007c0c */ /* 0x000fe4000bfa6270 */
[C---:B------:R-:W-:Y:S01]  /*caa0*/  IADD3 R16, R3.reuse, 0x38, RZ ;  /* 0x0000003803107810 */ /* 0x040fe20007ffe0ff */
[C-C-:B---34-:R-:W-:Y:S02]  /*cab0*/  @!P0 IMAD.WIDE R8, R3.reuse, 0x4, R4.reuse ;  /* 0x0000000403088825 */ /* 0x158fe400078e0204 */
[----:B------:R-:W-:Y:S02]  /*cac0*/  @!P1 LEA.HI R0, R0, R0, RZ, 0x1 ;  /* 0x0000000000009211 */ /* 0x000fe400078f08ff */
[----:B------:R-:W-:Y:S01]  /*cad0*/  @!P2 LEA.HI R2, R2, R2, RZ, 0x1 ;  /* 0x000000020202a211 */ /* 0x000fe200078f08ff */
[----:B------:R0:W-:Y:S01]  /*cae0*/  @!P0 ST.E.64 desc[UR6][R8.64], R24 ;  /* 0x0000001808008985 */ /* 0x0001e2000c101b06 */
[----:B------:R-:W-:Y:S01]  /*caf0*/  @!P1 LOP3.LUT R11, R0, 0xfffffffe, RZ, 0xc0, !PT ;  /* 0xfffffffe000b9812 */ /* 0x000fe200078ec0ff */
[C---:B------:R-:W-:Y:S01]  /*cb00*/  VIADD R0, R3.reuse, 0x28 ;  /* 0x0000002803007836 */ /* 0x040fe20000000000 */
[----:B------:R-:W-:Y:S01]  /*cb10*/  @!P2 LOP3.LUT R13, R2, 0xfffffffe, RZ, 0xc0, !PT ;  /* 0xfffffffe020da812 */ /* 0x000fe200078ec0ff */
[----:B------:R-:W-:Y:S01]  /*cb20*/  VIADD R2, R3, 0x30 ;  /* 0x0000003003027836 */ /* 0x000fe20000000000 */
[----:B------:R-:W-:Y:S01]  /*cb30*/  ISETP.GE.AND P3, PT, R16, UR4, PT ;  /* 0x0000000410007c0c */ /* 0x000fe2000bf66270 */
[----:B------:R-:W-:Y:S01]  /*cb40*/  @!P1 IMAD.WIDE R10, R11, 0x4, R4 ;  /* 0x000000040b0a9825 */ /* 0x000fe200078e0204 */
[----:B------:R-:W-:-:S02]  /*cb50*/  ISETP.GE.AND P0, PT, R0, UR4, PT ;  /* 0x0000000400007c0c */ /* 0x000fc4000bf06270 */
[----:B------:R-:W-:Y:S01]  /*cb60*/  ISETP.GE.AND P4, PT, R2, UR4, PT ;  /* 0x0000000402007c0c */ /* 0x000fe2000bf86270 */
[----:B------:R-:W-:Y:S01]  /*cb70*/  @!P2 IMAD.WIDE R12, R13, 0x4, R4 ;  /* 0x000000040d0ca825 */ /* 0x000fe200078e0204 */
[----:B------:R1:W-:Y:S01]  /*cb80*/  @!P1 ST.E.64 desc[UR6][R10.64], R28 ;  /* 0x0000001c0a009985 */ /* 0x0003e2000c101b06 */
[----:B------:R-:W-:Y:S02]  /*cb90*/  ISETP.GE.AND P1, PT, R20, UR4, PT ;  /* 0x0000000414007c0c */ /* 0x000fe4000bf26270 */
[----:B------:R-:W-:Y:S01]  /*cba0*/  @!P5 LEA.HI R14, R14, R14, RZ, 0x1 ;  /* 0x0000000e0e0ed211 */ /* 0x000fe200078f08ff */
[----:B------:R2:W-:Y:S01]  /*cbb0*/  @!P2 ST.E.64 desc[UR6][R12.64], R32 ;  /* 0x000000200c00a985 */ /* 0x0005e2000c101b06 */
[----:B------:R-:W-:Y:S01]  /*cbc0*/  ISETP.GE.AND P2, PT, R17, UR4, PT ;  /* 0x0000000411007c0c */ /* 0x000fe2000bf46270 */
[----:B0-----:R-:W-:Y:S01]  /*cbd0*/  VIADD R24, R3, 0x50 ;  /* 0x0000005003187836 */ /* 0x001fe20000000000 */
[----:B------:R-:W-:Y:S02]  /*cbe0*/  @!P6 LEA.HI R15, R15, R15, RZ, 0x1 ;  /* 0x0000000f0f0fe211 */ /* 0x000fe400078f08ff */
[----:B------:R-:W-:-:S02]  /*cbf0*/  @!P5 LOP3.LUT R9, R14, 0xfffffffe, RZ, 0xc0, !PT ;  /* 0xfffffffe0e09d812 */ /* 0x000fc400078ec0ff */
[----:B------:R-:W-:Y:S02]  /*cc00*/  @!P0 LEA.HI R0, R0, R0, RZ, 0x1 ;  /* 0x0000000000008211 */ /* 0x000fe400078f08ff */
[----:B------:R-:W-:Y:S01]  /*cc10*/  @!P4 LEA.HI R2, R2, R2, RZ, 0x1 ;  /* 0x000000020202c211 */ /* 0x000fe200078f08ff */
[--C-:B------:R-:W-:Y:S01]  /*cc20*/  @!P5 IMAD.WIDE R8, R9, 0x4, R4.reuse ;  /* 0x000000040908d825 */ /* 0x100fe200078e0204 */
[----:B-1----:R-:W-:Y:S02]  /*cc30*/  @!P6 LOP3.LUT R11, R15, 0xfffffffe, RZ, 0xc0, !PT ;  /* 0xfffffffe0f0be812 */ /* 0x002fe400078ec0ff */
[----:B------:R-:W-:Y:S02]  /*cc40*/  @!P3 LEA.HI R16, R16, R16, RZ, 0x1 ;  /* 0x000000101010b211 */ /* 0x000fe400078f08ff */
[----:B--2---:R-:W-:Y:S01]  /*cc50*/  @!P2 LEA.HI R12, R17, R17, RZ, 0x1 ;  /* 0x00000011110ca211 */ /* 0x004fe200078f08ff */
[----:B------:R-:W-:Y:S01]  /*cc60*/  @!P6 IMAD.WIDE R10, R11, 0x4, R4 ;  /* 0x000000040b0ae825 */ /* 0x000fe200078e0204 */
[----:B------:R-:W-:Y:S01]  /*cc70*/  @!P1 LEA.HI R20, R20, R20, RZ, 0x1 ;  /* 0x0000001414149211 */ /* 0x000fe200078f08ff */
[----:B------:R0:W-:Y:S01]  /*cc80*/  @!P5 ST.E.64 desc[UR6][R8.64], R36 ;  /* 0x000000240800d985 */ /* 0x0001e2000c101b06 */
[----:B------:R-:W-:Y:S01]  /*cc90*/  @!P0 LOP3.LUT R13, R0, 0xfffffffe, RZ, 0xc0, !PT ;  /* 0xfffffffe000d8812 */ /* 0x000fe200078ec0ff */
[C---:B------:R-:W-:Y:S01]  /*cca0*/  VIADD R0, R3.reuse, 0x60 ;  /* 0x0000006003007836 */ /* 0x040fe20000000000 */
[----:B------:R-:W-:Y:S01]  /*ccb0*/  @!P4 LOP3.LUT R15, R2, 0xfffffffe, RZ, 0xc0, !PT ;  /* 0xfffffffe020fc812 */ /* 0x000fe200078ec0ff */
[----:B------:R1:W-:Y:S01]  /*ccc0*/  @!P6 ST.E.64 desc[UR6][R10.64], R40 ;  /* 0x000000280a00e985 */ /* 0x0003e2000c101b06 */
[----:B------:R-:W-:Y:S01]  /*ccd0*/  @!P3 LOP3.LUT R17, R16, 0xfffffffe, RZ, 0xc0, !PT ;  /* 0xfffffffe1011b812 */ /* 0x000fe200078ec0ff */
[----:B------:R-:W-:Y:S01]  /*cce0*/  VIADD R2, R3, 0x68 ;  /* 0x0000006803027836 */ /* 0x000fe20000000000 */
[----:B------:R-:W-:-:S02]  /*ccf0*/  @!P2 LOP3.LUT R21, R12, 0xfffffffe, RZ, 0xc0, !PT ;  /* 0xfffffffe0c15a812 */ /* 0x000fc400078ec0ff */
[----:B------:R-:W-:Y:S01]  /*cd00*/  @!P1 LOP3.LUT R23, R20, 0xfffffffe, RZ, 0xc0, !PT ;  /* 0xfffffffe14179812 */ /* 0x000fe200078ec0ff */
[C---:B------:R-:W-:Y:S01]  /*cd10*/  VIADD R20, R3.reuse, 0x70 ;  /* 0x0000007003147836 */ /* 0x040fe20000000000 */
[----:B------:R-:W-:Y:S02]  /*cd20*/  IADD3 R25, R3, 0x58, RZ ;  /* 0x0000005803197810 */ /* 0x000fe40007ffe0ff */
[----:B------:R-:W-:Y:S01]  /*cd30*/  ISETP.GE.AND P5, PT, R24, UR4, PT ;  /* 0x0000000418007c0c */ /* 0x000fe2000bfa6270 */
[----:B0-----:R-:W-:Y:S01]  /*cd40*/  @!P0 IMAD.WIDE R8, R13, 0x4, R4 ;  /* 0x000000040d088825 */ /* 0x001fe200078e0204 */
[----:B------:R-:W-:-:S03]  /*cd50*/  ISETP.GE.AND P6, PT, R25, UR4, PT ;  /* 0x0000000419007c0c */ /* 0x000fc6000bfc6270 */
[--C-:B-1----:R-:W-:Y:S01]  /*cd60*/  @!P4 IMAD.WIDE R10, R15, 0x4, R4.reuse ;  /* 0x000000040f0ac825 */ /* 0x102fe200078e0204 */
[----:B------:R0:W-:Y:S01]  /*cd70*/  @!P0 ST.E.64 desc[UR6][R8.64], R44 ;  /* 0x0000002c08008985 */ /* 0x0001e2000c101b06 */
[----:B------:R-:W-:Y:S02]  /*cd80*/  ISETP.GE.AND P0, PT, R0, UR4, PT ;  /* 0x0000000400007c0c */ /* 0x000fe4000bf06270 */
[--C-:B------:R-:W-:Y:S01]  /*cd90*/  @!P3 IMAD.WIDE R12, R17, 0x4, R4.reuse ;  /* 0x00000004110cb825 */ /* 0x100fe200078e0204 */
[----:B------:R1:W-:Y:S03]  /*cda0*/  @!P4 ST.E.64 desc[UR6][R10.64], R48 ;  /* 0x000000300a00c985 */ /* 0x0003e6000c101b06 */
[----:B------:R-:W-:Y:S01]  /*cdb0*/  @!P2 IMAD.WIDE R14, R21, 0x4, R4 ;  /* 0x00000004150ea825 */ /* 0x000fe200078e0204 */
[----:B------:R2:W-:Y:S01]  /*cdc0*/  @!P3 ST.E.64 desc[UR6][R12.64], R52 ;  /* 0x000000340c00b985 */ /* 0x0005e2000c101b06 */
[----:B------:R-:W-:-:S02]  /*cdd0*/  IADD3 R21, R3, 0x78, RZ ;  /* 0x0000007803157810 */ /* 0x000fc40007ffe0ff */
[----:B------:R-:W-:Y:S01]  /*cde0*/  @!P1 IMAD.WIDE R16, R23, 0x4, R4 ;  /* 0x0000000417109825 */ /* 0x000fe200078e0204 */
[----:B------:R3:W-:Y:S01]  /*cdf0*/  @!P2 ST.E.64 desc[UR6][R14.64], R56 ;  /* 0x000000380e00a985 */ /* 0x0007e2000c101b06 */
[----:B------:R-:W-:Y:S02]  /*ce00*/  ISETP.GE.AND P2, PT, R20, UR4, PT ;  /* 0x0000000414007c0c */ /* 0x000fe4000bf46270 */
[----:B------:R-:W-:Y:S01]  /*ce10*/  VIADD R23, R3, 0x80 ;  /* 0x0000008003177836 */ /* 0x000fe20000000000 */
[----:B------:R4:W-:Y:S01]  /*ce20*/  @!P1 ST.E.64 desc[UR6][R16.64], R60 ;  /* 0x0000003c10009985 */ /* 0x0009e2000c101b06 */
[----:B------:R-:W-:Y:S02]  /*ce30*/  ISETP.GE.AND P1, PT, R2, UR4, PT ;  /* 0x0000000402007c0c */ /* 0x000fe4000bf26270 */
[----:B------:R-:W-:Y:S02]  /*ce40*/  ISETP.GE.AND P3, PT, R21, UR4, PT ;  /* 0x0000000415007c0c */ /* 0x000fe4000bf66270 */
[----:B------:R-:W-:-:S02]  /*ce50*/  ISETP.GE.AND P4, PT, R23, UR4, PT ;  /* 0x0000000417007c0c */ /* 0x000fc4000bf86270 */
[----:B------:R-:W-:Y:S02]  /*ce60*/  @!P5 LEA.HI R24, R24, R24, RZ, 0x1 ;  /* 0x000000181818d211 */ /* 0x000fe400078f08ff */
[----:B------:R-:W-:Y:S02]  /*ce70*/  @!P6 LEA.HI R25, R25, R25, RZ, 0x1 ;  /* 0x000000191919e211 */ /* 0x000fe400078f08ff */
[----:B0-----:R-:W-:Y:S02]  /*ce80*/  @!P5 LOP3.LUT R9, R24, 0xfffffffe, RZ, 0xc0, !PT ;  /* 0xfffffffe1809d812 */ /* 0x001fe400078ec0ff */
[----:B------:R-:W-:Y:S02]  /*ce90*/  @!P0 LEA.HI R0, R0, R0, RZ, 0x1 ;  /* 0x0000000000008211 */ /* 0x000fe400078f08ff */
[----:B------:R-:W-:Y:S01]  /*cea0*/  @!P1 LEA.HI R2, R2, R2, RZ, 0x1 ;  /* 0x0000000202029211 */ /* 0x000fe200078f08ff */
[----:B------:R-:W-:Y:S01]  /*ceb0*/  @!P5 IMAD.WIDE R8, R9, 0x4, R4 ;  /* 0x000000040908d825 */ /* 0x000fe200078e0204 */
[----:B-1----:R-:W-:-:S02]  /*cec0*/  @!P6 LOP3.LUT R11, R25, 0xfffffffe, RZ, 0xc0, !PT ;  /* 0xfffffffe190be812 */ /* 0x002fc400078ec0ff */
[----:B------:R-:W-:Y:S02]  /*ced0*/  @!P2 LEA.HI R20, R20, R20, RZ, 0x1 ;  /* 0x000000141414a211 */ /* 0x000fe400078f08ff */
[----:B--2---:R-:W-:Y:S01]  /*cee0*/  @!P0 LOP3.LUT R13, R0, 0xfffffffe, RZ, 0xc0, !PT ;  /* 0xfffffffe000d8812 */ /* 0x004fe200078ec0ff */
[--C-:B------:R-:W-:Y:S01]  /*cef0*/  @!P6 IMAD.WIDE R10, R11, 0x4, R4.reuse ;  /* 0x000000040b0ae825 */ /* 0x100fe200078e0204 */
[----:B------:R-:W-:Y:S01]  /*cf00*/  @!P3 LEA.HI R21, R21, R21, RZ, 0x1 ;  /* 0x000000151515b211 */ /* 0x000fe200078f08ff */
[----:B------:R0:W-:Y:S01]  /*cf10*/  @!P5 ST.E.64 desc[UR6][R8.64], R64 ;  /* 0x000000400800d985 */ /* 0x0001e2000c101b06 */
[----:B---3--:R-:W-:Y:S01]  /*cf20*/  @!P1 LOP3.LUT R15, R2, 0xfffffffe, RZ, 0xc0, !PT ;  /* 0xfffffffe020f9812 */ /* 0x008fe200078ec0ff */
[----:B------:R-:W-:Y:S01]  /*cf30*/  @!P0 IMAD.WIDE R12, R13, 0x4, R4 ;  /* 0x000000040d0c8825 */ /* 0x000fe200078e0204 */
[----:B------:R-:W-:Y:S01]  /*cf40*/  @!P4 LEA.HI R23, R23, R23, RZ, 0x1 ;  /* 0x000000171717c211 */ /* 0x000fe200078f08ff */
[----:B------:R1:W-:Y:S01]  /*cf50*/  @!P6 ST.E.64 desc[UR6][R10.64], R68 ;  /* 0x000000440a00e985 */ /* 0x0003e2000c101b06 */
[----:B----4-:R-:W-:Y:S01]  /*cf60*/  @!P2 LOP3.LUT R17, R20, 0xfffffffe, RZ, 0xc0, !PT ;  /* 0xfffffffe1411a812 */ /* 0x010fe200078ec0ff */
[----:B------:R-:W-:Y:S01]  /*cf70*/  VIADD R0, R3, 0x88 ;  /* 0x0000008803007836 */ /* 0x000fe20000000000 */
[----:B------:R-:W-:Y:S01]  /*cf80*/  @!P3 LOP3.LUT R21, R21, 0xfffffffe, RZ, 0xc0, !PT ;  /* 0xfffffffe1515b812 */ /* 0x000fe200078ec0ff */
[----:B------:R-:W-:Y:S01]  /*cf90*/  VIADD R2, R3, 0x90 ;  /* 0x0000009003027836 */ /* 0x000fe20000000000 */
[----:B------:R-:W-:Y:S01]  /*cfa0*/  @!P4 LOP3.LUT R23, R23, 0xfffffffe, RZ, 0xc0, !PT ;  /* 0xfffffffe1717c812 */ /* 0x000fe200078ec0ff */
[----:B------:R2:W-:Y:S01]  /*cfb0*/  @!P0 ST.E.64 desc[UR6][R12.64], R72 ;  /* 0x000000480c008985 */ /* 0x0005e2000c101b06 */
[----:B------:R-:W-:-:S02]  /*cfc0*/  IADD3 R20, R3, 0x98, RZ ;  /* 0x0000009803147810 */ /* 0x000fc40007ffe0ff */
[----:B------:R-:W-:Y:S01]  /*cfd0*/  ISETP.GE.AND P0, PT, R0, UR4, PT ;  /* 0x0000000400007c0c */ /* 0x000fe2000bf06270 */
[----:B0-----:R-:W-:-:S04]  /*cfe0*/  @!P1 IMAD.WIDE R8, R15, 0x4, R4 ;  /* 0x000000040f089825 */ /* 0x001fc800078e0204 */
[--C-:B-1----:R-:W-:Y:S01]  /*cff0*/  @!P2 IMAD.WIDE R10, R17, 0x4, R4.reuse ;  /* 0x00000004110aa825 */ /* 0x102fe200078e0204 */
[----:B------:R0:W-:Y:S01]  /*d000*/  @!P1 ST.E.64 desc[UR6][R8.64], R76 ;  /* 0x0000004c08009985 */ /* 0x0001e2000c101b06 */
[----:B------:R-:W-:Y:S02]  /*d010*/  ISETP.GE.AND P1, PT, R2, UR4, PT ;  /* 0x0000000402007c0c */ /* 0x000fe4000bf26270 */
[--C-:B------:R-:W-:Y:S01]  /*d020*/  @!P3 IMAD.WIDE R14, R21, 0x4, R4.reuse ;  /* 0x00000004150eb825 */ /* 0x100fe200078e0204 */
[----:B------:R1:W-:Y:S01]  /*d030*/  @!P2 ST.E.64 desc[UR6][R10.64], R80 ;  /* 0x000000500a00a985 */ /* 0x0003e2000c101b06 */
[----:B------:R-:W-:Y:S02]  /*d040*/  ISETP.GE.AND P2, PT, R20, UR4, PT ;  /* 0x0000000414007c0c */ /* 0x000fe4000bf46270 */
[----:B------:R-:W-:Y:S01]  /*d050*/  @!P4 IMAD.WIDE R16, R23, 0x4, R4 ;  /* 0x000000041710c825 */ /* 0x000fe200078e0204 */
[----:B------:R3:W-:Y:S01]  /*d060*/  @!P3 ST.E.64 desc[UR6][R14.64], R84 ;  /* 0x000000540e00b985 */ /* 0x0007e2000c101b06 */
[----:B------:R-:W-:-:S02]  /*d070*/  @!P0 LEA.HI R0, R0, R0, RZ, 0x1 ;  /* 0x0000000000008211 */ /* 0x000fc400078f08ff */
[C---:B------:R-:W-:Y:S01]  /*d080*/  VIADD R21, R3.reuse, 0xa0 ;  /* 0x000000a003157836 */ /* 0x040fe20000000000 */
[----:B------:R4:W-:Y:S01]  /*d090*/  @!P4 ST.E.64 desc[UR6][R16.64], R88 ;  /* 0x000000581000c985 */ /* 0x0009e2000c101b06 */
[C---:B--2---:R-:W-:Y:S01]  /*d0a0*/  VIADD R12, R3.reuse, 0xa8 ;  /* 0x000000a8030c7836 */ /* 0x044fe20000000000 */
[C---:B0-----:R-:W-:Y:S01]  /*d0b0*/  IADD3 R9, R3.reuse, 0xb8, RZ ;  /* 0x000000b803097810 */ /* 0x041fe20007ffe0ff */
[----:B------:R-:W-:Y:S01]  /*d0c0*/  VIADD R13, R3, 0xb0 ;  /* 0x000000b0030d7836 */ /* 0x000fe20000000000 */
[----:B------:R-:W-:Y:S02]  /*d0d0*/  ISETP.GE.AND P3, PT, R21, UR4, PT ;  /* 0x0000000415007c0c */ /* 0x000fe4000bf66270 */
[----:B------:R-:W-:Y:S02]  /*d0e0*/  ISETP.GE.AND P6, PT, R9, UR4, PT ;  /* 0x0000000409007c0c */ /* 0x000fe4000bfc6270 */
[----:B------:R-:W-:Y:S02]  /*d0f0*/  ISETP.GE.AND P4, PT, R12, UR4, PT ;  /* 0x000000040c007c0c */ /* 0x000fe4000bf86270 */
[----:B------:R-:W-:-:S02]  /*d100*/  ISETP.GE.AND P5, PT, R13, UR4, PT ;  /* 0x000000040d007c0c */ /* 0x000fc4000bfa6270 */
[----:B------:R-:W-:Y:S02]  /*d110*/  @!P1 LEA.HI R2, R2, R2, RZ, 0x1 ;  /* 0x0000000202029211 */ /* 0x000fe400078f08ff */
[----:B------:R-:W-:Y:S02]  /*d120*/  @!P2 LEA.HI R20, R20, R20, RZ, 0x1 ;  /* 0x000000141414a211 */ /* 0x000fe400078f08ff */
[----:B-1----:R-:W-:Y:S02]  /*d130*/  @!P1 LOP3.LUT R11, R2, 0xfffffffe, RZ, 0xc0, !PT ;  /* 0xfffffffe020b9812 */ /* 0x002fe400078ec0ff */
[----:B------:R-:W-:Y:S02]  /*d140*/  @!P3 LEA.HI R21, R21, R21, RZ, 0x1 ;  /* 0x000000151515b211 */ /* 0x000fe400078f08ff */
[----:B------:R-:W-:Y:S02]  /*d150*/  @!P6 LEA.HI R10, R9, R9, RZ, 0x1 ;  /* 0x00000009090ae211 */ /* 0x000fe400078f08ff */
[----:B------:R-:W-:-:S02]  /*d160*/  @!P4 LEA.HI R12, R12, R12, RZ, 0x1 ;  /* 0x0000000c0c0cc211 */ /* 0x000fc400078f08ff */
[----:B------:R-:W-:Y:S02]  /*d170*/  @!P5 LEA.HI R8, R13, R13, RZ, 0x1 ;  /* 0x0000000d0d08d211 */ /* 0x000fe400078f08ff */
[----:B------:R-:W-:Y:S02]  /*d180*/  @!P0 LOP3.LUT R9, R0, 0xfffffffe, RZ, 0xc0, !PT ;  /* 0xfffffffe00098812 */ /* 0x000fe400078ec0ff */
[----:B------:R-:W-:Y:S02]  /*d190*/  @!P2 LOP3.LUT R13, R20, 0xfffffffe, RZ, 0xc0, !PT ;  /* 0xfffffffe140da812 */ /* 0x000fe400078ec0ff */
[----:B---3--:R-:W-:Y:S02]  /*d1a0*/  @!P3 LOP3.LUT R15, R21, 0xfffffffe, RZ, 0xc0, !PT ;  /* 0xfffffffe150fb812 */ /* 0x008fe400078ec0ff */
[----:B----4-:R-:W-:Y:S01]  /*d1b0*/  @!P4 LOP3.LUT R17, R12, 0xfffffffe, RZ, 0xc0, !PT ;  /* 0xfffffffe0c11c812 */ /* 0x010fe200078ec0ff */
[----:B------:R-:W-:Y:S01]  /*d1c0*/  @!P2 IMAD.WIDE R12, R13, 0x4, R4 ;  /* 0x000000040d0ca825 */ /* 0x000fe200078e0204 */
[----:B------:R-:W-:-:S02]  /*d1d0*/  @!P5 LOP3.LUT R21, R8, 0xfffffffe, RZ, 0xc0, !PT ;  /* 0xfffffffe0815d812 */ /* 0x000fc400078ec0ff */
[----:B------:R-:W-:Y:S01]  /*d1e0*/  @!P6 LOP3.LUT R23, R10, 0xfffffffe, RZ, 0xc0, !PT ;  /* 0xfffffffe0a17e812 */ /* 0x000fe200078ec0ff */
[----:B------:R-:W-:-:S04]  /*d1f0*/  @!P0 IMAD.WIDE R8, R9, 0x4, R4 ;  /* 0x0000000409088825 */ /* 0x000fc800078e0204 */
[--C-:B------:R-:W-:Y:S01]  /*d200*/  @!P1 IMAD.WIDE R10, R11, 0x4, R4.reuse ;  /* 0x000000040b0a9825 */ /* 0x100fe200078e0204 */
[----:B------:R0:W-:Y:S03]  /*d210*/  @!P0 ST.E.64 desc[UR6][R8.64], R92 ;  /* 0x0000005c08008985 */ /* 0x0001e6000c101b06 */
[--C-:B------:R-:W-:Y:S01]  /*d220*/  @!P3 IMAD.WIDE R14, R15, 0x4, R4.reuse ;  /* 0x000000040f0eb825 */ /* 0x100fe200078e0204 */
[----:B------:R0:W-:Y:S03]  /*d230*/  @!P1 ST.E.64 desc[UR6][R10.64], R96 ;  /* 0x000000600a009985 */ /* 0x0001e6000c101b06 */
[--C-:B------:R-:W-:Y:S01]  /*d240*/  @!P4 IMAD.WIDE R16, R17, 0x4, R4.reuse ;  /* 0x000000041110c825 */ /* 0x100fe200078e0204 */
[----:B------:R0:W-:Y:S03]  /*d250*/  @!P2 ST.E.64 desc[UR6][R12.64], R100 ;  /* 0x000000640c00a985 */ /* 0x0001e6000c101b06 */
[--C-:B------:R-:W-:Y:S01]  /*d260*/  @!P5 IMAD.WIDE R20, R21, 0x4, R4.reuse ;  /* 0x000000041514d825 */ /* 0x100fe200078e0204 */
[----:B------:R0:W-:Y:S03]  /*d270*/  @!P3 ST.E.64 desc[UR6][R14.64], R104 ;  /* 0x000000680e00b985 */ /* 0x0001e6000c101b06 */
[----:B------:R-:W-:Y:S01]  /*d280*/  @!P6 IMAD.WIDE R4, R23, 0x4, R4 ;  /* 0x000000041704e825 */ /* 0x000fe200078e0204 */
[----:B------:R0:W-:Y:S04]  /*d290*/  @!P4 ST.E.64 desc[UR6][R16.64], R108 ;  /* 0x0000006c1000c985 */ /* 0x0001e8000c101b06 */
[----:B------:R0:W-:Y:S04]  /*d2a0*/  @!P5 ST.E.64 desc[UR6][R20.64], R112 ;  /* 0x000000701400d985 */ /* 0x0001e8000c101b06 */
[----:B------:R0:W-:Y:S02]  /*d2b0*/  @!P6 ST.E.64 desc[UR6][R4.64], R116 ;  /* 0x000000740400e985 */ /* 0x0001e4000c101b06 */
.L_x_35:
[----:B------:R-:W-:Y:S05]  /*d2c0*/  BSYNC B0 ;  /* 0x0000000000007941 */ /* 0x000fea0003800000 */
.L_x_34:
[----:B------:R-:W-:Y:S01]  /*d2d0*/  ISETP.GE.AND P0, PT, R19, R22, PT ;  /* 0x000000161300720c */ /* 0x000fe20003f06270 */
[----:B0---4-:R0:W1:Y:S04]  /*d2e0*/  SHFL.IDX PT, R5, R7, 0x1, 0x1c1f ;  /* 0x003c1f0007057f89 */ /* 0x01106800000e0000 */
[----:B---3--:R0:W3:Y:S08]  /*d2f0*/  SHFL.IDX PT, R4, R6, 0x1, 0x1c1f ;  /* 0x003c1f0006047f89 */ /* 0x0080f000000e0000 */
[----:B0-----:R-:W-:Y:S05]  /*d300*/  @P0 BRA `(.L_x_10) ;  /* 0x0000004c00cc0947 */ /* 0x001fea0003800000 */
[C---:B--2---:R-:W-:Y:S01]  /*d310*/  VIADD R0, R3.reuse, 0x8 ;  /* 0x0000000803007836 */ /* 0x044fe20000000000 */
[----:B------:R-:W-:Y:S01]  /*d320*/  ULDC UR4, c[0x0][0xac8] ;  /* 0x0002b20000047ab9 */ /* 0x000fe20000000800 */
[C---:B------:R-:W-:Y:S01]  /*d330*/  VIADD R2, R3.reuse, 0x10 ;  /* 0x0000001003027836 */ /* 0x040fe20000000000 */
[C---:B------:R-:W-:Y:S01]  /*d340*/  ISETP.GE.AND P2, PT, R3.reuse, UR4, PT ;  /* 0x0000000403007c0c */ /* 0x040fe2000bf46270 */
[C---:B------:R-:W-:Y:S01]  /*d350*/  VIADD R10, R3.reuse, 0x18 ;  /* 0x00000018030a7836 */ /* 0x040fe20000000000 */
[----:B------:R-:W-:Y:S01]  /*d360*/  ISETP.GE.AND P3, PT, R0, UR4, PT ;  /* 0x0000000400007c0c */ /* 0x000fe2000bf66270 */
[C---:B------:R-:W-:Y:S01]  /*d370*/  VIADD R11, R3.reuse, 0x28 ;  /* 0x00000028030b7836 */ /* 0x040fe20000000000 */
[----:B------:R-:W-:Y:S01]  /*d380*/  ISETP.GE.AND P0, PT, R2, UR4, PT ;  /* 0x0000000402007c0c */ /* 0x000fe2000bf06270 */
[----:B------:R-:W-:Y:S01]  /*d390*/  ULDC.64 UR6, c[0x0][0x208] ;  /* 0x0000820000067ab9 */ /* 0x000fe20000000a00 */
[----:B------:R-:W-:Y:S01]  /*d3a0*/  ISETP.GE.AND P1, PT, R10, UR4, PT ;  /* 0x000000040a007c0c */ /* 0x000fe2000bf26270 */
[C---:B------:R-:W-:Y:S01]  /*d3b0*/  VIADD R12, R3.reuse, 0x30 ;  /* 0x00000030030c7836 */ /* 0x040fe20000000000 */
[C---:B------:R-:W-:Y:S01]  /*d3c0*/  IADD3 R14, R3.reuse, 0x40, RZ ;  /* 0x00000040030e7810 */ /* 0x040fe20007ffe0ff */
[----:B------:R-:W-:-:S02]  /*d3d0*/  VIADD R13, R3, 0x38 ;  /* 0x00000038030d7836 */ /* 0x000fc40000000000 */
[C---:B------:R-:W-:Y:S01]  /*d3e0*/  VIADD R16, R3.reuse, 0x48 ;  /* 0x0000004803107836 */ /* 0x040fe20000000000 */
[----:B------:R-:W-:Y:S01]  /*d3f0*/  ISETP.GE.AND P4, PT, R12, UR4, PT ;  /* 0x000000040c007c0c */ /* 0x000fe2000bf86270 */
[----:B-1-3--:R-:W-:Y:S01]  /*d400*/  @!P2 IMAD.WIDE R6, R3, 0x4, R4 ;  /* 0x000000040306a825 */ /* 0x00afe200078e0204 */
[----:B------:R-:W-:Y:S02]  /*d410*/  ISETP.GE.AND P5, PT, R13, UR4, PT ;  /* 0x000000040d007c0c */ /* 0x000fe4000bfa6270 */
[----:B------:R-:W-:Y:S01]  /*d420*/  @!P3 LEA.HI R0, R0, R0, RZ, 0x1 ;  /* 0x000000000000b211 */ /* 0x000fe200078f08ff */
[C---:B------:R-:W-:Y:S01]  /*d430*/  VIADD R20, R3.reuse, 0x50 ;  /* 0x0000005003147836 */ /* 0x040fe20000000000 */
[----:B------:R0:W-:Y:S01]  /*d440*/  @!P2 ST.E.64 desc[UR6][R6.64], R26 ;  /* 0x0000001a0600a985 */ /* 0x0001e2000c101b06 */
[----:B------:R-:W-:Y:S01]  /*d450*/  ISETP.GE.AND P6, PT, R14, UR4, PT ;  /* 0x000000040e007c0c */ /* 0x000fe2000bfc6270 */
[----:B------:R-:W-:Y:S01]  /*d460*/  VIADD R21, R3, 0x78 ;  /* 0x0000007803157836 */ /* 0x000fe20000000000 */
[----:B------:R-:W-:-:S02]  /*d470*/  @!P3 LOP3.LUT R9, R0, 0xfffffffe, RZ, 0xc0, !PT ;  /* 0xfffffffe0009b812 */ /* 0x000fc400078ec0ff */
[----:B------:R-:W-:Y:S02]  /*d480*/  IADD3 R0, R3, 0x20, RZ ;  /* 0x0000002003007810 */ /* 0x000fe40007ffe0ff */
[----:B------:R-:W-:Y:S01]  /*d490*/  @!P0 LEA.HI R2, R2, R2, RZ, 0x1 ;  /* 0x0000000202028211 */ /* 0x000fe200078f08ff */
[----:B------:R-:W-:Y:S01]  /*d4a0*/  @!P3 IMAD.WIDE R8, R9, 0x4, R4 ;  /* 0x000000040908b825 */ /* 0x000fe200078e0204 */
[----:B------:R-:W-:Y:S02]  /*d4b0*/  ISETP.GE.AND P2, PT, R0, UR4, PT ;  /* 0x0000000400007c0c */ /* 0x000fe4000bf46270 */
[----:B------:R-:W-:Y:S02]  /*d4c0*/  @!P1 LEA.HI R10, R10, R10, RZ, 0x1 ;  /* 0x0000000a0a0a9211 */ /* 0x000fe400078f08ff */
[----:B------:R1:W-:Y:S01]  /*d4d0*/  @!P3 ST.E.64 desc[UR6][R8.64], R30 ;  /* 0x0000001e0800b985 */ /* 0x0003e2000c101b06 */
[----:B------:R-:W-:Y:S02]  /*d4e0*/  ISETP.GE.AND P3, PT, R11, UR4, PT ;  /* 0x000000040b007c0c */ /* 0x000fe4000bf66270 */
[----:B0-----:R-:W-:-:S02]  /*d4f0*/  @!P0 LOP3.LUT R7, R2, 0xfffffffe, RZ, 0xc0, !PT ;  /* 0xfffffffe02078812 */ /* 0x001fc400078ec0ff */
[----:B------:R-:W-:Y:S02]  /*d500*/  @!P4 LEA.HI R12, R12, R12, RZ, 0x1 ;  /* 0x0000000c0c0cc211 */ /* 0x000fe400078f08ff */
[----:B------:R-:W-:Y:S01]  /*d510*/  @!P6 LEA.HI R14, R14, R14, RZ, 0x1 ;  /* 0x0000000e0e0ee211 */ /* 0x000fe200078f08ff */
[----:B------:R-:W-:Y:S01]  /*d520*/  @!P0 IMAD.WIDE R6, R7, 0x4, R4 ;  /* 0x0000000407068825 */ /* 0x000fe200078e0204 */
[----:B------:R-:W-:Y:S02]  /*d530*/  @!P2 LEA.HI R0, R0, R0, RZ, 0x1 ;  /* 0x000000000000a211 */ /* 0x000fe400078f08ff */
[----:B------:R-:W-:Y:S02]  /*d540*/  @!P4 LOP3.LUT R15, R12, 0xfffffffe, RZ, 0xc0, !PT ;  /* 0xfffffffe0c0fc812 */ /* 0x000fe400078ec0ff */
[----:B------:R0:W-:Y:S01]  /*d550*/  @!P0 ST.E.64 desc[UR6][R6.64], R34 ;  /* 0x0000002206008985 */ /* 0x0001e2000c101b06 */
[----:B-1----:R-:W-:Y:S02]  /*d560*/  @!P1 LOP3.LUT R9, R10, 0xfffffffe, RZ, 0xc0, !PT ;  /* 0xfffffffe0a099812 */ /* 0x002fe400078ec0ff */
[----:B------:R-:W-:-:S02]  /*d570*/  @!P3 LEA.HI R2, R11, R11, RZ, 0x1 ;  /* 0x0000000b0b02b211 */ /* 0x000fc400078f08ff */
[----:B------:R-:W-:Y:S01]  /*d580*/  @!P5 LEA.HI R10, R13, R13, RZ, 0x1 ;  /* 0x0000000d0d0ad211 */ /* 0x000fe200078f08ff */
[--C-:B------:R-:W-:Y:S01]  /*d590*/  @!P1 IMAD.WIDE R8, R9, 0x4, R4.reuse ;  /* 0x0000000409089825 */ /* 0x100fe200078e0204 */
[----:B------:R-:W-:Y:S02]  /*d5a0*/  @!P2 LOP3.LUT R11, R0, 0xfffffffe, RZ, 0xc0, !PT ;  /* 0xfffffffe000ba812 */ /* 0x000fe400078ec0ff */
[----:B------:R-:W-:Y:S01]  /*d5b0*/  @!P3 LOP3.LUT R13, R2, 0xfffffffe, RZ, 0xc0, !PT ;  /* 0xfffffffe020db812 */ /* 0x000fe200078ec0ff */
[----:B------:R-:W-:Y:S01]  /*d5c0*/  VIADD R0, R3, 0x58 ;  /* 0x0000005803007836 */ /* 0x000fe20000000000 */
[----:B------:R-:W-:Y:S01]  /*d5d0*/  @!P5 LOP3.LUT R17, R10, 0xfffffffe, RZ, 0xc0, !PT ;  /* 0xfffffffe0a11d812 */ /* 0x000fe200078ec0ff */
[----:B------:R1:W-:Y:S01]  /*d5e0*/  @!P1 ST.E.64 desc[UR6][R8.64], R38 ;  /* 0x0000002608009985 */ /* 0x0003e2000c101b06 */
[----:B------:R-:W-:Y:S01]  /*d5f0*/  @!P6 LOP3.LUT R19, R14, 0xfffffffe, RZ, 0xc0, !PT ;  /* 0xfffffffe0e13e812 */ /* 0x000fe200078ec0ff */
[----:B0-----:R-:W-:Y:S01]  /*d600*/  @!P2 IMAD.WIDE R6, R11, 0x4, R4 ;  /* 0x000000040b06a825 */ /* 0x001fe200078e0204 */
[----:B------:R-:W-:-:S02]  /*d610*/  ISETP.GE.AND P1, PT, R16, UR4, PT ;  /* 0x0000000410007c0c */ /* 0x000fc4000bf26270 */
[----:B------:R-:W-:Y:S01]  /*d620*/  ISETP.GE.AND P0, PT, R20, UR4, PT ;  /* 0x0000000414007c0c */ /* 0x000fe2000bf06270 */
[--C-:B------:R-:W-:Y:S01]  /*d630*/  @!P4 IMAD.WIDE R10, R15, 0x4, R4.reuse ;  /* 0x000000040f0ac825 */ /* 0x100fe200078e0204 */
[----:B------:R0:W-:Y:S01]  /*d640*/  @!P2 ST.E.64 desc[UR6][R6.64], R42 ;  /* 0x0000002a0600a985 */ /* 0x0001e2000c101b06 */
[----:B------:R-:W-:Y:S02]  /*d650*/  IADD3 R2, R3, 0x60, RZ ;  /* 0x0000006003027810 */ /* 0x000fe40007ffe0ff */
[----:B------:R-:W-:Y:S01]  /*d660*/  @!P6 IMAD.WIDE R14, R19, 0x4, R4 ;  /* 0x00000004130ee825 */ /* 0x000fe200078e0204 */
[----:B------:R-:W-:-:S03]  /*d670*/  ISETP.GE.AND P2, PT, R0, UR4, PT ;  /* 0x0000000400007c0c */ /* 0x000fc6000bf46270 */
[--C-:B-1----:R-:W-:Y:S02]  /*d680*/  @!P3 IMAD.WIDE R8, R13, 0x4, R4.reuse ;  /* 0x000000040d08b825 */ /* 0x102fe400078e0204 */
[----:B------:R-:W-:Y:S02]  /*d690*/  @!P1 LEA.HI R16, R16, R16, RZ, 0x1 ;  /* 0x0000001010109211 */ /* 0x000fe400078f08ff */
[----:B------:R-:W-:Y:S01]  /*d6a0*/  @!P5 IMAD.WIDE R12, R17, 0x4, R4 ;  /* 0x00000004110cd825 */ /* 0x000fe200078e0204 */
[----:B------:R1:W-:Y:S01]  /*d6b0*/  @!P3 ST.E.64 desc[UR6][R8.64], R46 ;  /* 0x0000002e0800b985 */ /* 0x0003e2000c101b06 */
[----:B------:R-:W-:Y:S02]  /*d6c0*/  ISETP.GE.AND P3, PT, R21, UR4, PT ;  /* 0x0000000415007c0c */ /* 0x000fe4000bf66270 */
[C---:B------:R-:W-:Y:S01]  /*d6d0*/  VIADD R17, R3.reuse, 0x68 ;  /* 0x0000006803117836 */ /* 0x040fe20000000000 */
[----:B------:R2:W-:Y:S01]  /*d6e0*/  @!P4 ST.E.64 desc[UR6][R10.64], R50 ;  /* 0x000000320a00c985 */ /* 0x0005e2000c101b06 */
[----:B------:R-:W-:Y:S01]  /*d6f0*/  VIADD R19, R3, 0x70 ;  /* 0x0000007003137836 */ /* 0x000fe20000000000 */
[----:B------:R-:W-:-:S02]  /*d700*/  @!P0 LEA.HI R20, R20, R20, RZ, 0x1 ;  /* 0x0000001414148211 */ /* 0x000fc400078f08ff */
[----:B------:R3:W-:Y:S01]  /*d710*/  @!P5 ST.E.64 desc[UR6][R12.64], R54 ;  /* 0x000000360c00d985 */ /* 0x0007e2000c101b06 */
[----:B------:R-:W-:Y:S02]  /*d720*/  ISETP.GE.AND P5, PT, R17, UR4, PT ;  /* 0x0000000411007c0c */ /* 0x000fe4000bfa6270 */
[----:B------:R-:W-:Y:S01]  /*d730*/  ISETP.GE.AND P4, PT, R19, UR4, PT ;  /* 0x0000000413007c0c */ /* 0x000fe2000bf86270 */
[----:B------:R4:W-:Y:S01]  /*d740*/  @!P6 ST.E.64 desc[UR6][R14.64], R58 ;  /* 0x0000003a0e00e985 */ /* 0x0009e2000c101b06 */
[----:B------:R-:W-:Y:S02]  /*d750*/  ISETP.GE.AND P6, PT, R2, UR4, PT ;  /* 0x0000000402007c0c */ /* 0x000fe4000bfc6270 */
[----:B0-----:R-:W-:Y:S02]  /*d760*/  @!P1 LOP3.LUT R7, R16, 0xfffffffe, RZ, 0xc0, !PT ;  /* 0xfffffffe10079812 */ /* 0x001fe400078ec0ff */
[----:B-1----:R-:W-:Y:S01]  /*d770*/  @!P0 LOP3.LUT R9, R20, 0xfffffffe, RZ, 0xc0, !PT ;  /* 0xfffffffe14098812 */ /* 0x002fe200078ec0ff */
[----:B------:R-:W-:Y:S01]  /*d780*/  VIADD R20, R3, 0x88 ;  /* 0x0000008803147836 */ /* 0x000fe20000000000 */
[----:B------:R-:W-:Y:S01]  /*d790*/  @!P2 LEA.HI R0, R0, R0, RZ, 0x1 ;  /* 0x000000000000a211 */ /* 0x000fe200078f08ff */
[----:B------:R-:W-:Y:S01]  /*d7a0*/  @!P1 IMAD.WIDE R6, R7, 0x4, R4 ;  /* 0x0000000407069825 */ /* 0x000fe200078e0204 */
[----:B------:R-:W-:-:S02]  /*d7b0*/  @!P3 LEA.HI R21, R21, R21, RZ, 0x1 ;  /* 0x000000151515b211 */ /* 0x000fc400078f08ff */
[----:B------:R-:W-:Y:S01]  /*d7c0*/  @!P5 LEA.HI R17, R17, R17, RZ, 0x1 ;  /* 0x000000111111d211 */ /* 0x000fe200078f08ff */
[----:B------:R-:W-:Y:S01]  /*d7d0*/  @!P0 IMAD.WIDE R8, R9, 0x4, R4 ;  /* 0x0000000409088825 */ /* 0x000fe200078e0204 */
[----:B------:R-:W-:Y:S01]  /*d7e0*/  @!P4 LEA.HI R19, R19, R19, RZ, 0x1 ;  /* 0x000000131313c211 */ /* 0x000fe200078f08ff */
[----:B------:R0:W-:Y:S01]  /*d7f0*/  @!P1 ST.E.64 desc[UR6][R6.64], R62 ;  /* 0x0000003e06009985 */ /* 0x0001e2000c101b06 */
[----:B------:R-:W-:Y:S02]  /*d800*/  @!P6 LEA.HI R2, R2, R2, RZ, 0x1 ;  /* 0x000000020202e211 */ /* 0x000fe400078f08ff */
[----:B--2---:R-:W-:Y:S01]  /*d810*/  @!P2 LOP3.LUT R11, R0, 0xfffffffe, RZ, 0xc0, !PT ;  /* 0xfffffffe000ba812 */ /* 0x004fe200078ec0ff */
[----:B------:R1:W-:Y:S01]  /*d820*/  @!P0 ST.E.64 desc[UR6][R8.64], R66 ;  /* 0x0000004208008985 */ /* 0x0003e2000c101b06 */
[C---:B------:R-:W-:Y:S01]  /*d830*/  IADD3 R16, R3.reuse, 0x80, RZ ;  /* 0x0000008003107810 */ /* 0x040fe20007ffe0ff */
[C---:B------:R-:W-:Y:S01]  /*d840*/  VIADD R0, R3.reuse, 0x90 ;  /* 0x0000009003007836 */ /* 0x040fe20000000000 */
[----:B---3--:R-:W-:Y:S01]  /*d850*/  @!P6 LOP3.LUT R13, R2, 0xfffffffe, RZ, 0xc0, !PT ;  /* 0xfffffffe020de812 */ /* 0x008fe200078ec0ff */
[----:B------:R-:W-:Y:S01]  /*d860*/  VIADD R2, R3, 0x98 ;  /* 0x0000009803027836 */ /* 0x000fe20000000000 */
[----:B------:R-:W-:-:S02]  /*d870*/  @!P5 LOP3.LUT R17, R17, 0xfffffffe, RZ, 0xc0, !PT ;  /* 0xfffffffe1111d812 */ /* 0x000fc400078ec0ff */
[----:B------:R-:W-:Y:S02]  /*d880*/  @!P4 LOP3.LUT R19, R19, 0xfffffffe, RZ, 0xc0, !PT ;  /* 0xfffffffe1313c812 */ /* 0x000fe400078ec0ff */
[----:B----4-:R-:W-:Y:S01]  /*d890*/  @!P3 LOP3.LUT R15, R21, 0xfffffffe, RZ, 0xc0, !PT ;  /* 0xfffffffe150fb812 */ /* 0x010fe200078ec0ff */
[--C-:B0-----:R-:W-:Y:S01]  /*d8a0*/  @!P2 IMAD.WIDE R6, R11, 0x4, R4.reuse ;  /* 0x000000040b06a825 */ /* 0x101fe200078e0204 */
[----:B------:R-:W-:Y:S02]  /*d8b0*/  ISETP.GE.AND P0, PT, R16, UR4, PT ;  /* 0x0000000410007c0c */ /* 0x000fe4000bf06270 */
[----:B------:R-:W-:Y:S01]  /*d8c0*/  ISETP.GE.AND P1, PT, R20, UR4, PT ;  /* 0x0000000414007c0c */ /* 0x000fe2000bf26270 */
[--C-:B-1----:R-:W-:Y:S01]  /*d8d0*/  @!P6 IMAD.WIDE R8, R13, 0x4, R4.reuse ;  /* 0x000000040d08e825 */ /* 0x102fe200078e0204 */
[----:B------:R0:W-:Y:S01]  /*d8e0*/  @!P2 ST.E.64 desc[UR6][R6.64], R70 ;  /* 0x000000460600a985 */ /* 0x0001e2000c101b06 */
[----:B------:R-:W-:Y:S02]  /*d8f0*/  ISETP.GE.AND P2, PT, R0, UR4, PT ;  /* 0x0000000400007c0c */ /* 0x000fe4000bf46270 */
[----:B------:R-:W-:Y:S01]  /*d900*/  @!P5 IMAD.WIDE R10, R17, 0x4, R4 ;  /* 0x00000004110ad825 */ /* 0x000fe200078e0204 */
[----:B------:R1:W-:Y:S01]  /*d910*/  @!P6 ST.E.64 desc[UR6][R8.64], R74 ;  /* 0x0000004a0800e985 */ /* 0x0003e2000c101b06 */
[----:B------:R-:W-:-:S02]  /*d920*/  IADD3 R17, R3, 0xa0, RZ ;  /* 0x000000a003117810 */ /* 0x000fc40007ffe0ff */
[--C-:B------:R-:W-:Y:S01]  /*d930*/  @!P4 IMAD.WIDE R12, R19, 0x4, R4.reuse ;  /* 0x00000004130cc825 */ /* 0x100fe200078e0204 */
[----:B------:R2:W-:Y:S01]  /*d940*/  @!P5 ST.E.64 desc[UR6][R10.64], R78 ;  /* 0x0000004e0a00d985 */ /* 0x0005e2000c101b06 */
[----:B------:R-:W-:Y:S02]  /*d950*/  @!P0 LEA.HI R16, R16, R16, RZ, 0x1 ;  /* 0x0000001010108211 */ /* 0x000fe400078f08ff */
[----:B------:R-:W-:Y:S01]  /*d960*/  @!P3 IMAD.WIDE R14, R15, 0x4, R4 ;  /* 0x000000040f0eb825 */ /* 0x000fe200078e0204 */
[----:B------:R3:W-:Y:S01]  /*d970*/  @!P4 ST.E.64 desc[UR6][R12.64], R82 ;  /* 0x000000520c00c985 */ /* 0x0007e2000c101b06 */
[----:B------:R-:W-:Y:S02]  /*d980*/  ISETP.GE.AND P4, PT, R17, UR4, PT ;  /* 0x0000000411007c0c */ /* 0x000fe4000bf86270 */
[C---:B------:R-:W-:Y:S01]  /*d990*/  VIADD R19, R3.reuse, 0xa8 ;  /* 0x000000a803137836 */ /* 0x040fe20000000000 */
[----:B------:R4:W-:Y:S01]  /*d9a0*/  @!P3 ST.E.64 desc[UR6][R14.64], R86 ;  /* 0x000000560e00b985 */ /* 0x0009e2000c101b06 */
[C---:B------:R-:W-:Y:S01]  /*d9b0*/  VIADD R21, R3.reuse, 0xb0 ;  /* 0x000000b003157836 */ /* 0x040fe20000000000 */
[----:B------:R-:W-:Y:S01]  /*d9c0*/  ISETP.GE.AND P3, PT, R2, UR4, PT ;  /* 0x0000000402007c0c */ /* 0x000fe2000bf66270 */
[----:B------:R-:W-:Y:S01]  /*d9d0*/  VIADD R3, R3, 0xb8 ;  /* 0x000000b803037836 */ /* 0x000fe20000000000 */
[----:B------:R-:W-:-:S02]  /*d9e0*/  ISETP.GE.AND P5, PT, R19, UR4, PT ;  /* 0x0000000413007c0c */ /* 0x000fc4000bfa6270 */
[----:B------:R-:W-:Y:S02]  /*d9f0*/  ISETP.GE.AND P6, PT, R21, UR4, PT ;  /* 0x0000000415007c0c */ /* 0x000fe4000bfc6270 */
[----:B------:R-:W-:Y:S02]  /*da00*/  @!P1 LEA.HI R20, R20, R20, RZ, 0x1 ;  /* 0x0000001414149211 */ /* 0x000fe400078f08ff */
[----:B0-----:R-:W-:Y:S02]  /*da10*/  @!P0 LOP3.LUT R7, R16, 0xfffffffe, RZ, 0xc0, !PT ;  /* 0xfffffffe10078812 */ /* 0x001fe400078ec0ff */
[----:B-1----:R-:W-:Y:S02]  /*da20*/  @!P1 LOP3.LUT R9, R20, 0xfffffffe, RZ, 0xc0, !PT ;  /* 0xfffffffe14099812 */ /* 0x002fe400078ec0ff */
        /* <DEDUP_REMOVED lines=10> */
[----:B---3--:R-:W-:Y:S02]  /*dad0*/  @!P3 LOP3.LUT R13, R2, 0xfffffffe, RZ, 0xc0, !PT ;  /* 0xfffffffe020db812 */ /* 0x008fe400078ec0ff */
[----:B------:R-:W-:-:S02]  /*dae0*/  @!P4 LOP3.LUT R17, R17, 0xfffffffe, RZ, 0xc0, !PT ;  /* 0xfffffffe1111c812 */ /* 0x000fc400078ec0ff */
[----:B------:R-:W-:Y:S02]  /*daf0*/  ISETP.GE.AND P0, PT, R3, UR4, PT ;  /* 0x0000000403007c0c */ /* 0x000fe4000bf06270 */
[----:B------:R-:W-:Y:S02]  /*db00*/  @!P5 LOP3.LUT R19, R19, 0xfffffffe, RZ, 0xc0, !PT ;  /* 0xfffffffe1313d812 */ /* 0x000fe400078ec0ff */
[----:B----4-:R-:W-:Y:S01]  /*db10*/  @!P6 LOP3.LUT R15, R21, 0xfffffffe, RZ, 0xc0, !PT ;  /* 0xfffffffe150fe812 */ /* 0x010fe200078ec0ff */
[----:B0-----:R-:W-:-:S04]  /*db20*/  @!P2 IMAD.WIDE R6, R11, 0x4, R4 ;  /* 0x000000040b06a825 */ /* 0x001fc800078e0204 */
[--C-:B-1----:R-:W-:Y:S01]  /*db30*/  @!P3 IMAD.WIDE R8, R13, 0x4, R4.reuse ;  /* 0x000000040d08b825 */ /* 0x102fe200078e0204 */
[----:B------:R0:W-:Y:S03]  /*db40*/  @!P2 ST.E.64 desc[UR6][R6.64], R98 ;  /* 0x000000620600a985 */ /* 0x0001e6000c101b06 */
[--C-:B------:R-:W-:Y:S01]  /*db50*/  @!P4 IMAD.WIDE R10, R17, 0x4, R4.reuse ;  /* 0x00000004110ac825 */ /* 0x100fe200078e0204 */
[----:B------:R0:W-:Y:S03]  /*db60*/  @!P3 ST.E.64 desc[UR6][R8.64], R102 ;  /* 0x000000660800b985 */ /* 0x0001e6000c101b06 */
[--C-:B------:R-:W-:Y:S01]  /*db70*/  @!P5 IMAD.WIDE R12, R19, 0x4, R4.reuse ;  /* 0x00000004130cd825 */ /* 0x100fe200078e0204 */
[----:B------:R0:W-:Y:S03]  /*db80*/  @!P4 ST.E.64 desc[UR6][R10.64], R106 ;  /* 0x0000006a0a00c985 */ /* 0x0001e6000c101b06 */
[----:B------:R-:W-:Y:S01]  /*db90*/  @!P6 IMAD.WIDE R14, R15, 0x4, R4 ;  /* 0x000000040f0ee825 */ /* 0x000fe200078e0204 */
[----:B------:R0:W-:Y:S04]  /*dba0*/  @!P5 ST.E.64 desc[UR6][R12.64], R110 ;  /* 0x0000006e0c00d985 */ /* 0x0001e8000c101b06 */
[----:B------:R0:W-:Y:S01]  /*dbb0*/  @!P6 ST.E.64 desc[UR6][R14.64], R114 ;  /* 0x000000720e00e985 */ /* 0x0001e2000c101b06 */
[----:B------:R-:W-:Y:S05]  /*dbc0*/  @P0 BRA `(.L_x_10) ;  /* 0x00000044009c0947 */ /* 0x000fea0003800000 */
[----:B------:R-:W-:Y:S01]  /*dbd0*/  LEA.HI R3, R3, R3, RZ, 0x1 ;  /* 0x0000000303037211 */ /* 0x000fe200078f08ff */
[----:B------:R-:W-:-:S03]  /*dbe0*/  ULDC.64 UR4, c[0x0][0x208] ;  /* 0x0000820000047ab9 */ /* 0x000fc60000000a00 */
[----:B------:R-:W-:-:S05]  /*dbf0*/  LOP3.LUT R3, R3, 0xfffffffe, RZ, 0xc0, !PT ;  /* 0xfffffffe03037812 */ /* 0x000fca00078ec0ff */
[----:B------:R-:W-:-:S05]  /*dc00*/  IMAD.WIDE R4, R3, 0x4, R4 ;  /* 0x0000000403047825 */ /* 0x000fca00078e0204 */
[----:B------:R1:W-:Y:S01]  /*dc10*/  ST.E.64 desc[UR4][R4.64], R118 ;  /* 0x0000007604007985 */ /* 0x0003e2000c101b04 */
[----:B------:R-:W-:Y:S05]  /*dc20*/  BRA `(.L_x_10) ;  /* 0x0000004400847947 */ /* 0x000fea0003800000 */
.L_x_33:
[----:B------:R-:W0:Y:S02]  /*dc30*/  S2R R0, SR_TID.X ;  /* 0x0000000000007919 */ /* 0x000e240000002100 */
[----:B0-----:R-:W-:-:S04]  /*dc40*/  IADD3 R2, R0, -0x80, RZ ;  /* 0xffffff8000027810 */ /* 0x001fc80007ffe0ff */
[----:B------:R-:W-:-:S13]  /*dc50*/  ISETP.GT.AND P0, PT, R2, 0x7f, PT ;  /* 0x0000007f0200780c */ /* 0x000fda0003f04270 */
[----:B------:R-:W-:Y:S05]  /*dc60*/  @P0 BRA `(.L_x_10) ;  /* 0x0000004400740947 */ /* 0x000fea0003800000 */
[----:B------:R-:W0:Y:S01]  /*dc70*/  S2R R3, SR_CTAID.X ;  /* 0x0000000000037919 */ /* 0x000e220000002500 */
[----:B------:R-:W1:Y:S01]  /*dc80*/  LDC R6, c[0x0][0xbe8] ;  /* 0x0002fa00ff067b82 */ /* 0x000e620000000800 */
[----:B------:R-:W-:Y:S01]  /*dc90*/  ULDC UR4, c[0x0][0xa88] ;  /* 0x0002a20000047ab9 */ /* 0x000fe20000000800 */
[----:B0-----:R-:W-:Y:S02]  /*dca0*/  IMAD R0, R3, 0x80, R0 ;  /* 0x0000008003007824 */ /* 0x001fe400078e0200 */
[----:B-1----:R-:W-:Y:S02]  /*dcb0*/  IMAD R3, R6, UR4, RZ ;  /* 0x0000000406037c24 */ /* 0x002fe4000f8e02ff */
[----:B------:R-:W-:-:S05]  /*dcc0*/  VIADD R0, R0, 0xffffff80 ;  /* 0xffffff8000007836 */ /* 0x000fca0000000000 */
[----:B------:R-:W-:-:S13]  /*dcd0*/  ISETP.GE.AND P0, PT, R0, R3, PT ;  /* 0x000000030000720c */ /* 0x000fda0003f06270 */
[----:B------:R-:W-:Y:S05]  /*dce0*/  @P0 BRA `(.L_x_10) ;  /* 0x0000004400540947 */ /* 0x000fea0003800000 */
[----:B------:R-:W-:Y:S01]  /*dcf0*/  ISETP.NE.AND P0, PT, R6, 0x1, PT ;  /* 0x000000010600780c */ /* 0x000fe20003f05270 */
[----:B------:R-:W0:Y:S01]  /*dd00*/  S2UR UR7, SR_CTAID.Z ;  /* 0x00000000000779c3 */ /* 0x000e220000002700 */
[----:B------:R-:W-:Y:S01]  /*dd10*/  R2UR UR11, R18 ;  /* 0x00000000120b72ca */ /* 0x000fe200000e0000 */
[----:B------:R-:W-:Y:S01]  /*dd20*/  ULDC.64 UR8, c[0x0][0xbd0] ;  /* 0x0002f40000087ab9 */ /* 0x000fe20000000a00 */
[----:B------:R-:W-:Y:S01]  /*dd30*/  IMAD.MOV.U32 R5, RZ, RZ, R0 ;  /* 0x000000ffff057224 */ /* 0x000fe200078e0000 */
[----:B------:R-:W-:-:S04]  /*dd40*/  ULDC.64 UR12, c[0x0][0x208] ;  /* 0x00008200000c7ab9 */ /* 0x000fc80000000a00 */
[----:B------:R-:W1:Y:S06]  /*dd50*/  LDC.64 R10, c[0x0][0xbd8] ;  /* 0x0002f600ff0a7b82 */ /* 0x000e6c0000000a00 */
[----:B------:R-:W-:Y:S02]  /*dd60*/  USHF.R.S32.HI UR6, URZ, 0x1f, UR11 ;  /* 0x0000001f3f067899 */ /* 0x000fe4000801140b */
[----:B------:R-:W2:Y:S01]  /*dd70*/  @P0 LDC R7, c[0x0][0xbec] ;  /* 0x0002fb00ff070b82 */ /* 0x000ea20000000800 */
[----:B------:R-:W-:Y:S02]  /*dd80*/  UIMAD.WIDE.U32 UR4, UR11, UR8, URZ ;  /* 0x000000080b0472a5 */ /* 0x000fe4000f8e003f */
[----:B------:R-:W-:-:S04]  /*dd90*/  UIMAD UR6, UR6, UR8, URZ ;  /* 0x00000008060672a4 */ /* 0x000fc8000f8e023f */
[----:B------:R-:W-:Y:S01]  /*dda0*/  UIMAD UR6, UR11, UR9, UR6 ;  /* 0x000000090b0672a4 */ /* 0x000fe2000f8e0206 */
[----:B------:R-:W3:Y:S01]  /*ddb0*/  @P0 LDC R9, c[0x0][0xbf0] ;  /* 0x0002fc00ff090b82 */ /* 0x000ee20000000800 */
[----:B0-----:R-:W-:Y:S01]  /*ddc0*/  USHF.R.S32.HI UR8, URZ, 0x1f, UR7 ;  /* 0x0000001f3f087899 */ /* 0x001fe20008011407 */
[----:B------:R-:W-:Y:S01]  /*ddd0*/  MOV R2, UR4 ;  /* 0x0000000400027c02 */ /* 0x000fe20008000f00 */
[----:B------:R-:W-:Y:S02]  /*dde0*/  UIADD3 UR6, UR5, UR6, URZ ;  /* 0x0000000605067290 */ /* 0x000fe4000fffe03f */
[----:B------:R-:W-:Y:S01]  /*ddf0*/  IMAD.U32 R3, RZ, RZ, UR5 ;  /* 0x00000005ff037e24 */ /* 0x000fe2000f8e00ff */
[----:B------:R-:W-:Y:S02]  /*de00*/  ULDC.64 UR4, c[0x0][0xbe0] ;  /* 0x0002f80000047ab9 */ /* 0x000fe40000000a00 */
[----:B------:R-:W0:Y:S01]  /*de10*/  S2UR UR10, SR_CTAID.Y ;  /* 0x00000000000a79c3 */ /* 0x000e220000002600 */
[----:B------:R-:W-:-:S02]  /*de20*/  IMAD.U32 R3, RZ, RZ, UR6 ;  /* 0x00000006ff037e24 */ /* 0x000fc4000f8e00ff */
[C---:B-1----:R-:W-:Y:S02]  /*de30*/  IMAD R12, R10.reuse, UR8, RZ ;  /* 0x000000080a0c7c24 */ /* 0x042fe4000f8e02ff */
[----:B------:R-:W-:-:S03]  /*de40*/  IMAD.WIDE.U32 R2, R10, UR7, R2 ;  /* 0x000000070a027c25 */ /* 0x000fc6000f8e0002 */
[----:B------:R-:W0:Y:S01]  /*de50*/  LDC R8, c[0x0][0xc50] ;  /* 0x00031400ff087b82 */ /* 0x000e220000000800 */
[----:B--2---:R-:W-:-:S04]  /*de60*/  @P0 IMAD.HI.U32 R4, R0, R7, RZ ;  /* 0x0000000700040227 */ /* 0x004fc800078e00ff */
[----:B------:R-:W-:Y:S02]  /*de70*/  IMAD R7, RZ, RZ, -UR11 ;  /* 0x8000000bff077e24 */ /* 0x000fe4000f8e02ff */
[----:B------:R-:W-:Y:S01]  /*de80*/  IMAD R11, R11, UR7, R12 ;  /* 0x000000070b0b7c24 */ /* 0x000fe2000f8e020c */
[----:B---3--:R-:W-:-:S03]  /*de90*/  @P0 SHF.R.U32.HI R5, RZ, R9, R4 ;  /* 0x00000009ff050219 */ /* 0x008fc60000011604 */
[----:B------:R-:W-:Y:S02]  /*dea0*/  IMAD.IADD R3, R11, 0x1, R3 ;  /* 0x000000010b037824 */ /* 0x000fe400078e0203 */
[----:B0-----:R-:W-:Y:S01]  /*deb0*/  IMAD R9, R8, R7, UR10 ;  /* 0x0000000a08097e24 */ /* 0x001fe2000f8e0207 */
[----:B------:R-:W-:-:S03]  /*dec0*/  IADD3 R7, -R5, RZ, RZ ;  /* 0x000000ff05077210 */ /* 0x000fc60007ffe1ff */
[----:B------:R-:W-:Y:S01]  /*ded0*/  IMAD.WIDE.U32 R2, R9, UR4, R2 ;  /* 0x0000000409027c25 */ /* 0x000fe2000f8e0002 */
[----:B------:R-:W-:-:S03]  /*dee0*/  SHF.R.S32.HI R4, RZ, 0x1f, R9 ;  /* 0x0000001fff047819 */ /* 0x000fc60000011409 */
[----:B------:R-:W-:Y:S01]  /*def0*/  IMAD R7, R6, R7, R0 ;  /* 0x0000000706077224 */ /* 0x000fe200078e0200 */
[----:B------:R-:W-:Y:S01]  /*df00*/  IADD3 R2, P0, R5, R2, RZ ;  /* 0x0000000205027210 */ /* 0x000fe20007f1e0ff */
[----:B------:R-:W-:-:S03]  /*df10*/  IMAD R4, R4, UR4, RZ ;  /* 0x0000000404047c24 */ /* 0x000fc6000f8e02ff */
[----:B------:R-:W-:Y:S01]  /*df20*/  SHF.R.S32.HI R0, RZ, 0x1f, R7 ;  /* 0x0000001fff007819 */ /* 0x000fe20000011407 */
[----:B------:R-:W-:Y:S01]  /*df30*/  IMAD R4, R9, UR5, R4 ;  /* 0x0000000509047c24 */ /* 0x000fe2000f8e0204 */
[----:B------:R-:W-:Y:S01]  /*df40*/  SHF.R.S32.HI R9, RZ, 0x1f, R5 ;  /* 0x0000001fff097819 */ /* 0x000fe20000011405 */
[----:B------:R-:W-:Y:S02]  /*df50*/  ULDC.64 UR4, c[0x0][0xbc8] ;  /* 0x0002f20000047ab9 */ /* 0x000fe40000000a00 */
[----:B------:R-:W-:Y:S01]  /*df60*/  IMAD R0, R0, UR4, RZ ;  /* 0x0000000400007c24 */ /* 0x000fe2000f8e02ff */
[----:B------:R-:W-:-:S03]  /*df70*/  IADD3.X R3, R9, R3, R4, P0, !PT ;  /* 0x0000000309037210 */ /* 0x000fc600007fe404 */
[C---:B------:R-:W-:Y:S02]  /*df80*/  IMAD R5, R7.reuse, UR5, R0 ;  /* 0x0000000507057c24 */ /* 0x040fe4000f8e0200 */
[----:B------:R-:W-:Y:S01]  /*df90*/  IMAD.WIDE.U32 R2, R7, UR4, R2 ;  /* 0x0000000407027c25 */ /* 0x000fe2000f8e0002 */
[----:B------:R-:W-:-:S03]  /*dfa0*/  ULDC.64 UR4, c[0x0][0xba8] ;  /* 0x0002ea0000047ab9 */ /* 0x000fc60000000a00 */
[----:B------:R-:W-:Y:S01]  /*dfb0*/  IMAD.IADD R3, R3, 0x1, R5 ;  /* 0x0000000103037824 */ /* 0x000fe200078e0205 */
[----:B------:R-:W-:-:S04]  /*dfc0*/  LEA R4, P0, R2, UR4, 0x2 ;  /* 0x0000000402047c11 */ /* 0x000fc8000f8010ff */
[----:B------:R-:W-:Y:S01]  /*dfd0*/  LEA.HI.X R5, R2, UR5, R3, 0x2, P0 ;  /* 0x0000000502057c11 */ /* 0x000fe200080f1403 */
[----:B------:R-:W-:-:S05]  /*dfe0*/  IMAD.MOV.U32 R3, RZ, RZ, -0x800000 ;  /* 0xff800000ff037424 */ /* 0x000fca00078e00ff */
[----:B------:R4:W-:Y:S01]  /*dff0*/  STG.E desc[UR12][R4.64], R3 ;  /* 0x0000000304007986 */ /* 0x0009e2000c10190c */
[----:B------:R-:W-:Y:S05]  /*e000*/  BRA `(.L_x_10) ;  /* 0x00000040008c7947 */ /* 0x000fea0003800000 */
.L_x_8:
[----:B------:R-:W-:-:S08]  /*e010*/  NOP ;  /* 0x0000000000007918 */ /* 0x000fd00000000000 */
[----:B0-----:R-:W0:-:S00]  /*e020*/  USETMAXREG.DEALLOC.CTAPOOL 0x18 ;  /* 0x00000018000079c8 */ /* 0x001e0000080e0500 */
[----:B0-----:R-:W-:Y:S01]  /*e030*/  LOP3.LUT R0, R0, 0x3, RZ, 0xc0, !PT ;  /* 0x0000000300007812 */ /* 0x001fe200078ec0ff */
[----:B------:R-:W0:Y:S05]  /*e040*/  S2R R18, SR_CTAID.Z ;  /* 0x0000000000127919 */ /* 0x000e2a0000002700 */
[----:B------:R-:W1:Y:S01]  /*e050*/  S2UR UR6, SR_CTAID.Y ;  /* 0x00000000000679c3 */ /* 0x000e620000002600 */
[----:B------:R-:W2:Y:S02]  /*e060*/  SHFL.IDX PT, R0, R0, RZ, 0x1f ;  /* 0x00001fff00007589 */ /* 0x000ea400000e0000 */
[----:B--2---:R-:W-:-:S13]  /*e070*/  ISETP.NE.AND P0, PT, R0, RZ, PT ;  /* 0x000000ff0000720c */ /* 0x004fda0003f05270 */
[----:B01----:R-:W-:Y:S05]  /*e080*/  @!P0 BRA `(.L_x_36) ;  /* 0x0000000000288947 */ /* 0x003fea0003800000 */
[----:B------:R-:W-:Y:S01]  /*e090*/  ULDC UR7, c[0x0][0xc50] ;  /* 0x0003140000077ab9 */ /* 0x000fe20000000800 */
[----:B------:R-:W-:Y:S01]  /*e0a0*/  UMOV UR36, UR6 ;  /* 0x0000000600247c82 */ /* 0x000fe20008000000 */
[----:B------:R-:W-:-:S06]  /*e0b0*/  UISETP.NE.AND UP0, UPT, UR7, 0x1, UPT ;  /* 0x000000010700788c */ /* 0x000fcc000bf05270 */
[----:B------:R-:W-:-:S13]  /*e0c0*/  PLOP3.LUT P0, PT, PT, PT, UP0, 0x80, 0x0 ;  /* 0x000000000000781c */ /* 0x000fda0003f0f008 */
[----:B------:R-:W-:Y:S05]  /*e0d0*/  @!P0 BRA `(.L_x_37) ;  /* 0x0000000000308947 */ /* 0x000fea0003800000 */
[----:B------:R-:W-:Y:S01]  /*e0e0*/  ULDC UR4, c[0x0][0xc54] ;  /* 0x0003150000047ab9 */ /* 0x000fe20000000800 */
[----:B------:R-:W-:Y:S01]  /*e0f0*/  ULDC UR36, c[0x0][0xc58] ;  /* 0x0003160000247ab9 */ /* 0x000fe20000000800 */
[----:B------:R-:W-:-:S04]  /*e100*/  UIMAD.WIDE.U32 UR4, UR6, UR4, URZ ;  /* 0x00000004060472a5 */ /* 0x000fc8000f8e003f */
[----:B------:R-:W-:Y:S01]  /*e110*/  USHF.R.U32.HI UR36, URZ, UR36, UR5 ;  /* 0x000000243f247299 */ /* 0x000fe20008011605 */
[----:B------:R-:W-:Y:S11]  /*e120*/  BRA `(.L_x_37) ;  /* 0x00000000001c7947 */ /* 0x000ff60003800000 */
.L_x_36:
[----:B------:R-:W-:Y:S01]  /*e130*/  ULDC UR7, c[0x0][0xc50] ;  /* 0x0003140000077ab9 */ /* 0x000fe20000000800 */
[----:B------:R-:W-:Y:S01]  /*e140*/  UMOV UR36, UR6 ;  /* 0x0000000600247c82 */ /* 0x000fe20008000000 */
[----:B------:R-:W-:-:S11]  /*e150*/  UISETP.NE.AND UP0, UPT, UR7, 0x1, UPT ;  /* 0x000000010700788c */ /* 0x000fd6000bf05270 */
[----:B------:R-:W-:Y:S01]  /*e160*/  @UP0 ULDC UR4, c[0x0][0xc54] ;  /* 0x0003150000040ab9 */ /* 0x000fe20000000800 */
[----:B------:R-:W-:Y:S01]  /*e170*/  @UP0 ULDC UR8, c[0x0][0xc58] ;  /* 0x0003160000080ab9 */ /* 0x000fe20000000800 */
[----:B------:R-:W-:-:S04]  /*e180*/  UIMAD.WIDE.U32 UR4, UR6, UR4, URZ ;  /* 0x00000004060472a5 */ /* 0x000fc8000f8e003f */
[----:B------:R-:W-:-:S12]  /*e190*/  @UP0 USHF.R.U32.HI UR36, URZ, UR8, UR5 ;  /* 0x000000083f240299 */ /* 0x000fd80008011605 */
.L_x_37:
[----:B------:R-:W-:Y:S01]  /*e1a0*/  ISETP.GE.AND P0, PT, R18, RZ, PT ;  /* 0x000000ff1200720c */ /* 0x000fe20003f06270 */
[----:B------:R-:W-:Y:S01]  /*e1b0*/  UIADD3 UR4, -UR36, URZ, URZ ;  /* 0x0000003f24047290 */ /* 0x000fe2000fffe13f */
[----:B------:R-:W-:Y:S01]  /*e1c0*/  MOV R9, 0x1 ;  /* 0x0000000100097802 */ /* 0x000fe20000000f00 */
[----:B------:R-:W-:Y:S02]  /*e1d0*/  IMAD.MOV.U32 R0, RZ, RZ, RZ ;  /* 0x000000ffff007224 */ /* 0x000fe400078e00ff */
[----:B------:R-:W-:Y:S01]  /*e1e0*/  UIMAD UR6, UR7, UR4, UR6 ;  /* 0x00000004070672a4 */ /* 0x000fe2000f8e0206 */
[----:B------:R-:W-:-:S07]  /*e1f0*/  IMAD.MOV.U32 R3, RZ, RZ, 0x1 ;  /* 0x00000001ff037424 */ /* 0x000fce00078e00ff */
[----:B------:R-:W-:Y:S05]  /*e200*/  @!P0 BRA `(.L_x_38) ;  /* 0x0000003c00448947 */ /* 0x000fea0003800000 */
[----:B------:R-:W-:Y:S01]  /*e210*/  ULDC.64 UR4, c[0x0][0x418] ;  /* 0x0001060000047ab9 */ /* 0x000fe20000000a00 */
[----:B------:R-:W-:Y:S02]  /*e220*/  ULOP3.LUT UR42, UR6, 0xffff, URZ, 0xc0, !UPT ;  /* 0x0000ffff062a7892 */ /* 0x000fe4000f8ec03f */
[----:B------:R-:W-:Y:S01]  /*e230*/  UISETP.NE.U32.AND UP0, UPT, UR4, URZ, UPT ;  /* 0x0000003f0400728c */ /* 0x000fe2000bf05070 */
[----:B------:R-:W-:Y:S02]  /*e240*/  UMOV UR41, URZ ;  /* 0x0000003f00297c82 */ /* 0x000fe40008000000 */
[----:B------:R-:W-:Y:S01]  /*e250*/  ULDC UR4, c[0x0][0x424] ;  /* 0x0001090000047ab9 */ /* 0x000fe20000000800 */
[----:B------:R-:W-:-:S03]  /*e260*/  UISETP.NE.AND.EX UP0, UPT, UR5, URZ, UPT, UP0 ;  /* 0x0000003f0500728c */ /* 0x000fc6000bf05300 */
[----:B------:R-:W-:Y:S01]  /*e270*/  ULDC UR5, c[0x0][0x2f0] ;  /* 0x0000bc0000057ab9 */ /* 0x000fe20000000800 */
[----:B------:R-:W-:-:S04]  /*e280*/  USEL UR4, UR4, 0x1, UP0 ;  /* 0x0000000104047887 */ /* 0x000fc80008000000 */
[----:B------:R-:W-:-:S04]  /*e290*/  UIMAD UR4, UR4, UR5, URZ ;  /* 0x00000005040472a4 */ /* 0x000fc8000f8e023f */
[----:B------:R-:W-:Y:S02]  /*e2a0*/  UISETP.GE.AND UP0, UPT, UR4, 0x1, UPT ;  /* 0x000000010400788c */ /* 0x000fe4000bf06270 */
[----:B------:R-:W-:-:S03]  /*e2b0*/  UIADD3 UR5, UR4, 0x6f, URZ ;  /* 0x0000006f04057890 */ /* 0x000fc6000fffe03f */
[----:B------:R-:W-:Y:S01]  /*e2c0*/  UMOV UR4, URZ ;  /* 0x0000003f00047c82 */ /* 0x000fe20008000000 */
[----:B------:R-:W-:Y:S01]  /*e2d0*/  PLOP3.LUT P0, PT, PT, PT, UP0, 0x80, 0x0 ;  /* 0x000000000000781c */ /* 0x000fe20003f0f008 */
[----:B------:R-:W-:-:S04]  /*e2e0*/  UIMAD.WIDE UR4, UR5, -0x6db6db6d, UR4 ;  /* 0x92492493050478a5 */ /* 0x000fc8000f8e0204 */
[----:B------:R-:W-:-:S04]  /*e2f0*/  USHF.R.U32.HI UR39, URZ, 0x1f, UR5 ;  /* 0x0000001f3f277899 */ /* 0x000fc80008011605 */
[----:B------:R-:W-:-:S04]  /*e300*/  ULEA.HI.SX32 UR39, UR5, UR39, 0x1a ;  /* 0x0000002705277291 */ /* 0x000fc8000f8fd23f */
[----:B------:R-:W-:Y:S08]  /*e310*/  @!P0 BRA `(.L_x_39) ;  /* 0x0000000000908947 */ /* 0x000ff00003800000 */
[----:B------:R-:W-:Y:S01]  /*e320*/  USHF.R.U32.HI UR6, URZ, 0x10, UR6 ;  /* 0x000000103f067899 */ /* 0x000fe20008011606 */
[----:B------:R-:W-:-:S03]  /*e330*/  UMOV UR4, URZ ;  /* 0x0000003f00047c82 */ /* 0x000fc60008000000 */
[----:B------:R-:W-:-:S11]  /*e340*/  UISETP.NE.AND UP0, UPT, UR6, URZ, UPT ;  /* 0x0000003f0600728c */ /* 0x000fd6000bf05270 */
[----:B------:R-:W-:Y:S02]  /*e350*/  @!UP0 ULDC UR6, c[0x0][0x9f0] ;  /* 0x00027c0000068ab9 */ /* 0x000fe40000000800 */
[----:B------:R-:W-:Y:S01]  /*e360*/  IMAD.U32 R3, RZ, RZ, UR6 ;  /* 0x00000006ff037e24 */ /* 0x000fe2000f8e00ff */
[----:B------:R-:W-:-:S04]  /*e370*/  UIADD3 UR7, UR39, -0x1, UR6 ;  /* 0xffffffff27077890 */ /* 0x000fc8000fffe006 */
[-C--:B------:R-:W-:Y:S02]  /*e380*/  IABS R0, R3.reuse ;  /* 0x0000000300007213 */ /* 0x080fe40000000000 */
[----:B------:R-:W-:Y:S01]  /*e390*/  IABS R4, R3 ;  /* 0x0000000300047213 */ /* 0x000fe20000000000 */
[----:B------:R-:W-:Y:S01]  /*e3a0*/  IMAD.U32 R3, RZ, RZ, UR7 ;  /* 0x00000007ff037e24 */ /* 0x000fe2000f8e00ff */
[----:B------:R-:W-:Y:S01]  /*e3b0*/  R2UR UR11, R0 ;  /* 0x00000000000b72ca */ /* 0x000fe200000e0000 */
[----:B------:R-:W-:Y:S02]  /*e3c0*/  ULOP3.LUT UR7, UR7, UR6, URZ, 0x3c, !UPT ;  /* 0x0000000607077292 */ /* 0x000fe4000f8e3c3f */
[----:B------:R-:W-:-:S10]  /*e3d0*/  IMAD.MOV R4, RZ, RZ, -R4 ;  /* 0x000000ffff047224 */ /* 0x000fd400078e0a04 */
[----:B------:R-:W0:Y:S08]  /*e3e0*/  I2F.RP R0, UR11 ;  /* 0x0000000b00007d06 */ /* 0x000e300008209400 */
[----:B0-----:R-:W0:Y:S02]  /*e3f0*/  MUFU.RCP R0, R0 ;  /* 0x0000000000007308 */ /* 0x001e240000001000 */
[----:B0-----:R-:W-:-:S02]  /*e400*/  IADD3 R2, R0, 0xffffffe, RZ ;  /* 0x0ffffffe00027810 */ /* 0x001fc40007ffe0ff */
[----:B------:R-:W-:Y:S01]  /*e410*/  IABS R0, R3 ;  /* 0x0000000300007213 */ /* 0x000fe20000000000 */
[----:B------:R-:W-:-:S03]  /*e420*/  IMAD.MOV.U32 R3, RZ, RZ, R4 ;  /* 0x000000ffff037224 */ /* 0x000fc600078e0004 */
[----:B------:R-:W0:Y:S01]  /*e430*/  F2I.FTZ.U32.TRUNC.NTZ R2, R2 ;  /* 0x0000000200027305 */ /* 0x000e22000021f000 */
[----:B------:R-:W-:Y:S02]  /*e440*/  R2UR UR9, R0 ;  /* 0x00000000000972ca */ /* 0x000fe400000e0000 */
[----:B------:R-:W-:Y:S02]  /*e450*/  R2UR UR10, R3 ;  /* 0x00000000030a72ca */ /* 0x000fe400000e0000 */
[----:B0-----:R-:W-:-:S13]  /*e460*/  R2UR UR5, R2 ;  /* 0x00000000020572ca */ /* 0x001fda00000e0000 */
[----:B------:R-:W-:-:S04]  /*e470*/  UIADD3 UR8, URZ, -UR5, URZ ;  /* 0x800000053f087290 */ /* 0x000fc8000fffe03f */
[----:B------:R-:W-:-:S04]  /*e480*/  UIMAD UR8, UR8, UR11, URZ ;  /* 0x0000000b080872a4 */ /* 0x000fc8000f8e023f */
[----:B------:R-:W-:-:S04]  /*e490*/  UIMAD.WIDE.U32 UR4, UR5, UR8, UR4 ;  /* 0x00000008050472a5 */ /* 0x000fc8000f8e0004 */
[----:B------:R-:W-:-:S04]  /*e4a0*/  UIMAD.WIDE.U32 UR4, UR5, UR9, URZ ;  /* 0x00000009050472a5 */ /* 0x000fc8000f8e003f */
[----:B------:R-:W-:-:S04]  /*e4b0*/  UIMAD UR4, UR5, UR10, UR9 ;  /* 0x0000000a050472a4 */ /* 0x000fc8000f8e0209 */
[----:B------:R-:W-:-:S11]  /*e4c0*/  UISETP.GT.U32.AND UP1, UPT, UR11, UR4, UPT ;  /* 0x000000040b00728c */ /* 0x000fd6000bf24070 */
[----:B------:R-:W-:Y:S02]  /*e4d0*/  @!UP1 UIADD3 UR4, UR4, -UR11, URZ ;  /* 0x8000000b04049290 */ /* 0x000fe4000fffe03f */
[----:B------:R-:W-:Y:S02]  /*e4e0*/  @!UP1 UIADD3 UR5, UR5, 0x1, URZ ;  /* 0x0000000105059890 */ /* 0x000fe4000fffe03f */
[----:B------:R-:W-:Y:S02]  /*e4f0*/  UISETP.GE.U32.AND UP0, UPT, UR4, UR11, UPT ;  /* 0x0000000b0400728c */ /* 0x000fe4000bf06070 */
[----:B------:R-:W-:-:S09]  /*e500*/  UISETP.GE.AND UP1, UPT, UR7, URZ, UPT ;  /* 0x0000003f0700728c */ /* 0x000fd2000bf26270 */
[----:B------:R-:W-:Y:S02]  /*e510*/  @UP0 UIADD3 UR5, UR5, 0x1, URZ ;  /* 0x0000000105050890 */ /* 0x000fe4000fffe03f */
[----:B------:R-:W-:Y:S02]  /*e520*/  UISETP.NE.AND UP0, UPT, UR6, URZ, UPT ;  /* 0x0000003f0600728c */ /* 0x000fe4000bf05270 */
[----:B------:R-:W-:-:S09]  /*e530*/  @!UP1 UIADD3 UR5, -UR5, URZ, URZ ;  /* 0x0000003f05059290 */ /* 0x000fd2000fffe13f */
[----:B------:R-:W-:-:S07]  /*e540*/  @!UP0 ULOP3.LUT UR5, URZ, UR6, URZ, 0x33, !UPT ;  /* 0x000000063f058292 */ /* 0x000fce000f8e333f */
[----:B------:R-:W-:-:S05]  /*e550*/  UMOV UR41, UR5 ;  /* 0x0000000500297c82 */ /* 0x000fca0008000000 */
.L_x_39:
[----:B------:R-:W-:Y:S01]  /*e560*/  UIMAD UR40, UR42, UR41, URZ ;  /* 0x000000292a2872a4 */ /* 0x000fe2000f8e023f */
[----:B------:R-:W-:-:S05]  /*e570*/  MOV R0, UR39 ;  /* 0x0000002700007c02 */ /* 0x000fca0008000f00 */
[----:B------:R-:W-:-:S05]  /*e580*/  IMAD.U32 R3, RZ, RZ, UR40 ;  /* 0x00000028ff037e24 */ /* 0x000fca000f8e00ff */
[----:B------:R-:W-:Y:S01]  /*e590*/  VIADDMNMX R17, R3, UR41, R0, PT ;  /* 0x0000002903117c46 */ /* 0x000fe2000b800100 */
[----:B------:R-:W-:Y:S02]  /*e5a0*/  IMAD.MOV.U32 R0, RZ, RZ, RZ ;  /* 0x000000ffff007224 */ /* 0x000fe400078e00ff */
[----:B------:R-:W-:Y:S01]  /*e5b0*/  IMAD.MOV.U32 R3, RZ, RZ, 0x1 ;  /* 0x00000001ff037424 */ /* 0x000fe200078e00ff */
[----:B------:R-:W-:Y:S01]  /*e5c0*/  ISETP.GT.AND P0, PT, R17, UR40, PT ;  /* 0x0000002811007c0c */ /* 0x000fe2000bf04270 */
[----:B------:R0:W-:-:S12]  /*e5d0*/  STL [R1+0x8], R17 ;  /* 0x0000081101007387 */ /* 0x0001d80000100800 */
[----:B0-----:R-:W-:Y:S05]  /*e5e0*/  @!P0 BRA `(.L_x_38) ;  /* 0x00000038004c8947 */ /* 0x001fea0003800000 */
[----:B------:R-:W0:Y:S01]  /*e5f0*/  S2UR UR4, SR_CgaCtaId ;  /* 0x00000000000479c3 */ /* 0x000e220000008800 */
[----:B------:R-:W-:Y:S02]  /*e600*/  UMOV UR38, 0x400 ;  /* 0x0000040000267882 */ /* 0x000fe40000000000 */
[----:B0-----:R-:W-:-:S04]  /*e610*/  ULEA UR38, UR4, UR38, 0x18 ;  /* 0x0000002604267291 */ /* 0x001fc8000f8ec03f */
[----:B------:R-:W-:-:S04]  /*e620*/  UIADD3 UR4, UR38, 0x21400, URZ ;  /* 0x0002140026047890 */ /* 0x000fc8000fffe03f */
[----:B------:R-:W-:-:S06]  /*e630*/  ULOP3.LUT UP0, URZ, UR4, 0x3ff, URZ, 0xc0, !UPT ;  /* 0x000003ff043f7892 */ /* 0x000fcc000f80c03f */
[----:B------:R-:W-:-:S13]  /*e640*/  PLOP3.LUT P0, PT, PT, PT, UP0, 0x80, 0x0 ;  /* 0x000000000000781c */ /* 0x000fda0003f0f008 */
[----:B------:R-:W-:Y:S05]  /*e650*/  @!P0 BRA `(.L_x_40) ;  /* 0x0000000000408947 */ /* 0x000fea0003800000 */
[----:B------:R-:W-:Y:S01]  /*e660*/  MOV R2, 0x0 ;  /* 0x0000000000027802 */ /* 0x000fe20000000f00 */
[----:B------:R-:W-:Y:S01]  /*e670*/  ULDC.64 UR6, c[0x4][0xa8] ;  /* 0x01002a0000067ab9 */ /* 0x000fe20000000a00 */
[----:B------:R-:W-:Y:S01]  /*e680*/  ULDC.64 UR8, c[0x4][0xb0] ;  /* 0x01002c0000087ab9 */ /* 0x000fe20000000a00 */
[----:B------:R-:W-:Y:S01]  /*e690*/  ULDC.64 UR4, c[0x4][0x8] ;  /* 0x0100020000047ab9 */ /* 0x000fe20000000a00 */
[----:B------:R-:W-:Y:S01]  /*e6a0*/  MOV R4, UR6 ;  /* 0x0000000600047c02 */ /* 0x000fe20008000f00 */
[----:B------:R-:W-:Y:S01]  /*e6b0*/  IMAD.U32 R5, RZ, RZ, UR7 ;  /* 0x00000007ff057e24 */ /* 0x000fe2000f8e00ff */
[----:B------:R-:W0:Y:S01]  /*e6c0*/  LDC.64 R2, c[0x4][R2] ;  /* 0x0100000002027b82 */ /* 0x000e220000000a00 */
[----:B------:R-:W-:Y:S01]  /*e6d0*/  IMAD.U32 R6, RZ, RZ, UR8 ;  /* 0x00000008ff067e24 */ /* 0x000fe2000f8e00ff */
[----:B------:R-:W-:Y:S01]  /*e6e0*/  MOV R10, UR4 ;  /* 0x00000004000a7c02 */ /* 0x000fe20008000f00 */
[----:B------:R-:W-:Y:S01]  /*e6f0*/  IMAD.U32 R7, RZ, RZ, UR9 ;  /* 0x00000009ff077e24 */ /* 0x000fe2000f8e00ff */
[----:B------:R-:W-:Y:S01]  /*e700*/  MOV R13, RZ ;  /* 0x000000ff000d7202 */ /* 0x000fe20000000f00 */
[----:B------:R-:W-:-:S02]  /*e710*/  IMAD.U32 R11, RZ, RZ, UR5 ;  /* 0x00000005ff0b7e24 */ /* 0x000fc4000f8e00ff */
[----:B------:R-:W-:Y:S02]  /*e720*/  IMAD.MOV.U32 R8, RZ, RZ, 0x70 ;  /* 0x00000070ff087424 */ /* 0x000fe400078e00ff */
[----:B------:R-:W-:-:S07]  /*e730*/  IMAD.MOV.U32 R12, RZ, RZ, 0x1 ;  /* 0x00000001ff0c7424 */ /* 0x000fce00078e00ff */
[----:B------:R-:W-:-:S07]  /*e740*/  LEPC R20, `(.L_x_40) ;  /* 0x000000001014794e */ /* 0x000fce0000000000 */
[----:B0-----:R-:W-:Y:S05]  /*e750*/  CALL.ABS.NOINC R2 ;  /* 0x0000000002007343 */ /* 0x001fea0003c00000 */
.L_x_40:
        /* <DEDUP_REMOVED lines=8> */
[----:B------:R0:W1:Y:S01]  /*e7e0*/  LDC.64 R2, c[0x4][R16] ;  /* 0x0100000010027b82 */ /* 0x0000620000000a00 */
[----:B------:R-:W-:Y:S01]  /*e7f0*/  IMAD.U32 R4, RZ, RZ, UR6 ;  /* 0x00000006ff047e24 */ /* 0x000fe2000f8e00ff */
[----:B------:R-:W-:Y:S01]  /*e800*/  MOV R7, UR9 ;  /* 0x0000000900077c02 */ /* 0x000fe20008000f00 */
[----:B------:R-:W-:Y:S01]  /*e810*/  IMAD.U32 R5, RZ, RZ, UR7 ;  /* 0x00000007ff057e24 */ /* 0x000fe2000f8e00ff */
[----:B------:R-:W-:Y:S01]  /*e820*/  MOV R12, 0x1 ;  /* 0x00000001000c7802 */ /* 0x000fe20000000f00 */
[----:B------:R-:W-:Y:S02]  /*e830*/  IMAD.U32 R6, RZ, RZ, UR8 ;  /* 0x00000008ff067e24 */ /* 0x000fe4000f8e00ff */
[----:B------:R-:W-:-:S02]  /*e840*/  IMAD.U32 R10, RZ, RZ, UR4 ;  /* 0x00000004ff0a7e24 */ /* 0x000fc4000f8e00ff */
[----:B------:R-:W-:Y:S02]  /*e850*/  IMAD.U32 R11, RZ, RZ, UR5 ;  /* 0x00000005ff0b7e24 */ /* 0x000fe4000f8e00ff */
[----:B------:R-:W-:Y:S02]  /*e860*/  IMAD.MOV.U32 R8, RZ, RZ, 0x70 ;  /* 0x00000070ff087424 */ /* 0x000fe400078e00ff */
[----:B0-----:R-:W-:-:S07]  /*e870*/  IMAD.MOV.U32 R13, RZ, RZ, RZ ;  /* 0x000000ffff0d7224 */ /* 0x001fce00078e00ff */
[----:B------:R-:W-:-:S07]  /*e880*/  LEPC R20, `(.L_x_42) ;  /* 0x000000001014794e */ /* 0x000fce0000000000 */
[----:B-1----:R-:W-:Y:S05]  /*e890*/  CALL.ABS.NOINC R2 ;  /* 0x0000000002007343 */ /* 0x002fea0003c00000 */
.L_x_42:
[----:B------:R0:W1:Y:S01]  /*e8a0*/  LDC.64 R2, c[0x4][R16] ;  /* 0x0100000010027b82 */ /* 0x0000620000000a00 */
[----:B------:R-:W-:Y:S01]  /*e8b0*/  ULDC.64 UR6, c[0x4][0xa8] ;  /* 0x01002a0000067ab9 */ /* 0x000fe20000000a00 */
[----:B------:R-:W-:Y:S01]  /*e8c0*/  ULDC.64 UR8, c[0x4][0xb0] ;  /* 0x01002c0000087ab9 */ /* 0x000fe20000000a00 */
[----:B------:R-:W-:Y:S01]  /*e8d0*/  ULDC.64 UR4, c[0x4][0x18] ;  /* 0x0100060000047ab9 */ /* 0x000fe20000000a00 */
        /* <DEDUP_REMOVED lines=11> */
.L_x_41:
[----:B------:R-:W0:Y:S01]  /*e990*/  LDC.64 R2, c[0x0][0x9f8] ;  /* 0x00027e00ff027b82 */ /* 0x000e220000000a00 */
[----:B------:R-:W-:Y:S01]  /*e9a0*/  ULDC.64 UR4, c[0x0][0x208] ;  /* 0x0000820000047ab9 */ /* 0x000fe20000000a00 */
[----:B0-----:R-:W-:-:S04]  /*e9b0*/  ISETP.NE.U32.AND P0, PT, R2, RZ, PT ;  /* 0x000000ff0200720c */ /* 0x001fc80003f05070 */
[----:B------:R-:W-:-:S13]  /*e9c0*/  ISETP.NE.AND.EX P0, PT, R3, RZ, PT, P0 ;  /* 0x000000ff0300720c */ /* 0x000fda0003f05300 */
[----:B------:R-:W0:Y:S02]  /*e9d0*/  @P0 LDC.64 R2, c[0x0][0x9f8] ;  /* 0x00027e00ff020b82 */ /* 0x000e240000000a00 */
[----:B0-----:R-:W-:-:S05]  /*e9e0*/  @P0 IMAD.WIDE R2, R18, 0x4, R2 ;  /* 0x0000000412020825 */ /* 0x001fca00078e0202 */
[----:B------:R0:W2:Y:S01]  /*e9f0*/  @P0 LDG.E R18, desc[UR4][R2.64] ;  /* 0x0000000402120981 */ /* 0x0000a2000c1e1900 */
[----:B------:R-:W-:Y:S01]  /*ea00*/  UMOV UR4, 0xffffffff ;  /* 0xffffffff00047882 */ /* 0x000fe20000000000 */
[----:B------:R-:W-:Y:S01]  /*ea10*/  VIADD R17, R17, 0xffffffff ;  /* 0xffffffff11117836 */ /* 0x000fe20000000000 */
[----:B------:R-:W1:Y:S01]  /*ea20*/  S2R R16, SR_TID.X ;  /* 0x0000000000107919 */ /* 0x000e620000002100 */
[----:B0-----:R-:W0:Y:S02]  /*ea30*/  LDC.64 R2, c[0x0][0x418] ;  /* 0x00010600ff027b82 */ /* 0x001e240000000a00 */
[----:B0-----:R-:W-:Y:S02]  /*ea40*/  ISETP.NE.U32.AND P0, PT, R2, RZ, PT ;  /* 0x000000ff0200720c */ /* 0x001fe40003f05070 */
[----:B-1----:R-:W-:Y:S02]  /*ea50*/  SHF.R.U32.HI R0, RZ, 0x5, R16 ;  /* 0x00000005ff007819 */ /* 0x002fe40000011610 */
[----:B------:R-:W-:-:S02]  /*ea60*/  ISETP.NE.AND.EX P1, PT, R3, RZ, PT, P0 ;  /* 0x000000ff0300720c */ /* 0x000fc40003f25300 */
[----:B------:R-:W-:Y:S02]  /*ea70*/  LOP3.LUT R0, R0, 0x3, RZ, 0xc0, !PT ;  /* 0x0000000300007812 */ /* 0x000fe400078ec0ff */
[----:B------:R-:W-:-:S05]  /*ea80*/  P2R R4, PR, RZ, 0x2 ;  /* 0x00000002ff047803 */ /* 0x000fca0000000000 */
[----:B------:R0:W-:Y:S01]  /*ea90*/  STL [R1+0x4], R4 ;  /* 0x0000040401007387 */ /* 0x0001e20000100800 */
[----:B--2---:R-:W-:Y:S02]  /*eaa0*/  SHF.R.S32.HI R19, RZ, 0x1f, R18 ;  /* 0x0000001fff137819 */ /* 0x004fe40000011412 */
[----:B------:R-:W-:Y:S01]  /*eab0*/  SEL R16, R18, RZ, !P1 ;  /* 0x000000ff12107207 */ /* 0x000fe20004800000 */
[----:B0-----:R-:W-:Y:S06]  /*eac0*/  BRA.DIV UR4, `(.L_x_43) ;  /* 0x0000003a04647947 */ /* 0x001fec000b800000 */
[----:B------:R0:W1:Y:S02]  /*ead0*/  SHFL.IDX PT, R14, R0, RZ, 0x1f ;  /* 0x00001fff000e7589 */ /* 0x00006400000e0000 */
.L_x_127:
[----:B------:R-:W-:Y:S02]  /*eae0*/  PLOP3.LUT P2, PT, PT, PT, PT, 0x8, 0x0 ;  /* 0x000000000000781c */ /* 0x000fe40003f4e170 */
[----:B-1----:R-:W-:Y:S02]  /*eaf0*/  ISETP.NE.AND P0, PT, R14, RZ, PT ;  /* 0x000000ff0e00720c */ /* 0x002fe40003f05270 */
[----:B0-----:R-:W-:-:S05]  /*eb00*/  P2R R0, PR, RZ, 0x4 ;  /* 0x00000004ff007803 */ /* 0x001fca0000000000 */
[----:B------:R0:W-:Y:S06]  /*eb10*/  STL [R1], R0 ;  /* 0x0000000001007387 */ /* 0x0001ec0000100800 */
[----:B------:R-:W-:Y:S05]  /*eb20*/  @P0 BRA `(.L_x_44) ;  /* 0x0000000400180947 */ /* 0x000fea0003800000 */
[----:B------:R-:W-:-:S03]  /*eb30*/  UMOV UR4, 0xffffffff ;  /* 0xffffffff00047882 */ /* 0x000fc60000000000 */
[----:B------:R-:W-:Y:S05]  /*eb40*/  BRA.DIV UR4, `(.L_x_45) ;  /* 0x0000003a04647947 */ /* 0x000fea000b800000 */
[----:B------:R-:W-:-:S13]  /*eb50*/  ELECT P6, URZ, PT ;  /* 0x00000000003f782f */ /* 0x000fda00038c0000 */
.L_x_130:
[----:B------:R-:W-:Y:S05]  /*eb60*/  @!P6 BRA `(.L_x_44) ;  /* 0x000000040008e947 */ /* 0x000fea0003800000 */
[----:B------:R-:W-:Y:S01]  /*eb70*/  MOV R16, R18 ;  /* 0x0000001200107202 */ /* 0x000fe20000000f00 */
[----:B------:R-:W-:Y:S06]  /*eb80*/  @!P1 BRA `(.L_x_46) ;  /* 0x00000000004c9947 */ /* 0x000fec0003800000 */
[----:B------:R-:W1:Y:S01]  /*eb90*/  LDC R6, c[0x0][0x43c] ;  /* 0x00010f00ff067b82 */ /* 0x000e620000000800 */
[----:B0-----:R-:W-:Y:S01]  /*eba0*/  IMAD.MOV.U32 R0, RZ, RZ, R17 ;  /* 0x000000ffff007224 */ /* 0x001fe200078e0011 */
[----:B------:R-:W-:Y:S01]  /*ebb0*/  ULDC.64 UR4, c[0x0][0x428] ;  /* 0x00010a0000047ab9 */ /* 0x000fe20000000a00 */
[----:B------:R-:W-:Y:S01]  /*ebc0*/  ULDC.64 UR6, c[0x0][0x208] ;  /* 0x0000820000067ab9 */ /* 0x000fe20000000a00 */
[----:B------:R-:W-:-:S04]  /*ebd0*/  IMAD R7, R19, UR4, RZ ;  /* 0x0000000413077c24 */ /* 0x000fc8000f8e02ff */
[----:B------:R-:W-:Y:S01]  /*ebe0*/  IMAD R7, R18, UR5, R7 ;  /* 0x0000000512077c24 */ /* 0x000fe2000f8e0207 */
[----:B-1----:R-:W-:-:S13]  /*ebf0*/  ISETP.NE.AND P0, PT, R6, 0x1, PT ;  /* 0x000000010600780c */ /* 0x002fda0003f05270 */
[----:B------:R-:W0:Y:S02]  /*ec00*/  @P0 LDC.64 R4, c[0x0][0x440] ;  /* 0x00011000ff040b82 */ /* 0x000e240000000a00 */
[----:B0-----:R-:W-:-:S05]  /*ec10*/  @P0 IMAD.HI.U32 R4, R17, R4, RZ ;  /* 0x0000000411040227 */ /* 0x001fca00078e00ff */
[----:B------:R-:W-:-:S04]  /*ec20*/  @P0 SHF.R.U32.HI R0, RZ, R5, R4 ;  /* 0x00000005ff000219 */ /* 0x000fc80000011604 */
[--C-:B------:R-:W-:Y:S01]  /*ec30*/  SHF.R.S32.HI R5, RZ, 0x1f, R0.reuse ;  /* 0x0000001fff057819 */ /* 0x100fe20000011400 */
[----:B------:R-:W-:-:S04]  /*ec40*/  IMAD.MOV.U32 R4, RZ, RZ, R0 ;  /* 0x000000ffff047224 */ /* 0x000fc800078e0000 */
[----:B------:R-:W-:-:S04]  /*ec50*/  IMAD.WIDE.U32 R4, R18, UR4, R4 ;  /* 0x0000000412047c25 */ /* 0x000fc8000f8e0004 */
[----:B------:R-:W-:Y:S01]  /*ec60*/  IMAD.IADD R5, R5, 0x1, R7 ;  /* 0x0000000105057824 */ /* 0x000fe200078e0207 */
[----:B------:R-:W-:-:S04]  /*ec70*/  LEA R2, P0, R4, R2, 0x2 ;  /* 0x0000000204027211 */ /* 0x000fc800078010ff */
[----:B------:R-:W-:-:S05]  /*ec80*/  LEA.HI.X R3, R4, R3, R5, 0x2, P0 ;  /* 0x0000000304037211 */ /* 0x000fca00000f1405 */
[----:B------:R1:W5:Y:S01]  /*ec90*/  LDG.E R16, desc[UR6][R2.64] ;  /* 0x0000000602107981 */ /* 0x000362000c1e1900 */
[----:B------:R-:W-:-:S05]  /*eca0*/  IADD3 R0, -R0, RZ, RZ ;  /* 0x000000ff00007210 */ /* 0x000fca0007ffe1ff */
[----:B------:R-:W-:-:S07]  /*ecb0*/  IMAD R17, R6, R0, R17 ;  /* 0x0000000006117224 */ /* 0x000fce00078e0211 */
.L_x_46:
[----:B0-----:R-:W-:Y:S01]  /*ecc0*/  IMAD.MOV.U32 R0, RZ, RZ, 0x1 ;  /* 0x00000001ff007424 */ /* 0x001fe200078e00ff */
[----:B------:R-:W1:Y:S04]  /*ecd0*/  S2R R8, SR_TID.X ;  /* 0x0000000000087919 */ /* 0x000e680000002100 */
[----:B------:R-:W-:-:S04]  /*ece0*/  SHF.L.U32 R0, R0, 0x1f, RZ ;  /* 0x0000001f00007819 */ /* 0x000fc800000006ff */
[----:B------:R-:W0:Y:S01]  /*ecf0*/  SYNCS.PHASECHK.TRANS64.TRYWAIT P0, [UR38+0x36840], R0 ;  /* 0x03684000ff0075a7 */ /* 0x000e220008000166 */
[----:B-1----:R-:W-:-:S04]  /*ed00*/  LOP3.LUT R2, R8, 0x7f, RZ, 0xc0, !PT ;  /* 0x0000007f08027812 */ /* 0x002fc800078ec0ff */
[----:B------:R-:W-:Y:S01]  /*ed10*/  ISETP.NE.AND P1, PT, R2, RZ, PT ;  /* 0x000000ff0200720c */ /* 0x000fe20003f25270 */
[----:B0-----:R-:W-:-:S12]  /*ed20*/  @!P0 BRA `(.L_x_47) ;  /* 0x00000038000c8947 */ /* 0x001fd80003800000 */
.L_x_131:
[----:B------:R-:W-:Y:S05]  /*ed30*/  @P1 BRA `(.L_x_48) ;  /* 0x0000000000181947 */ /* 0x000fea0003800000 */
[----:B------:R-:W1:Y:S01]  /*ed40*/  S2R R2, SR_TID.X ;  /* 0x0000000000027919 */ /* 0x000e620000002100 */
[----:B0-----:R-:W-:-:S04]  /*ed50*/  IMAD.MOV.U32 R0, RZ, RZ, 0xa800 ;  /* 0x0000a800ff007424 */ /* 0x001fc800078e00ff */
[----:B------:R2:W-:Y:S01]  /*ed60*/  SYNCS.ARRIVE.TRANS64 RZ, [UR38+0x36830], R0 ;  /* 0x03683000ffff79a7 */ /* 0x0005e20008000026 */
[----:B-1----:R-:W-:-:S13]  /*ed70*/  LOP3.LUT P0, RZ, R2, 0x1f, RZ, 0xc0, !PT ;  /* 0x0000001f02ff7812 */ /* 0x002fda000780c0ff */
[----:B--2---:R-:W-:Y:S05]  /*ed80*/  @!P0 BRA `(.L_x_48) ;  /* 0x0000000000048947 */ /* 0x004fea0003800000 */
[----:B------:R-:W-:Y:S01]  /*ed90*/  BPT.TRAP 0x1 ;  /* 0x000000040000795c */ /* 0x000fe20000300000 */
.L_x_48:
[----:B------:R-:W-:Y:S01]  /*eda0*/  R2UR UR11, R17 ;  /* 0x00000000110b72ca */ /* 0x000fe200000e0000 */
[----:B------:R-:W-:Y:S01]  /*edb0*/  ULDC.64 UR4, c[0x0][0x198] ;  /* 0x0000660000047ab9 */ /* 0x000fe20000000a00 */
[----:B-----5:R-:W-:Y:S01]  /*edc0*/  R2UR UR13, R16 ;  /* 0x00000000100d72ca */ /* 0x020fe200000e0000 */
[----:B------:R-:W-:Y:S01]  /*edd0*/  UIADD3 UR4, UP0, UR4, 0x370, URZ ;  /* 0x0000037004047890 */ /* 0x000fe2000ff1e03f */
[----:B------:R-:W-:Y:S01]  /*ede0*/  PLOP3.LUT P0, PT, PT, PT, PT, 0x80, 0x0 ;  /* 0x000000000000781c */ /* 0x000fe20003f0f070 */
[----:B------:R-:W-:Y:S02]  /*edf0*/  UIADD3 UR8, UR38, 0x21400, URZ ;  /* 0x0002140026087890 */ /* 0x000fe4000fffe03f */
[----:B------:R-:W-:Y:S01]  /*ee00*/  UIADD3 UR9, UR38, 0x36830, URZ ;  /* 0x0003683026097890 */ /* 0x000fe2000fffe03f */
[----:B0-----:R-:W-:Y:S01]  /*ee10*/  P2R R0, PR, RZ, 0x1 ;  /* 0x00000001ff007803 */ /* 0x001fe20000000000 */
[----:B------:R-:W-:Y:S02]  /*ee20*/  UIADD3.X UR5, URZ, UR5, URZ, UP0, !UPT ;  /* 0x000000053f057290 */ /* 0x000fe400087fe43f */
[----:B------:R-:W-:-:S02]  /*ee30*/  UIADD3 UR24, UR38, 0x24c00, URZ ;  /* 0x00024c0026187890 */ /* 0x000fc4000fffe03f */
[----:B------:R-:W-:Y:S01]  /*ee40*/  UIMAD UR11, UR11, 0x70, URZ ;  /* 0x000000700b0b78a4 */ /* 0x000fe2000f8e023f */
[----:B------:R1:W-:Y:S01]  /*ee50*/  STL [R1], R0 ;  /* 0x0000000001007387 */ /* 0x0003e20000100800 */
[----:B------:R-:W-:Y:S01]  /*ee60*/  UIADD3 UR16, UR38, 0x28400, URZ ;  /* 0x0002840026107890 */ /* 0x000fe2000fffe03f */
[----:B------:R-:W-:Y:S01]  /*ee70*/  UMOV UR6, 0x0 ;  /* 0x0000000000067882 */ /* 0x000fe20000000000 */
[----:B------:R-:W-:Y:S01]  /*ee80*/  UMOV UR7, 0x14f00000 ;  /* 0x14f0000000077882 */ /* 0x000fe20000000000 */
[----:B------:R-:W-:Y:S01]  /*ee90*/  UMOV UR10, URZ ;  /* 0x0000003f000a7c82 */ /* 0x000fe20008000000 */
[----:B------:R-:W-:Y:S01]  /*eea0*/  UMOV UR12, UR36 ;  /* 0x00000024000c7c82 */ /* 0x000fe20008000000 */
[----:B------:R-:W-:Y:S01]  /*eeb0*/  UMOV UR26, 0x40 ;  /* 0x00000040001a7882 */ /* 0x000fe20000000000 */
[----:B------:R-:W-:Y:S01]  /*eec0*/  UMOV UR28, UR36 ;  /* 0x00000024001c7c82 */ /* 0x000fe20008000000 */
[----:B------:R-:W-:Y:S01]  /*eed0*/  UMOV UR25, UR9 ;  /* 0x0000000900197c82 */ /* 0x000fe20008000000 */
[----:B------:R-:W-:Y:S01]  /*eee0*/  UMOV UR29, UR13 ;  /* 0x0000000d001d7c82 */ /* 0x000fe20008000000 */
[----:B------:R-:W-:Y:S01]  /*eef0*/  UMOV UR27, UR11 ;  /* 0x0000000b001b7c82 */ /* 0x000fe20008000000 */
[----:B------:R-:W-:Y:S01]  /*ef00*/  UMOV UR18, 0x80 ;  /* 0x0000008000127882 */ /* 0x000fe20000000000 */
[----:B------:R-:W-:Y:S01]  /*ef10*/  UMOV UR20, UR36 ;  /* 0x0000002400147c82 */ /* 0x000fe20008000000 */
[----:B------:R-:W-:Y:S01]  /*ef20*/  UMOV UR17, UR9 ;  /* 0x0000000900117c82 */ /* 0x000fe20008000000 */
[----:B------:R-:W-:Y:S01]  /*ef30*/  UMOV UR21, UR13 ;  /* 0x0000000d00157c82 */ /* 0x000fe20008000000 */
[----:B------:R1:W-:Y:S01]  /*ef40*/  UTMALDG.4D [UR8], [UR4], desc[UR6] ;  /* 0x00000608040075b4 */ /* 0x0003e20008019000 */
[----:B------:R-:W-:Y:S01]  /*ef50*/  UMOV UR19, UR11 ;  /* 0x0000000b00137c82 */ /* 0x000fe20008000000 */
[----:B------:R1:W-:Y:S01]  /*ef60*/  UTMALDG.4D [UR24], [UR4], desc[UR6] ;  /* 0x00000618040075b4 */ /* 0x0003e20008019000 */
[----:B------:R1:W-:Y:S02]  /*ef70*/  UTMALDG.4D [UR16], [UR4], desc[UR6] ;  /* 0x00000610040075b4 */ /* 0x0003e40008019000 */
[----:B-1----:R-:W-:Y:S01]  /*ef80*/  NOP ;  /* 0x0000000000007918 */ /* 0x002fe20000000000 */
.L_x_44:
[----:B------:R-:W-:Y:S05]  /*ef90*/  WARPSYNC.ALL ;  /* 0x0000000000007948 */ /* 0x000fea0003800000 */
[----:B------:R-:W-:Y:S01]  /*efa0*/  UIADD3 UR4, UR38, 0x15400, URZ ;  /* 0x0001540026047890 */ /* 0x000fe2000fffe03f */
[----:B------:R-:W-:Y:S03]  /*efb0*/  BAR.SYNC.DEFER_BLOCKING 0x8, 0x180 ;  /* 0x0206000000007b1d */ /* 0x000fe60000010000 */
[----:B------:R-:W-:-:S06]  /*efc0*/  ULOP3.LUT UP0, URZ, UR4, 0x3ff, URZ, 0xc0, !UPT ;  /* 0x000003ff043f7892 */ /* 0x000fcc000f80c03f */
[----:B------:R-:W-:-:S13]  /*efd0*/  PLOP3.LUT P0, PT, PT, PT, UP0, 0x80, 0x0 ;  /* 0x000000000000781c */ /* 0x000fda0003f0f008 */
[----:B------:R-:W-:Y:S05]  /*efe0*/  @!P0 BRA `(.L_x_49) ;  /* 0x0000000000408947 */ /* 0x000fea0003800000 */
[----:B------:R-:W-:Y:S01]  /*eff0*/  MOV R2, 0x0 ;  /* 0x0000000000027802 */ /* 0x000fe20000000f00 */
[----:B------:R-:W-:Y:S01]  /*f000*/  ULDC.64 UR6, c[0x4][0xa8] ;  /* 0x01002a0000067ab9 */ /* 0x000fe20000000a00 */
[----:B------:R-:W-:Y:S01]  /*f010*/  ULDC.64 UR8, c[0x4][0xb0] ;  /* 0x01002c0000087ab9 */ /* 0x000fe20000000a00 */
[----:B------:R-:W-:Y:S01]  /*f020*/  ULDC.64 UR4, c[0x4][0x20] ;  /* 0x0100080000047ab9 */ /* 0x000fe20000000a00 */
[----:B------:R-:W-:Y:S01]  /*f030*/  IMAD.U32 R4, RZ, RZ, UR6 ;  /* 0x00000006ff047e24 */ /* 0x000fe2000f8e00ff */
[----:B------:R-:W-:Y:S01]  /*f040*/  MOV R5, UR7 ;  /* 0x0000000700057c02 */ /* 0x000fe20008000f00 */
[----:B------:R-:W1:Y:S01]  /*f050*/  LDC.64 R2, c[0x4][R2] ;  /* 0x0100000002027b82 */ /* 0x000e620000000a00 */
[----:B------:R-:W-:Y:S01]  /*f060*/  IMAD.U32 R6, RZ, RZ, UR8 ;  /* 0x00000008ff067e24 */ /* 0x000fe2000f8e00ff */
[----:B------:R-:W-:Y:S01]  /*f070*/  MOV R11, UR5 ;  /* 0x00000005000b7c02 */ /* 0x000fe20008000f00 */
[----:B------:R-:W-:Y:S02]  /*f080*/  IMAD.U32 R7, RZ, RZ, UR9 ;  /* 0x00000009ff077e24 */ /* 0x000fe4000f8e00ff */
[----:B------:R-:W-:-:S02]  /*f090*/  IMAD.U32 R10, RZ, RZ, UR4 ;  /* 0x00000004ff0a7e24 */ /* 0x000fc4000f8e00ff */
[----:B------:R-:W-:Y:S02]  /*f0a0*/  IMAD.MOV.U32 R8, RZ, RZ, 0x70 ;  /* 0x00000070ff087424 */ /* 0x000fe400078e00ff */
[----:B------:R-:W-:Y:S02]  /*f0b0*/  IMAD.MOV.U32 R12, RZ, RZ, 0x1 ;  /* 0x00000001ff0c7424 */ /* 0x000fe400078e00ff */
[----:B------:R-:W-:-:S07]  /*f0c0*/  IMAD.MOV.U32 R13, RZ, RZ, RZ ;  /* 0x000000ffff0d7224 */ /* 0x000fce00078e00ff */
[----:B------:R-:W-:-:S07]  /*f0d0*/  LEPC R20, `(.L_x_49) ;  /* 0x000000001014794e */ /* 0x000fce0000000000 */
[----:B01----:R-:W-:Y:S05]  /*f0e0*/  CALL.ABS.NOINC R2 ;  /* 0x0000000002007343 */ /* 0x003fea0003c00000 */
.L_x_49:
[----:B------:R-:W1:Y:S01]  /*f0f0*/  LDC R6, c[0x0][0x448] ;  /* 0x00011200ff067b82 */ /* 0x000e620000000800 */
[----:B------:R-:W2:Y:S01]  /*f100*/  S2R R14, SR_TID.X ;  /* 0x00000000000e7919 */ /* 0x000ea20000002100 */
[----:B------:R-:W-:Y:S01]  /*f110*/  USHF.R.S32.HI UR6, URZ, 0x1f, UR36 ;  /* 0x0000001f3f067899 */ /* 0x000fe20008011424 */
[----:B------:R-:W-:Y:S01]  /*f120*/  ULDC.64 UR8, c[0x0][0x2d8] ;  /* 0x0000b60000087ab9 */ /* 0x000fe20000000a00 */
[----:B------:R-:W3:Y:S02]  /*f130*/  S2R R15, SR_CTAID.Z ;  /* 0x00000000000f7919 */ /* 0x000ee40000002700 */
[----:B------:R-:W-:Y:S02]  /*f140*/  UIMAD UR6, UR6, UR8, URZ ;  /* 0x00000008060672a4 */ /* 0x000fe4000f8e023f */
[----:B------:R-:W4:Y:S01]  /*f150*/  LDC.64 R2, c[0x0][0x2e0] ;  /* 0x0000b800ff027b82 */ /* 0x000f220000000a00 */
[----:B------:R-:W5:Y:S01]  /*f160*/  S2R R12, SR_CTAID.X ;  /* 0x00000000000c7919 */ /* 0x000f620000002500 */
[----:B------:R-:W-:-:S02]  /*f170*/  UIMAD.WIDE.U32 UR4, UR36, UR8, URZ ;  /* 0x00000008240472a5 */ /* 0x000fc4000f8e003f */
[----:B------:R-:W-:-:S04]  /*f180*/  UIMAD UR6, UR36, UR9, UR6 ;  /* 0x00000009240672a4 */ /* 0x000fc8000f8e0206 */
[----:B------:R-:W-:Y:S01]  /*f190*/  UIADD3 UR5, UR5, UR6, URZ ;  /* 0x0000000605057290 */ /* 0x000fe2000fffe03f */
[----:B-1----:R-:W-:Y:S02]  /*f1a0*/  ISETP.NE.AND P0, PT, R6, 0x1, PT ;  /* 0x000000010600780c */ /* 0x002fe40003f05270 */
[C---:B--2---:R-:W-:Y:S02]  /*f1b0*/  LOP3.LUT R13, R14.reuse, 0x7f, RZ, 0xc0, !PT ;  /* 0x0000007f0e0d7812 */ /* 0x044fe400078ec0ff */
[----:B------:R-:W-:-:S09]  /*f1c0*/  SHF.L.U32 R11, R14, 0x4, RZ ;  /* 0x000000040e0b7819 */ /* 0x000fd200000006ff */
[----:B------:R-:W1:Y:S01]  /*f1d0*/  @P0 LDC R9, c[0x0][0x44c] ;  /* 0x00011300ff090b82 */ /* 0x000e620000000800 */
[----:B------:R-:W-:Y:S02]  /*f1e0*/  SHF.R.U32.HI R8, RZ, 0x3, R13 ;  /* 0x00000003ff087819 */ /* 0x000fe4000001160d */
[----:B---3--:R-:W-:Y:S02]  /*f1f0*/  SHF.R.S32.HI R5, RZ, 0x1f, R15 ;  /* 0x0000001fff057819 */ /* 0x008fe4000001140f */
[----:B0-----:R-:W-:-:S03]  /*f200*/  LOP3.LUT R0, R8, 0x70, R11, 0xf8, !PT ;  /* 0x0000007008007812 */ /* 0x001fc600078ef80b */
[----:B------:R-:W0:Y:S01]  /*f210*/  @P0 LDC R7, c[0x0][0x450] ;  /* 0x00011400ff070b82 */ /* 0x000e220000000800 */
[-C--:B----4-:R-:W-:Y:S02]  /*f220*/  IMAD R4, R5, R2.reuse, RZ ;  /* 0x0000000205047224 */ /* 0x090fe400078e02ff */
[----:B-----5:R-:W-:Y:S02]  /*f230*/  IMAD R0, R12, 0x80, R0 ;  /* 0x000000800c007824 */ /* 0x020fe400078e0200 */
[C---:B------:R-:W-:Y:S02]  /*f240*/  IMAD R5, R15.reuse, R3, R4 ;  /* 0x000000030f057224 */ /* 0x040fe400078e0204 */
[----:B------:R-:W-:Y:S02]  /*f250*/  IMAD.MOV.U32 R4, RZ, RZ, R0 ;  /* 0x000000ffff047224 */ /* 0x000fe400078e0000 */
[----:B------:R-:W-:Y:S01]  /*f260*/  IMAD.WIDE.U32 R2, R15, R2, UR4 ;  /* 0x000000040f027e25 */ /* 0x000fe2000f8e0002 */
[----:B------:R-:W-:-:S03]  /*f270*/  ULDC.64 UR4, c[0x0][0x2d0] ;  /* 0x0000b40000047ab9 */ /* 0x000fc60000000a00 */
[----:B------:R-:W-:Y:S02]  /*f280*/  IMAD.IADD R3, R3, 0x1, R5 ;  /* 0x0000000103037824 */ /* 0x000fe400078e0205 */
[----:B-1----:R-:W-:Y:S01]  /*f290*/  @P0 IMAD.HI.U32 R10, R0, R9, RZ ;  /* 0x00000009000a0227 */ /* 0x002fe200078e00ff */
[----:B------:R-:W-:-:S04]  /*f2a0*/  SHF.L.U32 R9, R13, 0x3, RZ ;  /* 0x000000030d097819 */ /* 0x000fc800000006ff */
[----:B0-----:R-:W-:-:S04]  /*f2b0*/  @P0 SHF.R.U32.HI R4, RZ, R7, R10 ;  /* 0x00000007ff040219 */ /* 0x001fc8000001160a */
[----:B------:R-:W-:Y:S01]  /*f2c0*/  SHF.R.S32.HI R5, RZ, 0x1f, R4 ;  /* 0x0000001fff057819 */ /* 0x000fe20000011404 */
[C---:B------:R-:W-:Y:S01]  /*f2d0*/  IMAD.WIDE.U32 R2, R4.reuse, UR4, R2 ;  /* 0x0000000404027c25 */ /* 0x040fe2000f8e0002 */
[----:B------:R-:W-:-:S03]  /*f2e0*/  IADD3 R7, -R4, RZ, RZ ;  /* 0x000000ff04077210 */ /* 0x000fc60007ffe1ff */
[----:B------:R-:W-:Y:S02]  /*f2f0*/  IMAD R5, R5, UR4, RZ ;  /* 0x0000000405057c24 */ /* 0x000fe4000f8e02ff */
[----:B------:R-:W-:Y:S02]  /*f300*/  IMAD R0, R6, R7, R0 ;  /* 0x0000000706007224 */ /* 0x000fe400078e0200 */
[----:B------:R-:W-:Y:S01]  /*f310*/  IMAD R5, R4, UR5, R5 ;  /* 0x0000000504057c24 */ /* 0x000fe2000f8e0205 */
[----:B------:R-:W-:Y:S02]  /*f320*/  ULDC.64 UR4, c[0x0][0x2c8] ;  /* 0x0000b20000047ab9 */ /* 0x000fe40000000a00 */
[----:B------:R-:W-:Y:S01]  /*f330*/  SHF.R.S32.HI R4, RZ, 0x1f, R0 ;  /* 0x0000001fff047819 */ /* 0x000fe20000011400 */
[----:B------:R-:W-:-:S04]  /*f340*/  IMAD.IADD R3, R3, 0x1, R5 ;  /* 0x0000000103037824 */ /* 0x000fc800078e0205 */
[----:B------:R-:W-:Y:S02]  /*f350*/  IMAD R5, R4, UR4, RZ ;  /* 0x0000000404057c24 */ /* 0x000fe4000f8e02ff */
[----:B------:R-:W-:-:S04]  /*f360*/  IMAD.WIDE.U32 R2, R0, UR4, R2 ;  /* 0x0000000400027c25 */ /* 0x000fc8000f8e0002 */
[----:B------:R-:W-:Y:S01]  /*f370*/  IMAD R5, R0, UR5, R5 ;  /* 0x0000000500057c24 */ /* 0x000fe2000f8e0205 */
[----:B------:R-:W-:Y:S02]  /*f380*/  ULDC.64 UR4, c[0x0][0x280] ;  /* 0x0000a00000047ab9 */ /* 0x000fe40000000a00 */
[----:B------:R-:W-:Y:S01]  /*f390*/  LEA R0, P0, R2, UR4, 0x1 ;  /* 0x0000000402007c11 */ /* 0x000fe2000f8008ff */
[----:B------:R-:W-:Y:S01]  /*f3a0*/  IMAD.IADD R7, R3, 0x1, R5 ;  /* 0x0000000103077824 */ /* 0x000fe200078e0205 */
[----:B------:R-:W-:-:S04]  /*f3b0*/  ULDC UR4, c[0x0][0x2b8] ;  /* 0x0000ae0000047ab9 */ /* 0x000fc80000000800 */
[----:B------:R-:W-:Y:S01]  /*f3c0*/  LEA.HI.X R7, R2, UR5, R7, 0x1, P0 ;  /* 0x0000000502077c11 */ /* 0x000fe200080f0c07 */
[----:B------:R-:W-:-:S05]  /*f3d0*/  IMAD.SHL.U32 R2, R14, 0x8, RZ ;  /* 0x000000080e027824 */ /* 0x000fca00078e00ff */
[C---:B------:R-:W-:Y:S02]  /*f3e0*/  LOP3.LUT R3, R2.reuse, 0x1c0, RZ, 0xc0, !PT ;  /* 0x000001c002037812 */ /* 0x040fe400078ec0ff */
[----:B------:R-:W-:Y:S02]  /*f3f0*/  LOP3.LUT R10, R2, 0x38, RZ, 0xc0, !PT ;  /* 0x00000038020a7812 */ /* 0x000fe400078ec0ff */
[----:B------:R-:W-:Y:S02]  /*f400*/  LOP3.LUT R3, R3, 0x38, R2, 0xf8, !PT ;  /* 0x0000003803037812 */ /* 0x000fe400078ef802 */
[C---:B------:R-:W-:Y:S02]  /*f410*/  LOP3.LUT R2, R10.reuse, 0x40, RZ, 0xfc, !PT ;  /* 0x000000400a027812 */ /* 0x040fe400078efcff */
[----:B------:R-:W-:Y:S02]  /*f420*/  ISETP.GE.AND P2, PT, R10, UR4, PT ;  /* 0x000000040a007c0c */ /* 0x000fe4000bf46270 */
[----:B------:R-:W-:-:S02]  /*f430*/  ISETP.GE.AND P0, PT, R2, UR4, PT ;  /* 0x0000000402007c0c */ /* 0x000fc4000bf06270 */
[----:B------:R-:W-:-:S04]  /*f440*/  LOP3.LUT R2, R10, 0x80, RZ, 0xfc, !PT ;  /* 0x000000800a027812 */ /* 0x000fc800078efcff */
[----:B------:R-:W-:Y:S01]  /*f450*/  ISETP.GE.AND P1, PT, R2, UR4, PT ;  /* 0x0000000402007c0c */ /* 0x000fe2000bf26270 */
[----:B------:R-:W-:Y:S01]  /*f460*/  UMOV UR4, 0xffffffff ;  /* 0xffffffff00047882 */ /* 0x000fe20000000000 */
[----:B------:R-:W-:-:S04]  /*f470*/  LOP3.LUT R2, R3, 0x38, R14, 0x78, !PT ;  /* 0x0000003803027812 */ /* 0x000fc800078e780e */
[----:B------:R-:W-:Y:S01]  /*f480*/  LOP3.LUT R9, R2, 0x200, R9, 0xf8, !PT ;  /* 0x0000020002097812 */ /* 0x000fe200078ef809 */
[----:B------:R-:W-:Y:S06]  /*f490*/  BRA.DIV UR4, `(.L_x_50) ;  /* 0x0000003204487947 */ /* 0x000fec000b800000 */
[----:B------:R-:W0:Y:S01]  /*f4a0*/  S2R R2, SR_CTAID.X ;  /* 0x0000000000027919 */ /* 0x000e220000002500 */
[----:B------:R-:W-:Y:S01]  /*f4b0*/  ULDC UR4, c[0x0][0x288] ;  /* 0x0000a20000047ab9 */ /* 0x000fe20000000800 */
[----:B------:R-:W-:Y:S01]  /*f4c0*/  ULDC.64 UR6, c[0x0][0x208] ;  /* 0x0000820000067ab9 */ /* 0x000fe20000000a00 */
[----:B------:R-:W-:Y:S01]  /*f4d0*/  IMAD R6, R6, UR4, RZ ;  /* 0x0000000406067c24 */ /* 0x000fe2000f8e02ff */
[----:B------:R-:W-:Y:S04]  /*f4e0*/  SHFL.IDX PT, R14, R0, RZ, 0x181f ;  /* 0x00181fff000e7589 */ /* 0x000fe800000e0000 */
[----:B------:R-:W-:Y:S01]  /*f4f0*/  SHFL.IDX PT, R4, R7, 0x1, 0x181f ;  /* 0x00381f0007047f89 */ /* 0x000fe200000e0000 */
[----:B0-----:R-:W-:-:S03]  /*f500*/  IMAD R8, R2, 0x80, R8 ;  /* 0x0000008002087824 */ /* 0x001fc600078e0208 */
[----:B------:R-:W0:Y:S02]  /*f510*/  SHFL.IDX PT, R2, R7, RZ, 0x181f ;  /* 0x00181fff07027589 */ /* 0x000e2400000e0000 */
[C---:B------:R-:W-:Y:S02]  /*f520*/  ISETP.GE.AND P3, PT, R8.reuse, R6, PT ;  /* 0x000000060800720c */ /* 0x040fe40003f66270 */
[----:B------:R-:W-:-:S11]  /*f530*/  IADD3 R5, R8, 0x10, RZ ;  /* 0x0000001008057810 */ /* 0x000fd60007ffe0ff */
[----:B------:R-:W-:Y:S01]  /*f540*/  @!P3 LEA R21, R9, UR38, 0x1 ;  /* 0x000000260915bc11 */ /* 0x000fe2000f8e08ff */
[----:B0-----:R-:W-:Y:S02]  /*f550*/  IMAD.MOV.U32 R3, RZ, RZ, R2 ;  /* 0x000000ffff037224 */ /* 0x001fe400078e0002 */
[----:B------:R-:W-:Y:S02]  /*f560*/  IMAD.MOV.U32 R2, RZ, RZ, R14 ;  /* 0x000000ffff027224 */ /* 0x000fe400078e000e */
[----:B------:R-:W0:Y:S02]  /*f570*/  SHFL.IDX PT, R14, R0, 0x1, 0x181f ;  /* 0x00381f00000e7f89 */ /* 0x000e2400000e0000 */
[----:B------:R-:W-:-:S05]  /*f580*/  @!P3 IMAD.WIDE.U32 R2, R10, 0x2, R2 ;  /* 0x000000020a02b825 */ /* 0x000fca00078e0002 */
[----:B------:R-:W-:Y:S04]  /*f590*/  @!P3 LDGSTS.E.BYPASS.LTC128B.128 [R21+0x15400], desc[UR6][R2.64], !P2 ;  /* 0x154000000215bfae */ /* 0x000fe8000d101d46 */
[----:B------:R-:W-:Y:S04]  /*f5a0*/  @!P3 LDGSTS.E.BYPASS.LTC128B.128 [R21+0x19400], desc[UR6][R2.64+0x80], !P0 ;  /* 0x194000800215bfae */ /* 0x000fe8000c101d46 */
[----:B------:R1:W-:Y:S01]  /*f5b0*/  @!P3 LDGSTS.E.BYPASS.LTC128B.128 [R21+0x1d400], desc[UR6][R2.64+0x100], !P1 ;  /* 0x1d4001000215bfae */ /* 0x0003e2000c901d46 */
[----:B------:R-:W-:Y:S01]  /*f5c0*/  ISETP.GE.AND P3, PT, R5, R6, PT ;  /* 0x000000060500720c */ /* 0x000fe20003f66270 */
[----:B------:R-:W-:-:S02]  /*f5d0*/  IMAD.MOV.U32 R5, RZ, RZ, R4 ;  /* 0x000000ffff057224 */ /* 0x000fc400078e0004 */
[----:B0-----:R-:W-:Y:S02]  /*f5e0*/  IMAD.MOV.U32 R4, RZ, RZ, R14 ;  /* 0x000000ffff047224 */ /* 0x001fe400078e000e */
[----:B------:R-:W-:Y:S01]  /*f5f0*/  SHFL.IDX PT, R14, R0, 0x2, 0x181f ;  /* 0x00581f00000e7f89 */ /* 0x000fe200000e0000 */
[----:B-1----:R-:W-:-:S07]  /*f600*/  VIADD R3, R8, 0x20 ;  /* 0x0000002008037836 */ /* 0x002fce0000000000 */
[----:B------:R-:W-:Y:S01]  /*f610*/  @!P3 IMAD.WIDE.U32 R4, R10, 0x2, R4 ;  /* 0x000000020a04b825 */ /* 0x000fe200078e0004 */
[----:B------:R-:W0:Y:S01]  /*f620*/  SHFL.IDX PT, R2, R7, 0x2, 0x181f ;  /* 0x00581f0007027f89 */ /* 0x000e2200000e0000 */
[----:B------:R-:W-:-:S05]  /*f630*/  @!P3 LEA R20, R9, UR38, 0x1 ;  /* 0x000000260914bc11 */ /* 0x000fca000f8e08ff */
[----:B------:R-:W-:Y:S04]  /*f640*/  @!P3 LDGSTS.E.BYPASS.LTC128B.128 [R20+0x15c00], desc[UR6][R4.64], !P2 ;  /* 0x15c000000414bfae */ /* 0x000fe8000d101d46 */
[----:B------:R-:W-:Y:S04]  /*f650*/  @!P3 LDGSTS.E.BYPASS.LTC128B.128 [R20+0x19c00], desc[UR6][R4.64+0x80], !P0 ;  /* 0x19c000800414bfae */ /* 0x000fe8000c101d46 */
[----:B------:R1:W-:Y:S01]  /*f660*/  @!P3 LDGSTS.E.BYPASS.LTC128B.128 [R20+0x1dc00], desc[UR6][R4.64+0x100], !P1 ;  /* 0x1dc001000414bfae */ /* 0x0003e2000c901d46 */
[----:B------:R-:W-:Y:S02]  /*f670*/  ISETP.GE.AND P3, PT, R3, R6, PT ;  /* 0x000000060300720c */ /* 0x000fe40003f66270 */
[----:B0-----:R-:W-:Y:S01]  /*f680*/  MOV R3, R2 ;  /* 0x0000000200037202 */ /* 0x001fe20000000f00 */
[----:B------:R-:W-:Y:S01]  /*f690*/  IMAD.MOV.U32 R2, RZ, RZ, R14 ;  /* 0x000000ffff027224 */ /* 0x000fe200078e000e */
[----:B-1----:R-:W0:Y:S01]  /*f6a0*/  SHFL.IDX PT, R4, R7, 0x3, 0x181f ;  /* 0x00781f0007047f89 */ /* 0x002e2200000e0000 */
[----:B------:R-:W-:-:S08]  /*f6b0*/  VIADD R5, R8, 0x30 ;  /* 0x0000003008057836 */ /* 0x000fd00000000000 */
[----:B------:R-:W-:Y:S01]  /*f6c0*/  @!P3 LEA R21, R9, UR38, 0x1 ;  /* 0x000000260915bc11 */ /* 0x000fe2000f8e08ff */
[----:B------:R-:W-:Y:S01]  /*f6d0*/  @!P3 IMAD.WIDE.U32 R2, R10, 0x2, R2 ;  /* 0x000000020a02b825 */ /* 0x000fe200078e0002 */
[----:B------:R-:W1:Y:S04]  /*f6e0*/  SHFL.IDX PT, R14, R0, 0x3, 0x181f ;  /* 0x00781f00000e7f89 */ /* 0x000e6800000e0000 */
[----:B------:R-:W-:Y:S04]  /*f6f0*/  @!P3 LDGSTS.E.BYPASS.LTC128B.128 [R21+0x16400], desc[UR6][R2.64], !P2 ;  /* 0x164000000215bfae */ /* 0x000fe8000d101d46 */
[----:B------:R-:W-:Y:S04]  /*f700*/  @!P3 LDGSTS.E.BYPASS.LTC128B.128 [R21+0x1a400], desc[UR6][R2.64+0x80], !P0 ;  /* 0x1a4000800215bfae */ /* 0x000fe8000c101d46 */
[----:B------:R2:W-:Y:S01]  /*f710*/  @!P3 LDGSTS.E.BYPASS.LTC128B.128 [R21+0x1e400], desc[UR6][R2.64+0x100], !P1 ;  /* 0x1e4001000215bfae */ /* 0x0005e2000c901d46 */
[----:B------:R-:W-:Y:S01]  /*f720*/  ISETP.GE.AND P3, PT, R5, R6, PT ;  /* 0x000000060500720c */ /* 0x000fe20003f66270 */
[----:B0-----:R-:W-:Y:S01]  /*f730*/  IMAD.MOV.U32 R5, RZ, RZ, R4 ;  /* 0x000000ffff057224 */ /* 0x001fe200078e0004 */
[----:B-1----:R-:W-:Y:S01]  /*f740*/  MOV R4, R14 ;  /* 0x0000000e00047202 */ /* 0x002fe20000000f00 */
[----:B--2---:R-:W0:Y:S10]  /*f750*/  SHFL.IDX PT, R2, R7, 0x4, 0x181f ;  /* 0x00981f0007027f89 */ /* 0x004e3400000e0000 */
[----:B------:R-:W-:Y:S01]  /*f760*/  @!P3 LEA R20, R9, UR38, 0x1 ;  /* 0x000000260914bc11 */ /* 0x000fe2000f8e08ff */
[----:B------:R-:W-:Y:S01]  /*f770*/  VIADD R3, R8, 0x40 ;  /* 0x0000004008037836 */ /* 0x000fe20000000000 */
[----:B------:R-:W1:Y:S01]  /*f780*/  SHFL.IDX PT, R14, R0, 0x4, 0x181f ;  /* 0x00981f00000e7f89 */ /* 0x000e6200000e0000 */
[----:B------:R-:W-:-:S05]  /*f790*/  @!P3 IMAD.WIDE.U32 R4, R10, 0x2, R4 ;  /* 0x000000020a04b825 */ /* 0x000fca00078e0004 */
[----:B------:R-:W-:Y:S04]  /*f7a0*/  @!P3 LDGSTS.E.BYPASS.LTC128B.128 [R20+0x16c00], desc[UR6][R4.64], !P2 ;  /* 0x16c000000414bfae */ /* 0x000fe8000d101d46 */
[----:B------:R-:W-:Y:S04]  /*f7b0*/  @!P3 LDGSTS.E.BYPASS.LTC128B.128 [R20+0x1ac00], desc[UR6][R4.64+0x80], !P0 ;  /* 0x1ac000800414bfae */ /* 0x000fe8000c101d46 */
[----:B------:R2:W-:Y:S01]  /*f7c0*/  @!P3 LDGSTS.E.BYPASS.LTC128B.128 [R20+0x1ec00], desc[UR6][R4.64+0x100], !P1 ;  /* 0x1ec001000414bfae */ /* 0x0005e2000c901d46 */
[----:B------:R-:W-:Y:S01]  /*f7d0*/  ISETP.GE.AND P3, PT, R3, R6, PT ;  /* 0x000000060300720c */ /* 0x000fe20003f66270 */
[----:B0-----:R-:W-:-:S02]  /*f7e0*/  IMAD.MOV.U32 R3, RZ, RZ, R2 ;  /* 0x000000ffff037224 */ /* 0x001fc400078e0002 */
[----:B-1----:R-:W-:Y:S01]  /*f7f0*/  IMAD.MOV.U32 R2, RZ, RZ, R14 ;  /* 0x000000ffff027224 */ /* 0x002fe200078e000e */
[----:B--2---:R-:W0:Y:S01]  /*f800*/  SHFL.IDX PT, R4, R7, 0x5, 0x181f ;  /* 0x00b81f0007047f89 */ /* 0x004e2200000e0000 */
[----:B------:R-:W-:-:S08]  /*f810*/  IADD3 R5, R8, 0x50, RZ ;  /* 0x0000005008057810 */ /* 0x000fd00007ffe0ff */
[----:B------:R-:W-:Y:S01]  /*f820*/  @!P3 IMAD.WIDE.U32 R2, R10, 0x2, R2 ;  /* 0x000000020a02b825 */ /* 0x000fe200078e0002 */
[----:B------:R-:W-:Y:S01]  /*f830*/  @!P3 LEA R21, R9, UR38, 0x1 ;  /* 0x000000260915bc11 */ /* 0x000fe2000f8e08ff */
[----:B------:R-:W1:Y:S04]  /*f840*/  SHFL.IDX PT, R14, R0, 0x5, 0x181f ;  /* 0x00b81f00000e7f89 */ /* 0x000e6800000e0000 */
[----:B------:R-:W-:Y:S04]  /*f850*/  @!P3 LDGSTS.E.BYPASS.LTC128B.128 [R21+0x17400], desc[UR6][R2.64], !P2 ;  /* 0x174000000215bfae */ /* 0x000fe8000d101d46 */
[----:B------:R-:W-:Y:S04]  /*f860*/  @!P3 LDGSTS.E.BYPASS.LTC128B.128 [R21+0x1b400], desc[UR6][R2.64+0x80], !P0 ;  /* 0x1b4000800215bfae */ /* 0x000fe8000c101d46 */
[----:B------:R2:W-:Y:S01]  /*f870*/  @!P3 LDGSTS.E.BYPASS.LTC128B.128 [R21+0x1f400], desc[UR6][R2.64+0x100], !P1 ;  /* 0x1f4001000215bfae */ /* 0x0005e2000c901d46 */
[----:B------:R-:W-:Y:S01]  /*f880*/  ISETP.GE.AND P3, PT, R5, R6, PT ;  /* 0x000000060500720c */ /* 0x000fe20003f66270 */
[----:B0-----:R-:W-:-:S02]  /*f890*/  IMAD.MOV.U32 R5, RZ, RZ, R4 ;  /* 0x000000ffff057224 */ /* 0x001fc400078e0004 */
[----:B-1----:R-:W-:Y:S01]  /*f8a0*/  IMAD.MOV.U32 R4, RZ, RZ, R14 ;  /* 0x000000ffff047224 */ /* 0x002fe200078e000e */
[----:B--2---:R-:W0:Y:S09]  /*f8b0*/  SHFL.IDX PT, R2, R7, 0x6, 0x181f ;  /* 0x00d81f0007027f89 */ /* 0x004e3200000e0000 */
[----:B------:R-:W-:Y:S01]  /*f8c0*/  @!P3 LEA R20, R9, UR38, 0x1 ;  /* 0x000000260914bc11 */ /* 0x000fe2000f8e08ff */
[----:B------:R-:W-:Y:S01]  /*f8d0*/  VIADD R3, R8, 0x60 ;  /* 0x0000006008037836 */ /* 0x000fe20000000000 */
[----:B------:R-:W1:Y:S01]  /*f8e0*/  SHFL.IDX PT, R14, R0, 0x6, 0x181f ;  /* 0x00d81f00000e7f89 */ /* 0x000e6200000e0000 */
[----:B------:R-:W-:-:S05]  /*f8f0*/  @!P3 IMAD.WIDE.U32 R4, R10, 0x2, R4 ;  /* 0x000000020a04b825 */ /* 0x000fca00078e0004 */
[----:B------:R-:W-:Y:S04]  /*f900*/  @!P3 LDGSTS.E.BYPASS.LTC128B.128 [R20+0x17c00], desc[UR6][R4.64], !P2 ;  /* 0x17c000000414bfae */ /* 0x000fe8000d101d46 */
[----:B------:R-:W-:Y:S04]  /*f910*/  @!P3 LDGSTS.E.BYPASS.LTC128B.128 [R20+0x1bc00], desc[UR6][R4.64+0x80], !P0 ;  /* 0x1bc000800414bfae */ /* 0x000fe8000c101d46 */
[----:B------:R2:W-:Y:S01]  /*f920*/  @!P3 LDGSTS.E.BYPASS.LTC128B.128 [R20+0x1fc00], desc[UR6][R4.64+0x100], !P1 ;  /* 0x1fc001000414bfae */ /* 0x0005e2000c901d46 */
[----:B------:R-:W-:Y:S02]  /*f930*/  ISETP.GE.AND P3, PT, R3, R6, PT ;  /* 0x000000060300720c */ /* 0x000fe40003f66270 */
[----:B0-----:R-:W-:Y:S01]  /*f940*/  MOV R3, R2 ;  /* 0x0000000200037202 */ /* 0x001fe20000000f00 */
[----:B-1----:R-:W-:Y:S01]  /*f950*/  IMAD.MOV.U32 R2, RZ, RZ, R14 ;  /* 0x000000ffff027224 */ /* 0x002fe200078e000e */
[----:B--2---:R0:W1:Y:S09]  /*f960*/  SHFL.IDX PT, R4, R7, 0x7, 0x181f ;  /* 0x00f81f0007047f89 */ /* 0x00407200000e0000 */
[----:B------:R-:W-:Y:S01]  /*f970*/  @!P3 IMAD.WIDE.U32 R2, R10, 0x2, R2 ;  /* 0x000000020a02b825 */ /* 0x000fe200078e0002 */
[----:B------:R-:W-:Y:S01]  /*f980*/  @!P3 LEA R21, R9, UR38, 0x1 ;  /* 0x000000260915bc11 */ /* 0x000fe2000f8e08ff */
[----:B------:R0:W2:Y:S04]  /*f990*/  SHFL.IDX PT, R14, R0, 0x7, 0x181f ;  /* 0x00f81f00000e7f89 */ /* 0x0000a800000e0000 */
[----:B------:R0:W-:Y:S04]  /*f9a0*/  @!P3 LDGSTS.E.BYPASS.LTC128B.128 [R21+0x18400], desc[UR6][R2.64], !P2 ;  /* 0x184000000215bfae */ /* 0x0001e8000d101d46 */
[----:B------:R0:W-:Y:S04]  /*f9b0*/  @!P3 LDGSTS.E.BYPASS.LTC128B.128 [R21+0x1c400], desc[UR6][R2.64+0x80], !P0 ;  /* 0x1c4000800215bfae */ /* 0x0001e8000c101d46 */
[----:B------:R0:W-:Y:S02]  /*f9c0*/  @!P3 LDGSTS.E.BYPASS.LTC128B.128 [R21+0x20400], desc[UR6][R2.64+0x100], !P1 ;  /* 0x204001000215bfae */ /* 0x0001e4000c901d46 */
.L_x_148:
[----:B0-----:R-:W-:Y:S01]  /*f9d0*/  VIADD R3, R8, 0x70 ;  /* 0x0000007008037836 */ /* 0x001fe20000000000 */
[----:B------:R-:W-:Y:S01]  /*f9e0*/  BSSY B0, `(.L_x_51) ;  /* 0x000000e000007945 */ /* 0x000fe20003800000 */
[----:B--2---:R-:W-:-:S03]  /*f9f0*/  IMAD.MOV.U32 R2, RZ, RZ, R14 ;  /* 0x000000ffff027224 */ /* 0x004fc600078e000e */
[----:B------:R-:W-:Y:S02]  /*fa00*/  ISETP.GE.AND P3, PT, R3, R6, PT ;  /* 0x000000060300720c */ /* 0x000fe40003f66270 */
[----:B-1----:R-:W-:-:S11]  /*fa10*/  MOV R3, R4 ;  /* 0x0000000400037202 */ /* 0x002fd60000000f00 */
[----:B------:R-:W-:Y:S05]  /*fa20*/  @P3 BRA `(.L_x_52) ;  /* 0x0000000000243947 */ /* 0x000fea0003800000 */
[----:B------:R-:W-:Y:S01]  /*fa30*/  IMAD.WIDE.U32 R10, R10, 0x2, R2 ;  /* 0x000000020a0a7825 */ /* 0x000fe200078e0002 */
[----:B------:R-:W-:Y:S01]  /*fa40*/  LEA R9, R9, UR38, 0x1 ;  /* 0x0000002609097c11 */ /* 0x000fe2000f8e08ff */
[----:B------:R-:W-:-:S04]  /*fa50*/  ULDC.64 UR4, c[0x0][0x208] ;  /* 0x0000820000047ab9 */ /* 0x000fc80000000a00 */
[----:B------:R-:W-:Y:S01]  /*fa60*/  @!PT LDS RZ, [RZ] ;  /* 0x00000000fffff984 */ /* 0x000fe20000000800 */
[----:B------:R-:W-:Y:S01]  /*fa70*/  @!PT LDS RZ, [RZ] ;  /* 0x00000000fffff984 */ /* 0x000fe20000000800 */
[----:B------:R-:W-:Y:S01]  /*fa80*/  @!PT LDS RZ, [RZ] ;  /* 0x00000000fffff984 */ /* 0x000fe20000000800 */
[----:B------:R0:W-:Y:S04]  /*fa90*/  LDGSTS.E.BYPASS.LTC128B.128 [R9+0x18c00], desc[UR4][R10.64], !P2 ;  /* 0x18c000000a097fae */ /* 0x0001e8000d101d44 */
[----:B------:R0:W-:Y:S04]  /*faa0*/  LDGSTS.E.BYPASS.LTC128B.128 [R9+0x1cc00], desc[UR4][R10.64+0x80], !P0 ;  /* 0x1cc000800a097fae */ /* 0x0001e8000c101d44 */
[----:B------:R0:W-:Y:S02]  /*fab0*/  LDGSTS.E.BYPASS.LTC128B.128 [R9+0x20c00], desc[UR4][R10.64+0x100], !P1 ;  /* 0x20c001000a097fae */ /* 0x0001e4000c901d44 */
.L_x_52:
[----:B------:R-:W-:Y:S05]  /*fac0*/  BSYNC B0 ;  /* 0x0000000000007941 */ /* 0x000fea0003800000 */
.L_x_51:
[----:B------:R-:W-:Y:S01]  /*fad0*/  NOP ;  /* 0x0000000000007918 */ /* 0x000fe20000000000 */
[----:B------:R-:W-:Y:S01]  /*fae0*/  SYNCS.ARRIVE.TRANS64.RED.A0T1 RZ, [UR38+0x36800], RZ ;  /* 0x036800ffffff79a7 */ /* 0x000fe20008200426 */
[----:B------:R-:W-:Y:S01]  /*faf0*/  IMAD.MOV.U32 R2, RZ, RZ, 0x1 ;  /* 0x00000001ff027424 */ /* 0x000fe200078e00ff */
[----:B------:R-:W-:Y:S04]  /*fb00*/  ARRIVES.LDGSTSBAR.64.TRANSCNT [UR38+0x36800] ;  /* 0x03680000ff0079b0 */ /* 0x000fe80008000aa6 */
[----:B------:R-:W-:Y:S01]  /*fb10*/  SHF.L.U32 R2, R2, 0x1f, RZ ;  /* 0x0000001f02027819 */ /* 0x000fe200000006ff */
[----:B------:R-:W-:Y:S01]  /*fb20*/  NOP ;  /* 0x0000000000007918 */ /* 0x000fe20000000000 */
[----:B------:R-:W2:Y:S01]  /*fb30*/  LDL.LU R3, [R1+0x8] ;  /* 0x0000080001037983 */ /* 0x000ea20000300800 */
[----:B------:R-:W-:Y:S01]  /*fb40*/  SYNCS.ARRIVE.TRANS64.A1T0 RZ, [UR38+0x36800], RZ ;  /* 0x036800ffffff79a7 */ /* 0x000fe20008100026 */
[----:B------:R-:W1:Y:S01]  /*fb50*/  SYNCS.PHASECHK.TRANS64.TRYWAIT P0, [UR38+0x36820], R2 ;  /* 0x03682002ff0075a7 */ /* 0x000e620008000166 */
[----:B--2---:R-:W-:-:S05]  /*fb60*/  VIADD R0, R3, 0xfffffffe ;  /* 0xfffffffe03007836 */ /* 0x004fca0000000000 */
[----:B------:R-:W-:Y:S01]  /*fb70*/  ISETP.GE.AND P1, PT, R0, UR40, PT ;  /* 0x0000002800007c0c */ /* 0x000fe2000bf26270 */
[----:B-1----:R-:W-:-:S12]  /*fb80*/  @!P0 BRA `(.L_x_53) ;  /* 0x00000034004c8947 */ /* 0x002fd80003800000 */
.L_x_149:
[----:B0-----:R-:W-:Y:S01]  /*fb90*/  IMAD.MOV.U32 R9, RZ, RZ, 0x1 ;  /* 0x00000001ff097424 */ /* 0x001fe200078e00ff */
[----:B------:R-:W-:Y:S01]  /*fba0*/  MOV R8, RZ ;  /* 0x000000ff00087202 */ /* 0x000fe20000000f00 */
[----:B------:R-:W-:Y:S06]  /*fbb0*/  @!P1 BRA `(.L_x_54) ;  /* 0x0000001c00a89947 */ /* 0x000fec0003800000 */
[----:B------:R-:W-:Y:S01]  /*fbc0*/  UIADD3 UR4, UR42, 0x1, URZ ;  /* 0x000000012a047890 */ /* 0x000fe2000fffe03f */
[----:B-1----:R-:W-:Y:S01]  /*fbd0*/  LOP3.LUT R2, RZ, UR40, RZ, 0x33, !PT ;  /* 0x00000028ff027c12 */ /* 0x002fe2000f8e33ff */
[----:B------:R-:W0:Y:S01]  /*fbe0*/  S2R R4, SR_TID.X ;  /* 0x0000000000047919 */ /* 0x000e220000002100 */
[----:B------:R-:W-:Y:S01]  /*fbf0*/  IMAD.MOV.U32 R9, RZ, RZ, 0x1 ;  /* 0x00000001ff097424 */ /* 0x000fe200078e00ff */
[----:B------:R-:W-:-:S04]  /*fc00*/  UIMAD UR4, UR4, UR41, URZ ;  /* 0x00000029040472a4 */ /* 0x000fc8000f8e023f */
[----:B------:R-:W-:-:S04]  /*fc10*/  UISETP.LT.AND UP0, UPT, UR39, UR4, UPT ;  /* 0x000000042700728c */ /* 0x000fc8000bf01270 */
[----:B------:R-:W-:-:S06]  /*fc20*/  USEL UR4, UR39, UR4, UP0 ;  /* 0x0000000427047287 */ /* 0x000fcc0008000000 */
[----:B------:R-:W-:-:S05]  /*fc30*/  IMAD R3, RZ, RZ, -UR4 ;  /* 0x80000004ff037e24 */ /* 0x000fca000f8e02ff */
[----:B------:R-:W-:-:S04]  /*fc40*/  VIADDMNMX R2, R3, 0x1, R2, !PT ;  /* 0x0000000103027846 */ /* 0x000fc80007800102 */
[----:B------:R-:W-:Y:S02]  /*fc50*/  R2UR UR5, R2 ;  /* 0x00000000020572ca */ /* 0x000fe400000e0000 */
[----:B------:R-:W-:Y:S02]  /*fc60*/  LOP3.LUT R2, RZ, UR4, RZ, 0x33, !PT ;  /* 0x00000004ff027c12 */ /* 0x000fe4000f8e33ff */
[----:B0-----:R-:W-:Y:S02]  /*fc70*/  LOP3.LUT R10, R4, 0x1f, RZ, 0xc0, !PT ;  /* 0x0000001f040a7812 */ /* 0x001fe400078ec0ff */
[----:B------:R-:W-:-:S07]  /*fc80*/  MOV R4, R16 ;  /* 0x0000001000047202 */ /* 0x000fce0000000f00 */
[----:B------:R-:W-:Y:S02]  /*fc90*/  UIADD3 UR6, UR5, -0x2, URZ ;  /* 0xfffffffe05067890 */ /* 0x000fe4000fffe03f */
[----:B------:R-:W-:-:S04]  /*fca0*/  UIADD3 UR5, UR4, UR5, URZ ;  /* 0x0000000504057290 */ /* 0x000fc8000fffe03f */
[----:B------:R-:W-:Y:S02]  /*fcb0*/  ISETP.NE.AND P0, PT, R2, UR6, PT ;  /* 0x0000000602007c0c */ /* 0x000fe4000bf05270 */
[----:B------:R-:W-:-:S05]  /*fcc0*/  IMAD.U32 R12, RZ, RZ, UR5 ;  /* 0x00000005ff0c7e24 */ /* 0x000fca000f8e00ff */
[----:B------:R-:W-:-:S06]  /*fcd0*/  LOP3.LUT R12, R12, 0x1, RZ, 0xc0, !PT ;  /* 0x000000010c0c7812 */ /* 0x000fcc00078ec0ff */
[----:B------:R-:W-:Y:S05]  /*fce0*/  @!P0 BRA `(.L_x_55) ;  /* 0x0000001000f48947 */ /* 0x000fea0003800000 */
[----:B------:R-:W-:Y:S01]  /*fcf0*/  R2UR UR4, R12 ;  /* 0x000000000c0472ca */ /* 0x000fe200000e0000 */
[----:B------:R-:W-:Y:S01]  /*fd00*/  BSSY B0, `(.L_x_55) ;  /* 0x000013b000007945 */ /* 0x000fe20003800000 */
[----:B------:R-:W-:Y:S02]  /*fd10*/  IMAD.MOV.U32 R6, RZ, RZ, 0x1 ;  /* 0x00000001ff067424 */ /* 0x000fe400078e00ff */
[----:B------:R-:W-:-:S09]  /*fd20*/  IMAD.MOV.U32 R4, RZ, RZ, R16 ;  /* 0x000000ffff047224 */ /* 0x000fd200078e0010 */
[----:B------:R-:W-:-:S06]  /*fd30*/  UIADD3 UR4, UR5, -UR4, URZ ;  /* 0x8000000405047290 */ /* 0x000fcc000fffe03f */
[----:B------:R-:W-:-:S07]  /*fd40*/  IMAD.U32 R7, RZ, RZ, UR4 ;  /* 0x00000004ff077e24 */ /* 0x000fce000f8e00ff */
.L_x_90:
[----:B------:R-:W2:Y:S01]  /*fd50*/  LDL R2, [R1] ;  /* 0x0000000001027983 */ /* 0x000ea20000100800 */
[----:B------:R-:W-:Y:S01]  /*fd60*/  IADD3 R7, R7, -0x2, RZ ;  /* 0xfffffffe07077810 */ /* 0x000fe20007ffe0ff */
[----:B------:R-:W-:Y:S03]  /*fd70*/  BSSY B1, `(.L_x_56) ;  /* 0x0000097000017945 */ /* 0x000fe60003800000 */
[----:B------:R-:W-:Y:S02]  /*fd80*/  ISETP.NE.AND P1, PT, R7, RZ, PT ;  /* 0x000000ff0700720c */ /* 0x000fe40003f25270 */
[----:B--2---:R-:W-:-:S13]  /*fd90*/  ISETP.NE.AND P0, PT, R2, RZ, PT ;  /* 0x000000ff0200720c */ /* 0x004fda0003f05270 */
[----:B------:R-:W-:Y:S05]  /*fda0*/  @!P0 BRA `(.L_x_57) ;  /* 0x00000008004c8947 */ /* 0x000fea0003800000 */
[----:B------:R-:W2:Y:S01]  /*fdb0*/  LDL R2, [R1+0x4] ;  /* 0x0000040001027983 */ /* 0x000ea20000100800 */
[----:B------:R-:W-:Y:S01]  /*fdc0*/  IMAD.MOV.U32 R9, RZ, RZ, R0 ;  /* 0x000000ffff097224 */ /* 0x000fe200078e0000 */
[----:B--2---:R-:W-:-:S13]  /*fdd0*/  ISETP.NE.AND P0, PT, R2, RZ, PT ;  /* 0x000000ff0200720c */ /* 0x004fda0003f05270 */
[----:B------:R-:W-:Y:S05]  /*fde0*/  @!P0 BRA `(.L_x_58) ;  /* 0x00000000004c8947 */ /* 0x000fea0003800000 */
[----:B------:R-:W0:Y:S01]  /*fdf0*/  LDC R9, c[0x0][0x43c] ;  /* 0x00010f00ff097b82 */ /* 0x000e220000000800 */
[----:B------:R-:W-:Y:S01]  /*fe00*/  ULDC.64 UR4, c[0x0][0x428] ;  /* 0x00010a0000047ab9 */ /* 0x000fe20000000a00 */
[----:B------:R-:W-:Y:S01]  /*fe10*/  ULDC.64 UR6, c[0x0][0x208] ;  /* 0x0000820000067ab9 */ /* 0x000fe20000000a00 */
[----:B------:R-:W-:Y:S01]  /*fe20*/  IMAD R5, R19, UR4, RZ ;  /* 0x0000000413057c24 */ /* 0x000fe2000f8e02ff */
[----:B0-----:R-:W-:-:S13]  /*fe30*/  ISETP.NE.AND P0, PT, R9, 0x1, PT ;  /* 0x000000010900780c */ /* 0x001fda0003f05270 */
[----:B------:R-:W0:Y:S02]  /*fe40*/  @P0 LDC.64 R2, c[0x0][0x440] ;  /* 0x00011000ff020b82 */ /* 0x000e240000000a00 */
[----:B0-----:R-:W-:-:S04]  /*fe50*/  @P0 IMAD.HI.U32 R4, R0, R2, RZ ;  /* 0x0000000200040227 */ /* 0x001fc800078e00ff */
[----:B------:R-:W-:Y:S01]  /*fe60*/  IMAD.MOV.U32 R2, RZ, RZ, R0 ;  /* 0x000000ffff027224 */ /* 0x000fe200078e0000 */
[----:B------:R-:W-:Y:S01]  /*fe70*/  @P0 SHF.R.U32.HI R2, RZ, R3, R4 ;  /* 0x00000003ff020219 */ /* 0x000fe20000011604 */
[----:B------:R-:W-:-:S03]  /*fe80*/  IMAD R4, R18, UR5, R5 ;  /* 0x0000000512047c24 */ /* 0x000fc6000f8e0205 */
[--C-:B------:R-:W-:Y:S01]  /*fe90*/  SHF.R.S32.HI R3, RZ, 0x1f, R2.reuse ;  /* 0x0000001fff037819 */ /* 0x100fe20000011402 */
[--C-:B------:R-:W-:Y:S02]  /*fea0*/  IMAD.MOV R5, RZ, RZ, -R2.reuse ;  /* 0x000000ffff057224 */ /* 0x100fe400078e0a02 */
[----:B------:R-:W-:Y:S01]  /*feb0*/  IMAD.WIDE.U32 R2, R18, UR4, R2 ;  /* 0x0000000412027c25 */ /* 0x000fe2000f8e0002 */
[----:B------:R-:W-:-:S03]  /*fec0*/  ULDC.64 UR4, c[0x0][0x418] ;  /* 0x0001060000047ab9 */ /* 0x000fc60000000a00 */
[----:B------:R-:W-:Y:S01]  /*fed0*/  IMAD R9, R9, R5, R0 ;  /* 0x0000000509097224 */ /* 0x000fe200078e0200 */
[----:B------:R-:W-:Y:S02]  /*fee0*/  IADD3 R3, R4, R3, RZ ;  /* 0x0000000304037210 */ /* 0x000fe40007ffe0ff */
[----:B------:R-:W-:-:S04]  /*fef0*/  LEA R4, P0, R2, UR4, 0x2 ;  /* 0x0000000402047c11 */ /* 0x000fc8000f8010ff */
[----:B------:R-:W-:-:S05]  /*ff00*/  LEA.HI.X R5, R2, UR5, R3, 0x2, P0 ;  /* 0x0000000502057c11 */ /* 0x000fca00080f1403 */
[----:B------:R0:W5:Y:S04]  /*ff10*/  LDG.E R4, desc[UR6][R4.64] ;  /* 0x0000000604047981 */ /* 0x000168000c1e1900 */
.L_x_58:
[----:B------:R-:W1:Y:S01]  /*ff20*/  S2R R2, SR_TID.X ;  /* 0x0000000000027919 */ /* 0x000e620000002100 */
[----:B------:R-:W-:Y:S01]  /*ff30*/  BSSY B2, `(.L_x_59) ;  /* 0x0000006000027945 */ /* 0x000fe20003800000 */
[----:B-1----:R-:W-:Y:S02]  /*ff40*/  LOP3.LUT R3, R2, 0x7f, RZ, 0xc0, !PT ;  /* 0x0000007f02037812 */ /* 0x002fe400078ec0ff */
[----:B------:R-:W-:Y:S02]  /*ff50*/  SHF.L.U32 R2, R6, 0x1f, RZ ;  /* 0x0000001f06027819 */ /* 0x000fe400000006ff */
[----:B------:R-:W-:Y:S02]  /*ff60*/  ISETP.NE.AND P2, PT, R3, RZ, PT ;  /* 0x000000ff0300720c */ /* 0x000fe40003f45270 */
[----:B------:R-:W1:Y:S02]  /*ff70*/  SYNCS.PHASECHK.TRANS64.TRYWAIT P0, [UR38+0x36848], R2 ;  /* 0x03684802ff0075a7 */ /* 0x000e640008000166 */
[----:B-1----:R-:W-:Y:S09]  /*ff80*/  @!P0 BRA `(.L_x_60) ;  /* 0x0000003000648947 */ /* 0x002ff20003800000 */
.L_x_150:
[----:B------:R-:W-:Y:S05]  /*ff90*/  BSYNC B2 ;  /* 0x0000000000027941 */ /* 0x000fea0003800000 */
.L_x_59:
[----:B------:R-:W-:Y:S04]  /*ffa0*/  BSSY B2, `(.L_x_61) ;  /* 0x0000007000027945 */ /* 0x000fe80003800000 */
[----:B------:R-:W-:Y:S05]  /*ffb0*/  @P2 BRA `(.L_x_62) ;  /* 0x0000000000142947 */ /* 0x000fea0003800000 */
[----:B------:R-:W-:Y:S01]  /*ffc0*/  ISETP.NE.AND P0, PT, R10, RZ, PT ;  /* 0x000000ff0a00720c */ /* 0x000fe20003f05270 */
[----:B-1----:R-:W-:-:S04]  /*ffd0*/  IMAD.MOV.U32 R3, RZ, RZ, 0xa800 ;  /* 0x0000a800ff037424 */ /* 0x002fc800078e00ff */
[----:B------:R2:W-:Y:S08]  /*ffe0*/  SYNCS.ARRIVE.TRANS64 RZ, [UR38+0x36838], R3 ;  /* 0x03683803ffff79a7 */ /* 0x0005f00008000026 */
[----:B--2---:R-:W-:Y:S05]  /*fff0*/  @!P0 BRA `(.L_x_62) ;  /* 0x0000000000048947 */ /* 0x004fea0003800000 */
[----:B------:R-:W-:Y:S01]  /*10000*/  BPT.TRAP 0x1 ;  /* 0x000000040000795c */ /* 0x000fe20000300000 */
.L_x_62:
[----:B------:R-:W-:Y:S05]  /*10010*/  BSYNC B2 ;  /* 0x0000000000027941 */ /* 0x000fea0003800000 */
.L_x_61:
[----:B0-----:R-:W-:Y:S01]  /*10020*/  IMAD.MOV.U32 R5, RZ, RZ, RZ ;  /* 0x000000ffff057224 */ /* 0x001fe200078e00ff */
[----:B------:R-:W-:Y:S01]  /*10030*/  ULDC.64 UR4, c[0x0][0x198] ;  /* 0x0000660000047ab9 */ /* 0x000fe20000000a00 */
[----:B------:R-:W-:Y:S01]  /*10040*/  PLOP3.LUT P0, PT, PT, PT, PT, 0x80, 0x0 ;  /* 0x000000000000781c */ /* 0x000fe20003f0f070 */
[----:B------:R-:W-:Y:S01]  /*10050*/  UIADD3 UR4, UP0, UR4, 0x370, URZ ;  /* 0x0000037004047890 */ /* 0x000fe2000ff1e03f */
[----:B-1----:R-:W-:Y:S01]  /*10060*/  IMAD R3, R9, 0x70, RZ ;  /* 0x0000007009037824 */ /* 0x002fe200078e02ff */
[----:B------:R-:W-:Y:S01]  /*10070*/  R2UR UR34, R5 ;  /* 0x00000000052272ca */ /* 0x000fe200000e0000 */
[----:B------:R-:W-:Y:S02]  /*10080*/  UIADD3 UR32, UR38, 0x2bc00, URZ ;  /* 0x0002bc0026207890 */ /* 0x000fe4000fffe03f */
[----:B------:R-:W-:Y:S02]  /*10090*/  UIADD3 UR33, UR38, 0x36838, URZ ;  /* 0x0003683826217890 */ /* 0x000fe4000fffe03f */
[----:B------:R-:W-:Y:S01]  /*100a0*/  UIADD3.X UR5, URZ, UR5, URZ, UP0, !UPT ;  /* 0x000000053f057290 */ /* 0x000fe200087fe43f */
[----:B------:R-:W-:Y:S01]  /*100b0*/  UMOV UR6, 0x0 ;  /* 0x0000000000067882 */ /* 0x000fe20000000000 */
[----:B------:R-:W-:-:S10]  /*100c0*/  UMOV UR7, 0x14f00000 ;  /* 0x14f0000000077882 */ /* 0x000fd40000000000 */
.L_x_63:
[----:B------:R-:W-:-:S13]  /*100d0*/  @P0 ELECT P3, URZ, PT ;  /* 0x00000000003f082f */ /* 0x000fda0003860000 */
[----:B-----5:R-:W-:Y:S02]  /*100e0*/  @P3 R2UR UR37, R4 ;  /* 0x00000000042532ca */ /* 0x020fe400000e0000 */
[----:B------:R-:W-:Y:S02]  /*100f0*/  @P3 R2UR UR35, R3 ;  /* 0x00000000032332ca */ /* 0x000fe400000e0000 */
[----:B------:R-:W-:Y:S02]  /*10100*/  @P3 PLOP3.LUT P0, PT, P3, PT, PT, 0x8, 0x0 ;  /* 0x000000000000381c */ /* 0x000fe40001f0e170 */
[----:B------:R-:W-:-:S09]  /*10110*/  PLOP3.LUT P3, PT, PT, PT, PT, 0x8, 0x0 ;  /* 0x000000000000781c */ /* 0x000fd20003f6e170 */
[----:B------:R0:W-:Y:S02]  /*10120*/  UTMALDG.4D [UR32], [UR4], desc[UR6] ;  /* 0x00000620040075b4 */ /* 0x0001e40008019000 */
[----:B0-----:R-:W-:Y:S05]  /*10130*/  @P0 BRA.U.ANY `(.L_x_63) ;  /* 0xfffffffd00e40947 */ /* 0x001fea000393ffff */
[----:B------:R-:W-:Y:S01]  /*10140*/  IMAD.MOV.U32 R11, RZ, RZ, 0x40 ;  /* 0x00000040ff0b7424 */ /* 0x000fe200078e00ff */
[----:B------:R-:W-:Y:S01]  /*10150*/  PLOP3.LUT P0, PT, PT, PT, PT, 0x80, 0x0 ;  /* 0x000000000000781c */ /* 0x000fe20003f0f070 */
[----:B------:R-:W-:Y:S01]  /*10160*/  UIADD3 UR8, UR38, 0x2f400, URZ ;  /* 0x0002f40026087890 */ /* 0x000fe2000fffe03f */
[----:B------:R-:W-:Y:S02]  /*10170*/  UMOV UR6, 0x0 ;  /* 0x0000000000067882 */ /* 0x000fe40000000000 */
[----:B------:R-:W-:Y:S01]  /*10180*/  R2UR UR10, R11 ;  /* 0x000000000b0a72ca */ /* 0x000fe200000e0000 */
[----:B------:R-:W-:-:S14]  /*10190*/  UMOV UR7, 0x14f00000 ;  /* 0x14f0000000077882 */ /* 0x000fdc0000000000 */
.L_x_64:
[----:B------:R-:W-:-:S13]  /*101a0*/  @P0 ELECT P3, URZ, PT ;  /* 0x00000000003f082f */ /* 0x000fda0003860000 */
[----:B------:R-:W-:Y:S01]  /*101b0*/  @P3 R2UR UR13, R4 ;  /* 0x00000000040d32ca */ /* 0x000fe200000e0000 */
[----:B------:R-:W-:Y:S01]  /*101c0*/  UMOV UR9, UR33 ;  /* 0x0000002100097c82 */ /* 0x000fe20008000000 */
[----:B------:R-:W-:Y:S01]  /*101d0*/  @P3 R2UR UR11, R3 ;  /* 0x00000000030b32ca */ /* 0x000fe200000e0000 */
[----:B------:R-:W-:Y:S01]  /*101e0*/  UMOV UR12, UR36 ;  /* 0x00000024000c7c82 */ /* 0x000fe20008000000 */
[----:B------:R-:W-:Y:S02]  /*101f0*/  @P3 PLOP3.LUT P0, PT, P3, PT, PT, 0x8, 0x0 ;  /* 0x000000000000381c */ /* 0x000fe40001f0e170 */
[----:B------:R-:W-:-:S09]  /*10200*/  PLOP3.LUT P3, PT, PT, PT, PT, 0x8, 0x0 ;  /* 0x000000000000781c */ /* 0x000fd20003f6e170 */
[----:B------:R0:W-:Y:S02]  /*10210*/  UTMALDG.4D [UR8], [UR4], desc[UR6] ;  /* 0x00000608040075b4 */ /* 0x0001e40008019000 */
[----:B0-----:R-:W-:Y:S05]  /*10220*/  @P0 BRA.U.ANY `(.L_x_64) ;  /* 0xfffffffd00dc0947 */ /* 0x001fea000393ffff */
[----:B------:R-:W-:Y:S01]  /*10230*/  MOV R13, 0x80 ;  /* 0x00000080000d7802 */ /* 0x000fe20000000f00 */
[----:B------:R-:W-:Y:S01]  /*10240*/  UIADD3 UR8, UR38, 0x32c00, URZ ;  /* 0x00032c0026087890 */ /* 0x000fe2000fffe03f */
[----:B------:R-:W-:Y:S01]  /*10250*/  PLOP3.LUT P0, PT, PT, PT, PT, 0x80, 0x0 ;  /* 0x000000000000781c */ /* 0x000fe20003f0f070 */
[----:B------:R-:W-:Y:S01]  /*10260*/  UMOV UR6, 0x0 ;  /* 0x0000000000067882 */ /* 0x000fe20000000000 */
[----:B------:R-:W-:Y:S01]  /*10270*/  R2UR UR10, R13 ;  /* 0x000000000d0a72ca */ /* 0x000fe200000e0000 */
[----:B------:R-:W-:-:S14]  /*10280*/  UMOV UR7, 0x14f00000 ;  /* 0x14f0000000077882 */ /* 0x000fdc0000000000 */
.L_x_65:
        /* <DEDUP_REMOVED lines=9> */
[----:B------:R-:W0:Y:S01]  /*10320*/  SYNCS.PHASECHK.TRANS64.TRYWAIT P0, [UR38+0x36860], R2 ;  /* 0x03686002ff0075a7 */ /* 0x000e220008000166 */
[----:B------:R-:W-:Y:S04]  /*10330*/  BSSY B2, `(.L_x_66) ;  /* 0x0000002000027945 */ /* 0x000fe80003800000 */
[----:B0-----:R-:W-:Y:S05]  /*10340*/  @!P0 BRA `(.L_x_67) ;  /* 0x0000002c008c8947 */ /* 0x001fea0003800000 */
.L_x_151:
[----:B------:R-:W-:Y:S05]  /*10350*/  BSYNC B2 ;  /* 0x0000000000027941 */ /* 0x000fea0003800000 */
.L_x_66:
[----:B------:R-:W-:Y:S01]  /*10360*/  BSSY B2, `(.L_x_68) ;  /* 0x0000009000027945 */ /* 0x000fe20003800000 */
[----:B0-----:R-:W-:Y:S02]  /*10370*/  IMAD.MOV.U32 R2, RZ, RZ, 0x0 ;  /* 0x00000000ff027424 */ /* 0x001fe400078e00ff */
[----:B------:R-:W-:Y:S01]  /*10380*/  IMAD.MOV.U32 R3, RZ, RZ, 0x14f00000 ;  /* 0x14f00000ff037424 */ /* 0x000fe200078e00ff */
[----:B------:R-:W-:Y:S06]  /*10390*/  @P2 BRA `(.L_x_69) ;  /* 0x0000000000142947 */ /* 0x000fec0003800000 */
[----:B------:R-:W-:Y:S01]  /*103a0*/  ISETP.NE.AND P0, PT, R10, RZ, PT ;  /* 0x000000ff0a00720c */ /* 0x000fe20003f05270 */
[----:B------:R-:W-:-:S04]  /*103b0*/  IMAD.MOV.U32 R14, RZ, RZ, 0xa800 ;  /* 0x0000a800ff0e7424 */ /* 0x000fc800078e00ff */
[----:B------:R0:W-:Y:S08]  /*103c0*/  SYNCS.ARRIVE.TRANS64 RZ, [UR38+0x36850], R14 ;  /* 0x0368500effff79a7 */ /* 0x0001f00008000026 */
[----:B0-----:R-:W-:Y:S05]  /*103d0*/  @!P0 BRA `(.L_x_69) ;  /* 0x0000000000048947 */ /* 0x001fea0003800000 */
[----:B------:R-:W-:Y:S01]  /*103e0*/  BPT.TRAP 0x1 ;  /* 0x000000040000795c */ /* 0x000fe20000300000 */
.L_x_69:
[----:B------:R-:W-:Y:S05]  /*103f0*/  BSYNC B2 ;  /* 0x0000000000027941 */ /* 0x000fea0003800000 */
.L_x_68:
[----:B------:R-:W-:Y:S01]  /*10400*/  R2UR UR6, R2 ;  /* 0x00000000020672ca */ /* 0x000fe200000e0000 */
[----:B------:R-:W-:Y:S01]  /*10410*/  ULDC.64 UR4, c[0x0][0x198] ;  /* 0x0000660000047ab9 */ /* 0x000fe20000000a00 */
[----:B------:R-:W-:Y:S01]  /*10420*/  R2UR UR7, R3 ;  /* 0x00000000030772ca */ /* 0x000fe200000e0000 */
[----:B------:R-:W-:Y:S01]  /*10430*/  UIADD3 UR4, UP0, UR4, 0x470, URZ ;  /* 0x0000047004047890 */ /* 0x000fe2000ff1e03f */
[----:B------:R-:W-:Y:S01]  /*10440*/  R2UR UR10, R5 ;  /* 0x00000000050a72ca */ /* 0x000fe200000e0000 */
[----:B------:R-:W-:Y:S01]  /*10450*/  IMAD R5, R17, 0x70, RZ ;  /* 0x0000007011057824 */ /* 0x000fe200078e02ff */
[----:B------:R-:W-:Y:S01]  /*10460*/  PLOP3.LUT P0, PT, PT, PT, PT, 0x80, 0x0 ;  /* 0x000000000000781c */ /* 0x000fe20003f0f070 */
[----:B------:R-:W-:Y:S02]  /*10470*/  UIADD3 UR8, UR38, 0x400, URZ ;  /* 0x0000040026087890 */ /* 0x000fe4000fffe03f */
[----:B------:R-:W-:Y:S02]  /*10480*/  UIADD3 UR9, UR38, 0x36850, URZ ;  /* 0x0003685026097890 */ /* 0x000fe4000fffe03f */
[----:B------:R-:W-:-:S12]  /*10490*/  UIADD3.X UR5, URZ, UR5, URZ, UP0, !UPT ;  /* 0x000000053f057290 */ /* 0x000fd800087fe43f */
.L_x_70:
[----:B------:R-:W-:-:S13]  /*104a0*/  @P0 ELECT P2, URZ, PT ;  /* 0x00000000003f082f */ /* 0x000fda0003840000 */
[----:B------:R-:W-:Y:S01]  /*104b0*/  @P2 R2UR UR13, R16 ;  /* 0x00000000100d22ca */ /* 0x000fe200000e0000 */
[----:B------:R-:W-:Y:S01]  /*104c0*/  UMOV UR12, UR36 ;  /* 0x00000024000c7c82 */ /* 0x000fe20008000000 */
[----:B------:R-:W-:Y:S02]  /*104d0*/  @P2 R2UR UR11, R5 ;  /* 0x00000000050b22ca */ /* 0x000fe400000e0000 */
[----:B------:R-:W-:Y:S02]  /*104e0*/  @P2 PLOP3.LUT P0, PT, P2, PT, PT, 0x8, 0x0 ;  /* 0x000000000000281c */ /* 0x000fe4000170e170 */
[----:B------:R-:W-:-:S09]  /*104f0*/  PLOP3.LUT P2, PT, PT, PT, PT, 0x8, 0x0 ;  /* 0x000000000000781c */ /* 0x000fd20003f4e170 */
[----:B------:R0:W-:Y:S02]  /*10500*/  UTMALDG.4D [UR8], [UR4], desc[UR6] ;  /* 0x00000608040075b4 */ /* 0x0001e40008019000 */
[----:B0-----:R-:W-:Y:S05]  /*10510*/  @P0 BRA.U.ANY `(.L_x_70) ;  /* 0xfffffffd00e00947 */ /* 0x001fea000393ffff */
[----:B------:R-:W-:Y:S01]  /*10520*/  R2UR UR10, R11 ;  /* 0x000000000b0a72ca */ /* 0x000fe200000e0000 */
[----:B------:R-:W-:Y:S01]  /*10530*/  UIADD3 UR8, UR38, 0x3c00, URZ ;  /* 0x00003c0026087890 */ /* 0x000fe2000fffe03f */
[----:B------:R-:W-:Y:S02]  /*10540*/  R2UR UR6, R2 ;  /* 0x00000000020672ca */ /* 0x000fe400000e0000 */
[----:B------:R-:W-:Y:S02]  /*10550*/  R2UR UR7, R3 ;  /* 0x00000000030772ca */ /* 0x000fe400000e0000 */
[----:B------:R-:W-:-:S13]  /*10560*/  PLOP3.LUT P0, PT, PT, PT, PT, 0x80, 0x0 ;  /* 0x000000000000781c */ /* 0x000fda0003f0f070 */
.L_x_71:
        /* <DEDUP_REMOVED lines=13> */
.L_x_72:
        /* <DEDUP_REMOVED lines=8> */
[----:B------:R-:W-:Y:S01]  /*106c0*/  MOV R17, R9 ;  /* 0x0000000900117202 */ /* 0x000fe20000000f00 */
[----:B------:R-:W-:-:S07]  /*106d0*/  IMAD.MOV.U32 R16, RZ, RZ, R4 ;  /* 0x000000ffff107224 */ /* 0x000fce00078e0004 */
.L_x_57:
[----:B------:R-:W-:Y:S05]  /*106e0*/  BSYNC B1 ;  /* 0x0000000000017941 */ /* 0x000fea0003800000 */
.L_x_56:
[----:B------:R-:W2:Y:S01]  /*106f0*/  LDL R2, [R1] ;  /* 0x0000000001027983 */ /* 0x000ea20000100800 */
[----:B------:R-:W-:Y:S01]  /*10700*/  BSSY B1, `(.L_x_73) ;  /* 0x0000097000017945 */ /* 0x000fe20003800000 */
[----:B------:R-:W-:Y:S02]  /*10710*/  LOP3.LUT R9, R6, 0x1, RZ, 0x3c, !PT ;  /* 0x0000000106097812 */ /* 0x000fe400078e3cff */
[----:B--2---:R-:W-:-:S13]  /*10720*/  ISETP.NE.AND P0, PT, R2, RZ, PT ;  /* 0x000000ff0200720c */ /* 0x004fda0003f05270 */
[----:B------:R-:W-:Y:S05]  /*10730*/  @!P0 BRA `(.L_x_74) ;  /* 0x00000008004c8947 */ /* 0x000fea0003800000 */
[----:B------:R-:W2:Y:S01]  /*10740*/  LDL R2, [R1+0x4] ;  /* 0x0000040001027983 */ /* 0x000ea20000100800 */
[----:B------:R-:W-:Y:S01]  /*10750*/  VIADD R11, R0, 0xffffffff ;  /* 0xffffffff000b7836 */ /* 0x000fe20000000000 */
[----:B--2---:R-:W-:-:S13]  /*10760*/  ISETP.NE.AND P0, PT, R2, RZ, PT ;  /* 0x000000ff0200720c */ /* 0x004fda0003f05270 */
[----:B------:R-:W-:Y:S05]  /*10770*/  @!P0 BRA `(.L_x_75) ;  /* 0x00000000004c8947 */ /* 0x000fea0003800000 */
[----:B------:R-:W0:Y:S01]  /*10780*/  LDC R4, c[0x0][0x43c] ;  /* 0x00010f00ff047b82 */ /* 0x000e220000000800 */
[----:B------:R-:W-:Y:S01]  /*10790*/  ULDC.64 UR4, c[0x0][0x428] ;  /* 0x00010a0000047ab9 */ /* 0x000fe20000000a00 */
[----:B------:R-:W-:Y:S01]  /*107a0*/  ULDC.64 UR6, c[0x0][0x208] ;  /* 0x0000820000067ab9 */ /* 0x000fe20000000a00 */
[----:B0-----:R-:W-:-:S13]  /*107b0*/  ISETP.NE.AND P0, PT, R4, 0x1, PT ;  /* 0x000000010400780c */ /* 0x001fda0003f05270 */
[----:B------:R-:W0:Y:S02]  /*107c0*/  @P0 LDC.64 R2, c[0x0][0x440] ;  /* 0x00011000ff020b82 */ /* 0x000e240000000a00 */
[----:B0-----:R-:W-:-:S04]  /*107d0*/  @P0 IMAD.HI.U32 R5, R11, R2, RZ ;  /* 0x000000020b050227 */ /* 0x001fc800078e00ff */
[----:B------:R-:W-:Y:S01]  /*107e0*/  IMAD.MOV.U32 R2, RZ, RZ, R11 ;  /* 0x000000ffff027224 */ /* 0x000fe200078e000b */
[----:B------:R-:W-:-:S04]  /*107f0*/  @P0 SHF.R.U32.HI R2, RZ, R3, R5 ;  /* 0x00000003ff020219 */ /* 0x000fc80000011605 */
[----:B------:R-:W-:-:S05]  /*10800*/  IADD3 R3, -R2, RZ, RZ ;  /* 0x000000ff02037210 */ /* 0x000fca0007ffe1ff */
[----:B------:R-:W-:Y:S01]  /*10810*/  IMAD R11, R4, R3, R11 ;  /* 0x00000003040b7224 */ /* 0x000fe200078e020b */
[----:B------:R-:W-:Y:S01]  /*10820*/  SHF.R.S32.HI R3, RZ, 0x1f, R2 ;  /* 0x0000001fff037819 */ /* 0x000fe20000011402 */
[----:B------:R-:W-:-:S04]  /*10830*/  IMAD R4, R19, UR4, RZ ;  /* 0x0000000413047c24 */ /* 0x000fc8000f8e02ff */
[C---:B------:R-:W-:Y:S02]  /*10840*/  IMAD R4, R18.reuse, UR5, R4 ;  /* 0x0000000512047c24 */ /* 0x040fe4000f8e0204 */
[----:B------:R-:W-:Y:S01]  /*10850*/  IMAD.WIDE.U32 R2, R18, UR4, R2 ;  /* 0x0000000412027c25 */ /* 0x000fe2000f8e0002 */
[----:B------:R-:W-:-:S03]  /*10860*/  ULDC.64 UR4, c[0x0][0x418] ;  /* 0x0001060000047ab9 */ /* 0x000fc60000000a00 */
[----:B------:R-:W-:Y:S01]  /*10870*/  IMAD.IADD R3, R4, 0x1, R3 ;  /* 0x0000000104037824 */ /* 0x000fe200078e0203 */
[----:B------:R-:W-:-:S04]  /*10880*/  LEA R4, P0, R2, UR4, 0x2 ;  /* 0x0000000402047c11 */ /* 0x000fc8000f8010ff */
[----:B------:R-:W-:-:S05]  /*10890*/  LEA.HI.X R5, R2, UR5, R3, 0x2, P0 ;  /* 0x0000000502057c11 */ /* 0x000fca00080f1403 */
[----:B------:R0:W5:Y:S04]  /*108a0*/  LDG.E R4, desc[UR6][R4.64] ;  /* 0x0000000604047981 */ /* 0x000168000c1e1900 */
.L_x_75:
[----:B------:R-:W1:Y:S01]  /*108b0*/  S2R R2, SR_TID.X ;  /* 0x0000000000027919 */ /* 0x000e620000002100 */
[----:B------:R-:W-:Y:S01]  /*108c0*/  BSSY B2, `(.L_x_76) ;  /* 0x0000006000027945 */ /* 0x000fe20003800000 */
[----:B-1----:R-:W-:Y:S02]  /*108d0*/  LOP3.LUT R3, R2, 0x7f, RZ, 0xc0, !PT ;  /* 0x0000007f02037812 */ /* 0x002fe400078ec0ff */
[----:B------:R-:W-:Y:S02]  /*108e0*/  SHF.L.U32 R2, R9, 0x1f, RZ ;  /* 0x0000001f09027819 */ /* 0x000fe400000006ff */
[----:B------:R-:W-:Y:S02]  /*108f0*/  ISETP.NE.AND P2, PT, R3, RZ, PT ;  /* 0x000000ff0300720c */ /* 0x000fe40003f45270 */
[----:B------:R-:W1:Y:S02]  /*10900*/  SYNCS.PHASECHK.TRANS64.TRYWAIT P0, [UR38+0x36840], R2 ;  /* 0x03684002ff0075a7 */ /* 0x000e640008000166 */
[----:B-1----:R-:W-:Y:S09]  /*10910*/  @!P0 BRA `(.L_x_77) ;  /* 0x0000002800308947 */ /* 0x002ff20003800000 */
.L_x_152:
[----:B------:R-:W-:Y:S05]  /*10920*/  BSYNC B2 ;  /* 0x0000000000027941 */ /* 0x000fea0003800000 */
.L_x_76:
[----:B------:R-:W-:Y:S04]  /*10930*/  BSSY B2, `(.L_x_78) ;  /* 0x0000007000027945 */ /* 0x000fe80003800000 */
[----:B------:R-:W-:Y:S05]  /*10940*/  @P2 BRA `(.L_x_79) ;  /* 0x0000000000142947 */ /* 0x000fea0003800000 */
[----:B------:R-:W-:Y:S01]  /*10950*/  ISETP.NE.AND P0, PT, R10, RZ, PT ;  /* 0x000000ff0a00720c */ /* 0x000fe20003f05270 */
[----:B-1----:R-:W-:-:S04]  /*10960*/  IMAD.MOV.U32 R2, RZ, RZ, 0xa800 ;  /* 0x0000a800ff027424 */ /* 0x002fc800078e00ff */
[----:B------:R2:W-:Y:S08]  /*10970*/  SYNCS.ARRIVE.TRANS64 RZ, [UR38+0x36830], R2 ;  /* 0x03683002ffff79a7 */ /* 0x0005f00008000026 */
[----:B--2---:R-:W-:Y:S05]  /*10980*/  @!P0 BRA `(.L_x_79) ;  /* 0x0000000000048947 */ /* 0x004fea0003800000 */
[----:B------:R-:W-:Y:S01]  /*10990*/  BPT.TRAP 0x1 ;  /* 0x000000040000795c */ /* 0x000fe20000300000 */
.L_x_79:
[----:B------:R-:W-:Y:S05]  /*109a0*/  BSYNC B2 ;  /* 0x0000000000027941 */ /* 0x000fea0003800000 */
.L_x_78:
[----:B------:R-:W-:Y:S01]  /*109b0*/  IMAD.MOV.U32 R14, RZ, RZ, RZ ;  /* 0x000000ffff0e7224 */ /* 0x000fe200078e00ff */
        /* <DEDUP_REMOVED lines=10> */
.L_x_80:
[----:B------:R-:W-:-:S13]  /*10a60*/  @P0 ELECT P3, URZ, PT ;  /* 0x00000000003f082f */ /* 0x000fda0003860000 */
[----:B-----5:R-:W-:Y:S01]  /*10a70*/  @P3 R2UR UR13, R4 ;  /* 0x00000000040d32ca */ /* 0x020fe200000e0000 */
[----:B------:R-:W-:Y:S01]  /*10a80*/  UMOV UR12, UR36 ;  /* 0x00000024000c7c82 */ /* 0x000fe20008000000 */
[----:B------:R-:W-:Y:S02]  /*10a90*/  @P3 R2UR UR11, R2 ;  /* 0x00000000020b32ca */ /* 0x000fe400000e0000 */
[----:B------:R-:W-:Y:S02]  /*10aa0*/  @P3 PLOP3.LUT P0, PT, P3, PT, PT, 0x8, 0x0 ;  /* 0x000000000000381c */ /* 0x000fe40001f0e170 */
[----:B------:R-:W-:-:S09]  /*10ab0*/  PLOP3.LUT P3, PT, PT, PT, PT, 0x8, 0x0 ;  /* 0x000000000000781c */ /* 0x000fd20003f6e170 */
[----:B------:R1:W-:Y:S02]  /*10ac0*/  UTMALDG.4D [UR8], [UR4], desc[UR6] ;  /* 0x00000608040075b4 */ /* 0x0003e40008019000 */
[----:B-1----:R-:W-:Y:S05]  /*10ad0*/  @P0 BRA.U.ANY `(.L_x_80) ;  /* 0xfffffffd00e00947 */ /* 0x002fea000393ffff */
[----:B0-----:R-:W-:Y:S01]  /*10ae0*/  MOV R5, 0x40 ;  /* 0x0000004000057802 */ /* 0x001fe20000000f00 */
[----:B------:R-:W-:Y:S01]  /*10af0*/  UIADD3 UR8, UR38, 0x24c00, URZ ;  /* 0x00024c0026087890 */ /* 0x000fe2000fffe03f */
[----:B------:R-:W-:Y:S01]  /*10b00*/  PLOP3.LUT P0, PT, PT, PT, PT, 0x80, 0x0 ;  /* 0x000000000000781c */ /* 0x000fe20003f0f070 */
[----:B------:R-:W-:Y:S01]  /*10b10*/  UMOV UR6, 0x0 ;  /* 0x0000000000067882 */ /* 0x000fe20000000000 */
[----:B------:R-:W-:Y:S01]  /*10b20*/  R2UR UR10, R5 ;  /* 0x00000000050a72ca */ /* 0x000fe200000e0000 */
[----:B------:R-:W-:-:S14]  /*10b30*/  UMOV UR7, 0x14f00000 ;  /* 0x14f0000000077882 */ /* 0x000fdc0000000000 */
.L_x_81:
        /* <DEDUP_REMOVED lines=14> */
.L_x_82:
        /* <DEDUP_REMOVED lines=8> */
[----:B------:R-:W-:Y:S01]  /*10ca0*/  SHF.L.U32 R2, R6, 0x1f, RZ ;  /* 0x0000001f06027819 */ /* 0x000fe200000006ff */
[----:B------:R-:W-:Y:S03]  /*10cb0*/  BSSY B2, `(.L_x_83) ;  /* 0x0000003000027945 */ /* 0x000fe60003800000 */
[----:B------:R-:W0:Y:S02]  /*10cc0*/  SYNCS.PHASECHK.TRANS64.TRYWAIT P0, [UR38+0x36868], R2 ;  /* 0x03686802ff0075a7 */ /* 0x000e240008000166 */
[----:B0-----:R-:W-:Y:S05]  /*10cd0*/  @!P0 BRA `(.L_x_84) ;  /* 0x0000002400588947 */ /* 0x001fea0003800000 */
.L_x_153:
[----:B------:R-:W-:Y:S05]  /*10ce0*/  BSYNC B2 ;  /* 0x0000000000027941 */ /* 0x000fea0003800000 */
.L_x_83:
[----:B------:R-:W-:Y:S01]  /*10cf0*/  BSSY B2, `(.L_x_85) ;  /* 0x0000009000027945 */ /* 0x000fe20003800000 */
[----:B0-----:R-:W-:Y:S02]  /*10d00*/  IMAD.MOV.U32 R2, RZ, RZ, 0x0 ;  /* 0x00000000ff027424 */ /* 0x001fe400078e00ff */
[----:B------:R-:W-:Y:S01]  /*10d10*/  IMAD.MOV.U32 R3, RZ, RZ, 0x14f00000 ;  /* 0x14f00000ff037424 */ /* 0x000fe200078e00ff */
[----:B------:R-:W-:Y:S06]  /*10d20*/  @P2 BRA `(.L_x_86) ;  /* 0x0000000000142947 */ /* 0x000fec0003800000 */
[----:B------:R-:W-:Y:S02]  /*10d30*/  ISETP.NE.AND P0, PT, R10, RZ, PT ;  /* 0x000000ff0a00720c */ /* 0x000fe40003f05270 */
[----:B------:R-:W-:-:S04]  /*10d40*/  MOV R6, 0xa800 ;  /* 0x0000a80000067802 */ /* 0x000fc80000000f00 */
[----:B------:R0:W-:Y:S07]  /*10d50*/  SYNCS.ARRIVE.TRANS64 RZ, [UR38+0x36858], R6 ;  /* 0x03685806ffff79a7 */ /* 0x0001ee0008000026 */
[----:B------:R-:W-:Y:S05]  /*10d60*/  @!P0 BRA `(.L_x_86) ;  /* 0x0000000000048947 */ /* 0x000fea0003800000 */
[----:B------:R-:W-:Y:S01]  /*10d70*/  BPT.TRAP 0x1 ;  /* 0x000000040000795c */ /* 0x000fe20000300000 */
.L_x_86:
[----:B------:R-:W-:Y:S05]  /*10d80*/  BSYNC B2 ;  /* 0x0000000000027941 */ /* 0x000fea0003800000 */
.L_x_85:
[----:B------:R-:W-:Y:S01]  /*10d90*/  R2UR UR10, R14 ;  /* 0x000000000e0a72ca */ /* 0x000fe200000e0000 */
[----:B------:R-:W-:Y:S01]  /*10da0*/  ULDC.64 UR4, c[0x0][0x198] ;  /* 0x0000660000047ab9 */ /* 0x000fe20000000a00 */
[----:B------:R-:W-:Y:S01]  /*10db0*/  R2UR UR6, R2 ;  /* 0x00000000020672ca */ /* 0x000fe200000e0000 */
[----:B------:R-:W-:Y:S01]  /*10dc0*/  UIADD3 UR4, UP0, UR4, 0x470, URZ ;  /* 0x0000047004047890 */ /* 0x000fe2000ff1e03f */
[----:B------:R-:W-:Y:S01]  /*10dd0*/  R2UR UR7, R3 ;  /* 0x00000000030772ca */ /* 0x000fe200000e0000 */
[----:B0-----:R-:W-:Y:S01]  /*10de0*/  IMAD R6, R17, 0x70, RZ ;  /* 0x0000007011067824 */ /* 0x001fe200078e02ff */
[----:B------:R-:W-:Y:S01]  /*10df0*/  PLOP3.LUT P0, PT, PT, PT, PT, 0x80, 0x0 ;  /* 0x000000000000781c */ /* 0x000fe20003f0f070 */
[----:B------:R-:W-:Y:S02]  /*10e00*/  UIADD3 UR8, UR38, 0xac00, URZ ;  /* 0x0000ac0026087890 */ /* 0x000fe4000fffe03f */
[----:B------:R-:W-:Y:S02]  /*10e10*/  UIADD3 UR9, UR38, 0x36858, URZ ;  /* 0x0003685826097890 */ /* 0x000fe4000fffe03f */
[----:B------:R-:W-:-:S12]  /*10e20*/  UIADD3.X UR5, URZ, UR5, URZ, UP0, !UPT ;  /* 0x000000053f057290 */ /* 0x000fd800087fe43f */
.L_x_87:
        /* <DEDUP_REMOVED lines=13> */
.L_x_88:
        /* <DEDUP_REMOVED lines=13> */
.L_x_89:
        /* <DEDUP_REMOVED lines=8> */
[----:B------:R-:W-:Y:S02]  /*11050*/  IMAD.MOV.U32 R17, RZ, RZ, R11 ;  /* 0x000000ffff117224 */ /* 0x000fe400078e000b */
[----:B------:R-:W-:-:S07]  /*11060*/  IMAD.MOV.U32 R16, RZ, RZ, R4 ;  /* 0x000000ffff107224 */ /* 0x000fce00078e0004 */
.L_x_74:
[----:B------:R-:W-:Y:S05]  /*11070*/  BSYNC B1 ;  /* 0x0000000000017941 */ /* 0x000fea0003800000 */
.L_x_73:
[----:B------:R-:W-:Y:S01]  /*11080*/  VIADD R0, R0, 0xfffffffe ;  /* 0xfffffffe00007836 */ /* 0x000fe20000000000 */
[----:B------:R-:W-:Y:S01]  /*11090*/  MOV R6, R9 ;  /* 0x0000000900067202 */ /* 0x000fe20000000f00 */
[----:B------:R-:W-:Y:S06]  /*110a0*/  @P1 BRA `(.L_x_90) ;  /* 0xffffffec00281947 */ /* 0x000fec000383ffff */
[----:B------:R-:W-:Y:S05]  /*110b0*/  BSYNC B0 ;  /* 0x0000000000007941 */ /* 0x000fea0003800000 */
.L_x_55:
[----:B------:R-:W-:Y:S01]  /*110c0*/  ISETP.NE.AND P0, PT, R12, RZ, PT ;  /* 0x000000ff0c00720c */ /* 0x000fe20003f05270 */
[----:B------:R-:W-:-:S12]  /*110d0*/  BSSY B0, `(.L_x_54) ;  /* 0x0000098000007945 */ /* 0x000fd80003800000 */
[----:B------:R-:W-:Y:S05]  /*110e0*/  @!P0 BRA `(.L_x_91) ;  /* 0x0000000800588947 */ /* 0x000fea0003800000 */
[----:B------:R-:W2:Y:S01]  /*110f0*/  LDL R2, [R1] ;  /* 0x0000000001027983 */ /* 0x000ea20000100800 */
[----:B------:R-:W-:Y:S01]  /*11100*/  IMAD.MOV.U32 R8, RZ, RZ, 0x1 ;  /* 0x00000001ff087424 */ /* 0x000fe200078e00ff */
[----:B--2---:R-:W-:-:S13]  /*11110*/  ISETP.NE.AND P1, PT, R2, RZ, PT ;  /* 0x000000ff0200720c */ /* 0x004fda0003f25270 */
[----:B------:R-:W-:Y:S05]  /*11120*/  @!P1 BRA `(.L_x_91) ;  /* 0x0000000800489947 */ /* 0x000fea0003800000 */
[----:B------:R-:W2:Y:S02]  /*11130*/  LDL.LU R2, [R1+0x4] ;  /* 0x0000040001027983 */ /* 0x000ea40000300800 */
[----:B--2---:R-:W-:-:S13]  /*11140*/  ISETP.NE.AND P1, PT, R2, RZ, PT ;  /* 0x000000ff0200720c */ /* 0x004fda0003f25270 */
[----:B------:R-:W-:Y:S05]  /*11150*/  @!P1 BRA `(.L_x_92) ;  /* 0x0000000000509947 */ /* 0x000fea0003800000 */
[----:B------:R-:W0:Y:S01]  /*11160*/  LDC R7, c[0x0][0x43c] ;  /* 0x00010f00ff077b82 */ /* 0x000e220000000800 */
[----:B------:R-:W-:Y:S01]  /*11170*/  IMAD.MOV.U32 R6, RZ, RZ, R0 ;  /* 0x000000ffff067224 */ /* 0x000fe200078e0000 */
[----:B------:R-:W-:Y:S01]  /*11180*/  ULDC.64 UR4, c[0x0][0x428] ;  /* 0x00010a0000047ab9 */ /* 0x000fe20000000a00 */
[----:B------:R-:W-:Y:S01]  /*11190*/  ULDC.64 UR6, c[0x0][0x208] ;  /* 0x0000820000067ab9 */ /* 0x000fe20000000a00 */
[----:B------:R-:W-:-:S04]  /*111a0*/  IMAD R19, R19, UR4, RZ ;  /* 0x0000000413137c24 */ /* 0x000fc8000f8e02ff */
[----:B------:R-:W-:Y:S01]  /*111b0*/  IMAD R19, R18, UR5, R19 ;  /* 0x0000000512137c24 */ /* 0x000fe2000f8e0213 */
[----:B0-----:R-:W-:-:S13]  /*111c0*/  ISETP.NE.AND P0, PT, R7, 0x1, PT ;  /* 0x000000010700780c */ /* 0x001fda0003f05270 */
[----:B------:R-:W0:Y:S02]  /*111d0*/  @P0 LDC.64 R2, c[0x0][0x440] ;  /* 0x00011000ff020b82 */ /* 0x000e240000000a00 */
[----:B0-----:R-:W-:-:S05]  /*111e0*/  @P0 IMAD.HI.U32 R2, R0, R2, RZ ;  /* 0x0000000200020227 */ /* 0x001fca00078e00ff */
[----:B------:R-:W-:-:S04]  /*111f0*/  @P0 SHF.R.U32.HI R6, RZ, R3, R2 ;  /* 0x00000003ff060219 */ /* 0x000fc80000011602 */
[--C-:B------:R-:W-:Y:S01]  /*11200*/  SHF.R.S32.HI R3, RZ, 0x1f, R6.reuse ;  /* 0x0000001fff037819 */ /* 0x100fe20000011406 */
[----:B------:R-:W-:-:S04]  /*11210*/  IMAD.MOV.U32 R2, RZ, RZ, R6 ;  /* 0x000000ffff027224 */ /* 0x000fc800078e0006 */
[----:B------:R-:W-:Y:S01]  /*11220*/  IMAD.WIDE.U32 R2, R18, UR4, R2 ;  /* 0x0000000412027c25 */ /* 0x000fe2000f8e0002 */
[----:B------:R-:W-:-:S04]  /*11230*/  ULDC.64 UR4, c[0x0][0x418] ;  /* 0x0001060000047ab9 */ /* 0x000fc80000000a00 */
[----:B------:R-:W-:Y:S02]  /*11240*/  IADD3 R3, R19, R3, RZ ;  /* 0x0000000313037210 */ /* 0x000fe40007ffe0ff */
[----:B------:R-:W-:-:S04]  /*11250*/  LEA R4, P0, R2, UR4, 0x2 ;  /* 0x0000000402047c11 */ /* 0x000fc8000f8010ff */
[----:B------:R-:W-:-:S05]  /*11260*/  LEA.HI.X R5, R2, UR5, R3, 0x2, P0 ;  /* 0x0000000502057c11 */ /* 0x000fca00080f1403 */
[----:B------:R0:W5:Y:S01]  /*11270*/  LDG.E R4, desc[UR6][R4.64] ;  /* 0x0000000604047981 */ /* 0x000162000c1e1900 */
[----:B------:R-:W-:-:S04]  /*11280*/  IMAD.MOV R2, RZ, RZ, -R6 ;  /* 0x000000ffff027224 */ /* 0x000fc800078e0a06 */
[----:B------:R-:W-:-:S07]  /*11290*/  IMAD R0, R7, R2, R0 ;  /* 0x0000000207007224 */ /* 0x000fce00078e0200 */
.L_x_92:
[----:B------:R-:W1:Y:S01]  /*112a0*/  S2R R2, SR_TID.X ;  /* 0x0000000000027919 */ /* 0x000e620000002100 */
[----:B------:R-:W-:Y:S01]  /*112b0*/  BSSY B1, `(.L_x_93) ;  /* 0x0000006000017945 */ /* 0x000fe20003800000 */
[----:B-1----:R-:W-:Y:S02]  /*112c0*/  LOP3.LUT R3, R2, 0x7f, RZ, 0xc0, !PT ;  /* 0x0000007f02037812 */ /* 0x002fe400078ec0ff */
[----:B------:R-:W-:Y:S02]  /*112d0*/  SHF.L.U32 R2, R9, 0x1f, RZ ;  /* 0x0000001f09027819 */ /* 0x000fe400000006ff */
[----:B------:R-:W-:Y:S02]  /*112e0*/  ISETP.NE.AND P1, PT, R3, RZ, PT ;  /* 0x000000ff0300720c */ /* 0x000fe40003f25270 */
[----:B------:R-:W1:Y:S02]  /*112f0*/  SYNCS.PHASECHK.TRANS64.TRYWAIT P0, [UR38+0x36848], R2 ;  /* 0x03684802ff0075a7 */ /* 0x000e640008000166 */
[----:B-1----:R-:W-:Y:S09]  /*11300*/  @!P0 BRA `(.L_x_94) ;  /* 0x0000001c00e48947 */ /* 0x002ff20003800000 */
.L_x_154:
[----:B------:R-:W-:Y:S05]  /*11310*/  BSYNC B1 ;  /* 0x0000000000017941 */ /* 0x000fea0003800000 */
.L_x_93:
[----:B------:R-:W-:Y:S04]  /*11320*/  BSSY B1, `(.L_x_95) ;  /* 0x0000007000017945 */ /* 0x000fe80003800000 */
[----:B------:R-:W-:Y:S05]  /*11330*/  @P1 BRA `(.L_x_96) ;  /* 0x0000000000141947 */ /* 0x000fea0003800000 */
[----:B------:R-:W-:Y:S01]  /*11340*/  ISETP.NE.AND P0, PT, R10, RZ, PT ;  /* 0x000000ff0a00720c */ /* 0x000fe20003f05270 */
[----:B-1----:R-:W-:-:S04]  /*11350*/  IMAD.MOV.U32 R3, RZ, RZ, 0xa800 ;  /* 0x0000a800ff037424 */ /* 0x002fc800078e00ff */
[----:B------:R2:W-:Y:S08]  /*11360*/  SYNCS.ARRIVE.TRANS64 RZ, [UR38+0x36838], R3 ;  /* 0x03683803ffff79a7 */ /* 0x0005f00008000026 */
[----:B--2---:R-:W-:Y:S05]  /*11370*/  @!P0 BRA `(.L_x_96) ;  /* 0x0000000000048947 */ /* 0x004fea0003800000 */
[----:B------:R-:W-:Y:S01]  /*11380*/  BPT.TRAP 0x1 ;  /* 0x000000040000795c */ /* 0x000fe20000300000 */
.L_x_96:
[----:B------:R-:W-:Y:S05]  /*11390*/  BSYNC B1 ;  /* 0x0000000000017941 */ /* 0x000fea0003800000 */
.L_x_95:
        /* <DEDUP_REMOVED lines=11> */
.L_x_97:
        /* <DEDUP_REMOVED lines=8> */
[----:B------:R-:W-:Y:S01]  /*114d0*/  MOV R6, 0x40 ;  /* 0x0000004000067802 */ /* 0x000fe20000000f00 */
[----:B------:R-:W-:Y:S01]  /*114e0*/  UIADD3 UR8, UR38, 0x2f400, URZ ;  /* 0x0002f40026087890 */ /* 0x000fe2000fffe03f */
[----:B------:R-:W-:Y:S01]  /*114f0*/  PLOP3.LUT P0, PT, PT, PT, PT, 0x80, 0x0 ;  /* 0x000000000000781c */ /* 0x000fe20003f0f070 */
[----:B------:R-:W-:Y:S01]  /*11500*/  UMOV UR6, 0x0 ;  /* 0x0000000000067882 */ /* 0x000fe20000000000 */
[----:B------:R-:W-:Y:S01]  /*11510*/  R2UR UR10, R6 ;  /* 0x00000000060a72ca */ /* 0x000fe200000e0000 */
[----:B------:R-:W-:-:S14]  /*11520*/  UMOV UR7, 0x14f00000 ;  /* 0x14f0000000077882 */ /* 0x000fdc0000000000 */
.L_x_98:
[----:B------:R-:W-:-:S13]  /*11530*/  @P0 ELECT P2, URZ, PT ;  /* 0x00000000003f082f */ /* 0x000fda0003840000 */
[----:B------:R-:W-:Y:S01]  /*11540*/  @P2 R2UR UR13, R4 ;  /* 0x00000000040d22ca */ /* 0x000fe200000e0000 */
[----:B------:R-:W-:Y:S01]  /*11550*/  UMOV UR12, UR36 ;  /* 0x00000024000c7c82 */ /* 0x000fe20008000000 */
[----:B------:R-:W-:Y:S02]  /*11560*/  @P2 R2UR UR11, R3 ;  /* 0x00000000030b22ca */ /* 0x000fe400000e0000 */
[----:B------:R-:W-:Y:S02]  /*11570*/  @P2 PLOP3.LUT P0, PT, P2, PT, PT, 0x8, 0x0 ;  /* 0x000000000000281c */ /* 0x000fe4000170e170 */
[----:B------:R-:W-:-:S09]  /*11580*/  PLOP3.LUT P2, PT, PT, PT, PT, 0x8, 0x0 ;  /* 0x000000000000781c */ /* 0x000fd20003f4e170 */
[----:B------:R1:W-:Y:S02]  /*11590*/  UTMALDG.4D [UR8], [UR4], desc[UR6] ;  /* 0x00000608040075b4 */ /* 0x0003e40008019000 */
[----:B-1----:R-:W-:Y:S05]  /*115a0*/  @P0 BRA.U.ANY `(.L_x_98) ;  /* 0xfffffffd00e00947 */ /* 0x002fea000393ffff */
[----:B0-----:R-:W-:Y:S01]  /*115b0*/  IMAD.MOV.U32 R5, RZ, RZ, 0x80 ;  /* 0x00000080ff057424 */ /* 0x001fe200078e00ff */
[----:B------:R-:W-:Y:S01]  /*115c0*/  PLOP3.LUT P0, PT, PT, PT, PT, 0x80, 0x0 ;  /* 0x000000000000781c */ /* 0x000fe20003f0f070 */
[----:B------:R-:W-:Y:S01]  /*115d0*/  UIADD3 UR8, UR38, 0x32c00, URZ ;  /* 0x00032c0026087890 */ /* 0x000fe2000fffe03f */
[----:B------:R-:W-:Y:S02]  /*115e0*/  UMOV UR6, 0x0 ;  /* 0x0000000000067882 */ /* 0x000fe40000000000 */
[----:B------:R-:W-:Y:S01]  /*115f0*/  R2UR UR10, R5 ;  /* 0x00000000050a72ca */ /* 0x000fe200000e0000 */
[----:B------:R-:W-:-:S14]  /*11600*/  UMOV UR7, 0x14f00000 ;  /* 0x14f0000000077882 */ /* 0x000fdc0000000000 */
.L_x_99:
        /* <DEDUP_REMOVED lines=8> */
[----:B------:R-:W0:Y:S01]  /*11690*/  SYNCS.PHASECHK.TRANS64.TRYWAIT P0, [UR38+0x36860], R2 ;  /* 0x03686002ff0075a7 */ /* 0x000e220008000166 */
[----:B------:R-:W-:Y:S04]  /*116a0*/  BSSY B1, `(.L_x_100) ;  /* 0x0000002000017945 */ /* 0x000fe80003800000 */
[----:B0-----:R-:W-:Y:S05]  /*116b0*/  @!P0 BRA `(.L_x_101) ;  /* 0x0000001c00108947 */ /* 0x001fea0003800000 */
.L_x_155:
[----:B------:R-:W-:Y:S05]  /*116c0*/  BSYNC B1 ;  /* 0x0000000000017941 */ /* 0x000fea0003800000 */
.L_x_100:
        /* <DEDUP_REMOVED lines=9> */
.L_x_103:
[----:B------:R-:W-:Y:S05]  /*11760*/  BSYNC B1 ;  /* 0x0000000000017941 */ /* 0x000fea0003800000 */
.L_x_102:
        /* <DEDUP_REMOVED lines=10> */
.L_x_104:
        /* <DEDUP_REMOVED lines=8> */
[----:B------:R-:W-:Y:S01]  /*11890*/  R2UR UR10, R6 ;  /* 0x00000000060a72ca */ /* 0x000fe200000e0000 */
[----:B------:R-:W-:Y:S01]  /*118a0*/  UIADD3 UR8, UR38, 0x3c00, URZ ;  /* 0x00003c0026087890 */ /* 0x000fe2000fffe03f */
[----:B------:R-:W-:Y:S02]  /*118b0*/  R2UR UR6, R2 ;  /* 0x00000000020672ca */ /* 0x000fe400000e0000 */
[----:B------:R-:W-:Y:S02]  /*118c0*/  R2UR UR7, R3 ;  /* 0x00000000030772ca */ /* 0x000fe400000e0000 */
[----:B------:R-:W-:-:S13]  /*118d0*/  PLOP3.LUT P0, PT, PT, PT, PT, 0x80, 0x0 ;  /* 0x000000000000781c */ /* 0x000fda0003f0f070 */
.L_x_105:
        /* <DEDUP_REMOVED lines=13> */
.L_x_106:
        /* <DEDUP_REMOVED lines=8> */
[----:B------:R-:W-:Y:S02]  /*11a30*/  IMAD.MOV.U32 R17, RZ, RZ, R0 ;  /* 0x000000ffff117224 */ /* 0x000fe400078e0000 */
[----:B------:R-:W-:-:S07]  /*11a40*/  IMAD.MOV.U32 R16, RZ, RZ, R4 ;  /* 0x000000ffff107224 */ /* 0x000fce00078e0004 */
.L_x_91:
[----:B------:R-:W-:Y:S05]  /*11a50*/  BSYNC B0 ;  /* 0x0000000000007941 */ /* 0x000fea0003800000 */
.L_x_54:
[----:B------:R-:W2:Y:S01]  /*11a60*/  LDL.LU R0, [R1] ;  /* 0x0000000001007983 */ /* 0x000ea20000300800 */
[----:B------:R-:W-:Y:S01]  /*11a70*/  BSSY B0, `(.L_x_107) ;  /* 0x0000044000007945 */ /* 0x000fe20003800000 */
[----:B--2---:R-:W-:-:S13]  /*11a80*/  ISETP.NE.AND P0, PT, R0, RZ, PT ;  /* 0x000000ff0000720c */ /* 0x004fda0003f05270 */
[----:B------:R-:W-:Y:S05]  /*11a90*/  @!P0 BRA `(.L_x_108) ;  /* 0x0000000400048947 */ /* 0x000fea0003800000 */
[----:B------:R-:W2:Y:S01]  /*11aa0*/  S2R R0, SR_TID.X ;  /* 0x0000000000007919 */ /* 0x000ea20000002100 */
[----:B-1----:R-:W-:Y:S01]  /*11ab0*/  LEA R3, R8, UR38, 0x3 ;  /* 0x0000002608037c11 */ /* 0x002fe2000f8e18ff */
[----:B------:R-:W-:Y:S01]  /*11ac0*/  BSSY B1, `(.L_x_109) ;  /* 0x0000006000017945 */ /* 0x000fe20003800000 */
[----:B--2---:R-:W-:Y:S02]  /*11ad0*/  LOP3.LUT R2, R0, 0x7f, RZ, 0xc0, !PT ;  /* 0x0000007f00027812 */ /* 0x004fe400078ec0ff */
[----:B------:R-:W-:Y:S02]  /*11ae0*/  SHF.L.U32 R0, R9, 0x1f, RZ ;  /* 0x0000001f09007819 */ /* 0x000fe400000006ff */
[----:B------:R-:W-:Y:S02]  /*11af0*/  ISETP.NE.AND P1, PT, R2, RZ, PT ;  /* 0x000000ff0200720c */ /* 0x000fe40003f25270 */
[----:B------:R-:W1:Y:S02]  /*11b00*/  SYNCS.PHASECHK.TRANS64.TRYWAIT P0, [R3+URZ+0x36860], R0 ;  /* 0x03686000030075a7 */ /* 0x000e64000800017f */
[----:B-1----:R-:W-:Y:S09]  /*11b10*/  @!P0 BRA `(.L_x_110) ;  /* 0x0000001800108947 */ /* 0x002ff20003800000 */
.L_x_156:
[----:B------:R-:W-:Y:S05]  /*11b20*/  BSYNC B1 ;  /* 0x0000000000017941 */ /* 0x000fea0003800000 */
.L_x_109:
[----:B------:R-:W-:Y:S04]  /*11b30*/  BSSY B1, `(.L_x_111) ;  /* 0x0000008000017945 */ /* 0x000fe80003800000 */
[----:B------:R-:W-:Y:S05]  /*11b40*/  @P1 BRA `(.L_x_112) ;  /* 0x0000000000181947 */ /* 0x000fea0003800000 */
[----:B------:R-:W2:Y:S01]  /*11b50*/  S2R R2, SR_TID.X ;  /* 0x0000000000027919 */ /* 0x000ea20000002100 */
[----:B-1----:R-:W-:-:S04]  /*11b60*/  IMAD.MOV.U32 R0, RZ, RZ, 0xa800 ;  /* 0x0000a800ff007424 */ /* 0x002fc800078e00ff */
[----:B------:R3:W-:Y:S01]  /*11b70*/  SYNCS.ARRIVE.TRANS64 RZ, [R3+URZ+0x36850], R0 ;  /* 0x0368500003ff79a7 */ /* 0x0007e2000800003f */
[----:B--2---:R-:W-:-:S13]  /*11b80*/  LOP3.LUT P0, RZ, R2, 0x1f, RZ, 0xc0, !PT ;  /* 0x0000001f02ff7812 */ /* 0x004fda000780c0ff */
[----:B---3--:R-:W-:Y:S05]  /*11b90*/  @!P0 BRA `(.L_x_112) ;  /* 0x0000000000048947 */ /* 0x008fea0003800000 */
[----:B------:R-:W-:Y:S01]  /*11ba0*/  BPT.TRAP 0x1 ;  /* 0x000000040000795c */ /* 0x000fe20000300000 */
.L_x_112:
[----:B------:R-:W-:Y:S05]  /*11bb0*/  BSYNC B1 ;  /* 0x0000000000017941 */ /* 0x000fea0003800000 */
.L_x_111:
[----:B------:R-:W-:Y:S01]  /*11bc0*/  R2UR UR4, R8 ;  /* 0x00000000080472ca */ /* 0x000fe200000e0000 */
[----:B------:R-:W-:Y:S01]  /*11bd0*/  ULDC.64 UR6, c[0x0][0x198] ;  /* 0x0000660000067ab9 */ /* 0x000fe20000000a00 */
[----:B------:R-:W-:Y:S01]  /*11be0*/  R2UR UR9, R3 ;  /* 0x00000000030972ca */ /* 0x000fe200000e0000 */
[----:B------:R-:W-:Y:S01]  /*11bf0*/  UIADD3 UR6, UP0, UR6, 0x470, URZ ;  /* 0x0000047006067890 */ /* 0x000fe2000ff1e03f */
[----:B------:R-:W-:Y:S01]  /*11c00*/  PLOP3.LUT P0, PT, PT, PT, PT, 0x80, 0x0 ;  /* 0x000000000000781c */ /* 0x000fe20003f0f070 */
[----:B------:R-:W-:Y:S01]  /*11c10*/  IMAD R17, R17, 0x70, RZ ;  /* 0x0000007011117824 */ /* 0x000fe200078e02ff */
[----:B------:R-:W-:Y:S01]  /*11c20*/  UMOV UR14, 0x0 ;  /* 0x00000000000e7882 */ /* 0x000fe20000000000 */
[----:B------:R-:W-:Y:S01]  /*11c30*/  UIADD3.X UR7, URZ, UR7, URZ, UP0, !UPT ;  /* 0x000000073f077290 */ /* 0x000fe200087fe43f */
[----:B------:R-:W-:Y:S01]  /*11c40*/  UMOV UR15, 0x14f00000 ;  /* 0x14f00000000f7882 */ /* 0x000fe20000000000 */
[----:B------:R-:W-:-:S04]  /*11c50*/  UMOV UR10, URZ ;  /* 0x0000003f000a7c82 */ /* 0x000fc80008000000 */
[----:B------:R-:W-:Y:S02]  /*11c60*/  UIMAD UR4, UR4, 0xa800, UR38 ;  /* 0x0000a800040478a4 */ /* 0x000fe4000f8e0226 */
[----:B------:R-:W-:Y:S02]  /*11c70*/  UIADD3 UR9, UR9, 0x36850, URZ ;  /* 0x0003685009097890 */ /* 0x000fe4000fffe03f */
[----:B------:R-:W-:-:S12]  /*11c80*/  UIADD3 UR8, UR4, 0x400, URZ ;  /* 0x0000040004087890 */ /* 0x000fd8000fffe03f */
.L_x_113:
[----:B------:R-:W-:-:S13]  /*11c90*/  @P0 ELECT P1, URZ, PT ;  /* 0x00000000003f082f */ /* 0x000fda0003820000 */
[----:B------:R-:W-:Y:S01]  /*11ca0*/  @P1 R2UR UR13, R16 ;  /* 0x00000000100d12ca */ /* 0x000fe200000e0000 */
[----:B------:R-:W-:Y:S01]  /*11cb0*/  UMOV UR12, UR36 ;  /* 0x00000024000c7c82 */ /* 0x000fe20008000000 */
[----:B------:R-:W-:Y:S02]  /*11cc0*/  @P1 R2UR UR11, R17 ;  /* 0x00000000110b12ca */ /* 0x000fe400000e0000 */
[----:B------:R-:W-:Y:S02]  /*11cd0*/  @P1 PLOP3.LUT P0, PT, P1, PT, PT, 0x8, 0x0 ;  /* 0x000000000000181c */ /* 0x000fe40000f0e170 */
[----:B------:R-:W-:-:S09]  /*11ce0*/  PLOP3.LUT P1, PT, PT, PT, PT, 0x8, 0x0 ;  /* 0x000000000000781c */ /* 0x000fd20003f2e170 */
[----:B------:R2:W-:Y:S02]  /*11cf0*/  UTMALDG.4D [UR8], [UR6], desc[UR14] ;  /* 0x00000e08060075b4 */ /* 0x0005e40008019000 */
[----:B--2---:R-:W-:Y:S05]  /*11d00*/  @P0 BRA.U.ANY `(.L_x_113) ;  /* 0xfffffffd00e00947 */ /* 0x004fea000393ffff */
[----:B------:R-:W-:Y:S01]  /*11d10*/  PLOP3.LUT P0, PT, PT, PT, PT, 0x80, 0x0 ;  /* 0x000000000000781c */ /* 0x000fe20003f0f070 */
[----:B------:R-:W-:Y:S01]  /*11d20*/  UIADD3 UR8, UR4, 0x3c00, URZ ;  /* 0x00003c0004087890 */ /* 0x000fe2000fffe03f */
[----:B------:R-:W-:Y:S01]  /*11d30*/  UMOV UR14, 0x0 ;  /* 0x00000000000e7882 */ /* 0x000fe20000000000 */
[----:B------:R-:W-:Y:S01]  /*11d40*/  UMOV UR15, 0x14f00000 ;  /* 0x14f00000000f7882 */ /* 0x000fe20000000000 */
[----:B------:R-:W-:-:S09]  /*11d50*/  UMOV UR10, 0x40 ;  /* 0x00000040000a7882 */ /* 0x000fd20000000000 */
.L_x_114:
        /* <DEDUP_REMOVED lines=10> */
[----:B------:R-:W-:Y:S02]  /*11e00*/  UMOV UR5, 0x14f00000 ;  /* 0x14f0000000057882 */ /* 0x000fe40000000000 */
[----:B------:R-:W-:Y:S01]  /*11e10*/  UMOV UR4, 0x0 ;  /* 0x0000000000047882 */ /* 0x000fe20000000000 */
[----:B------:R-:W-:-:S08]  /*11e20*/  UMOV UR10, 0x80 ;  /* 0x00000080000a7882 */ /* 0x000fd00000000000 */
.L_x_115:
        /* <DEDUP_REMOVED lines=8> */
.L_x_108:
[----:B------:R-:W-:Y:S05]  /*11eb0*/  BSYNC B0 ;  /* 0x0000000000007941 */ /* 0x000fea0003800000 */
.L_x_107:
[----:B-1----:R-:W-:Y:S01]  /*11ec0*/  IADD3 R0, R8, 0x1, RZ ;  /* 0x0000000108007810 */ /* 0x002fe20007ffe0ff */
[----:B------:R-:W-:-:S03]  /*11ed0*/  IMAD.MOV.U32 R3, RZ, RZ, RZ ;  /* 0x000000ffff037224 */ /* 0x000fc600078e00ff */
[----:B------:R-:W-:-:S04]  /*11ee0*/  ISETP.NE.AND P0, PT, R0, 0x2, PT ;  /* 0x000000020000780c */ /* 0x000fc80003f05270 */
[----:B------:R-:W-:Y:S02]  /*11ef0*/  SEL R2, RZ, 0x1, P0 ;  /* 0x00000001ff027807 */ /* 0x000fe40000000000 */
[----:B------:R-:W-:Y:S02]  /*11f00*/  SEL R0, R0, RZ, P0 ;  /* 0x000000ff00007207 */ /* 0x000fe40000000000 */
[----:B------:R-:W-:-:S07]  /*11f10*/  LOP3.LUT R9, R9, R2, RZ, 0x3c, !PT ;  /* 0x0000000209097212 */ /* 0x000fce00078e3cff */
.L_x_38:
[----:B------:R-:W1:Y:S01]  /*11f20*/  S2R R5, SR_CgaCtaId ;  /* 0x0000000000057919 */ /* 0x000e620000008800 */
[----:B------:R-:W-:Y:S02]  /*11f30*/  MOV R2, 0x400 ;  /* 0x0000040000027802 */ /* 0x000fe40000000f00 */
[----:B------:R-:W-:Y:S02]  /*11f40*/  SHF.L.U32 R3, R3, 0x1f, RZ ;  /* 0x0000001f03037819 */ /* 0x000fe400000006ff */
[----:B-1----:R-:W-:-:S04]  /*11f50*/  LEA R2, R5, R2, 0x18 ;  /* 0x0000000205027211 */ /* 0x002fc800078ec0ff */
[----:B------:R-:W1:Y:S02]  /*11f60*/  SYNCS.PHASECHK.TRANS64.TRYWAIT P0, [R2+URZ+0x36820], R3 ;  /* 0x03682003020075a7 */ /* 0x000e64000800017f */
[----:B-1----:R-:W-:Y:S05]  /*11f70*/  @!P0 BRA `(.L_x_116) ;  /* 0x00000014000c8947 */ /* 0x002fea0003800000 */
.L_x_157:
[----:B------:R-:W-:-:S03]  /*11f80*/  UMOV UR4, 0xffffffff ;  /* 0xffffffff00047882 */ /* 0x000fc60000000000 */
[----:B------:R-:W-:Y:S05]  /*11f90*/  BRA.DIV UR4, `(.L_x_117) ;  /* 0x0000001604187947 */ /* 0x000fea000b800000 */
[----:B-1----:R-:W1:Y:S02]  /*11fa0*/  S2R R3, SR_TID.X ;  /* 0x0000000000037919 */ /* 0x002e640000002100 */
[----:B-1----:R-:W-:-:S04]  /*11fb0*/  SHF.R.U32.HI R3, RZ, 0x5, R3 ;  /* 0x00000005ff037819 */ /* 0x002fc80000011603 */
[----:B------:R-:W-:-:S05]  /*11fc0*/  LOP3.LUT R3, R3, 0x3, RZ, 0xc0, !PT ;  /* 0x0000000303037812 */ /* 0x000fca00078ec0ff */
[----:B------:R1:W2:Y:S02]  /*11fd0*/  SHFL.IDX PT, R14, R3, RZ, 0x1f ;  /* 0x00001fff030e7589 */ /* 0x0002a400000e0000 */
.L_x_160:
[----:B--2---:R-:W-:-:S13]  /*11fe0*/  ISETP.NE.AND P0, PT, R14, RZ, PT ;  /* 0x000000ff0e00720c */ /* 0x004fda0003f05270 */
[----:B------:R-:W-:Y:S05]  /*11ff0*/  @P0 BRA `(.L_x_10) ;  /* 0x0000000000900947 */ /* 0x000fea0003800000 */
[----:B------:R-:W-:-:S03]  /*12000*/  UMOV UR4, 0xffffffff ;  /* 0xffffffff00047882 */ /* 0x000fc60000000000 */
[----:B------:R-:W-:Y:S05]  /*12010*/  BRA.DIV UR4, `(.L_x_118) ;  /* 0x00000016042c7947 */ /* 0x000fea000b800000 */
[----:B------:R-:W-:-:S13]  /*12020*/  ELECT P6, URZ, PT ;  /* 0x00000000003f782f */ /* 0x000fda00038c0000 */
.L_x_163:
[----:B------:R-:W-:Y:S05]  /*12030*/  @!P6 BRA `(.L_x_10) ;  /* 0x000000000080e947 */ /* 0x000fea0003800000 */
[----:B-1----:R-:W2:Y:S02]  /*12040*/  LDL R3, [R1+0xc] ;  /* 0x00000c0001037983 */ /* 0x002ea40000100800 */
[----:B--2---:R-:W-:-:S13]  /*12050*/  R2UR UR4, R3 ;  /* 0x00000000030472ca */ /* 0x004fda00000e0000 */
[----:B------:R-:W-:-:S06]  /*12060*/  ULOP3.LUT UR4, UR4, 0x2, URZ, 0xfc, !UPT ;  /* 0x0000000204047892 */ /* 0x000fcc000f8efc3f */
[----:B------:R-:W-:-:S05]  /*12070*/  IMAD.U32 R3, RZ, RZ, UR4 ;  /* 0x00000004ff037e24 */ /* 0x000fca000f8e00ff */
[----:B------:R-:W-:-:S13]  /*12080*/  ISETP.NE.AND P2, PT, R3, 0x3, PT ;  /* 0x000000030300780c */ /* 0x000fda0003f45270 */
[----:B------:R-:W-:Y:S05]  /*12090*/  @!P2 BRA `(.L_x_119) ;  /* 0x000000000004a947 */ /* 0x000fea0003800000 */
[----:B------:R-:W-:Y:S01]  /*120a0*/  BPT.TRAP 0x1 ;  /* 0x000000040000795c */ /* 0x000fe20000300000 */
.L_x_119:
[----:B------:R-:W-:Y:S01]  /*120b0*/  VIADD R7, R2, 0x36840 ;  /* 0x0003684002077836 */ /* 0x000fe20000000000 */
[----:B------:R-:W-:Y:S01]  /*120c0*/  SHF.L.U32 R5, R9, 0x1f, RZ ;  /* 0x0000001f09057819 */ /* 0x000fe200000006ff */
[----:B------:R-:W-:-:S03]  /*120d0*/  VIADD R3, R0, 0x1 ;  /* 0x0000000100037836 */ /* 0x000fc60000000000 */
[----:B------:R-:W-:Y:S02]  /*120e0*/  LEA R6, R0, R7, 0x3 ;  /* 0x0000000700067211 */ /* 0x000fe400078e18ff */
[C---:B------:R-:W-:Y:S02]  /*120f0*/  ISETP.NE.AND P1, PT, R3.reuse, 0x2, PT ;  /* 0x000000020300780c */ /* 0x040fe40003f25270 */
[----:B------:R-:W1:Y:S02]  /*12100*/  SYNCS.PHASECHK.TRANS64.TRYWAIT P0, [R6+URZ], R5 ;  /* 0x00000005060075a7 */ /* 0x000e64000800017f */
[----:B------:R-:W-:Y:S02]  /*12110*/  SEL R4, RZ, 0x1, P1 ;  /* 0x00000001ff047807 */ /* 0x000fe40000800000 */
[----:B------:R-:W-:Y:S02]  /*12120*/  SEL R8, R3, RZ, P1 ;  /* 0x000000ff03087207 */ /* 0x000fe40000800000 */
[----:B------:R-:W-:-:S03]  /*12130*/  LOP3.LUT R4, R9, R4, RZ, 0x3c, !PT ;  /* 0x0000000409047212 */ /* 0x000fc600078e3cff */
[----:B------:R-:W-:Y:S01]  /*12140*/  IMAD R3, R8, 0x8, R7 ;  /* 0x0000000808037824 */ /* 0x000fe200078e0207 */
[----:B------:R-:W-:Y:S01]  /*12150*/  SHF.L.U32 R4, R4, 0x1f, RZ ;  /* 0x0000001f04047819 */ /* 0x000fe200000006ff */
[----:B-1----:R-:W-:Y:S06]  /*12160*/  @!P0 BRA `(.L_x_120) ;  /* 0x0000001000f88947 */ /* 0x002fec0003800000 */
.L_x_164:
[----:B------:R-:W2:Y:S02]  /*12170*/  SYNCS.PHASECHK.TRANS64.TRYWAIT P0, [R3+URZ], R4 ;  /* 0x00000004030075a7 */ /* 0x000ea4000800017f */
[----:B--2---:R-:W-:Y:S05]  /*12180*/  @!P0 BRA `(.L_x_121) ;  /* 0x0000001400048947 */ /* 0x004fea0003800000 */
.L_x_165:
[----:B------:R-:W-:Y:S05]  /*12190*/  @!P2 BRA `(.L_x_122) ;  /* 0x000000000004a947 */ /* 0x000fea0003800000 */
[----:B------:R-:W-:Y:S01]  /*121a0*/  BPT.TRAP 0x1 ;  /* 0x000000040000795c */ /* 0x000fe20000300000 */
.L_x_122:
[----:B--2---:R-:W-:-:S05]  /*121b0*/  IADD3 R3, R2, 0x36860, RZ ;  /* 0x0003686002037810 */ /* 0x004fca0007ffe0ff */
[----:B------:R-:W-:-:S04]  /*121c0*/  IMAD R0, R0, 0x8, R3 ;  /* 0x0000000800007824 */ /* 0x000fc800078e0203 */
[----:B------:R-:W2:Y:S02]  /*121d0*/  SYNCS.PHASECHK.TRANS64.TRYWAIT P0, [R0+URZ], R5 ;  /* 0x00000005000075a7 */ /* 0x000ea4000800017f */
[----:B--2---:R-:W-:Y:S05]  /*121e0*/  @!P0 BRA `(.L_x_123) ;  /* 0x0000001400008947 */ /* 0x004fea0003800000 */
.L_x_166:
[----:B------:R-:W-:-:S07]  /*121f0*/  IMAD R3, R8, 0x8, R3 ;  /* 0x0000000808037824 */ /* 0x000fce00078e0203 */
.L_x_124:
[----:B---3--:R3:W4:Y:S02]  /*12200*/  SYNCS.PHASECHK.TRANS64.TRYWAIT P0, [R3+URZ], R4 ;  /* 0x00000004030075a7 */ /* 0x008724000800017f */
[----:B----4-:R-:W-:Y:S05]  /*12210*/  @!P0 NANOSLEEP.SYNCS 0x989680 ;  /* 0x009896800000895d */ /* 0x010fea0003900000 */
[----:B------:R-:W4:Y:S02]  /*12220*/  @!P0 SYNCS.PHASECHK.TRANS64 P0, [R3+URZ], R4 ;  /* 0x00000004030085a7 */ /* 0x000f24000800007f */
[----:B----4-:R-:W-:Y:S05]  /*12230*/  @!P0 BRA `(.L_x_124) ;  /* 0xfffffffc00f08947 */ /* 0x010fea000383ffff */
.L_x_10:
[----:B------:R-:W-:Y:S05]  /*12240*/  BSYNC B6 ;  /* 0x0000000000067941 */ /* 0x000fea0003800000 */
.L_x_7:
[----:B------:R-:W-:Y:S05]  /*12250*/  EXIT ;  /* 0x000000000000794d */ /* 0x000fea0003800000 */
.L_x_14:
[----:B------:R-:W-:-:S13]  /*12260*/  R2UR UR4, R16 ;  /* 0x00000000100472ca */ /* 0x000fda00000e0000 */
[----:B0-----:R-:W-:-:S04]  /*12270*/  MOV R3, UR4 ;  /* 0x0000000400037c02 */ /* 0x001fc80008000f00 */
[----:B------:R0:W1:Y:S03]  /*12280*/  SYNCS.PHASECHK.TRANS64.TRYWAIT P0, [R3+URZ+0x36800], R0 ;  /* 0x03680000030075a7 */ /* 0x000066000800017f */
[----:B-1----:R-:W-:Y:S05]  /*12290*/  @!P0 NANOSLEEP.SYNCS 0x989680 ;  /* 0x009896800000895d */ /* 0x002fea0003900000 */
[----:B------:R-:W1:Y:S02]  /*122a0*/  @!P0 SYNCS.PHASECHK.TRANS64 P0, [R3+URZ+0x36800], R0 ;  /* 0x03680000030085a7 */ /* 0x000e64000800007f */
[----:B-1----:R-:W-:Y:S05]  /*122b0*/  @!P0 BRA `(.L_x_14) ;  /* 0xfffffffc00e88947 */ /* 0x002fea000383ffff */
[----:B------:R-:W-:Y:S05]  /*122c0*/  BRA `(.L_x_125) ;  /* 0xfffffef000647947 */ /* 0x000fea000383ffff */
.L_x_18:
[----:B------:R-:W-:-:S13]  /*122d0*/  R2UR UR4, R16 ;  /* 0x00000000100472ca */ /* 0x000fda00000e0000 */
[----:B0-----:R-:W-:-:S04]  /*122e0*/  IMAD.U32 R3, RZ, RZ, UR4 ;  /* 0x00000004ff037e24 */ /* 0x001fc8000f8e00ff */
[----:B------:R0:W2:Y:S03]  /*122f0*/  SYNCS.PHASECHK.TRANS64.TRYWAIT P2, [R3+URZ+0x36830], R0 ;  /* 0x03683000030075a7 */ /* 0x0000a6000804017f */
[----:B--2---:R-:W-:Y:S05]  /*12300*/  @!P2 NANOSLEEP.SYNCS 0x989680 ;  /* 0x009896800000a95d */ /* 0x004fea0003900000 */
[----:B------:R-:W2:Y:S02]  /*12310*/  @!P2 SYNCS.PHASECHK.TRANS64 P2, [R3+URZ+0x36830], R0 ;  /* 0x036830000300a5a7 */ /* 0x000ea4000804007f */
[----:B--2---:R-:W-:Y:S05]  /*12320*/  @!P2 BRA `(.L_x_18) ;  /* 0xfffffffc00e8a947 */ /* 0x004fea000383ffff */
[----:B------:R-:W-:Y:S05]  /*12330*/  BRA `(.L_x_17) ;  /* 0xfffffef000947947 */ /* 0x000fea000383ffff */
.L_x_23:
[----:B------:R-:W-:-:S13]  /*12340*/  R2UR UR4, R21 ;  /* 0x00000000150472ca */ /* 0x000fda00000e0000 */
[----:B-1----:R-:W-:-:S04]  /*12350*/  IMAD.U32 R13, RZ, RZ, UR4 ;  /* 0x00000004ff0d7e24 */ /* 0x002fc8000f8e00ff */
[----:B------:R1:W2:Y:S03]  /*12360*/  SYNCS.PHASECHK.TRANS64.TRYWAIT P2, [R13+URZ+0x36830], R8 ;  /* 0x036830080d0075a7 */ /* 0x0002a6000804017f */
[----:B--2---:R-:W-:Y:S05]  /*12370*/  @!P2 NANOSLEEP.SYNCS 0x989680 ;  /* 0x009896800000a95d */ /* 0x004fea0003900000 */
[----:B------:R-:W2:Y:S02]  /*12380*/  @!P2 SYNCS.PHASECHK.TRANS64 P2, [R13+URZ+0x36830], R8 ;  /* 0x036830080d00a5a7 */ /* 0x000ea4000804007f */
[----:B--2---:R-:W-:Y:S05]  /*12390*/  @!P2 BRA `(.L_x_23) ;  /* 0xfffffffc00e8a947 */ /* 0x004fea000383ffff */
[----:B------:R-:W-:Y:S05]  /*123a0*/  BRA `(.L_x_22) ;  /* 0xffffff4000587947 */ /* 0x000fea000383ffff */
.L_x_27:
[----:B-1----:R-:W-:-:S04]  /*123b0*/  MOV R9, UR5 ;  /* 0x0000000500097c02 */ /* 0x002fc80008000f00 */
[----:B------:R1:W2:Y:S03]  /*123c0*/  SYNCS.PHASECHK.TRANS64.TRYWAIT P2, [R9+URZ+0x36850], R0 ;  /* 0x03685000090075a7 */ /* 0x0002a6000804017f */
[----:B--2---:R-:W-:Y:S05]  /*123d0*/  @!P2 NANOSLEEP.SYNCS 0x989680 ;  /* 0x009896800000a95d */ /* 0x004fea0003900000 */
[----:B------:R-:W2:Y:S02]  /*123e0*/  @!P2 SYNCS.PHASECHK.TRANS64 P2, [R9+URZ+0x36850], R0 ;  /* 0x036850000900a5a7 */ /* 0x000ea4000804007f */
[----:B--2---:R-:W-:Y:S05]  /*123f0*/  @!P2 BRA `(.L_x_27) ;  /* 0xfffffffc00eca947 */ /* 0x004fea000383ffff */
[----:B------:R-:W-:Y:S05]  /*12400*/  BRA `(.L_x_26) ;  /* 0xffffff6c00d87947 */ /* 0x000fea000383ffff */
.L_x_32:
[----:B-1----:R1:W2:Y:S02]  /*12410*/  SYNCS.PHASECHK.TRANS64.TRYWAIT P0, [R9+URZ+0x36850], R0 ;  /* 0x03685000090075a7 */ /* 0x0022a4000800017f */
[----:B--2---:R-:W-:Y:S05]  /*12420*/  @!P0 NANOSLEEP.SYNCS 0x989680 ;  /* 0x009896800000895d */ /* 0x004fea0003900000 */
[----:B------:R-:W2:Y:S02]  /*12430*/  @!P0 SYNCS.PHASECHK.TRANS64 P0, [R9+URZ+0x36850], R0 ;  /* 0x03685000090085a7 */ /* 0x000ea4000800007f */
[----:B--2---:R-:W-:Y:S05]  /*12440*/  @!P0 BRA `(.L_x_32) ;  /* 0xfffffffc00f08947 */ /* 0x004fea000383ffff */
[----:B------:R-:W-:Y:S05]  /*12450*/  BRA `(.L_x_31) ;  /* 0xffffff9000747947 */ /* 0x000fea000383ffff */
.L_x_43:
[----:B------:R-:W-:Y:S01]  /*12460*/  IMAD.MOV.U32 R13, RZ, RZ, R0 ;  /* 0x000000ffff0d7224 */ /* 0x000fe200078e0000 */
[----:B------:R-:W-:Y:S01]  /*12470*/  MOV R11, 0x1f ;  /* 0x0000001f000b7802 */ /* 0x000fe20000000f00 */
[----:B------:R-:W-:Y:S02]  /*12480*/  IMAD.MOV.U32 R12, RZ, RZ, RZ ;  /* 0x000000ffff0c7224 */ /* 0x000fe400078e00ff */
[----:B------:R-:W-:-:S07]  /*12490*/  IMAD.MOV.U32 R15, RZ, RZ, -0x1 ;  /* 0xffffffffff0f7424 */ /* 0x000fce00078e00ff */
[----:B------:R-:W-:Y:S05]  /*124a0*/  WARPSYNC.COLLECTIVE R15, `(.L_x_126) ;  /* 0x000000000f087348 */ /* 0x000fea0003c00000 */
[----:B------:R0:W1:Y:S02]  /*124b0*/  SHFL.IDX P6, R14, R13, R12, R11 ;  /* 0x0000000c0d0e7389 */ /* 0x00006400000c000b */
[----:B01----:R-:W-:Y:S01]  /*124c0*/  ENDCOLLECTIVE ;  /* 0x000000000000791b */ /* 0x003fe20003800000 */
.L_x_126:
[----:B------:R-:W-:Y:S05]  /*124d0*/  BRA `(.L_x_127) ;  /* 0xffffffc400807947 */ /* 0x000fea000383ffff */
.L_x_45:
[----:B------:R-:W-:Y:S01]  /*124e0*/  BSSY B0, `(.L_x_128) ;  /* 0x0000006000007945 */ /* 0x000fe20003800000 */
[----:B------:R-:W-:-:S07]  /*124f0*/  IMAD.MOV.U32 R15, RZ, RZ, -0x1 ;  /* 0xffffffffff0f7424 */ /* 0x000fce00078e00ff */
[----:B0-----:R-:W-:Y:S05]  /*12500*/  WARPSYNC.COLLECTIVE R15, `(.L_x_129) ;  /* 0x000000000f0c7348 */ /* 0x001fea0003c00000 */
[----:B------:R-:W-:Y:S02]  /*12510*/  ELECT P6, UR62, PT ;  /* 0x00000000003e782f */ /* 0x000fe400038c0000 */
[----:B------:R-:W-:Y:S01]  /*12520*/  MOV R14, UR62 ;  /* 0x0000003e000e7c02 */ /* 0x000fe20008000f00 */
[----:B0-----:R-:W-:Y:S10]  /*12530*/  ENDCOLLECTIVE ;  /* 0x000000000000791b */ /* 0x001ff40003800000 */
.L_x_129:
[----:B------:R-:W-:Y:S05]  /*12540*/  BSYNC B0 ;  /* 0x0000000000007941 */ /* 0x000fea0003800000 */
.L_x_128:
[----:B------:R-:W-:Y:S05]  /*12550*/  BRA `(.L_x_130) ;  /* 0xffffffc400807947 */ /* 0x000fea000383ffff */
.L_x_47:
[----:B0-----:R-:W-:-:S04]  /*12560*/  MOV R3, UR38 ;  /* 0x0000002600037c02 */ /* 0x001fc80008000f00 */
[----:B------:R0:W1:Y:S03]  /*12570*/  SYNCS.PHASECHK.TRANS64.TRYWAIT P0, [R3+URZ+0x36840], R0 ;  /* 0x03684000030075a7 */ /* 0x000066000800017f */
[----:B-1----:R-:W-:Y:S05]  /*12580*/  @!P0 NANOSLEEP.SYNCS 0x989680 ;  /* 0x009896800000895d */ /* 0x002fea0003900000 */
[----:B------:R-:W1:Y:S02]  /*12590*/  @!P0 SYNCS.PHASECHK.TRANS64 P0, [R3+URZ+0x36840], R0 ;  /* 0x03684000030085a7 */ /* 0x000e64000800007f */
[----:B-1----:R-:W-:Y:S05]  /*125a0*/  @!P0 BRA `(.L_x_47) ;  /* 0xfffffffc00ec8947 */ /* 0x002fea000383ffff */
[----:B------:R-:W-:Y:S05]  /*125b0*/  BRA `(.L_x_131) ;  /* 0xffffffc400dc7947 */ /* 0x000fea000383ffff */
.L_x_50:
[----:B------:R-:W-:Y:S01]  /*125c0*/  IMAD R8, R12, 0x80, R8 ;  /* 0x000000800c087824 */ /* 0x000fe200078e0208 */
[----:B------:R-:W-:Y:S01]  /*125d0*/  MOV R12, RZ ;  /* 0x000000ff000c7202 */ /* 0x000fe20000000f00 */
[----:B------:R-:W-:Y:S02]  /*125e0*/  IMAD.MOV.U32 R13, RZ, RZ, R7 ;  /* 0x000000ffff0d7224 */ /* 0x000fe400078e0007 */
[----:B------:R-:W-:Y:S02]  /*125f0*/  IMAD.MOV.U32 R11, RZ, RZ, 0x181f ;  /* 0x0000181fff0b7424 */ /* 0x000fe400078e00ff */
[----:B------:R-:W-:Y:S02]  /*12600*/  IMAD.MOV.U32 R15, RZ, RZ, -0x1 ;  /* 0xffffffffff0f7424 */ /* 0x000fe400078e00ff */
[----:B------:R-:W-:-:S07]  /*12610*/  VIADD R5, R8, 0x10 ;  /* 0x0000001008057836 */ /* 0x000fce0000000000 */
[----:B------:R-:W-:Y:S05]  /*12620*/  WARPSYNC.COLLECTIVE R15, `(.L_x_132) ;  /* 0x000000000f087348 */ /* 0x000fea0003c00000 */
[----:B------:R0:W1:Y:S02]  /*12630*/  SHFL.IDX P6, R14, R13, R12, R11 ;  /* 0x0000000c0d0e7389 */ /* 0x00006400000c000b */
[----:B01----:R-:W-:Y:S01]  /*12640*/  ENDCOLLECTIVE ;  /* 0x000000000000791b */ /* 0x003fe20003800000 */
.L_x_132:
[----:B------:R-:W-:Y:S01]  /*12650*/  IMAD.MOV.U32 R13, RZ, RZ, R0 ;  /* 0x000000ffff0d7224 */ /* 0x000fe200078e0000 */
[----:B------:R-:W-:-:S07]  /*12660*/  MOV R2, R14 ;  /* 0x0000000e00027202 */ /* 0x000fce0000000f00 */
[----:B------:R-:W-:Y:S05]  /*12670*/  WARPSYNC.COLLECTIVE R15, `(.L_x_133) ;  /* 0x000000000f087348 */ /* 0x000fea0003c00000 */
[----:B------:R0:W1:Y:S02]  /*12680*/  SHFL.IDX P6, R14, R13, R12, R11 ;  /* 0x0000000c0d0e7389 */ /* 0x00006400000c000b */
[----:B01----:R-:W-:Y:S01]  /*12690*/  ENDCOLLECTIVE ;  /* 0x000000000000791b */ /* 0x003fe20003800000 */
.L_x_133:
[----:B------:R-:W-:Y:S01]  /*126a0*/  ULDC UR4, c[0x0][0x288] ;  /* 0x0000a20000047ab9 */ /* 0x000fe20000000800 */
[----:B------:R-:W-:Y:S01]  /*126b0*/  ULDC.64 UR6, c[0x0][0x208] ;  /* 0x0000820000067ab9 */ /* 0x000fe20000000a00 */
[----:B------:R-:W-:Y:S02]  /*126c0*/  IMAD R6, R6, UR4, RZ ;  /* 0x0000000406067c24 */ /* 0x000fe4000f8e02ff */
[----:B------:R-:W-:-:S03]  /*126d0*/  IMAD.MOV.U32 R3, RZ, RZ, R2 ;  /* 0x000000ffff037224 */ /* 0x000fc600078e0002 */
[----:B------:R-:W-:Y:S01]  /*126e0*/  ISETP.GE.AND P3, PT, R8, R6, PT ;  /* 0x000000060800720c */ /* 0x000fe20003f66270 */
[----:B------:R-:W-:Y:S01]  /*126f0*/  IMAD.MOV.U32 R13, RZ, RZ, R7 ;  /* 0x000000ffff0d7224 */ /* 0x000fe200078e0007 */
[----:B------:R-:W-:-:S11]  /*12700*/  MOV R12, 0x1 ;  /* 0x00000001000c7802 */ /* 0x000fd60000000f00 */
[----:B------:R-:W-:Y:S02]  /*12710*/  @!P3 LEA R21, R9, UR38, 0x1 ;  /* 0x000000260915bc11 */ /* 0x000fe4000f8e08ff */
[----:B------:R-:W-:-:S05]  /*12720*/  MOV R2, R14 ;  /* 0x0000000e00027202 */ /* 0x000fca0000000f00 */
[----:B------:R-:W-:-:S05]  /*12730*/  @!P3 IMAD.WIDE.U32 R2, R10, 0x2, R2 ;  /* 0x000000020a02b825 */ /* 0x000fca00078e0002 */
[----:B------:R-:W-:Y:S01]  /*12740*/  @!PT LDS RZ, [RZ] ;  /* 0x00000000fffff984 */ /* 0x000fe20000000800 */
[----:B------:R-:W-:Y:S01]  /*12750*/  @!PT LDS RZ, [RZ] ;  /* 0x00000000fffff984 */ /* 0x000fe20000000800 */
[----:B------:R-:W-:Y:S01]  /*12760*/  @!PT LDS RZ, [RZ] ;  /* 0x00000000fffff984 */ /* 0x000fe20000000800 */
[----:B------:R0:W-:Y:S04]  /*12770*/  @!P3 LDGSTS.E.BYPASS.LTC128B.128 [R21+0x15400], desc[UR6][R2.64], !P2 ;  /* 0x154000000215bfae */ /* 0x0001e8000d101d46 */
[----:B------:R0:W-:Y:S04]  /*12780*/  @!P3 LDGSTS.E.BYPASS.LTC128B.128 [R21+0x19400], desc[UR6][R2.64+0x80], !P0 ;  /* 0x194000800215bfae */ /* 0x0001e8000c101d46 */
[----:B------:R0:W-:Y:S01]  /*12790*/  @!P3 LDGSTS.E.BYPASS.LTC128B.128 [R21+0x1d400], desc[UR6][R2.64+0x100], !P1 ;  /* 0x1d4001000215bfae */ /* 0x0001e2000c901d46 */
[----:B------:R-:W-:-:S13]  /*127a0*/  ISETP.GE.AND P3, PT, R5, R6, PT ;  /* 0x000000060500720c */ /* 0x000fda0003f66270 */
[----:B0-----:R-:W-:Y:S05]  /*127b0*/  WARPSYNC.COLLECTIVE R15, `(.L_x_134) ;  /* 0x000000000f087348 */ /* 0x001fea0003c00000 */
[----:B------:R1:W2:Y:S02]  /*127c0*/  SHFL.IDX P6, R14, R13, R12, R11 ;  /* 0x0000000c0d0e7389 */ /* 0x0002a400000c000b */
[----:B012---:R-:W-:Y:S01]  /*127d0*/  ENDCOLLECTIVE ;  /* 0x000000000000791b */ /* 0x007fe20003800000 */
.L_x_134:
[----:B------:R-:W-:Y:S01]  /*127e0*/  VIADD R3, R8, 0x20 ;  /* 0x0000002008037836 */ /* 0x000fe20000000000 */
[----:B------:R-:W-:Y:S01]  /*127f0*/  @!P3 LEA R20, R9, UR38, 0x1 ;  /* 0x000000260914bc11 */ /* 0x000fe2000f8e08ff */
[----:B------:R-:W-:Y:S02]  /*12800*/  IMAD.MOV.U32 R13, RZ, RZ, R0 ;  /* 0x000000ffff0d7224 */ /* 0x000fe400078e0000 */
[----:B------:R-:W-:-:S07]  /*12810*/  IMAD.MOV.U32 R4, RZ, RZ, R14 ;  /* 0x000000ffff047224 */ /* 0x000fce00078e000e */
[----:B------:R-:W-:Y:S05]  /*12820*/  WARPSYNC.COLLECTIVE R15, `(.L_x_135) ;  /* 0x000000000f087348 */ /* 0x000fea0003c00000 */
[----:B------:R0:W1:Y:S02]  /*12830*/  SHFL.IDX P6, R14, R13, R12, R11 ;  /* 0x0000000c0d0e7389 */ /* 0x00006400000c000b */
[----:B01----:R-:W-:Y:S01]  /*12840*/  ENDCOLLECTIVE ;  /* 0x000000000000791b */ /* 0x003fe20003800000 */
.L_x_135:
[----:B------:R-:W-:Y:S01]  /*12850*/  ULDC.64 UR4, c[0x0][0x208] ;  /* 0x0000820000047ab9 */ /* 0x000fe20000000a00 */
[----:B------:R-:W-:Y:S02]  /*12860*/  MOV R5, R4 ;  /* 0x0000000400057202 */ /* 0x000fe40000000f00 */
[----:B------:R-:W-:Y:S01]  /*12870*/  MOV R13, R7 ;  /* 0x00000007000d7202 */ /* 0x000fe20000000f00 */
[----:B------:R-:W-:Y:S02]  /*12880*/  IMAD.MOV.U32 R12, RZ, RZ, 0x2 ;  /* 0x00000002ff0c7424 */ /* 0x000fe400078e00ff */
[----:B------:R-:W-:-:S04]  /*12890*/  IMAD.MOV.U32 R4, RZ, RZ, R14 ;  /* 0x000000ffff047224 */ /* 0x000fc800078e000e */
        /* <DEDUP_REMOVED lines=11> */
.L_x_136:
[----:B------:R-:W-:Y:S02]  /*12950*/  IADD3 R5, R8, 0x30, RZ ;  /* 0x0000003008057810 */ /* 0x000fe40007ffe0ff */
[----:B------:R-:W-:Y:S02]  /*12960*/  @!P3 LEA R21, R9, UR38, 0x1 ;  /* 0x000000260915bc11 */ /* 0x000fe4000f8e08ff */
[----:B------:R-:W-:Y:S01]  /*12970*/  MOV R13, R0 ;  /* 0x00000000000d7202 */ /* 0x000fe20000000f00 */
[----:B------:R-:W-:-:S07]  /*12980*/  IMAD.MOV.U32 R2, RZ, RZ, R14 ;  /* 0x000000ffff027224 */ /* 0x000fce00078e000e */
[----:B------:R-:W-:Y:S05]  /*12990*/  WARPSYNC.COLLECTIVE R15, `(.L_x_137) ;  /* 0x000000000f087348 */ /* 0x000fea0003c00000 */
[----:B------:R0:W1:Y:S02]  /*129a0*/  SHFL.IDX P6, R14, R13, R12, R11 ;  /* 0x0000000c0d0e7389 */ /* 0x00006400000c000b */
[----:B01----:R-:W-:Y:S01]  /*129b0*/  ENDCOLLECTIVE ;  /* 0x000000000000791b */ /* 0x003fe20003800000 */
.L_x_137:
[----:B------:R-:W-:Y:S01]  /*129c0*/  ULDC.64 UR4, c[0x0][0x208] ;  /* 0x0000820000047ab9 */ /* 0x000fe20000000a00 */
[----:B------:R-:W-:Y:S02]  /*129d0*/  IMAD.MOV.U32 R3, RZ, RZ, R2 ;  /* 0x000000ffff037224 */ /* 0x000fe400078e0002 */
[----:B------:R-:W-:Y:S02]  /*129e0*/  IMAD.MOV.U32 R13, RZ, RZ, R7 ;  /* 0x000000ffff0d7224 */ /* 0x000fe400078e0007 */
        /* <DEDUP_REMOVED lines=13> */
.L_x_138:
[----:B------:R-:W-:Y:S01]  /*12ac0*/  VIADD R3, R8, 0x40 ;  /* 0x0000004008037836 */ /* 0x000fe20000000000 */
[----:B------:R-:W-:Y:S01]  /*12ad0*/  @!P3 LEA R20, R9, UR38, 0x1 ;  /* 0x000000260914bc11 */ /* 0x000fe2000f8e08ff */
[----:B------:R-:W-:Y:S01]  /*12ae0*/  IMAD.MOV.U32 R13, RZ, RZ, R0 ;  /* 0x000000ffff0d7224 */ /* 0x000fe200078e0000 */
[----:B------:R-:W-:-:S07]  /*12af0*/  MOV R4, R14 ;  /* 0x0000000e00047202 */ /* 0x000fce0000000f00 */
[----:B------:R-:W-:Y:S05]  /*12b00*/  WARPSYNC.COLLECTIVE R15, `(.L_x_139) ;  /* 0x000000000f087348 */ /* 0x000fea0003c00000 */
[----:B------:R0:W1:Y:S02]  /*12b10*/  SHFL.IDX P6, R14, R13, R12, R11 ;  /* 0x0000000c0d0e7389 */ /* 0x00006400000c000b */
[----:B01----:R-:W-:Y:S01]  /*12b20*/  ENDCOLLECTIVE ;  /* 0x000000000000791b */ /* 0x003fe20003800000 */
.L_x_139:
[----:B------:R-:W-:Y:S01]  /*12b30*/  ULDC.64 UR4, c[0x0][0x208] ;  /* 0x0000820000047ab9 */ /* 0x000fe20000000a00 */
[----:B------:R-:W-:Y:S02]  /*12b40*/  IMAD.MOV.U32 R5, RZ, RZ, R4 ;  /* 0x000000ffff057224 */ /* 0x000fe400078e0004 */
[----:B------:R-:W-:Y:S01]  /*12b50*/  IMAD.MOV.U32 R13, RZ, RZ, R7 ;  /* 0x000000ffff0d7224 */ /* 0x000fe200078e0007 */
[----:B------:R-:W-:Y:S02]  /*12b60*/  MOV R12, 0x4 ;  /* 0x00000004000c7802 */ /* 0x000fe40000000f00 */
        /* <DEDUP_REMOVED lines=12> */
.L_x_140:
[----:B------:R-:W-:Y:S01]  /*12c30*/  VIADD R5, R8, 0x50 ;  /* 0x0000005008057836 */ /* 0x000fe20000000000 */
[----:B------:R-:W-:Y:S01]  /*12c40*/  @!P3 LEA R21, R9, UR38, 0x1 ;  /* 0x000000260915bc11 */ /* 0x000fe2000f8e08ff */
[----:B------:R-:W-:Y:S02]  /*12c50*/  IMAD.MOV.U32 R13, RZ, RZ, R0 ;  /* 0x000000ffff0d7224 */ /* 0x000fe400078e0000 */
[----:B------:R-:W-:-:S07]  /*12c60*/  IMAD.MOV.U32 R2, RZ, RZ, R14 ;  /* 0x000000ffff027224 */ /* 0x000fce00078e000e */
[----:B------:R-:W-:Y:S05]  /*12c70*/  WARPSYNC.COLLECTIVE R15, `(.L_x_141) ;  /* 0x000000000f087348 */ /* 0x000fea0003c00000 */
[----:B------:R0:W1:Y:S02]  /*12c80*/  SHFL.IDX P6, R14, R13, R12, R11 ;  /* 0x0000000c0d0e7389 */ /* 0x00006400000c000b */
[----:B01----:R-:W-:Y:S01]  /*12c90*/  ENDCOLLECTIVE ;  /* 0x000000000000791b */ /* 0x003fe20003800000 */
.L_x_141:
        /* <DEDUP_REMOVED lines=16> */
.L_x_142:
[----:B------:R-:W-:Y:S02]  /*12da0*/  IADD3 R3, R8, 0x60, RZ ;  /* 0x0000006008037810 */ /* 0x000fe40007ffe0ff */
[----:B------:R-:W-:Y:S02]  /*12db0*/  @!P3 LEA R20, R9, UR38, 0x1 ;  /* 0x000000260914bc11 */ /* 0x000fe4000f8e08ff */
[----:B------:R-:W-:Y:S01]  /*12dc0*/  MOV R13, R0 ;  /* 0x00000000000d7202 */ /* 0x000fe20000000f00 */
[----:B------:R-:W-:-:S07]  /*12dd0*/  IMAD.MOV.U32 R4, RZ, RZ, R14 ;  /* 0x000000ffff047224 */ /* 0x000fce00078e000e */
[----:B------:R-:W-:Y:S05]  /*12de0*/  WARPSYNC.COLLECTIVE R15, `(.L_x_143) ;  /* 0x000000000f087348 */ /* 0x000fea0003c00000 */
[----:B------:R0:W1:Y:S02]  /*12df0*/  SHFL.IDX P6, R14, R13, R12, R11 ;  /* 0x0000000c0d0e7389 */ /* 0x00006400000c000b */
[----:B01----:R-:W-:Y:S01]  /*12e00*/  ENDCOLLECTIVE ;  /* 0x000000000000791b */ /* 0x003fe20003800000 */
.L_x_143:
        /* <DEDUP_REMOVED lines=16> */
.L_x_144:
[----:B------:R-:W-:Y:S01]  /*12f10*/  @!P3 LEA R21, R9, UR38, 0x1 ;  /* 0x000000260915bc11 */ /* 0x000fe2000f8e08ff */
[----:B------:R-:W-:Y:S01]  /*12f20*/  IMAD.MOV.U32 R13, RZ, RZ, R0 ;  /* 0x000000ffff0d7224 */ /* 0x000fe200078e0000 */
[----:B------:R-:W-:-:S07]  /*12f30*/  MOV R2, R14 ;  /* 0x0000000e00027202 */ /* 0x000fce0000000f00 */
[----:B------:R-:W-:Y:S05]  /*12f40*/  WARPSYNC.COLLECTIVE R15, `(.L_x_145) ;  /* 0x000000000f087348 */ /* 0x000fea0003c00000 */
[----:B------:R0:W1:Y:S02]  /*12f50*/  SHFL.IDX P6, R14, R13, R12, R11 ;  /* 0x0000000c0d0e7389 */ /* 0x00006400000c000b */
[----:B01----:R-:W-:Y:S01]  /*12f60*/  ENDCOLLECTIVE ;  /* 0x000000000000791b */ /* 0x003fe20003800000 */
.L_x_145:
[----:B------:R-:W-:Y:S01]  /*12f70*/  ULDC.64 UR4, c[0x0][0x208] ;  /* 0x0000820000047ab9 */ /* 0x000fe20000000a00 */
[----:B------:R-:W-:Y:S02]  /*12f80*/  IMAD.MOV.U32 R3, RZ, RZ, R2 ;  /* 0x000000ffff037224 */ /* 0x000fe400078e0002 */
[----:B------:R-:W-:Y:S02]  /*12f90*/  IMAD.MOV.U32 R13, RZ, RZ, R7 ;  /* 0x000000ffff0d7224 */ /* 0x000fe400078e0007 */
[----:B------:R-:W-:Y:S01]  /*12fa0*/  IMAD.MOV.U32 R12, RZ, RZ, 0x7 ;  /* 0x00000007ff0c7424 */ /* 0x000fe200078e00ff */
[----:B------:R-:W-:-:S05]  /*12fb0*/  MOV R2, R14 ;  /* 0x0000000e00027202 */ /* 0x000fca0000000f00 */
[----:B------:R-:W-:-:S05]  /*12fc0*/  @!P3 IMAD.WIDE.U32 R2, R10, 0x2, R2 ;  /* 0x000000020a02b825 */ /* 0x000fca00078e0002 */
[----:B------:R-:W-:Y:S01]  /*12fd0*/  @!PT LDS RZ, [RZ] ;  /* 0x00000000fffff984 */ /* 0x000fe20000000800 */
[----:B------:R-:W-:Y:S01]  /*12fe0*/  @!PT LDS RZ, [RZ] ;  /* 0x00000000fffff984 */ /* 0x000fe20000000800 */
[----:B------:R-:W-:Y:S01]  /*12ff0*/  @!PT LDS RZ, [RZ] ;  /* 0x00000000fffff984 */ /* 0x000fe20000000800 */
[----:B------:R0:W-:Y:S04]  /*13000*/  @!P3 LDGSTS.E.BYPASS.LTC128B.128 [R21+0x18400], desc[UR4][R2.64], !P2 ;  /* 0x184000000215bfae */ /* 0x0001e8000d101d44 */
[----:B------:R0:W-:Y:S04]  /*13010*/  @!P3 LDGSTS.E.BYPASS.LTC128B.128 [R21+0x1c400], desc[UR4][R2.64+0x80], !P0 ;  /* 0x1c4000800215bfae */ /* 0x0001e8000c101d44 */
[----:B------:R0:W-:Y:S02]  /*13020*/  @!P3 LDGSTS.E.BYPASS.LTC128B.128 [R21+0x20400], desc[UR4][R2.64+0x100], !P1 ;  /* 0x204001000215bfae */ /* 0x0001e4000c901d44 */
[----:B0-----:R-:W-:Y:S05]  /*13030*/  WARPSYNC.COLLECTIVE R15, `(.L_x_146) ;  /* 0x000000000f087348 */ /* 0x001fea0003c00000 */
[----:B------:R1:W2:Y:S02]  /*13040*/  SHFL.IDX P6, R14, R13, R12, R11 ;  /* 0x0000000c0d0e7389 */ /* 0x0002a400000c000b */
[----:B012---:R-:W-:Y:S01]  /*13050*/  ENDCOLLECTIVE ;  /* 0x000000000000791b */ /* 0x007fe20003800000 */
.L_x_146:
[----:B------:R-:W-:Y:S01]  /*13060*/  IMAD.MOV.U32 R13, RZ, RZ, R0 ;  /* 0x000000ffff0d7224 */ /* 0x000fe200078e0000 */
[----:B------:R-:W-:-:S07]  /*13070*/  MOV R4, R14 ;  /* 0x0000000e00047202 */ /* 0x000fce0000000f00 */
[----:B------:R-:W-:Y:S05]  /*13080*/  WARPSYNC.COLLECTIVE R15, `(.L_x_147) ;  /* 0x000000000f087348 */ /* 0x000fea0003c00000 */
[----:B------:R0:W1:Y:S02]  /*13090*/  SHFL.IDX P6, R14, R13, R12, R11 ;  /* 0x0000000c0d0e7389 */ /* 0x00006400000c000b */
[----:B01----:R-:W-:Y:S01]  /*130a0*/  ENDCOLLECTIVE ;  /* 0x000000000000791b */ /* 0x003fe20003800000 */
.L_x_147:
[----:B------:R-:W-:Y:S05]  /*130b0*/  BRA `(.L_x_148) ;  /* 0xffffffc800447947 */ /* 0x000fea000383ffff */
.L_x_53:
[----:B-1----:R-:W-:-:S04]  /*130c0*/  IMAD.U32 R3, RZ, RZ, UR38 ;  /* 0x00000026ff037e24 */ /* 0x002fc8000f8e00ff */
[----:B------:R1:W2:Y:S03]  /*130d0*/  SYNCS.PHASECHK.TRANS64.TRYWAIT P0, [R3+URZ+0x36820], R2 ;  /* 0x03682002030075a7 */ /* 0x0002a6000800017f */
[----:B--2---:R-:W-:Y:S05]  /*130e0*/  @!P0 NANOSLEEP.SYNCS 0x989680 ;  /* 0x009896800000895d */ /* 0x004fea0003900000 */
[----:B------:R-:W2:Y:S02]  /*130f0*/  @!P0 SYNCS.PHASECHK.TRANS64 P0, [R3+URZ+0x36820], R2 ;  /* 0x03682002030085a7 */ /* 0x000ea4000800007f */
[----:B--2---:R-:W-:Y:S05]  /*13100*/  @!P0 BRA `(.L_x_53) ;  /* 0xfffffffc00ec8947 */ /* 0x004fea000383ffff */
[----:B------:R-:W-:Y:S05]  /*13110*/  BRA `(.L_x_149) ;  /* 0xffffffc8009c7947 */ /* 0x000fea000383ffff */
.L_x_60:
[----:B-1----:R-:W-:-:S04]  /*13120*/  MOV R3, UR38 ;  /* 0x0000002600037c02 */ /* 0x002fc80008000f00 */
[----:B------:R1:W2:Y:S03]  /*13130*/  SYNCS.PHASECHK.TRANS64.TRYWAIT P0, [R3+URZ+0x36848], R2 ;  /* 0x03684802030075a7 */ /* 0x0002a6000800017f */
[----:B--2---:R-:W-:Y:S05]  /*13140*/  @!P0 NANOSLEEP.SYNCS 0x989680 ;  /* 0x009896800000895d */ /* 0x004fea0003900000 */
[----:B------:R-:W2:Y:S02]  /*13150*/  @!P0 SYNCS.PHASECHK.TRANS64 P0, [R3+URZ+0x36848], R2 ;  /* 0x03684802030085a7 */ /* 0x000ea4000800007f */
[----:B--2---:R-:W-:Y:S05]  /*13160*/  @!P0 BRA `(.L_x_60) ;  /* 0xfffffffc00ec8947 */ /* 0x004fea000383ffff */
[----:B------:R-:W-:Y:S05]  /*13170*/  BRA `(.L_x_150) ;  /* 0xffffffcc00847947 */ /* 0x000fea000383ffff */
.L_x_67:
[----:B0-----:R-:W-:-:S04]  /*13180*/  IMAD.U32 R3, RZ, RZ, UR38 ;  /* 0x00000026ff037e24 */ /* 0x001fc8000f8e00ff */
[----:B------:R0:W1:Y:S03]  /*13190*/  SYNCS.PHASECHK.TRANS64.TRYWAIT P0, [R3+URZ+0x36860], R2 ;  /* 0x03686002030075a7 */ /* 0x000066000800017f */
[----:B-1----:R-:W-:Y:S05]  /*131a0*/  @!P0 NANOSLEEP.SYNCS 0x989680 ;  /* 0x009896800000895d */ /* 0x002fea0003900000 */
[----:B------:R-:W1:Y:S02]  /*131b0*/  @!P0 SYNCS.PHASECHK.TRANS64 P0, [R3+URZ+0x36860], R2 ;  /* 0x03686002030085a7 */ /* 0x000e64000800007f */
[----:B-1----:R-:W-:Y:S05]  /*131c0*/  @!P0 BRA `(.L_x_67) ;  /* 0xfffffffc00ec8947 */ /* 0x002fea000383ffff */
[----:B------:R-:W-:Y:S05]  /*131d0*/  BRA `(.L_x_151) ;  /* 0xffffffd0005c7947 */ /* 0x000fea000383ffff */
.L_x_77:
[----:B-1----:R-:W-:-:S04]  /*131e0*/  IMAD.U32 R3, RZ, RZ, UR38 ;  /* 0x00000026ff037e24 */ /* 0x002fc8000f8e00ff */
[----:B------:R1:W2:Y:S03]  /*131f0*/  SYNCS.PHASECHK.TRANS64.TRYWAIT P0, [R3+URZ+0x36840], R2 ;  /* 0x03684002030075a7 */ /* 0x0002a6000800017f */
[----:B--2---:R-:W-:Y:S05]  /*13200*/  @!P0 NANOSLEEP.SYNCS 0x989680 ;  /* 0x009896800000895d */ /* 0x004fea0003900000 */
[----:B------:R-:W2:Y:S02]  /*13210*/  @!P0 SYNCS.PHASECHK.TRANS64 P0, [R3+URZ+0x36840], R2 ;  /* 0x03684002030085a7 */ /* 0x000ea4000800007f */
[----:B--2---:R-:W-:Y:S05]  /*13220*/  @!P0 BRA `(.L_x_77) ;  /* 0xfffffffc00ec8947 */ /* 0x004fea000383ffff */
[----:B------:R-:W-:Y:S05]  /*13230*/  BRA `(.L_x_152) ;  /* 0xffffffd400b87947 */ /* 0x000fea000383ffff */
.L_x_84:
[----:B0-----:R-:W-:-:S04]  /*13240*/  MOV R3, UR38 ;  /* 0x0000002600037c02 */ /* 0x001fc80008000f00 */
[----:B------:R0:W1:Y:S03]  /*13250*/  SYNCS.PHASECHK.TRANS64.TRYWAIT P0, [R3+URZ+0x36868], R2 ;  /* 0x03686802030075a7 */ /* 0x000066000800017f */
[----:B-1----:R-:W-:Y:S05]  /*13260*/  @!P0 NANOSLEEP.SYNCS 0x989680 ;  /* 0x009896800000895d */ /* 0x002fea0003900000 */
[----:B------:R-:W1:Y:S02]  /*13270*/  @!P0 SYNCS.PHASECHK.TRANS64 P0, [R3+URZ+0x36868], R2 ;  /* 0x03686802030085a7 */ /* 0x000e64000800007f */
[----:B-1----:R-:W-:Y:S05]  /*13280*/  @!P0 BRA `(.L_x_84) ;  /* 0xfffffffc00ec8947 */ /* 0x002fea000383ffff */
[----:B------:R-:W-:Y:S05]  /*13290*/  BRA `(.L_x_153) ;  /* 0xffffffd800907947 */ /* 0x000fea000383ffff */
.L_x_94:
[----:B-1----:R-:W-:-:S04]  /*132a0*/  IMAD.U32 R3, RZ, RZ, UR38 ;  /* 0x00000026ff037e24 */ /* 0x002fc8000f8e00ff */
[----:B------:R1:W2:Y:S03]  /*132b0*/  SYNCS.PHASECHK.TRANS64.TRYWAIT P0, [R3+URZ+0x36848], R2 ;  /* 0x03684802030075a7 */ /* 0x0002a6000800017f */
[----:B--2---:R-:W-:Y:S05]  /*132c0*/  @!P0 NANOSLEEP.SYNCS 0x989680 ;  /* 0x009896800000895d */ /* 0x004fea0003900000 */
[----:B------:R-:W2:Y:S02]  /*132d0*/  @!P0 SYNCS.PHASECHK.TRANS64 P0, [R3+URZ+0x36848], R2 ;  /* 0x03684802030085a7 */ /* 0x000ea4000800007f */
[----:B--2---:R-:W-:Y:S05]  /*132e0*/  @!P0 BRA `(.L_x_94) ;  /* 0xfffffffc00ec8947 */ /* 0x004fea000383ffff */
[----:B------:R-:W-:Y:S05]  /*132f0*/  BRA `(.L_x_154) ;  /* 0xffffffe000047947 */ /* 0x000fea000383ffff */
.L_x_101:
[----:B0-----:R-:W-:-:S04]  /*13300*/  IMAD.U32 R3, RZ, RZ, UR38 ;  /* 0x00000026ff037e24 */ /* 0x001fc8000f8e00ff */
[----:B------:R0:W1:Y:S03]  /*13310*/  SYNCS.PHASECHK.TRANS64.TRYWAIT P0, [R3+URZ+0x36860], R2 ;  /* 0x03686002030075a7 */ /* 0x000066000800017f */
[----:B-1----:R-:W-:Y:S05]  /*13320*/  @!P0 NANOSLEEP.SYNCS 0x989680 ;  /* 0x009896800000895d */ /* 0x002fea0003900000 */
[----:B------:R-:W1:Y:S02]  /*13330*/  @!P0 SYNCS.PHASECHK.TRANS64 P0, [R3+URZ+0x36860], R2 ;  /* 0x03686002030085a7 */ /* 0x000e64000800007f */
[----:B-1----:R-:W-:Y:S05]  /*13340*/  @!P0 BRA `(.L_x_101) ;  /* 0xfffffffc00ec8947 */ /* 0x002fea000383ffff */
[----:B------:R-:W-:Y:S05]  /*13350*/  BRA `(.L_x_155) ;  /* 0xffffffe000d87947 */ /* 0x000fea000383ffff */
.L_x_110:
[----:B-1----:R1:W2:Y:S02]  /*13360*/  SYNCS.PHASECHK.TRANS64.TRYWAIT P0, [R3+URZ+0x36860], R0 ;  /* 0x03686000030075a7 */ /* 0x0022a4000800017f */
[----:B--2---:R-:W-:Y:S05]  /*13370*/  @!P0 NANOSLEEP.SYNCS 0x989680 ;  /* 0x009896800000895d */ /* 0x004fea0003900000 */
[----:B------:R-:W2:Y:S02]  /*13380*/  @!P0 SYNCS.PHASECHK.TRANS64 P0, [R3+URZ+0x36860], R0 ;  /* 0x03686000030085a7 */ /* 0x000ea4000800007f */
[----:B--2---:R-:W-:Y:S05]  /*13390*/  @!P0 BRA `(.L_x_110) ;  /* 0xfffffffc00f08947 */ /* 0x004fea000383ffff */
[----:B------:R-:W-:Y:S05]  /*133a0*/  BRA `(.L_x_156) ;  /* 0xffffffe400dc7947 */ /* 0x000fea000383ffff */
.L_x_116:
[----:B-1----:R1:W2:Y:S02]  /*133b0*/  SYNCS.PHASECHK.TRANS64.TRYWAIT P0, [R2+URZ+0x36820], R3 ;  /* 0x03682003020075a7 */ /* 0x0022a4000800017f */
[----:B--2---:R-:W-:Y:S05]  /*133c0*/  @!P0 NANOSLEEP.SYNCS 0x989680 ;  /* 0x009896800000895d */ /* 0x004fea0003900000 */
[----:B------:R-:W2:Y:S02]  /*133d0*/  @!P0 SYNCS.PHASECHK.TRANS64 P0, [R2+URZ+0x36820], R3 ;  /* 0x03682003020085a7 */ /* 0x000ea4000800007f */
[----:B--2---:R-:W-:Y:S05]  /*133e0*/  @!P0 BRA `(.L_x_116) ;  /* 0xfffffffc00f08947 */ /* 0x004fea000383ffff */
[----:B------:R-:W-:Y:S05]  /*133f0*/  BRA `(.L_x_157) ;  /* 0xffffffe800e07947 */ /* 0x000fea000383ffff */
.L_x_117:
[----:B------:R-:W2:Y:S01]  /*13400*/  S2R R4, SR_TID.X ;  /* 0x0000000000047919 */ /* 0x000ea20000002100 */
[----:B------:R-:W-:Y:S01]  /*13410*/  BSSY B0, `(.L_x_158) ;  /* 0x000000a000007945 */ /* 0x000fe20003800000 */
[----:B------:R-:W-:Y:S01]  /*13420*/  IMAD.MOV.U32 R12, RZ, RZ, RZ ;  /* 0x000000ffff0c7224 */ /* 0x000fe200078e00ff */
[----:B------:R-:W-:Y:S01]  /*13430*/  MOV R15, 0xffffffff ;  /* 0xffffffff000f7802 */ /* 0x000fe20000000f00 */
[----:B0-----:R-:W-:Y:S01]  /*13440*/  IMAD.MOV.U32 R11, RZ, RZ, 0x1f ;  /* 0x0000001fff0b7424 */ /* 0x001fe200078e00ff */
[----:B--2---:R-:W-:-:S04]  /*13450*/  SHF.R.U32.HI R4, RZ, 0x5, R4 ;  /* 0x00000005ff047819 */ /* 0x004fc80000011604 */
[----:B------:R-:W-:-:S04]  /*13460*/  LOP3.LUT R4, R4, 0x3, RZ, 0xc0, !PT ;  /* 0x0000000304047812 */ /* 0x000fc800078ec0ff */
[----:B------:R-:W-:-:S07]  /*13470*/  MOV R13, R4 ;  /* 0x00000004000d7202 */ /* 0x000fce0000000f00 */
[----:B-1----:R-:W-:Y:S05]  /*13480*/  WARPSYNC.COLLECTIVE R15, `(.L_x_159) ;  /* 0x000000000f087348 */ /* 0x002fea0003c00000 */
[----:B------:R0:W2:Y:S02]  /*13490*/  SHFL.IDX P6, R14, R13, R12, R11 ;  /* 0x0000000c0d0e7389 */ /* 0x0000a400000c000b */
[----:B012---:R-:W-:Y:S01]  /*134a0*/  ENDCOLLECTIVE ;  /* 0x000000000000791b */ /* 0x007fe20003800000 */
.L_x_159:
[----:B------:R-:W-:Y:S05]  /*134b0*/  BSYNC B0 ;  /* 0x0000000000007941 */ /* 0x000fea0003800000 */
.L_x_158:
[----:B------:R-:W-:Y:S05]  /*134c0*/  BRA `(.L_x_160) ;  /* 0xffffffe800c47947 */ /* 0x000fea000383ffff */
.L_x_118:
[----:B------:R-:W-:Y:S01]  /*134d0*/  BSSY B0, `(.L_x_161) ;  /* 0x0000006000007945 */ /* 0x000fe20003800000 */
[----:B------:R-:W-:-:S07]  /*134e0*/  IMAD.MOV.U32 R15, RZ, RZ, -0x1 ;  /* 0xffffffffff0f7424 */ /* 0x000fce00078e00ff */
[----:B01----:R-:W-:Y:S05]  /*134f0*/  WARPSYNC.COLLECTIVE R15, `(.L_x_162) ;  /* 0x000000000f0c7348 */ /* 0x003fea0003c00000 */
[----:B------:R-:W-:Y:S02]  /*13500*/  ELECT P6, UR62, PT ;  /* 0x00000000003e782f */ /* 0x000fe400038c0000 */
[----:B------:R-:W-:Y:S01]  /*13510*/  MOV R14, UR62 ;  /* 0x0000003e000e7c02 */ /* 0x000fe20008000f00 */
[----:B01----:R-:W-:Y:S10]  /*13520*/  ENDCOLLECTIVE ;  /* 0x000000000000791b */ /* 0x003ff40003800000 */
.L_x_162:
[----:B------:R-:W-:Y:S05]  /*13530*/  BSYNC B0 ;  /* 0x0000000000007941 */ /* 0x000fea0003800000 */
.L_x_161:
[----:B------:R-:W-:Y:S05]  /*13540*/  BRA `(.L_x_163) ;  /* 0xffffffe800b87947 */ /* 0x000fea000383ffff */
.L_x_120:
[----:B-1----:R1:W2:Y:S02]  /*13550*/  SYNCS.PHASECHK.TRANS64.TRYWAIT P0, [R6+URZ], R5 ;  /* 0x00000005060075a7 */ /* 0x0022a4000800017f */
[----:B--2---:R-:W-:Y:S05]  /*13560*/  @!P0 NANOSLEEP.SYNCS 0x989680 ;  /* 0x009896800000895d */ /* 0x004fea0003900000 */
[----:B------:R-:W2:Y:S02]  /*13570*/  @!P0 SYNCS.PHASECHK.TRANS64 P0, [R6+URZ], R5 ;  /* 0x00000005060085a7 */ /* 0x000ea4000800007f */
[----:B--2---:R-:W-:Y:S05]  /*13580*/  @!P0 BRA `(.L_x_120) ;  /* 0xfffffffc00f08947 */ /* 0x004fea000383ffff */
[----:B------:R-:W-:Y:S05]  /*13590*/  BRA `(.L_x_164) ;  /* 0xffffffe800f47947 */ /* 0x000fea000383ffff */
.L_x_121:
[----:B--2---:R2:W3:Y:S02]  /*135a0*/  SYNCS.PHASECHK.TRANS64.TRYWAIT P0, [R3+URZ], R4 ;  /* 0x00000004030075a7 */ /* 0x0044e4000800017f */
[----:B---3--:R-:W-:Y:S05]  /*135b0*/  @!P0 NANOSLEEP.SYNCS 0x989680 ;  /* 0x009896800000895d */ /* 0x008fea0003900000 */
[----:B------:R-:W3:Y:S02]  /*135c0*/  @!P0 SYNCS.PHASECHK.TRANS64 P0, [R3+URZ], R4 ;  /* 0x00000004030085a7 */ /* 0x000ee4000800007f */
[----:B---3--:R-:W-:Y:S05]  /*135d0*/  @!P0 BRA `(.L_x_121) ;  /* 0xfffffffc00f08947 */ /* 0x008fea000383ffff */
[----:B------:R-:W-:Y:S05]  /*135e0*/  BRA `(.L_x_165) ;  /* 0xffffffe800e87947 */ /* 0x000fea000383ffff */
.L_x_123:
[----:B--2---:R2:W3:Y:S02]  /*135f0*/  SYNCS.PHASECHK.TRANS64.TRYWAIT P0, [R0+URZ], R5 ;  /* 0x00000005000075a7 */ /* 0x0044e4000800017f */
[----:B---3--:R-:W-:Y:S05]  /*13600*/  @!P0 NANOSLEEP.SYNCS 0x989680 ;  /* 0x009896800000895d */ /* 0x008fea0003900000 */
[----:B------:R-:W3:Y:S02]  /*13610*/  @!P0 SYNCS.PHASECHK.TRANS64 P0, [R0+URZ], R5 ;  /* 0x00000005000085a7 */ /* 0x000ee4000800007f */
[----:B---3--:R-:W-:Y:S05]  /*13620*/  @!P0 BRA `(.L_x_123) ;  /* 0xfffffffc00f08947 */ /* 0x008fea000383ffff */
[----:B------:R-:W-:Y:S05]  /*13630*/  BRA `(.L_x_166) ;  /* 0xffffffe800ec7947 */ /* 0x000fea000383ffff */
.L_x_167:
[----:B------:R-:W-:-:S00]  /*13640*/  BRA `(.L_x_167) ;  /* 0xfffffffc00fc7947 */ /* 0x000fc0000383ffff */
[----:B------:R-:W-:-:S00]  /*13650*/  NOP ;  /* 0x0000000000007918 */ /* 0x000fc00000000000 */
        /* <DEDUP_REMOVED lines=10> */
.L_x_3023:


//--------------------- .text._ZN7cutlass13device_kernelIN5flash11enable_sm90INS1_16FlashAttnFwdSm90INS1_25CollectiveMainloopFwdSm90ILi2EN4cute5tupleIJNS5_1CILi1EEES8_S8_EEENS6_IJNS7_ILi128EEENS7_ILi112EEENS7_ILi192EEEEEELi192ENS_6half_tEfNS_4arch4Sm90ELb0ELb0ELb1ELb1ELb0ELb0ELb0ELb1ELb1ELb1ELb1ELb0EEENS1_21CollectiveEpilogueFwdINS6_IJSA_SC_SB_EEES9_SE_SG_Li256ELb1ELb1ELb1ELb0EEENS1_36VarlenDynamicPersistentTileSchedulerILi128ELi112ELi256ELi128ELb1ELb1ELb1ELb0ELb1ELb1EEEEEEEEEvNT_6ParamsE --------------------------
	.section	.text._ZN7cutlass13device_kernelIN5flash11enable_sm90INS1_16FlashAttnFwdSm90INS1_25CollectiveMainloopFwdSm90ILi2EN4cute5tupleIJNS5_1CILi1EEES8_S8_EEENS6_IJNS7_ILi128EEENS7_ILi112EEENS7_ILi192EEEEEELi192ENS_6half_tEfNS_4arch4Sm90ELb0ELb0ELb1ELb1ELb0ELb0ELb0ELb1ELb1ELb1ELb1ELb0EEENS1_21CollectiveEpilogueFwdINS6_IJSA_SC_SB_EEES9_SE_SG_Li256ELb1ELb1ELb1ELb0EEENS1_36VarlenDynamicPersistentTileSchedulerILi128ELi112ELi256ELi128ELb1ELb1ELb1ELb0ELb1ELb1EEEEEEEEEvNT_6ParamsE,"ax",@progbits
	.align	128
.text._ZN7cutlass13device_kernelIN5flash11enable_sm90INS1_16FlashAttnFwdSm90INS1_25CollectiveMainloopFwdSm90ILi2EN4cute5tupleIJNS5_1CILi1EEES8_S8_EEENS6_IJNS7_ILi128EEENS7_ILi112EEENS7_ILi192EEEEEELi192ENS_6half_tEfNS_4arch4Sm90ELb0ELb0ELb1ELb1ELb0ELb0ELb0ELb1ELb1ELb1ELb1ELb0EEENS1_21CollectiveEpilogueFwdINS6_IJSA_SC_SB_EEES9_SE_SG_Li256ELb1ELb1ELb1ELb0EEENS1_36VarlenDynamicPersistentTileSchedulerILi128ELi112ELi256ELi128ELb1ELb1ELb1ELb0ELb1ELb1EEEEEEEEEvNT_6ParamsE:
        .type           _ZN7cutlass13device_kernelIN5flash11enable_sm90INS1_16FlashAttnFwdSm90INS1_25CollectiveMainloopFwdSm90ILi2EN4cute5tupleIJNS5_1CILi1EEES8_S8_EEENS6_IJNS7_ILi128EEENS7_ILi112EEENS7_ILi192EEEEEELi192ENS_6half_tEfNS_4arch4Sm90ELb0ELb0ELb1ELb1ELb0ELb0ELb0ELb1ELb1ELb1ELb1ELb0EEENS1_21CollectiveEpilogueFwdINS6_IJSA_SC_SB_EEES9_SE_SG_Li256ELb1ELb1ELb1ELb0EEENS1_36VarlenDynamicPersistentTileSchedulerILi128ELi112ELi256ELi128ELb1ELb1ELb1ELb0ELb1ELb1EEEEEEEEEvNT_6ParamsE,@function
        .size           _ZN7cutlass13device_kernelIN5flash11enable_sm90INS1_16FlashAttnFwdSm90INS1_25CollectiveMainloopFwdSm90ILi2EN4cute5tupleIJNS5_1CILi1EEES8_S8_EEENS6_IJNS7_ILi128EEENS7_ILi112EEENS7_ILi192EEEEEELi192ENS_6half_tEfNS_4arch4Sm90ELb0ELb0ELb1ELb1ELb0ELb0ELb0ELb1ELb1ELb1ELb1ELb0EEENS1_21CollectiveEpilogueFwdINS6_IJSA_SC_SB_EEES9_SE_SG_Li256ELb1ELb1ELb1ELb0EEENS1_36VarlenDynamicPersistentTileSchedulerILi128ELi112ELi256ELi128ELb1ELb1ELb1ELb0ELb1ELb1EEEEEEEEEvNT_6ParamsE,(.L_x_3024 - _ZN7cutlass13device_kernelIN5flash11enable_sm90INS1_16FlashAttnFwdSm90INS1_25CollectiveMainloopFwdSm90ILi2EN4cute5tupleIJNS5_1CILi1EEES8_S8_EEENS6_IJNS7_ILi128EEENS7_ILi112EEENS7_ILi192EEEEEELi192ENS_6half_tEfNS_4arch4Sm90ELb0ELb0ELb1ELb1ELb0ELb0ELb0ELb1ELb1ELb1ELb1ELb0EEENS1_21CollectiveEpilogueFwdINS6_IJSA_SC_SB_EEES9_SE_SG_Li256ELb1ELb1ELb1ELb0EEENS1_36VarlenDynamicPersistentTileSchedulerILi128ELi112ELi256ELi128ELb1ELb1ELb1ELb0ELb1ELb1EEEEEEEEEvNT_6ParamsE)
        .other          _ZN7cutlass13device_kernelIN5flash11enable_sm90INS1_16FlashAttnFwdSm90INS1_25CollectiveMainloopFwdSm90ILi2EN4cute5tupleIJNS5_1CILi1EEES8_S8_EEENS6_IJNS7_ILi128EEENS7_ILi112EEENS7_ILi192EEEEEELi192ENS_6half_tEfNS_4arch4Sm90ELb0ELb0ELb1ELb1ELb0ELb0ELb0ELb1ELb1ELb1ELb1ELb0EEENS1_21CollectiveEpilogueFwdINS6_IJSA_SC_SB_EEES9_SE_SG_Li256ELb1ELb1ELb1ELb0EEENS1_36VarlenDynamicPersistentTileSchedulerILi128ELi112ELi256ELi128ELb1ELb1ELb1ELb0ELb1ELb1EEEEEEEEEvNT_6ParamsE,@"STO_CUDA_ENTRY STV_DEFAULT"
_ZN7cutlass13device_kernelIN5flash11enable_sm90INS1_16FlashAttnFwdSm90INS1_25CollectiveMainloopFwdSm90ILi2EN4cute5tupleIJNS5_1CILi1EEES8_S8_EEENS6_IJNS7_ILi128EEENS7_ILi112EEENS7_ILi192EEEEEELi192ENS_6half_tEfNS_4arch4Sm90ELb0ELb0ELb1ELb1ELb0ELb0ELb0ELb1ELb1ELb1ELb1ELb0EEENS1_21CollectiveEpilogueFwdINS6_IJSA_SC_SB_EEES9_SE_SG_Li256ELb1ELb1ELb1ELb0EEENS1_36VarlenDynamicPersistentTileSchedulerILi128ELi112ELi256ELi128ELb1ELb1ELb1ELb0ELb1ELb1EEEEEEEEEvNT_6ParamsE:
        /* <DEDUP_REMOVED lines=18> */
.L_x_169:
[----:B------:R-:W-:Y:S05]  /*0120*/  BSYNC B0 ;  /* 0x0000000000007941 */ /* 0x000fea0003800000 */
.L_x_168:
        /* <DEDUP_REMOVED lines=41> */
.L_x_170:
        /* <DEDUP_REMOVED lines=22> */
.L_x_171:
        /* <DEDUP_REMOVED lines=18> */
.L_x_172:
        /* <DEDUP_REMOVED lines=22> */
.L_x_173:
        /* <DEDUP_REMOVED lines=22> */
.L_x_174:
[----:B0-----:R-:W-:Y:S01]  /*0900*/  UMOV UR4, 0x1 ;  /* 0x0000000100047882 */ /* 0x001fe20000000000 */
[----:B------:R-:W-:Y:S01]  /*0910*/  PLOP3.LUT P0, PT, PT, PT, UP0, 0x80, 0x0 ;  /* 0x000000000000781c */ /* 0x000fe20003f0f008 */
[----:B------:R-:W-:Y:S01]  /*0920*/  USEL UR4, UR4, 0x2, !UP0 ;  /* 0x0000000204047887 */ /* 0x000fe2000c000000 */
[----:B------:R-:W-:-:S05]  /*0930*/  NOP ;  /* 0x0000000000007918 */ /* 0x000fca0000000000 */
[----:B------:R-:W-:-:S05]  /*0940*/  IMAD.U32 R2, RZ, RZ, UR4 ;  /* 0x00000004ff027e24 */ /* 0x000fca000f8e00ff */
[----:B------:R0:W-:Y:S01]  /*0950*/  STL [R1+0x68], R2 ;  /* 0x0000680201007387 */ /* 0x0001e20000100800 */
[----:B-12-4-:R-:W-:Y:S06]  /*0960*/  BAR.SYNC.DEFER_BLOCKING 0x0 ;  /* 0x0000000000007b1d */ /* 0x016fec0000010000 */
[----:B------:R-:W-:Y:S05]  /*0970*/  @!P0 BRA `(.L_x_175) ;  /* 0x000000f400a08947 */ /* 0x000fea0003800000 */
.L_x_176:
[----:B------:R-:W-:-:S08]  /*0980*/  NOP ;  /* 0x0000000000007918 */ /* 0x000fd00000000000 */
[----:B------:R-:W1:Y:S02]  /*0990*/  USETMAXREG.TRY_ALLOC.CTAPOOL UP0, 0xf0 ;  /* 0x000000f0000079c8 */ /* 0x000e640008000600 */
[----:B-1----:R-:W-:-:S13]  /*09a0*/  PLOP3.LUT P0, PT, PT, PT, UP0, 0x80, 0x0 ;  /* 0x000000000000781c */ /* 0x002fda0003f0f008 */
[----:B------:R-:W-:Y:S05]  /*09b0*/  @!P0 BRA `(.L_x_176) ;  /* 0xfffffffc00f08947 */ /* 0x000fea000383ffff */
[----:B------:R-:W1:Y:S08]  /*09c0*/  S2UR UR5, SR_CgaCtaId ;  /* 0x00000000000579c3 */ /* 0x000e700000008800 */
[----:B------:R-:W-:Y:S06]  /*09d0*/  BAR.ARV 0x8, 0x180 ;  /* 0x0206000000007b1d */ /* 0x000fec0000002000 */
[----:B------:R-:W-:-:S02]  /*09e0*/  UMOV UR4, 0x400 ;  /* 0x0000040000047882 */ /* 0x000fc40000000000 */
[----:B------:R-:W-:Y:S01]  /*09f0*/  BAR.SYNC.DEFER_BLOCKING 0x5, 0x180 ;  /* 0x0146000000007b1d */ /* 0x000fe20000010000 */
[----:B-1----:R-:W-:-:S09]  /*0a00*/  ULEA UR4, UR5, UR4, 0x18 ;  /* 0x0000000405047291 */ /* 0x002fd2000f8ec03f */
[----:B------:R-:W1:Y:S01]  /*0a10*/  LDS.128 R8, [UR4+0x368d0] ;  /* 0x0368d004ff087984 */ /* 0x000e620008000c00 */
[----:B------:R-:W-:Y:S01]  /*0a20*/  ULDC UR4, c[0x0][0xc3c] ;  /* 0x00030f0000047ab9 */ /* 0x000fe20000000800 */
[----:B------:R-:W-:Y:S06]  /*0a30*/  BAR.ARV 0x4, 0x180 ;  /* 0x0106000000007b1d */ /* 0x000fec0000002000 */
[----:B-1----:R-:W-:-:S13]  /*0a40*/  ISETP.GE.AND P0, PT, R11, UR4, PT ;  /* 0x000000040b007c0c */ /* 0x002fda000bf06270 */
[----:B------:R-:W-:Y:S05]  /*0a50*/  @P0 EXIT ;  /* 0x000000000000094d */ /* 0x000fea0003800000 */
[----:B0-----:R-:W2:Y:S01]  /*0a60*/  LDL R2, [R1+0x68] ;  /* 0x0000680001027983 */ /* 0x001ea20000100800 */
[----:B------:R-:W-:Y:S01]  /*0a70*/  R2UR UR5, R9 ;  /* 0x00000000090572ca */ /* 0x000fe200000e0000 */
[----:B------:R-:W-:Y:S01]  /*0a80*/  IMAD.MOV.U32 R232, RZ, RZ, RZ ;  /* 0x000000ffffe87224 */ /* 0x000fe200078e00ff */
[----:B------:R-:W-:Y:S01]  /*0a90*/  R2UR UR6, R10 ;  /* 0x000000000a0672ca */ /* 0x000fe200000e0000 */
[----:B------:R-:W0:Y:S01]  /*0aa0*/  S2R R0, SR_TID.X ;  /* 0x0000000000007919 */ /* 0x000e220000002100 */
[----:B------:R-:W-:Y:S02]  /*0ab0*/  R2UR UR7, R11 ;  /* 0x000000000b0772ca */ /* 0x000fe400000e0000 */
[----:B------:R-:W-:Y:S01]  /*0ac0*/  CS2R R16, SRZ ;  /* 0x0000000000107805 */ /* 0x000fe2000001ff00 */
[----:B0-----:R-:W-:-:S05]  /*0ad0*/  VIADD R12, R0, 0xffffff80 ;  /* 0xffffff80000c7836 */ /* 0x001fca0000000000 */
[----:B------:R-:W-:-:S04]  /*0ae0*/  SHF.R.S32.HI R0, RZ, 0x1f, R12 ;  /* 0x0000001fff007819 */ /* 0x000fc8000001140c */
[CC--:B------:R-:W-:Y:S02]  /*0af0*/  LEA.HI R4, R0.reuse, R12.reuse, RZ, 0x5 ;  /* 0x0000000c00047211 */ /* 0x0c0fe400078f28ff */
[CC--:B------:R-:W-:Y:S02]  /*0b00*/  LEA.HI R3, R0.reuse, R12.reuse, RZ, 0x4 ;  /* 0x0000000c00037211 */ /* 0x0c0fe400078f20ff */
[----:B------:R-:W-:Y:S01]  /*0b10*/  LEA.HI R11, R0, R12, RZ, 0x2 ;  /* 0x0000000c000b7211 */ /* 0x000fe200078f10ff */
[----:B------:R-:W-:Y:S01]  /*0b20*/  IMAD.SHL.U32 R5, R4, 0x20, RZ ;  /* 0x0000002004057824 */ /* 0x000fe200078e00ff */
[----:B------:R-:W-:Y:S02]  /*0b30*/  LOP3.LUT R4, R3, 0x3fffff0, RZ, 0xc0, !PT ;  /* 0x03fffff003047812 */ /* 0x000fe400078ec0ff */
[----:B------:R-:W-:Y:S02]  /*0b40*/  LOP3.LUT R11, R11, 0xfffffffc, RZ, 0xc0, !PT ;  /* 0xfffffffc0b0b7812 */ /* 0x000fe400078ec0ff */
[----:B------:R-:W-:Y:S01]  /*0b50*/  LOP3.LUT R5, R5, 0xfffffc00, RZ, 0xc0, !PT ;  /* 0xfffffc0005057812 */ /* 0x000fe200078ec0ff */
[----:B------:R-:W-:-:S02]  /*0b60*/  IMAD.IADD R4, R12, 0x1, -R4 ;  /* 0x000000010c047824 */ /* 0x000fc400078e0a04 */
[----:B------:R-:W-:Y:S01]  /*0b70*/  IMAD.IADD R11, R12, 0x1, -R11 ;  /* 0x000000010c0b7824 */ /* 0x000fe200078e0a0b */
[----:B--2---:R-:W-:Y:S02]  /*0b80*/  R2UR UR4, R2 ;  /* 0x00000000020472ca */ /* 0x004fe400000e0000 */
[CC--:B------:R-:W-:Y:S02]  /*0b90*/  LEA.HI R2, R0.reuse, R12.reuse, RZ, 0x7 ;  /* 0x0000000c00027211 */ /* 0x0c0fe400078f38ff */
[----:B------:R-:W-:Y:S02]  /*0ba0*/  LEA.HI R0, R0, R12, RZ, 0x3 ;  /* 0x0000000c00007211 */ /* 0x000fe400078f18ff */
[----:B------:R-:W-:Y:S02]  /*0bb0*/  LOP3.LUT R234, R2, 0xffffff80, RZ, 0xc0, !PT ;  /* 0xffffff8002ea7812 */ /* 0x000fe400078ec0ff */
[----:B------:R-:W-:Y:S02]  /*0bc0*/  SHF.R.S32.HI R13, RZ, 0x7, R2 ;  /* 0x00000007ff0d7819 */ /* 0x000fe40000011402 */
[----:B------:R-:W-:Y:S01]  /*0bd0*/  LOP3.LUT R19, R0, 0xfffffff8, RZ, 0xc0, !PT ;  /* 0xfffffff800137812 */ /* 0x000fe200078ec0ff */
[----:B------:R-:W-:Y:S01]  /*0be0*/  IMAD.IADD R234, R12, 0x1, -R234 ;  /* 0x000000010cea7824 */ /* 0x000fe200078e0aea */
[----:B------:R-:W-:Y:S01]  /*0bf0*/  LEA.HI R2, R2, R13, RZ, 0x1 ;  /* 0x0000000d02027211 */ /* 0x000fe200078f08ff */
[----:B------:R-:W-:Y:S01]  /*0c00*/  ULOP3.LUT UR4, UR4, 0x1, URZ, 0xfc, !UPT ;  /* 0x0000000104047892 */ /* 0x000fe2000f8efc3f */
[----:B------:R-:W-:Y:S01]  /*0c10*/  SHF.R.S32.HI R230, RZ, 0x3, R0 ;  /* 0x00000003ffe67819 */ /* 0x000fe20000011400 */
[----:B------:R-:W-:Y:S01]  /*0c20*/  IMAD.IADD R19, R12, 0x1, -R19 ;  /* 0x000000010c137824 */ /* 0x000fe200078e0a13 */
[----:B------:R-:W-:-:S02]  /*0c30*/  SHF.R.S32.HI R7, RZ, 0x1f, R234 ;  /* 0x0000001fff077819 */ /* 0x000fc400000114ea */
[----:B------:R-:W-:Y:S02]  /*0c40*/  LOP3.LUT R2, R2, 0x3fffffe, RZ, 0xc0, !PT ;  /* 0x03fffffe02027812 */ /* 0x000fe400078ec0ff */
[CC--:B------:R-:W-:Y:S02]  /*0c50*/  LEA.HI R8, R7.reuse, R234.reuse, RZ, 0x2 ;  /* 0x000000ea07087211 */ /* 0x0c0fe400078f10ff */
[----:B------:R-:W-:Y:S01]  /*0c60*/  LEA.HI R7, R7, R234, RZ, 0x5 ;  /* 0x000000ea07077211 */ /* 0x000fe200078f28ff */
[----:B------:R-:W-:Y:S01]  /*0c70*/  IMAD.IADD R2, R13, 0x1, -R2 ;  /* 0x000000010d027824 */ /* 0x000fe200078e0a02 */
[--C-:B------:R-:W-:Y:S02]  /*0c80*/  SHF.R.S32.HI R9, RZ, 0x2, R8.reuse ;  /* 0x00000002ff097819 */ /* 0x100fe40000011408 */
[----:B------:R-:W-:Y:S02]  /*0c90*/  SHF.R.S32.HI R6, RZ, 0x1f, R8 ;  /* 0x0000001fff067819 */ /* 0x000fe40000011408 */
[----:B------:R-:W-:-:S02]  /*0ca0*/  SHF.R.S32.HI R7, RZ, 0x5, R7 ;  /* 0x00000005ff077819 */ /* 0x000fc40000011407 */
[----:B------:R-:W-:-:S04]  /*0cb0*/  LEA.HI R6, R6, R9, RZ, 0x3 ;  /* 0x0000000906067211 */ /* 0x000fc800078f18ff */
[----:B------:R-:W-:Y:S01]  /*0cc0*/  LOP3.LUT R10, R6, 0xfffffff8, RZ, 0xc0, !PT ;  /* 0xfffffff8060a7812 */ /* 0x000fe200078ec0ff */
[----:B------:R-:W-:Y:S01]  /*0cd0*/  IMAD R6, R4, 0x40, R5 ;  /* 0x0000004004067824 */ /* 0x000fe200078e0205 */
[----:B------:R-:W-:Y:S02]  /*0ce0*/  SHF.R.S32.HI R4, RZ, 0x4, R3 ;  /* 0x00000004ff047819 */ /* 0x000fe40000011403 */
[----:B------:R-:W-:Y:S01]  /*0cf0*/  LEA.HI R5, R11, R11, RZ, 0x1 ;  /* 0x0000000b0b057211 */ /* 0x000fe200078f08ff */
[----:B------:R-:W-:Y:S01]  /*0d00*/  IMAD.IADD R10, R9, 0x1, -R10 ;  /* 0x00000001090a7824 */ /* 0x000fe200078e0a0a */
[----:B------:R-:W-:-:S03]  /*0d10*/  LEA.HI R3, R3, R4, RZ, 0x1 ;  /* 0x0000000403037211 */ /* 0x000fc600078f08ff */
[----:B------:R-:W-:Y:S01]  /*0d20*/  IMAD R7, R7, 0x10, R10 ;  /* 0x0000001007077824 */ /* 0x000fe200078e020a */
[----:B------:R-:W-:-:S03]  /*0d30*/  LOP3.LUT R3, R3, 0x1ffffffe, RZ, 0xc0, !PT ;  /* 0x1ffffffe03037812 */ /* 0x000fc600078ec0ff */
[----:B------:R-:W-:Y:S02]  /*0d40*/  IMAD R2, R2, 0x40, R7 ;  /* 0x0000004002027824 */ /* 0x000fe400078e0207 */
[----:B------:R-:W-:Y:S01]  /*0d50*/  IMAD.IADD R3, R4, 0x1, -R3 ;  /* 0x0000000104037824 */ /* 0x000fe200078e0a03 */
[----:B------:R-:W-:-:S03]  /*0d60*/  LOP3.LUT R4, R5, 0x1ffffffe, RZ, 0xc0, !PT ;  /* 0x1ffffffe05047812 */ /* 0x000fc600078ec0ff */
[----:B------:R-:W-:Y:S01]  /*0d70*/  IMAD R5, R3, 0x8, R6 ;  /* 0x0000000803057824 */ /* 0x000fe200078e0206 */
[----:B------:R-:W-:Y:S01]  /*0d80*/  LOP3.LUT R3, R8, 0x7ffffffc, RZ, 0xc0, !PT ;  /* 0x7ffffffc08037812 */ /* 0x000fe200078ec0ff */
[----:B------:R-:W-:-:S03]  /*0d90*/  IMAD.IADD R4, R11, 0x1, -R4 ;  /* 0x000000010b047824 */ /* 0x000fc600078e0a04 */
[----:B------:R0:W-:Y:S01]  /*0da0*/  STL [R1+0x5c], R5 ;  /* 0x00005c0501007387 */ /* 0x0001e20000100800 */
[----:B------:R-:W-:-:S03]  /*0db0*/  IMAD.IADD R3, R234, 0x1, -R3 ;  /* 0x00000001ea037824 */ /* 0x000fc600078e0a03 */
[----:B------:R-:W-:Y:S01]  /*0dc0*/  STL [R1+0x54], R2 ;  /* 0x0000540201007387 */ /* 0x000fe20000100800 */
[----:B------:R-:W-:-:S04]  /*0dd0*/  IMAD.SHL.U32 R204, R3, 0x2, RZ ;  /* 0x0000000203cc7824 */ /* 0x000fc800078e00ff */
[C---:B------:R-:W-:Y:S02]  /*0de0*/  VIADD R226, R204.reuse, 0x10 ;  /* 0x00000010cce27836 */ /* 0x040fe40000000000 */
[C---:B------:R-:W-:Y:S02]  /*0df0*/  VIADD R223, R204.reuse, 0x28 ;  /* 0x00000028ccdf7836 */ /* 0x040fe40000000000 */
[C---:B------:R-:W-:Y:S01]  /*0e00*/  VIADD R220, R204.reuse, 0x40 ;  /* 0x00000040ccdc7836 */ /* 0x040fe20000000000 */
[----:B------:R-:W-:Y:S01]  /*0e10*/  SHF.R.S32.HI R0, RZ, 0x1f, R226 ;  /* 0x0000001fff007819 */ /* 0x000fe200000114e2 */
        /* <DEDUP_REMOVED lines=8> */
[----:B0-----:R-:W-:Y:S01]  /*0ea0*/  IMAD.U32 R5, RZ, RZ, UR4 ;  /* 0x00000004ff057e24 */ /* 0x001fe2000f8e00ff */
[----:B------:R-:W-:Y:S01]  /*0eb0*/  SHF.R.S32.HI R0, RZ, 0x1f, R211 ;  /* 0x0000001fff007819 */ /* 0x000fe200000114d3 */
[----:B------:R-:W-:Y:S01]  /*0ec0*/  VIADD R227, R204, 0x8 ;  /* 0x00000008cce37836 */ /* 0x000fe20000000000 */
[----:B------:R-:W-:Y:S01]  /*0ed0*/  SHF.R.S32.HI R0, RZ, 0x1f, R208 ;  /* 0x0000001fff007819 */ /* 0x000fe200000114d0 */
[----:B------:R-:W-:Y:S01]  /*0ee0*/  IMAD R0, R4, 0x8, R2 ;  /* 0x0000000804007824 */ /* 0x000fe200078e0202 */
[----:B------:R0:W-:Y:S01]  /*0ef0*/  STL [R1+0x60], R5 ;  /* 0x0000600501007387 */ /* 0x0001e20000100800 */
[C---:B------:R-:W-:Y:S01]  /*0f00*/  VIADD R225, R204.reuse, 0x18 ;  /* 0x00000018cce17836 */ /* 0x040fe20000000000 */
[----:B------:R-:W-:Y:S01]  /*0f10*/  SHF.R.S32.HI R3, RZ, 0x1f, R227 ;  /* 0x0000001fff037819 */ /* 0x000fe200000114e3 */
[C---:B------:R-:W-:Y:S01]  /*0f20*/  VIADD R224, R204.reuse, 0x20 ;  /* 0x00000020cce07836 */ /* 0x040fe20000000000 */
[----:B------:R1:W-:Y:S01]  /*0f30*/  STL [R1+0x58], R0 ;  /* 0x0000580001007387 */ /* 0x0003e20000100800 */
[----:B------:R-:W-:-:S02]  /*0f40*/  VIADD R222, R204, 0x30 ;  /* 0x00000030ccde7836 */ /* 0x000fc40000000000 */
[C---:B------:R-:W-:Y:S01]  /*0f50*/  VIADD R221, R204.reuse, 0x38 ;  /* 0x00000038ccdd7836 */ /* 0x040fe20000000000 */
[----:B------:R-:W-:Y:S01]  /*0f60*/  SHF.R.S32.HI R3, RZ, 0x1f, R224 ;  /* 0x0000001fff037819 */ /* 0x000fe200000114e0 */
[C---:B------:R-:W-:Y:S01]  /*0f70*/  VIADD R219, R204.reuse, 0x48 ;  /* 0x00000048ccdb7836 */ /* 0x040fe20000000000 */
[----:B0-----:R-:W-:Y:S01]  /*0f80*/  SHF.R.S32.HI R5, RZ, 0x1f, R225 ;  /* 0x0000001fff057819 */ /* 0x001fe200000114e1 */
        /* <DEDUP_REMOVED lines=18> */
[----:B------:R-:W-:Y:S01]  /*10b0*/  VIADD R205, R204, 0xb8 ;  /* 0x000000b8cccd7836 */ /* 0x000fe20000000000 */
[----:B------:R-:W-:-:S02]  /*10c0*/  SHF.R.S32.HI R3, RZ, 0x1f, R209 ;  /* 0x0000001fff037819 */ /* 0x000fc400000114d1 */
[----:B------:R-:W-:Y:S02]  /*10d0*/  SHF.R.S32.HI R237, RZ, 0x1f, R207 ;  /* 0x0000001fffed7819 */ /* 0x000fe400000114cf */
[----:B------:R-:W-:Y:S02]  /*10e0*/  SHF.R.S32.HI R236, RZ, 0x1f, R206 ;  /* 0x0000001fffec7819 */ /* 0x000fe400000114ce */
[----:B-1----:R-:W-:-:S07]  /*10f0*/  SHF.R.S32.HI R235, RZ, 0x1f, R205 ;  /* 0x0000001fffeb7819 */ /* 0x002fce00000114cd */
.L_x_223:
[----:B------:R-:W-:Y:S01]  /*1100*/  ULDC.64 UR8, c[0x0][0xc88] ;  /* 0x0003220000087ab9 */ /* 0x000fe20000000a00 */
[----:B------:R-:W-:Y:S01]  /*1110*/  ULDC.64 UR12, c[0x0][0x208] ;  /* 0x00008200000c7ab9 */ /* 0x000fe20000000a00 */
[----:B------:R-:W-:Y:S01]  /*1120*/  UIMAD.WIDE UR8, UR7, 0x4, UR8 ;  /* 0x00000004070878a5 */ /* 0x000fe2000f8e0208 */
[----:B------:R-:W-:-:S05]  /*1130*/  ULDC.64 UR10, c[0x0][0xa20] ;  /* 0x00028800000a7ab9 */ /* 0x000fca0000000a00 */
[----:B01234-:R-:W-:Y:S02]  /*1140*/  IMAD.U32 R2, RZ, RZ, UR8 ;  /* 0x00000008ff027e24 */ /* 0x01ffe4000f8e00ff */
[----:B------:R-:W-:Y:S01]  /*1150*/  IMAD.U32 R3, RZ, RZ, UR9 ;  /* 0x00000009ff037e24 */ /* 0x000fe2000f8e00ff */
[----:B------:R-:W-:-:S04]  /*1160*/  ULDC.64 UR8, c[0x0][0xa28] ;  /* 0x00028a0000087ab9 */ /* 0x000fc80000000a00 */
[----:B------:R-:W2:Y:S01]  /*1170*/  LDG.E R2, desc[UR12][R2.64] ;  /* 0x0000000c02027981 */ /* 0x000ea2000c1e1900 */
[----:B------:R-:W-:Y:S02]  /*1180*/  UISETP.NE.U32.AND UP0, UPT, UR8, URZ, UPT ;  /* 0x0000003f0800728c */ /* 0x000fe4000bf05070 */
[----:B------:R-:W-:Y:S02]  /*1190*/  UISETP.NE.U32.AND UP1, UPT, UR10, URZ, UPT ;  /* 0x0000003f0a00728c */ /* 0x000fe4000bf25070 */
[----:B------:R-:W-:Y:S02]  /*11a0*/  UISETP.NE.AND.EX UP0, UPT, UR9, URZ, UPT, UP0 ;  /* 0x0000003f0900728c */ /* 0x000fe4000bf05300 */
[----:B------:R-:W-:-:S04]  /*11b0*/  UISETP.NE.AND.EX UP1, UPT, UR11, URZ, UPT, UP1 ;  /* 0x0000003f0b00728c */ /* 0x000fc8000bf25310 */
[----:B------:R-:W-:Y:S02]  /*11c0*/  PLOP3.LUT P0, PT, PT, PT, UP0, 0x80, 0x0 ;  /* 0x000000000000781c */ /* 0x000fe40003f0f008 */
[----:B------:R-:W-:Y:S02]  /*11d0*/  PLOP3.LUT P1, PT, PT, PT, UP1, 0x80, 0x0 ;  /* 0x000000000000781c */ /* 0x000fe40003f2f018 */
[----:B--2---:R-:W-:-:S13]  /*11e0*/  R2UR UR4, R2 ;  /* 0x00000000020472ca */ /* 0x004fda00000e0000 */
[----:B------:R-:W-:Y:S01]  /*11f0*/  USHF.R.S32.HI UR14, URZ, 0x1f, UR4 ;  /* 0x0000001f3f0e7899 */ /* 0x000fe20008011404 */
[----:B------:R-:W-:Y:S01]  /*1200*/  IMAD.U32 R229, RZ, RZ, UR5 ;  /* 0x00000005ffe57e24 */ /* 0x000fe2000f8e00ff */
[----:B------:R-:W-:Y:S02]  /*1210*/  @UP0 ULEA UR8, UP2, UR4, UR8, 0x2 ;  /* 0x0000000804080291 */ /* 0x000fe4000f84103f */
[----:B------:R-:W-:Y:S02]  /*1220*/  IMAD.U32 R231, RZ, RZ, UR4 ;  /* 0x00000004ffe77e24 */ /* 0x000fe4000f8e00ff */
[----:B------:R-:W-:Y:S02]  /*1230*/  @UP0 ULEA.HI.X UR9, UR4, UR9, UR14, 0x2, UP2 ;  /* 0x0000000904090291 */ /* 0x000fe400090f140e */
[----:B------:R-:W-:Y:S01]  /*1240*/  IMAD.U32 R233, RZ, RZ, UR14 ;  /* 0x0000000effe97e24 */ /* 0x000fe2000f8e00ff */
[----:B------:R-:W-:Y:S01]  /*1250*/  @UP1 ULEA UR10, UP0, UR4, UR10, 0x2 ;  /* 0x0000000a040a1291 */ /* 0x000fe2000f80103f */
[----:B------:R-:W-:-:S03]  /*1260*/  IMAD.U32 R2, RZ, RZ, UR8 ;  /* 0x00000008ff027e24 */ /* 0x000fc6000f8e00ff */
[----:B------:R-:W-:Y:S01]  /*1270*/  @UP1 ULEA.HI.X UR11, UR4, UR11, UR14, 0x2, UP0 ;  /* 0x0000000b040b1291 */ /* 0x000fe200080f140e */
[----:B------:R-:W-:Y:S01]  /*1280*/  IMAD.U32 R3, RZ, RZ, UR9 ;  /* 0x00000009ff037e24 */ /* 0x000fe2000f8e00ff */
[----:B------:R-:W-:Y:S01]  /*1290*/  ULDC.64 UR8, c[0x0][0x418] ;  /* 0x0001060000087ab9 */ /* 0x000fe20000000a00 */
[----:B------:R-:W-:Y:S01]  /*12a0*/  IMAD.U32 R4, RZ, RZ, UR10 ;  /* 0x0000000aff047e24 */ /* 0x000fe2000f8e00ff */
[----:B------:R-:W-:Y:S02]  /*12b0*/  ULOP3.LUT UR5, UR6, 0xffff, URZ, 0xc0, !UPT ;  /* 0x0000ffff06057892 */ /* 0x000fe4000f8ec03f */
[----:B------:R-:W-:Y:S01]  /*12c0*/  IMAD.U32 R5, RZ, RZ, UR11 ;  /* 0x0000000bff057e24 */ /* 0x000fe2000f8e00ff */
[----:B------:R-:W2:Y:S01]  /*12d0*/  @P0 LDG.E R2, desc[UR12][R2.64] ;  /* 0x0000000c02020981 */ /* 0x000ea2000c1e1900 */
[----:B------:R-:W-:-:S03]  /*12e0*/  ULDC UR4, c[0x0][0x424] ;  /* 0x0001090000047ab9 */ /* 0x000fc60000000800 */
[----:B------:R-:W3:Y:S01]  /*12f0*/  @P1 LDG.E R4, desc[UR12][R4.64] ;  /* 0x0000000c04041981 */ /* 0x000ee2000c1e1900 */
[----:B------:R-:W-:Y:S01]  /*1300*/  UISETP.NE.U32.AND UP0, UPT, UR8, URZ, UPT ;  /* 0x0000003f0800728c */ /* 0x000fe2000bf05070 */
[----:B------:R-:W-:Y:S01]  /*1310*/  IMAD.U32 R228, RZ, RZ, UR5 ;  /* 0x00000005ffe47e24 */ /* 0x000fe2000f8e00ff */
[----:B------:R-:W-:Y:S01]  /*1320*/  ULDC UR5, c[0x0][0x2f0] ;  /* 0x0000bc0000057ab9 */ /* 0x000fe20000000800 */
[----:B------:R-:W-:Y:S01]  /*1330*/  UMOV UR51, URZ ;  /* 0x0000003f00337c82 */ /* 0x000fe20008000000 */
[----:B------:R-:W-:Y:S02]  /*1340*/  UISETP.NE.AND.EX UP0, UPT, UR9, URZ, UPT, UP0 ;  /* 0x0000003f0900728c */ /* 0x000fe4000bf05300 */
[----:B------:R-:W-:Y:S02]  /*1350*/  ULOP3.LUT UR7, UR6, 0xff0000, URZ, 0xc0, !UPT ;  /* 0x00ff000006077892 */ /* 0x000fe4000f8ec03f */
[----:B------:R-:W-:Y:S02]  /*1360*/  USEL UR4, UR4, 0x1, UP0 ;  /* 0x0000000104047887 */ /* 0x000fe40008000000 */
[----:B------:R-:W-:-:S02]  /*1370*/  ULOP3.LUT UR6, UR6, 0xff000000, URZ, 0xc0, !UPT ;  /* 0xff00000006067892 */ /* 0x000fc4000f8ec03f */
[----:B------:R-:W-:Y:S01]  /*1380*/  UIMAD UR4, UR4, UR5, URZ ;  /* 0x00000005040472a4 */ /* 0x000fe2000f8e023f */
[----:B--2---:R-:W-:-:S06]  /*1390*/  @P0 R2UR UR51, R2 ;  /* 0x00000000023302ca */ /* 0x004fcc00000e0000 */
[----:B---3--:R-:W-:Y:S01]  /*13a0*/  @P1 R2UR UR4, R4 ;  /* 0x00000000040412ca */ /* 0x008fe200000e0000 */
[----:B-----5:R-:W-:-:S14]  /*13b0*/  @P1 BRA `(.L_x_177) ;  /* 0x00000000003c1947 */ /* 0x020fdc0003800000 */
[----:B------:R-:W-:Y:S02]  /*13c0*/  ULDC.64 UR8, c[0x0][0xa08] ;  /* 0x0002820000087ab9 */ /* 0x000fe40000000a00 */
[----:B------:R-:W-:-:S04]  /*13d0*/  ISETP.NE.U32.AND P0, PT, RZ, UR8, PT ;  /* 0x00000008ff007c0c */ /* 0x000fc8000bf05070 */
[----:B------:R-:W-:-:S13]  /*13e0*/  ISETP.NE.AND.EX P0, PT, RZ, UR9, PT, P0 ;  /* 0x00000009ff007c0c */ /* 0x000fda000bf05300 */
[----:B------:R-:W-:Y:S05]  /*13f0*/  @!P0 BRA `(.L_x_177) ;  /* 0x00000000002c8947 */ /* 0x000fea0003800000 */
[----:B------:R-:W-:Y:S01]  /*1400*/  R2UR UR10, R231 ;  /* 0x00000000e70a72ca */ /* 0x000fe200000e0000 */
[----:B------:R-:W-:Y:S01]  /*1410*/  ULDC.64 UR4, c[0x0][0xa08] ;  /* 0x0002820000047ab9 */ /* 0x000fe20000000a00 */
[----:B------:R-:W-:-:S11]  /*1420*/  ULDC.64 UR8, c[0x0][0x208] ;  /* 0x0000820000087ab9 */ /* 0x000fd60000000a00 */
[----:B------:R-:W-:-:S06]  /*1430*/  UIMAD.WIDE UR4, UR10, 0x4, UR4 ;  /* 0x000000040a0478a5 */ /* 0x000fcc000f8e0204 */
[----:B------:R-:W-:Y:S02]  /*1440*/  IMAD.U32 R2, RZ, RZ, UR4 ;  /* 0x00000004ff027e24 */ /* 0x000fe4000f8e00ff */
[----:B------:R-:W-:-:S05]  /*1450*/  IMAD.U32 R3, RZ, RZ, UR5 ;  /* 0x00000005ff037e24 */ /* 0x000fca000f8e00ff */
[----:B------:R-:W2:Y:S04]  /*1460*/  LDG.E R4, desc[UR8][R2.64] ;  /* 0x0000000802047981 */ /* 0x000ea8000c1e1900 */
[----:B------:R-:W3:Y:S01]  /*1470*/  LDG.E R0, desc[UR8][R2.64+0x4] ;  /* 0x0000040802007981 */ /* 0x000ee2000c1e1900 */
[----:B--2---:R-:W-:Y:S02]  /*1480*/  R2UR UR4, R4 ;  /* 0x00000000040472ca */ /* 0x004fe400000e0000 */
[----:B---3--:R-:W-:-:S13]  /*1490*/  R2UR UR5, R0 ;  /* 0x00000000000572ca */ /* 0x008fda00000e0000 */
[----:B------:R-:W-:-:S12]  /*14a0*/  UIADD3 UR4, -UR4, UR5, URZ ;  /* 0x0000000504047290 */ /* 0x000fd8000fffe13f */
.L_x_177:
[----:B------:R-:W-:Y:S02]  /*14b0*/  UIADD3 UR51, -UR51, UR4, URZ ;  /* 0x0000000433337290 */ /* 0x000fe4000fffe13f */
[----:B------:R-:W-:Y:S02]  /*14c0*/  USHF.R.U32.HI UR6, URZ, 0x8, UR6 ;  /* 0x000000083f067899 */ /* 0x000fe40008011606 */
[----:B------:R-:W-:Y:S02]  /*14d0*/  UISETP.GE.AND UP0, UPT, UR51, 0x1, UPT ;  /* 0x000000013300788c */ /* 0x000fe4000bf06270 */
[----:B------:R-:W-:Y:S02]  /*14e0*/  UIADD3 UR5, UR51, 0x6f, URZ ;  /* 0x0000006f33057890 */ /* 0x000fe4000fffe03f */
[----:B------:R-:W-:Y:S02]  /*14f0*/  ULEA.HI UR7, UR7, UR6, URZ, 0x10 ;  /* 0x0000000607077291 */ /* 0x000fe4000f8f803f */
[----:B------:R-:W-:Y:S01]  /*1500*/  PLOP3.LUT P0, PT, PT, PT, UP0, 0x80, 0x0 ;  /* 0x000000000000781c */ /* 0x000fe20003f0f008 */
[----:B------:R-:W-:Y:S01]  /*1510*/  UMOV UR4, URZ ;  /* 0x0000003f00047c82 */ /* 0x000fe20008000000 */
[----:B------:R-:W-:-:S02]  /*1520*/  ULOP3.LUT UR8, UR7, 0xff, URZ, 0xc0, !UPT ;  /* 0x000000ff07087892 */ /* 0x000fc4000f8ec03f */
[----:B------:R-:W-:Y:S02]  /*1530*/  UIMAD.WIDE UR4, UR5, -0x6db6db6d, UR4 ;  /* 0x92492493050478a5 */ /* 0x000fe4000f8e0204 */
[----:B------:R-:W-:Y:S02]  /*1540*/  USHF.R.U32.HI UR7, URZ, 0x10, UR7 ;  /* 0x000000103f077899 */ /* 0x000fe40008011607 */
[----:B------:R-:W-:Y:S01]  /*1550*/  USHF.R.U32.HI UR6, URZ, 0x1f, UR5 ;  /* 0x0000001f3f067899 */ /* 0x000fe20008011605 */
[----:B------:R-:W-:Y:S02]  /*1560*/  IMAD.U32 R23, RZ, RZ, UR8 ;  /* 0x00000008ff177e24 */ /* 0x000fe4000f8e00ff */
[----:B------:R-:W-:Y:S01]  /*1570*/  UMOV UR4, URZ ;  /* 0x0000003f00047c82 */ /* 0x000fe20008000000 */
[----:B------:R-:W-:Y:S01]  /*1580*/  ULEA.HI.SX32 UR9, UR5, UR6, 0x1a ;  /* 0x0000000605097291 */ /* 0x000fe2000f8fd23f */
[----:B------:R-:W-:Y:S01]  /*1590*/  IMAD.U32 R22, RZ, RZ, UR7 ;  /* 0x00000007ff167e24 */ /* 0x000fe2000f8e00ff */
[----:B------:R-:W-:Y:S10]  /*15a0*/  @!P0 BRA `(.L_x_178) ;  /* 0x0000000000948947 */ /* 0x000ff40003800000 */
[----:B------:R-:W-:Y:S01]  /*15b0*/  R2UR UR5, R22 ;  /* 0x00000000160572ca */ /* 0x000fe200000e0000 */
[----:B------:R-:W-:-:S12]  /*15c0*/  ULDC UR4, c[0x0][0x9f0] ;  /* 0x00027c0000047ab9 */ /* 0x000fd80000000800 */
[----:B------:R-:W-:-:S04]  /*15d0*/  UISETP.NE.AND UP0, UPT, UR5, URZ, UPT ;  /* 0x0000003f0500728c */ /* 0x000fc8000bf05270 */
[----:B------:R-:W-:-:S03]  /*15e0*/  USEL UR10, UR5, UR4, UP0 ;  /* 0x00000004050a7287 */ /* 0x000fc60008000000 */
[----:B------:R-:W-:Y:S01]  /*15f0*/  UMOV UR4, URZ ;  /* 0x0000003f00047c82 */ /* 0x000fe20008000000 */
[----:B------:R-:W-:Y:S02]  /*1600*/  UIADD3 UR6, UR9, -0x1, UR10 ;  /* 0xffffffff09067890 */ /* 0x000fe4000fffe00a */
[----:B------:R-:W-:-:S04]  /*1610*/  IMAD.U32 R3, RZ, RZ, UR10 ;  /* 0x0000000aff037e24 */ /* 0x000fc8000f8e00ff */
[----:B------:R-:W-:Y:S01]  /*1620*/  IMAD.U32 R4, RZ, RZ, UR6 ;  /* 0x00000006ff047e24 */ /* 0x000fe2000f8e00ff */
[-C--:B------:R-:W-:Y:S01]  /*1630*/  IABS R0, R3.reuse ;  /* 0x0000000300007213 */ /* 0x080fe20000000000 */
[----:B------:R-:W-:Y:S01]  /*1640*/  ULOP3.LUT UR6, UR6, UR10, URZ, 0x3c, !UPT ;  /* 0x0000000a06067292 */ /* 0x000fe2000f8e3c3f */
[----:B------:R-:W-:Y:S02]  /*1650*/  IABS R5, R3 ;  /* 0x0000000300057213 */ /* 0x000fe40000000000 */
[----:B------:R-:W-:Y:S02]  /*1660*/  R2UR UR11, R0 ;  /* 0x00000000000b72ca */ /* 0x000fe400000e0000 */
[----:B------:R-:W-:-:S05]  /*1670*/  IABS R4, R4 ;  /* 0x0000000400047213 */ /* 0x000fca0000000000 */
[----:B------:R-:W-:-:S05]  /*1680*/  IMAD.MOV.U32 R3, RZ, RZ, R4 ;  /* 0x000000ffff037224 */ /* 0x000fca00078e0004 */
[----:B------:R-:W-:Y:S01]  /*1690*/  R2UR UR8, R3 ;  /* 0x00000000030872ca */ /* 0x000fe200000e0000 */
[----:B------:R-:W0:Y:S08]  /*16a0*/  I2F.RP R0, UR11 ;  /* 0x0000000b00007d06 */ /* 0x000e300008209400 */
[----:B0-----:R-:W0:Y:S02]  /*16b0*/  MUFU.RCP R0, R0 ;  /* 0x0000000000007308 */ /* 0x001e240000001000 */
[----:B0-----:R-:W-:-:S02]  /*16c0*/  VIADD R2, R0, 0xffffffe ;  /* 0x0ffffffe00027836 */ /* 0x001fc40000000000 */
[----:B------:R-:W-:-:S04]  /*16d0*/  IMAD.MOV R0, RZ, RZ, -R5 ;  /* 0x000000ffff007224 */ /* 0x000fc800078e0a05 */
        /* <DEDUP_REMOVED lines=18> */
.L_x_178:
[----:B------:R-:W-:Y:S01]  /*1800*/  R2UR UR5, R23 ;  /* 0x00000000170572ca */ /* 0x000fe200000e0000 */
[----:B------:R-:W-:Y:S01]  /*1810*/  IMAD.U32 R0, RZ, RZ, UR9 ;  /* 0x00000009ff007e24 */ /* 0x000fe2000f8e00ff */
[----:B------:R-:W-:Y:S01]  /*1820*/  PLOP3.LUT P0, PT, PT, PT, PT, 0x80, 0x0 ;  /* 0x000000000000781c */ /* 0x000fe20003f0f070 */
[----:B------:R-:W-:Y:S01]  /*1830*/  IMAD.U32 R3, RZ, RZ, UR4 ;  /* 0x00000004ff037e24 */ /* 0x000fe2000f8e00ff */
[----:B------:R-:W-:Y:S01]  /*1840*/  CS2R R118, SRZ ;  /* 0x0000000000767805 */ /* 0x000fe2000001ff00 */
[----:B------:R-:W-:Y:S01]  /*1850*/  IMAD.MOV.U32 R2, RZ, RZ, RZ ;  /* 0x000000ffff027224 */ /* 0x000fe200078e00ff */
[----:B------:R-:W-:Y:S02]  /*1860*/  CS2R R116, SRZ ;  /* 0x0000000000747805 */ /* 0x000fe4000001ff00 */
[----:B------:R-:W-:Y:S02]  /*1870*/  CS2R R114, SRZ ;  /* 0x0000000000727805 */ /* 0x000fe4000001ff00 */
[----:B------:R-:W-:-:S02]  /*1880*/  CS2R R112, SRZ ;  /* 0x0000000000707805 */ /* 0x000fc4000001ff00 */
[----:B------:R-:W-:Y:S02]  /*1890*/  CS2R R110, SRZ ;  /* 0x00000000006e7805 */ /* 0x000fe4000001ff00 */
[----:B------:R-:W-:Y:S02]  /*18a0*/  CS2R R108, SRZ ;  /* 0x00000000006c7805 */ /* 0x000fe4000001ff00 */
[----:B------:R-:W-:Y:S02]  /*18b0*/  CS2R R106, SRZ ;  /* 0x00000000006a7805 */ /* 0x000fe4000001ff00 */
[----:B------:R-:W-:Y:S01]  /*18c0*/  CS2R R104, SRZ ;  /* 0x0000000000687805 */ /* 0x000fe2000001ff00 */
[----:B------:R-:W-:Y:S01]  /*18d0*/  UIMAD UR5, UR5, UR4, URZ ;  /* 0x00000004050572a4 */ /* 0x000fe2000f8e023f */
[----:B------:R-:W-:Y:S02]  /*18e0*/  CS2R R102, SRZ ;  /* 0x0000000000667805 */ /* 0x000fe4000001ff00 */
[----:B------:R-:W-:-:S02]  /*18f0*/  CS2R R100, SRZ ;  /* 0x0000000000647805 */ /* 0x000fc4000001ff00 */
[----:B------:R-:W-:Y:S02]  /*1900*/  CS2R R98, SRZ ;  /* 0x0000000000627805 */ /* 0x000fe4000001ff00 */
[----:B------:R-:W-:Y:S02]  /*1910*/  CS2R R96, SRZ ;  /* 0x0000000000607805 */ /* 0x000fe4000001ff00 */
[----:B------:R-:W-:Y:S02]  /*1920*/  CS2R R94, SRZ ;  /* 0x00000000005e7805 */ /* 0x000fe4000001ff00 */
[----:B------:R-:W-:Y:S01]  /*1930*/  VIADDMNMX R0, R3, UR5, R0, PT ;  /* 0x0000000503007c46 */ /* 0x000fe2000b800100 */
[----:B------:R-:W-:Y:S01]  /*1940*/  IMAD.U32 R18, RZ, RZ, UR5 ;  /* 0x00000005ff127e24 */ /* 0x000fe2000f8e00ff */
[----:B------:R-:W-:Y:S02]  /*1950*/  CS2R R92, SRZ ;  /* 0x00000000005c7805 */ /* 0x000fe4000001ff00 */
[----:B------:R-:W-:-:S02]  /*1960*/  CS2R R90, SRZ ;  /* 0x00000000005a7805 */ /* 0x000fc4000001ff00 */
[----:B------:R-:W-:Y:S01]  /*1970*/  R2UR UR50, R0 ;  /* 0x00000000003272ca */ /* 0x000fe200000e0000 */
[----:B------:R-:W-:Y:S01]  /*1980*/  IMAD.MOV.U32 R0, RZ, RZ, RZ ;  /* 0x000000ffff007224 */ /* 0x000fe200078e00ff */
        /* <DEDUP_REMOVED lines=11> */
[----:B------:R-:W-:Y:S01]  /*1a40*/  UISETP.GT.AND UP0, UPT, UR50, UR5, UPT ;  /* 0x000000053200728c */ /* 0x000fe2000bf04270 */
[----:B------:R-:W-:-:S02]  /*1a50*/  CS2R R66, SRZ ;  /* 0x0000000000427805 */ /* 0x000fc4000001ff00 */
[----:B------:R-:W-:Y:S02]  /*1a60*/  CS2R R64, SRZ ;  /* 0x0000000000407805 */ /* 0x000fe4000001ff00 */
[----:B------:R-:W-:Y:S02]  /*1a70*/  CS2R R62, SRZ ;  /* 0x00000000003e7805 */ /* 0x000fe4000001ff00 */
[----:B------:R-:W-:Y:S02]  /*1a80*/  CS2R R60, SRZ ;  /* 0x00000000003c7805 */ /* 0x000fe4000001ff00 */
[----:B------:R-:W-:Y:S02]  /*1a90*/  CS2R R58, SRZ ;  /* 0x00000000003a7805 */ /* 0x000fe4000001ff00 */
[----:B------:R-:W-:Y:S02]  /*1aa0*/  PLOP3.LUT P1, PT, PT, PT, UP0, 0x80, 0x0 ;  /* 0x000000000000781c */ /* 0x000fe40003f2f008 */
        /* <DEDUP_REMOVED lines=16> */
[----:B------:R-:W-:Y:S01]  /*1bb0*/  CS2R R24, SRZ ;  /* 0x0000000000187805 */ /* 0x000fe2000001ff00 */
[----:B------:R-:W-:Y:S06]  /*1bc0*/  @!P1 BRA `(.L_x_179) ;  /* 0x000000a400689947 */ /* 0x000fec0003800000 */
[----:B------:R-:W0:Y:S01]  /*1bd0*/  S2R R4, SR_TID.X ;  /* 0x0000000000047919 */ /* 0x000e220000002100 */
[----:B------:R-:W1:Y:S01]  /*1be0*/  S2UR UR7, SR_CgaCtaId ;  /* 0x00000000000779c3 */ /* 0x000e620000008800 */
[----:B------:R-:W-:Y:S02]  /*1bf0*/  UMOV UR6, 0x400 ;  /* 0x0000040000067882 */ /* 0x000fe40000000000 */
[----:B-1----:R-:W-:-:S04]  /*1c00*/  ULEA UR6, UR7, UR6, 0x18 ;  /* 0x0000000607067291 */ /* 0x002fc8000f8ec03f */
[----:B------:R-:W-:Y:S01]  /*1c10*/  UIADD3 UR6, UR6, 0x15400, URZ ;  /* 0x0001540006067890 */ /* 0x000fe2000fffe03f */
[----:B0-----:R-:W-:-:S03]  /*1c20*/  VIADD R5, R4, 0xffffff80 ;  /* 0xffffff8004057836 */ /* 0x001fc60000000000 */
[----:B------:R-:W-:Y:S02]  /*1c30*/  ULOP3.LUT UP0, URZ, UR6, 0x9f, URZ, 0xc0, !UPT ;  /* 0x0000009f063f7892 */ /* 0x000fe4000f80c03f */
[----:B------:R-:W-:-:S04]  /*1c40*/  SHF.R.S32.HI R4, RZ, 0x1f, R5 ;  /* 0x0000001fff047819 */ /* 0x000fc80000011405 */
[----:B------:R-:W-:Y:S02]  /*1c50*/  PLOP3.LUT P0, PT, PT, PT, UP0, 0x80, 0x0 ;  /* 0x000000000000781c */ /* 0x000fe40003f0f008 */
[----:B------:R-:W-:-:S04]  /*1c60*/  LEA.HI R4, R4, R5, RZ, 0x7 ;  /* 0x0000000504047211 */ /* 0x000fc800078f38ff */
[----:B------:R-:W-:-:S05]  /*1c70*/  SHF.R.S32.HI R4, RZ, 0x7, R4 ;  /* 0x00000007ff047819 */ /* 0x000fca0000011404 */
[----:B------:R-:W0:Y:S02]  /*1c80*/  SHFL.IDX PT, R0, R4, RZ, 0x1f ;  /* 0x00001fff04007589 */ /* 0x000e2400000e0000 */
[----:B0-----:R-:W-:-:S13]  /*1c90*/  R2UR UR4, R0 ;  /* 0x00000000000472ca */ /* 0x001fda00000e0000 */
        /* <DEDUP_REMOVED lines=10> */
[----:B------:R-:W-:Y:S01]  /*1d40*/  IMAD.U32 R4, RZ, RZ, UR4 ;  /* 0x00000004ff047e24 */ /* 0x000fe2000f8e00ff */
[----:B------:R0:W1:Y:S01]  /*1d50*/  LDC.64 R2, c[0x4][R0] ;  /* 0x0100000000027b82 */ /* 0x0000620000000a00 */
[----:B------:R-:W-:Y:S01]  /*1d60*/  IMAD.U32 R5, RZ, RZ, UR5 ;  /* 0x00000005ff057e24 */ /* 0x000fe2000f8e00ff */
[----:B------:R-:W-:Y:S01]  /*1d70*/  ULDC.64 UR4, c[0x4][0xb0] ;  /* 0x01002c0000047ab9 */ /* 0x000fe20000000a00 */
[----:B------:R-:W-:Y:S02]  /*1d80*/  IMAD.U32 R10, RZ, RZ, UR6 ;  /* 0x00000006ff0a7e24 */ /* 0x000fe4000f8e00ff */
[----:B------:R-:W-:Y:S02]  /*1d90*/  IMAD.U32 R6, RZ, RZ, UR4 ;  /* 0x00000004ff067e24 */ /* 0x000fe4000f8e00ff */
[----:B------:R-:W-:-:S02]  /*1da0*/  IMAD.U32 R7, RZ, RZ, UR5 ;  /* 0x00000005ff077e24 */ /* 0x000fc4000f8e00ff */
[----:B------:R-:W-:Y:S02]  /*1db0*/  IMAD.U32 R11, RZ, RZ, UR7 ;  /* 0x00000007ff0b7e24 */ /* 0x000fe4000f8e00ff */
[----:B------:R-:W-:Y:S02]  /*1dc0*/  IMAD.MOV.U32 R8, RZ, RZ, 0x70 ;  /* 0x00000070ff087424 */ /* 0x000fe400078e00ff */
[----:B------:R-:W-:Y:S02]  /*1dd0*/  IMAD.MOV.U32 R12, RZ, RZ, 0x1 ;  /* 0x00000001ff0c7424 */ /* 0x000fe400078e00ff */
[----:B0-----:R-:W-:-:S07]  /*1de0*/  IMAD.MOV.U32 R13, RZ, RZ, RZ ;  /* 0x000000ffff0d7224 */ /* 0x001fce00078e00ff */
[----:B------:R-:W-:-:S07]  /*1df0*/  LEPC R20, `(.L_x_180) ;  /* 0x000000001014794e */ /* 0x000fce0000000000 */
[----:B-1----:R-:W-:Y:S05]  /*1e00*/  CALL.ABS.NOINC R2 ;  /* 0x0000000002007343 */ /* 0x002fea0003c00000 */
.L_x_180:
[----:B------:R-:W2:Y:S01]  /*1e10*/  LDL R2, [R1+0x60] ;  /* 0x0000600001027983 */ /* 0x000ea20000100800 */
[----:B------:R-:W0:Y:S01]  /*1e20*/  S2UR UR5, SR_CgaCtaId ;  /* 0x00000000000579c3 */ /* 0x000e220000008800 */
[----:B------:R-:W-:Y:S01]  /*1e30*/  LEA.HI R0, R232, R232, RZ, 0x1 ;  /* 0x000000e8e8007211 */ /* 0x000fe200078f08ff */
[----:B------:R-:W-:Y:S01]  /*1e40*/  UMOV UR4, 0x400 ;  /* 0x0000040000047882 */ /* 0x000fe20000000000 */
[----:B------:R-:W-:Y:S02]  /*1e50*/  BSSY B0, `(.L_x_181) ;  /* 0x000000b000007945 */ /* 0x000fe40003800000 */
[----:B------:R-:W-:-:S05]  /*1e60*/  LOP3.LUT R3, R0, 0xfffffffe, RZ, 0xc0, !PT ;  /* 0xfffffffe00037812 */ /* 0x000fca00078ec0ff */
[----:B------:R-:W-:-:S05]  /*1e70*/  IMAD.IADD R3, R232, 0x1, -R3 ;  /* 0x00000001e8037824 */ /* 0x000fca00078e0a03 */
[----:B------:R-:W-:Y:S01]  /*1e80*/  SHF.L.U32 R3, R3, 0x1f, RZ ;  /* 0x0000001f03037819 */ /* 0x000fe200000006ff */
[----:B0-----:R-:W-:Y:S01]  /*1e90*/  ULEA UR4, UR5, UR4, 0x18 ;  /* 0x0000000405047291 */ /* 0x001fe2000f8ec03f */
[----:B--2---:R-:W-:-:S05]  /*1ea0*/  R2UR UR6, R2 ;  /* 0x00000000020672ca */ /* 0x004fca00000e0000 */
[----:B------:R-:W-:-:S04]  /*1eb0*/  IMAD.U32 R2, RZ, RZ, UR4 ;  /* 0x00000004ff027e24 */ /* 0x000fc8000f8e00ff */
[----:B------:R-:W0:Y:S04]  /*1ec0*/  SYNCS.PHASECHK.TRANS64.TRYWAIT P1, [R2+URZ+0x36800], R3 ;  /* 0x03680003020075a7 */ /* 0x000e28000802017f */
[----:B------:R-:W-:-:S05]  /*1ed0*/  IMAD.U32 R0, RZ, RZ, UR6 ;  /* 0x00000006ff007e24 */ /* 0x000fca000f8e00ff */
[----:B------:R-:W-:Y:S01]  /*1ee0*/  ISETP.NE.AND P0, PT, R0, 0x3, PT ;  /* 0x000000030000780c */ /* 0x000fe20003f05270 */
[----:B0-----:R-:W-:-:S12]  /*1ef0*/  @!P1 BRA `(.L_x_182) ;  /* 0x0000014c007c9947 */ /* 0x001fd80003800000 */
.L_x_350:
[----:B------:R-:W-:Y:S05]  /*1f00*/  BSYNC B0 ;  /* 0x0000000000007941 */ /* 0x000fea0003800000 */
.L_x_181:
[----:B------:R-:W-:Y:S05]  /*1f10*/  @!P0 BRA `(.L_x_183) ;  /* 0x0000000000048947 */ /* 0x000fea0003800000 */
[----:B------:R-:W-:Y:S01]  /*1f20*/  BPT.TRAP 0x1 ;  /* 0x000000040000795c */ /* 0x000fe20000300000 */
.L_x_183:
[----:B------:R-:W-:Y:S01]  /*1f30*/  IMAD R0, R16, 0x8, R2 ;  /* 0x0000000810007824 */ /* 0x000fe200078e0202 */
[----:B0-----:R-:W-:-:S04]  /*1f40*/  SHF.L.U32 R3, R17, 0x1f, RZ ;  /* 0x0000001f11037819 */ /* 0x001fc800000006ff */
[----:B------:R0:W1:Y:S01]  /*1f50*/  SYNCS.PHASECHK.TRANS64.TRYWAIT P2, [R0+URZ+0x36830], R3 ;  /* 0x03683003000075a7 */ /* 0x000062000804017f */
[----:B------:R-:W-:Y:S05]  /*1f60*/  @!P0 BRA `(.L_x_184) ;  /* 0x0000000000048947 */ /* 0x000fea0003800000 */
[----:B------:R-:W-:Y:S01]  /*1f70*/  BPT.TRAP 0x1 ;  /* 0x000000040000795c */ /* 0x000fe20000300000 */
.L_x_184:
[----:B------:R-:W2:Y:S01]  /*1f80*/  S2R R4, SR_TID.X ;  /* 0x0000000000047919 */ /* 0x000ea20000002100 */
[----:B------:R-:W-:Y:S01]  /*1f90*/  IMAD.MOV.U32 R119, RZ, RZ, RZ ;  /* 0x000000ffff777224 */ /* 0x000fe200078e00ff */
[----:B--2---:R-:W-:Y:S01]  /*1fa0*/  LOP3.LUT P1, RZ, R4, 0x7f, RZ, 0xc0, !PT ;  /* 0x0000007f04ff7812 */ /* 0x004fe2000782c0ff */
[----:B-1----:R-:W-:-:S12]  /*1fb0*/  @P2 BRA `(.L_x_185) ;  /* 0x0000000000082947 */ /* 0x002fd80003800000 */
[----:B------:R-:W1:Y:S02]  /*1fc0*/  SYNCS.PHASECHK.TRANS64.TRYWAIT P2, [R0+URZ+0x36830], R3 ;  /* 0x03683003000075a7 */ /* 0x000e64000804017f */
[----:B-1----:R-:W-:Y:S05]  /*1fd0*/  @!P2 BRA `(.L_x_186) ;  /* 0x0000014c0058a947 */ /* 0x002fea0003800000 */
.L_x_185:
[----:B------:R-:W-:Y:S05]  /*1fe0*/  WARPSYNC.ALL ;  /* 0x0000000000007948 */ /* 0x000fea0003800000 */
[----:B------:R-:W-:Y:S01]  /*1ff0*/  R2UR UR4, R2 ;  /* 0x00000000020472ca */ /* 0x000fe200000e0000 */
[----:B------:R-:W-:Y:S01]  /*2000*/  ULOP3.LUT UR49, UR49, 0x10000, URZ, 0xfc, !UPT ;  /* 0x0001000031317892 */ /* 0x000fe2000f8efc3f */
[----:B------:R-:W-:Y:S01]  /*2010*/  R2UR UR48, R16 ;  /* 0x00000000103072ca */ /* 0x000fe200000e0000 */
[----:B------:R-:W-:Y:S01]  /*2020*/  WARPGROUP.ARRIVE ;  /* 0x00000000000079c5 */ /* 0x000fe20000000000 */
[----:B------:R-:W-:Y:S01]  /*2030*/  UMOV UR53, 0x40000040 ;  /* 0x4000004000357882 */ /* 0x000fe20000000000 */
[----:B------:R-:W-:Y:S01]  /*2040*/  UMOV UR55, 0x40000040 ;  /* 0x4000004000377882 */ /* 0x000fe20000000000 */
[----:B------:R-:W-:Y:S01]  /*2050*/  UMOV UR7, 0x40000040 ;  /* 0x4000004000077882 */ /* 0x000fe20000000000 */
[----:B------:R-:W-:Y:S01]  /*2060*/  UMOV UR9, UR53 ;  /* 0x0000003500097c82 */ /* 0x000fe20008000000 */
[----:B------:R-:W-:Y:S01]  /*2070*/  UMOV UR52, UR49 ;  /* 0x0000003100347c82 */ /* 0x000fe20008000000 */
[----:B------:R-:W-:Y:S01]  /*2080*/  UMOV UR11, 0x40000040 ;  /* 0x40000040000b7882 */ /* 0x000fe20000000000 */
[----:B------:R-:W-:Y:S01]  /*2090*/  UMOV UR8, UR52 ;  /* 0x0000003400087c82 */ /* 0x000fe20008000000 */
[----:B------:R-:W-:Y:S01]  /*20a0*/  UMOV UR12, UR52 ;  /* 0x00000034000c7c82 */ /* 0x000fe20008000000 */
[----:B------:R-:W-:Y:S01]  /*20b0*/  UMOV UR13, UR53 ;  /* 0x00000035000d7c82 */ /* 0x000fe20008000000 */
[----:B------:R-:W-:Y:S01]  /*20c0*/  UIADD3 UR4, UR4, 0x21400, URZ ;  /* 0x0002140004047890 */ /* 0x000fe2000fffe03f */
[----:B------:R-:W-:Y:S01]  /*20d0*/  MOV R6, UR53 ;  /* 0x0000003500067c02 */ /* 0x000fe20008000f00 */
[----:B------:R-:W-:Y:S01]  /*20e0*/  UMOV UR15, 0x40000040 ;  /* 0x40000040000f7882 */ /* 0x000fe20000000000 */
[----:B------:R-:W-:Y:S01]  /*20f0*/  UMOV UR16, UR52 ;  /* 0x0000003400107c82 */ /* 0x000fe20008000000 */
[----:B------:R-:W-:Y:S01]  /*2100*/  USHF.R.U32.HI UR4, URZ, 0x4, UR4 ;  /* 0x000000043f047899 */ /* 0x000fe20008011604 */
[----:B------:R-:W-:Y:S01]  /*2110*/  MOV R7, UR52 ;  /* 0x0000003400077c02 */ /* 0x000fe20008000f00 */
[----:B------:R-:W-:Y:S01]  /*2120*/  UMOV UR17, UR53 ;  /* 0x0000003500117c82 */ /* 0x000fe20008000000 */
[----:B------:R-:W-:Y:S01]  /*2130*/  UMOV UR19, 0x40000040 ;  /* 0x4000004000137882 */ /* 0x000fe20000000000 */
[----:B------:R-:W-:Y:S01]  /*2140*/  ULOP3.LUT UR4, UR4, 0x3fff, URZ, 0xc0, !UPT ;  /* 0x00003fff04047892 */ /* 0x000fe2000f8ec03f */
[----:B------:R-:W-:Y:S01]  /*2150*/  P2R R80, PR, RZ, 0x1 ;  /* 0x00000001ff507803 */ /* 0x000fe20000000000 */
[----:B------:R-:W-:Y:S01]  /*2160*/  UMOV UR20, UR52 ;  /* 0x0000003400147c82 */ /* 0x000fe20008000000 */
[----:B------:R-:W-:Y:S01]  /*2170*/  UMOV UR21, UR53 ;  /* 0x0000003500157c82 */ /* 0x000fe20008000000 */
[----:B------:R-:W-:Y:S01]  /*2180*/  ULOP3.LUT UR5, UR4, 0x10000, URZ, 0xfc, !UPT ;  /* 0x0001000004057892 */ /* 0x000fe2000f8efc3f */
[----:B01----:R-:W-:Y:S01]  /*2190*/  @!P1 VIADD R0, R0, 0x36840 ;  /* 0x0003684000009836 */ /* 0x003fe20000000000 */
[----:B------:R-:W-:Y:S01]  /*21a0*/  UMOV UR23, 0x40000040 ;  /* 0x4000004000177882 */ /* 0x000fe20000000000 */
[----:B------:R-:W-:Y:S01]  /*21b0*/  UMOV UR4, UR52 ;  /* 0x0000003400047c82 */ /* 0x000fe20008000000 */
[----:B------:R-:W-:Y:S01]  /*21c0*/  UIMAD UR48, UR48, 0xa80, UR5 ;  /* 0x00000a80303078a4 */ /* 0x000fe2000f8e0205 */
[--C-:B------:R-:W-:Y:S01]  /*21d0*/  IMAD.MOV.U32 R118, RZ, RZ, R119.reuse ;  /* 0x000000ffff767224 */ /* 0x100fe200078e0077 */
[----:B------:R-:W-:Y:S01]  /*21e0*/  UIADD3 UR24, UR49, 0x2, URZ ;  /* 0x0000000231187890 */ /* 0x000fe2000fffe03f */
[----:B------:R-:W-:Y:S01]  /*21f0*/  IMAD.U32 R5, RZ, RZ, UR5 ;  /* 0x00000005ff057e24 */ /* 0x000fe2000f8e00ff */
[----:B------:R-:W-:Y:S01]  /*2200*/  UIADD3 UR6, UR48, 0x80, URZ ;  /* 0x0000008030067890 */ /* 0x000fe2000fffe03f */
[----:B------:R-:W-:Y:S01]  /*2210*/  @!P1 PRMT R0, RZ, 0x654, R0 ;  /* 0x00000654ff009816 */ /* 0x000fe20000000000 */
[----:B------:R-:W-:Y:S01]  /*2220*/  UMOV UR5, UR53 ;  /* 0x0000003500057c82 */ /* 0x000fe20008000000 */
[----:B------:R-:W-:Y:S01]  /*2230*/  UMOV UR54, UR48 ;  /* 0x0000003000367c82 */ /* 0x000fe20008000000 */
[----:B------:R-:W-:Y:S01]  /*2240*/  UIADD3 UR10, UR48, 0x100, URZ ;  /* 0x00000100300a7890 */ /* 0x000fe2000fffe03f */
[----:B------:R-:W-:Y:S01]  /*2250*/  HGMMA.64x16x16.F32 R72, gdesc[UR52], RZ, !UPT, gsb0 ;  /* 0x00200000344879f0 */ /* 0x000fe2000c0008ff */
[----:B------:R-:W-:Y:S01]  /*2260*/  UIADD3 UR14, UR48, 0x180, URZ ;  /* 0x00000180300e7890 */ /* 0x000fe2000fffe03f */
[--C-:B------:R-:W-:Y:S01]  /*2270*/  IMAD.MOV.U32 R117, RZ, RZ, R119.reuse ;  /* 0x000000ffff757224 */ /* 0x100fe200078e0077 */
[----:B------:R-:W-:Y:S01]  /*2280*/  UIADD3 UR18, UR48, 0x200, URZ ;  /* 0x0000020030127890 */ /* 0x000fe2000fffe03f */
[--C-:B------:R-:W-:Y:S01]  /*2290*/  IMAD.MOV.U32 R116, RZ, RZ, R119.reuse ;  /* 0x000000ffff747224 */ /* 0x100fe200078e0077 */
[----:B------:R-:W-:Y:S01]  /*22a0*/  UIADD3 UR22, UR48, 0x280, URZ ;  /* 0x0000028030167890 */ /* 0x000fe2000fffe03f */
[--C-:B------:R-:W-:Y:S01]  /*22b0*/  IMAD.MOV.U32 R115, RZ, RZ, R119.reuse ;  /* 0x000000ffff737224 */ /* 0x100fe200078e0077 */
[----:B------:R-:W-:Y:S01]  /*22c0*/  UIADD3 UR26, UR48, 0x284, URZ ;  /* 0x00000284301a7890 */ /* 0x000fe2000fffe03f */
[--C-:B------:R-:W-:Y:S01]  /*22d0*/  IMAD.MOV.U32 R114, RZ, RZ, R119.reuse ;  /* 0x000000ffff727224 */ /* 0x100fe200078e0077 */
[----:B------:R-:W-:Y:S01]  /*22e0*/  UMOV UR27, 0x40000040 ;  /* 0x40000040001b7882 */ /* 0x000fe20000000000 */
        /* <DEDUP_REMOVED lines=18> */
[----:B------:R-:W-:Y:S01]  /*2410*/  UMOV UR55, 0x40000040 ;  /* 0x4000004000377882 */ /* 0x000fe20000000000 */
[----:B------:R-:W-:-:S02]  /*2420*/  IMAD.MOV.U32 R107, RZ, RZ, R119 ;  /* 0x000000ffff6b7224 */ /* 0x000fc400078e0077 */
[--C-:B------:R-:W-:Y:S02]  /*2430*/  IMAD.MOV.U32 R106, RZ, RZ, R119.reuse ;  /* 0x000000ffff6a7224 */ /* 0x100fe400078e0077 */
[--C-:B------:R-:W-:Y:S02]  /*2440*/  IMAD.MOV.U32 R105, RZ, RZ, R119.reuse ;  /* 0x000000ffff697224 */ /* 0x100fe400078e0077 */
[--C-:B------:R-:W-:Y:S02]  /*2450*/  IMAD.MOV.U32 R104, RZ, RZ, R119.reuse ;  /* 0x000000ffff687224 */ /* 0x100fe400078e0077 */
[--C-:B------:R-:W-:Y:S02]  /*2460*/  IMAD.MOV.U32 R103, RZ, RZ, R119.reuse ;  /* 0x000000ffff677224 */ /* 0x100fe400078e0077 */
[--C-:B------:R-:W-:Y:S02]  /*2470*/  IMAD.MOV.U32 R102, RZ, RZ, R119.reuse ;  /* 0x000000ffff667224 */ /* 0x100fe400078e0077 */
[----:B------:R-:W-:-:S02]  /*2480*/  IMAD.MOV.U32 R101, RZ, RZ, R119 ;  /* 0x000000ffff657224 */ /* 0x000fc400078e0077 */
[--C-:B------:R-:W-:Y:S02]  /*2490*/  IMAD.MOV.U32 R100, RZ, RZ, R119.reuse ;  /* 0x000000ffff647224 */ /* 0x100fe400078e0077 */
[--C-:B------:R-:W-:Y:S02]  /*24a0*/  IMAD.MOV.U32 R99, RZ, RZ, R119.reuse ;  /* 0x000000ffff637224 */ /* 0x100fe400078e0077 */
[--C-:B------:R-:W-:Y:S02]  /*24b0*/  IMAD.MOV.U32 R98, RZ, RZ, R119.reuse ;  /* 0x000000ffff627224 */ /* 0x100fe400078e0077 */
[--C-:B------:R-:W-:Y:S02]  /*24c0*/  IMAD.MOV.U32 R97, RZ, RZ, R119.reuse ;  /* 0x000000ffff617224 */ /* 0x100fe400078e0077 */
[--C-:B------:R-:W-:Y:S01]  /*24d0*/  IMAD.MOV.U32 R96, RZ, RZ, R119.reuse ;  /* 0x000000ffff607224 */ /* 0x100fe200078e0077 */
[----:B------:R-:W-:Y:S02]  /*24e0*/  WARPGROUP.DEPBAR.LE gsb0, 0x0 ;  /* 0x00008000000079c5 */ /* 0x000fe40000010000 */
[----:B------:R-:W-:Y:S01]  /*24f0*/  WARPGROUP.ARRIVE ;  /* 0x00000000000079c5 */ /* 0x000fe20000000000 */
[----:B------:R-:W-:-:S02]  /*2500*/  IMAD.MOV.U32 R95, RZ, RZ, R119 ;  /* 0x000000ffff5f7224 */ /* 0x000fc400078e0077 */
[--C-:B------:R-:W-:Y:S02]  /*2510*/  IMAD.MOV.U32 R94, RZ, RZ, R119.reuse ;  /* 0x000000ffff5e7224 */ /* 0x100fe400078e0077 */
[--C-:B------:R-:W-:Y:S01]  /*2520*/  IMAD.MOV.U32 R93, RZ, RZ, R119.reuse ;  /* 0x000000ffff5d7224 */ /* 0x100fe200078e0077 */
[----:B------:R-:W-:Y:S01]  /*2530*/  HGMMA.64x16x16.F32 R64, gdesc[UR4], RZ, !UPT, gsb0 ;  /* 0x00200000044079f0 */ /* 0x000fe2000c0008ff */
[----:B------:R-:W-:Y:S01]  /*2540*/  UIADD3 UR6, UR48, 0x300, URZ ;  /* 0x0000030030067890 */ /* 0x000fe2000fffe03f */
[--C-:B------:R-:W-:Y:S01]  /*2550*/  IMAD.MOV.U32 R92, RZ, RZ, R119.reuse ;  /* 0x000000ffff5c7224 */ /* 0x100fe200078e0077 */
[----:B------:R-:W-:Y:S01]  /*2560*/  UMOV UR4, UR52 ;  /* 0x0000003400047c82 */ /* 0x000fe20008000000 */
[----:B------:R-:W-:Y:S01]  /*2570*/  UMOV UR5, UR53 ;  /* 0x0000003500057c82 */ /* 0x000fe20008000000 */
[----:B------:R-:W-:Y:S01]  /*2580*/  UMOV UR7, 0x40000040 ;  /* 0x4000004000077882 */ /* 0x000fe20000000000 */
[--C-:B------:R-:W-:Y:S02]  /*2590*/  IMAD.MOV.U32 R91, RZ, RZ, R119.reuse ;  /* 0x000000ffff5b7224 */ /* 0x100fe400078e0077 */
        /* <DEDUP_REMOVED lines=9> */
[----:B------:R-:W-:Y:S01]  /*2630*/  IMAD.MOV.U32 R81, RZ, RZ, R119 ;  /* 0x000000ffff517224 */ /* 0x000fe200078e0077 */
[----:B------:R-:W-:Y:S02]  /*2640*/  WARPGROUP.DEPBAR.LE gsb0, 0x0 ;  /* 0x00008000000079c5 */ /* 0x000fe40000010000 */
[----:B------:R-:W-:-:S06]  /*2650*/  WARPGROUP.ARRIVE ;  /* 0x00000000000079c5 */ /* 0x000fcc0000000000 */
[----:B------:R-:W-:Y:S01]  /*2660*/  HGMMA.64x16x16.F32 R56, gdesc[UR8], RZ, !UPT, gsb0 ;  /* 0x00200000083879f0 */ /* 0x000fe2000c0008ff */
[----:B------:R-:W-:Y:S02]  /*2670*/  UIADD3 UR8, UR48, 0x2, URZ ;  /* 0x0000000230087890 */ /* 0x000fe4000fffe03f */
[----:B------:R-:W-:Y:S01]  /*2680*/  UIADD3 UR10, UR48, 0x102, URZ ;  /* 0x00000102300a7890 */ /* 0x000fe2000fffe03f */
[----:B------:R-:W-:Y:S01]  /*2690*/  UMOV UR11, 0x40000040 ;  /* 0x40000040000b7882 */ /* 0x000fe20000000000 */
[----:B------:R-:W-:Y:S02]  /*26a0*/  WARPGROUP.DEPBAR.LE gsb0, 0x0 ;  /* 0x00008000000079c5 */ /* 0x000fe40000010000 */
[----:B------:R-:W-:-:S06]  /*26b0*/  WARPGROUP.ARRIVE ;  /* 0x00000000000079c5 */ /* 0x000fcc0000000000 */
[----:B------:R-:W-:Y:S01]  /*26c0*/  HGMMA.64x16x16.F32 R48, gdesc[UR12], RZ, !UPT, gsb0 ;  /* 0x002000000c3079f0 */ /* 0x000fe2000c0008ff */
        /* <DEDUP_REMOVED lines=19> */
[----:B------:R-:W-:Y:S01]  /*2800*/  UMOV UR8, UR4 ;  /* 0x0000000400087c82 */ /* 0x000fe20008000000 */
[----:B------:R-:W-:Y:S01]  /*2810*/  UMOV UR9, UR5 ;  /* 0x0000000500097c82 */ /* 0x000fe20008000000 */
[----:B------:R-:W-:Y:S01]  /*2820*/  UMOV UR12, UR4 ;  /* 0x00000004000c7c82 */ /* 0x000fe20008000000 */
[----:B------:R-:W-:Y:S01]  /*2830*/  UMOV UR13, UR5 ;  /* 0x00000005000d7c82 */ /* 0x000fe20008000000 */
[----:B------:R-:W-:Y:S01]  /*2840*/  UMOV UR16, UR4 ;  /* 0x0000000400107c82 */ /* 0x000fe20008000000 */
[----:B------:R-:W-:Y:S01]  /*2850*/  UMOV UR17, UR5 ;  /* 0x0000000500117c82 */ /* 0x000fe20008000000 */
[----:B------:R-:W-:Y:S01]  /*2860*/  UMOV UR20, UR4 ;  /* 0x0000000400147c82 */ /* 0x000fe20008000000 */
[----:B------:R-:W-:Y:S01]  /*2870*/  UMOV UR21, UR5 ;  /* 0x0000000500157c82 */ /* 0x000fe20008000000 */
[----:B------:R-:W-:Y:S01]  /*2880*/  UIADD3 UR24, UR49, 0x4, URZ ;  /* 0x0000000431187890 */ /* 0x000fe2000fffe03f */
[----:B------:R-:W-:-:S02]  /*2890*/  WARPGROUP.DEPBAR.LE gsb0, 0x0 ;  /* 0x00008000000079c5 */ /* 0x000fc40000010000 */
[----:B------:R-:W-:-:S06]  /*28a0*/  WARPGROUP.ARRIVE ;  /* 0x00000000000079c5 */ /* 0x000fcc0000000000 */
[----:B------:R-:W-:Y:S01]  /*28b0*/  HGMMA.64x16x16.F32 R72, gdesc[UR4], R72, gsb0 ;  /* 0x00200000044879f0 */ /* 0x000fe20008000848 */
[----:B------:R-:W-:Y:S01]  /*28c0*/  UIADD3 UR6, UR48, 0x82, URZ ;  /* 0x0000008230067890 */ /* 0x000fe2000fffe03f */
[----:B------:R-:W-:Y:S01]  /*28d0*/  UMOV UR7, 0x40000040 ;  /* 0x4000004000077882 */ /* 0x000fe20000000000 */
        /* <DEDUP_REMOVED lines=9> */
[----:B------:R-:W-:Y:S01]  /*2970*/  UMOV UR8, UR24 ;  /* 0x0000001800087c82 */ /* 0x000fe20008000000 */
[----:B------:R-:W-:Y:S01]  /*2980*/  UMOV UR9, 0x40000040 ;  /* 0x4000004000097882 */ /* 0x000fe20000000000 */
[----:B------:R-:W-:Y:S01]  /*2990*/  UMOV UR11, 0x40000040 ;  /* 0x40000040000b7882 */ /* 0x000fe20000000000 */
[----:B------:R-:W-:Y:S01]  /*29a0*/  UMOV UR24, UR8 ;  /* 0x0000000800187c82 */ /* 0x000fe20008000000 */
[----:B------:R-:W-:Y:S01]  /*29b0*/  UMOV UR25, UR9 ;  /* 0x0000000900197c82 */ /* 0x000fe20008000000 */
        /* <DEDUP_REMOVED lines=24> */
[----:B------:R-:W-:Y:S02]  /*2b40*/  UIADD3 UR6, UR49, 0x6, URZ ;  /* 0x0000000631067890 */ /* 0x000fe4000fffe03f */
[----:B------:R-:W-:-:S07]  /*2b50*/  UIADD3 UR7, UR48, 0x782, URZ ;  /* 0x0000078230077890 */ /* 0x000fce000fffe03f */
[----:B------:R-:W-:Y:S01]  /*2b60*/  UMOV UR54, UR7 ;  /* 0x0000000700367c82 */ /* 0x000fe20008000000 */
        /* <DEDUP_REMOVED lines=20> */
[----:B------:R-:W-:Y:S01]  /*2cb0*/  UIADD3 UR6, UR49, 0x400, URZ ;  /* 0x0000040031067890 */ /* 0x000fe2000fffe03f */
[----:B------:R-:W-:Y:S02]  /*2cc0*/  MOV R3, UR13 ;  /* 0x0000000d00037c02 */ /* 0x000fe40008000f00 */
[----:B------:R-:W-:Y:S01]  /*2cd0*/  MOV R4, UR12 ;  /* 0x0000000c00047c02 */ /* 0x000fe20008000f00 */
[----:B------:R-:W-:-:S02]  /*2ce0*/  WARPGROUP.DEPBAR.LE gsb0, 0x0 ;  /* 0x00008000000079c5 */ /* 0x000fc40000010000 */
        /* <DEDUP_REMOVED lines=69> */
[----:B------:R-:W-:Y:S01]  /*3140*/  UMOV UR15, 0x40000040 ;  /* 0x40000040000f7882 */ /* 0x000fe20000000000 */
[----:B------:R-:W-:Y:S01]  /*3150*/  R2UR UR7, R18 ;  /* 0x00000000120772ca */ /* 0x000fe200000e0000 */
        /* <DEDUP_REMOVED lines=272> */
[----:B------:R-:W-:Y:S01]  /*4260*/  R2UR UR13, R3 ;  /* 0x00000000030d72ca */ /* 0x000fe200000e0000 */
[----:B------:R-:W-:Y:S01]  /*4270*/  ULDC UR14, c[0x0][0x988] ;  /* 0x00026200000e7ab9 */ /* 0x000fe20000000800 */
[----:B------:R-:W-:Y:S01]  /*4280*/  R2UR UR12, R4 ;  /* 0x00000000040c72ca */ /* 0x000fe200000e0000 */
[----:B------:R-:W-:Y:S02]  /*4290*/  WARPGROUP.DEPBAR.LE gsb0, 0x0 ;  /* 0x00008000000079c5 */ /* 0x000fe40000010000 */
[----:B------:R-:W-:-:S06]  /*42a0*/  WARPGROUP.ARRIVE ;  /* 0x00000000000079c5 */ /* 0x000fcc0000000000 */
[----:B------:R-:W-:Y:S01]  /*42b0*/  HGMMA.64x16x16.F32 R56, gdesc[UR52], R56, gsb0 ;  /* 0x00200000343879f0 */ /* 0x000fe20008000838 */
[----:B------:R-:W-:Y:S02]  /*42c0*/  R2UR UR52, R7 ;  /* 0x00000000073472ca */ /* 0x000fe400000e0000 */
        /* <DEDUP_REMOVED lines=13> */
[----:B------:R-:W-:Y:S01]  /*43a0*/  ULDC UR6, c[0x0][0x9d8] ;  /* 0x0002760000067ab9 */ /* 0x000fe20000000800 */
[----:B------:R-:W-:Y:S02]  /*43b0*/  WARPGROUP.DEPBAR.LE gsb0, 0x0 ;  /* 0x00008000000079c5 */ /* 0x000fe40000010000 */
[----:B------:R-:W-:-:S06]  /*43c0*/  WARPGROUP.ARRIVE ;  /* 0x00000000000079c5 */ /* 0x000fcc0000000000 */
[----:B------:R-:W-:Y:S03]  /*43d0*/  HGMMA.64x16x16.F32 R32, gdesc[UR56], R32, gsb0 ;  /* 0x00200000382079f0 */ /* 0x000fe60008000820 */
        /* <DEDUP_REMOVED lines=18> */
[----:B------:R-:W-:Y:S01]  /*4500*/  UMOV UR47, 0x40000040 ;  /* 0x40000040002f7882 */ /* 0x000fe20000000000 */
[----:B------:R-:W-:Y:S01]  /*4510*/  FMUL.FTZ R75, R75, UR6 ;  /* 0x000000064b4b7c20 */ /* 0x000fe20008410000 */
[----:B------:R-:W-:Y:S01]  /*4520*/  FMUL.FTZ R78, R78, UR6 ;  /* 0x000000064e4e7c20 */ /* 0x000fe20008410000 */
[----:B------:R-:W-:-:S04]  /*4530*/  FMUL.FTZ R79, R79, UR6 ;  /* 0x000000064f4f7c20 */ /* 0x000fc80008410000 */
[----:B------:R-:W-:Y:S08]  /*4540*/  MUFU.TANH R73, R73 ;  /* 0x0000004900497308 */ /* 0x000ff00000002400 */
[----:B------:R-:W-:Y:S08]  /*4550*/  MUFU.TANH R76, R76 ;  /* 0x0000004c004c7308 */ /* 0x000ff00000002400 */
[----:B------:R-:W0:Y:S08]  /*4560*/  MUFU.TANH R3, R74 ;  /* 0x0000004a00037308 */ /* 0x000e300000002400 */
[----:B------:R-:W-:Y:S08]  /*4570*/  MUFU.TANH R77, R77 ;  /* 0x0000004d004d7308 */ /* 0x000ff00000002400 */
[----:B------:R1:W2:Y:S08]  /*4580*/  MUFU.TANH R4, R75 ;  /* 0x0000004b00047308 */ /* 0x0002b00000002400 */
[----:B------:R3:W4:Y:S01]  /*4590*/  MUFU.TANH R6, R78 ;  /* 0x0000004e00067308 */ /* 0x0007220000002400 */
[----:B-1----:R-:W-:Y:S01]  /*45a0*/  IMAD.MOV.U32 R75, RZ, RZ, R119 ;  /* 0x000000ffff4b7224 */ /* 0x002fe200078e0077 */
[----:B------:R-:W-:-:S02]  /*45b0*/  WARPGROUP.DEPBAR.LE gsb0, 0x0 ;  /* 0x00008000000079c5 */ /* 0x000fc40000010000 */
        /* <DEDUP_REMOVED lines=12> */
[----:B------:R-:W-:Y:S01]  /*4680*/  FMUL.FTZ R70, R70, UR6 ;  /* 0x0000000646467c20 */ /* 0x000fe20008410000 */
[----:B---3--:R-:W-:-:S03]  /*4690*/  IMAD.MOV.U32 R78, RZ, RZ, R119 ;  /* 0x000000ffff4e7224 */ /* 0x008fc600078e0077 */
[----:B------:R-:W-:Y:S08]  /*46a0*/  MUFU.TANH R10, R66 ;  /* 0x00000042000a7308 */ /* 0x000ff00000002400 */
[----:B------:R-:W-:Y:S08]  /*46b0*/  MUFU.TANH R65, R65 ;  /* 0x0000004100417308 */ /* 0x000ff00000002400 */
[----:B------:R-:W-:Y:S08]  /*46c0*/  MUFU.TANH R11, R67 ;  /* 0x00000043000b7308 */ /* 0x000ff00000002400 */
[----:B------:R-:W-:Y:S08]  /*46d0*/  MUFU.TANH R8, R68 ;  /* 0x0000004400087308 */ /* 0x000ff00000002400 */
[----:B------:R1:W3:Y:S08]  /*46e0*/  MUFU.TANH R9, R79 ;  /* 0x0000004f00097308 */ /* 0x0002f00000002400 */
[----:B------:R-:W-:Y:S01]  /*46f0*/  MUFU.TANH R13, R71 ;  /* 0x00000047000d7308 */ /* 0x000fe20000002400 */
[----:B-1----:R-:W-:Y:S01]  /*4700*/  IMAD.MOV.U32 R79, RZ, RZ, R119 ;  /* 0x000000ffff4f7224 */ /* 0x002fe200078e0077 */
[----:B------:R-:W-:-:S02]  /*4710*/  WARPGROUP.DEPBAR.LE gsb0, 0x0 ;  /* 0x00008000000079c5 */ /* 0x000fc40000010000 */
[----:B------:R-:W-:Y:S01]  /*4720*/  WARPGROUP.ARRIVE ;  /* 0x00000000000079c5 */ /* 0x000fe20000000000 */
[----:B------:R-:W-:Y:S01]  /*4730*/  FMUL.FTZ R58, R58, UR6 ;  /* 0x000000063a3a7c20 */ /* 0x000fe20008410000 */
[----:B------:R-:W-:Y:S01]  /*4740*/  FMUL.FTZ R62, R62, UR6 ;  /* 0x000000063e3e7c20 */ /* 0x000fe20008410000 */
[----:B------:R-:W-:Y:S01]  /*4750*/  FMUL.FTZ R63, R63, UR6 ;  /* 0x000000063f3f7c20 */ /* 0x000fe20008410000 */
[----:B------:R-:W-:Y:S01]  /*4760*/  FMUL.FTZ R56, R56, UR6 ;  /* 0x0000000638387c20 */ /* 0x000fe20008410000 */
[----:B------:R-:W-:Y:S01]  /*4770*/  MUFU.TANH R14, R58 ;  /* 0x0000003a000e7308 */ /* 0x000fe20000002400 */
[----:B------:R-:W-:Y:S01]  /*4780*/  HGMMA.64x16x16.F32 R48, gdesc[UR44], R48, gsb0 ;  /* 0x002000002c3079f0 */ /* 0x000fe20008000830 */
[----:B------:R-:W-:Y:S01]  /*4790*/  UIADD3 UR46, UR48, 0x906, URZ ;  /* 0x00000906302e7890 */ /* 0x000fe2000fffe03f */
[----:B------:R-:W-:Y:S01]  /*47a0*/  FMUL.FTZ R57, R57, UR6 ;  /* 0x0000000639397c20 */ /* 0x000fe20008410000 */
[----:B------:R-:W-:Y:S01]  /*47b0*/  UMOV UR47, 0x40000040 ;  /* 0x40000040002f7882 */ /* 0x000fe20000000000 */
[----:B------:R-:W-:Y:S01]  /*47c0*/  FMUL.FTZ R59, R59, UR6 ;  /* 0x000000063b3b7c20 */ /* 0x000fe20008410000 */
[----:B------:R-:W-:Y:S01]  /*47d0*/  FMUL.FTZ R60, R60, UR6 ;  /* 0x000000063c3c7c20 */ /* 0x000fe20008410000 */
[----:B------:R-:W-:Y:S01]  /*47e0*/  FMUL.FTZ R61, R61, UR6 ;  /* 0x000000063d3d7c20 */ /* 0x000fe20008410000 */
        /* <DEDUP_REMOVED lines=10> */
[----:B------:R-:W-:Y:S01]  /*4890*/  FMUL.FTZ R51, R51, UR6 ;  /* 0x0000000633337c20 */ /* 0x000fe20008410000 */
[----:B------:R-:W-:Y:S01]  /*48a0*/  FMUL.FTZ R50, R50, UR6 ;  /* 0x0000000632327c20 */ /* 0x000fe20008410000 */
[----:B------:R1:W-:Y:S01]  /*48b0*/  MUFU.TANH R58, R49 ;  /* 0x00000031003a7308 */ /* 0x0003e20000002400 */
[----:B------:R-:W-:Y:S01]  /*48c0*/  HGMMA.64x16x16.F32 R40, gdesc[UR44], R40, gsb0 ;  /* 0x002000002c2879f0 */ /* 0x000fe20008000828 */
[----:B------:R-:W-:Y:S01]  /*48d0*/  UIADD3 UR46, UR48, 0x986, URZ ;  /* 0x00000986302e7890 */ /* 0x000fe2000fffe03f */
[----:B------:R-:W-:Y:S01]  /*48e0*/  FMUL.FTZ R55, R55, UR6 ;  /* 0x0000000637377c20 */ /* 0x000fe20008410000 */
[----:B------:R-:W-:Y:S01]  /*48f0*/  UMOV UR47, 0x40000040 ;  /* 0x40000040002f7882 */ /* 0x000fe20000000000 */
[----:B------:R-:W-:Y:S01]  /*4900*/  FMUL.FTZ R52, R52, UR6 ;  /* 0x0000000634347c20 */ /* 0x000fe20008410000 */
[----:B------:R-:W-:Y:S01]  /*4910*/  FMUL.FTZ R54, R54, UR6 ;  /* 0x0000000636367c20 */ /* 0x000fe20008410000 */
[----:B------:R-:W-:Y:S01]  /*4920*/  FMUL.FTZ R53, R53, UR6 ;  /* 0x0000000635357c20 */ /* 0x000fe20008410000 */
[----:B------:R5:W-:Y:S01]  /*4930*/  MUFU.TANH R7, R48 ;  /* 0x0000003000077308 */ /* 0x000be20000002400 */
[----:B-1----:R-:W-:-:S07]  /*4940*/  IMAD.U32 R49, RZ, RZ, UR51 ;  /* 0x00000033ff317e24 */ /* 0x002fce000f8e00ff */
[----:B------:R1:W-:Y:S01]  /*4950*/  MUFU.TANH R66, R51 ;  /* 0x0000003300427308 */ /* 0x0003e20000002400 */
[----:B-----5:R-:W-:-:S07]  /*4960*/  IADD3 R48, R49, 0x70, -R204 ;  /* 0x0000007031307810 */ /* 0x020fce0007ffe8cc */
[----:B------:R-:W-:Y:S01]  /*4970*/  MUFU.TANH R59, R50 ;  /* 0x00000032003b7308 */ /* 0x000fe20000002400 */
[----:B-1----:R-:W-:Y:S01]  /*4980*/  IMAD.U32 R51, RZ, RZ, UR50 ;  /* 0x00000032ff337e24 */ /* 0x002fe2000f8e00ff */
[----:B------:R-:W-:-:S03]  /*4990*/  UIADD3 UR50, UR50, -0x2, URZ ;  /* 0xfffffffe32327890 */ /* 0x000fc6000fffe03f */
[----:B------:R-:W-:Y:S01]  /*49a0*/  IMAD R74, R51, -0x70, R48 ;  /* 0xffffff90334a7824 */ /* 0x000fe200078e0230 */
[----:B------:R-:W-:Y:S02]  /*49b0*/  UISETP.GE.AND UP0, UPT, UR50, UR7, UPT ;  /* 0x000000073200728c */ /* 0x000fe4000bf06270 */
[----:B------:R-:W1:Y:S02]  /*49c0*/  MUFU.TANH R12, R70 ;  /* 0x00000046000c7308 */ /* 0x000e640000002400 */
[C---:B------:R-:W-:Y:S02]  /*49d0*/  ISETP.GT.AND P4, PT, R74.reuse, RZ, PT ;  /* 0x000000ff4a00720c */ /* 0x040fe40003f84270 */
[C---:B------:R-:W-:Y:S02]  /*49e0*/  ISETP.GT.AND P2, PT, R74.reuse, 0x1, PT ;  /* 0x000000014a00780c */ /* 0x040fe40003f44270 */
[C---:B------:R-:W-:Y:S02]  /*49f0*/  ISETP.GT.AND P5, PT, R74.reuse, 0x10, PT ;  /* 0x000000104a00780c */ /* 0x040fe40003fa4270 */
[C---:B------:R-:W-:Y:S01]  /*4a00*/  ISETP.GT.AND P3, PT, R74.reuse, 0x8, PT ;  /* 0x000000084a00780c */ /* 0x040fe20003f64270 */
[----:B------:R-:W5:Y:S01]  /*4a10*/  MUFU.TANH R60, R60 ;  /* 0x0000003c003c7308 */ /* 0x000f620000002400 */
[----:B------:R-:W-:-:S02]  /*4a20*/  ISETP.GT.AND P6, PT, R74, 0x9, PT ;  /* 0x000000094a00780c */ /* 0x000fc40003fc4270 */
[----:B0-----:R-:W-:Y:S02]  /*4a30*/  FSEL R3, R3, -INF , P4 ;  /* 0xff80000003037808 */ /* 0x001fe40002000000 */
[----:B--2---:R-:W-:Y:S02]  /*4a40*/  FSEL R4, R4, -INF , P2 ;  /* 0xff80000004047808 */ /* 0x004fe40001000000 */
[----:B----4-:R-:W-:Y:S01]  /*4a50*/  FSEL R6, R6, -INF , P3 ;  /* 0xff80000006067808 */ /* 0x010fe20001800000 */
[----:B------:R-:W0:Y:S01]  /*4a60*/  MUFU.TANH R61, R61 ;  /* 0x0000003d003d7308 */ /* 0x000e220000002400 */
[----:B---3--:R-:W-:Y:S02]  /*4a70*/  FSEL R9, R9, -INF , P6 ;  /* 0xff80000009097808 */ /* 0x008fe40003000000 */
[----:B------:R-:W-:Y:S01]  /*4a80*/  FSEL R10, R10, -INF , P5 ;  /* 0xff8000000a0a7808 */ /* 0x000fe20002800000 */
[----:B------:R-:W-:Y:S02]  /*4a90*/  WARPGROUP.DEPBAR.LE gsb0, 0x0 ;  /* 0x00008000000079c5 */ /* 0x000fe40000010000 */
[----:B------:R-:W-:Y:S01]  /*4aa0*/  WARPGROUP.ARRIVE ;  /* 0x00000000000079c5 */ /* 0x000fe20000000000 */
[----:B------:R-:W-:Y:S01]  /*4ab0*/  FMUL.FTZ R40, R40, UR6 ;  /* 0x0000000628287c20 */ /* 0x000fe20008410000 */
[----:B------:R-:W-:Y:S01]  /*4ac0*/  FMUL.FTZ R42, R42, UR6 ;  /* 0x000000062a2a7c20 */ /* 0x000fe20008410000 */
[----:B------:R-:W-:Y:S01]  /*4ad0*/  FMUL.FTZ R46, R46, UR6 ;  /* 0x000000062e2e7c20 */ /* 0x000fe20008410000 */
[----:B------:R-:W-:Y:S01]  /*4ae0*/  FMUL.FTZ R49, R47, UR6 ;  /* 0x000000062f317c20 */ /* 0x000fe20008410000 */
[----:B------:R2:W-:Y:S01]  /*4af0*/  MUFU.TANH R62, R40 ;  /* 0x00000028003e7308 */ /* 0x0005e20000002400 */
[----:B------:R-:W-:Y:S01]  /*4b00*/  HGMMA.64x16x16.F32 R32, gdesc[UR44], R32, gsb0 ;  /* 0x002000002c2079f0 */ /* 0x000fe20008000820 */
[----:B------:R-:W-:Y:S01]  /*4b10*/  FSEL R47, R73, -INF , P2 ;  /* 0xff800000492f7808 */ /* 0x000fe20001000000 */
[----:B------:R-:W-:Y:S01]  /*4b20*/  FMUL.FTZ R43, R43, UR6 ;  /* 0x000000062b2b7c20 */ /* 0x000fe20008410000 */
[----:B------:R-:W-:Y:S01]  /*4b30*/  FMUL.FTZ R48, R45, UR6 ;  /* 0x000000062d307c20 */ /* 0x000fe20008410000 */
[----:B------:R-:W-:Y:S01]  /*4b40*/  FSEL R45, R76, -INF , P3 ;  /* 0xff8000004c2d7808 */ /* 0x000fe20001800000 */
[----:B------:R-:W-:Y:S01]  /*4b50*/  FMUL.FTZ R41, R41, UR6 ;  /* 0x0000000629297c20 */ /* 0x000fe20008410000 */
[----:B------:R-:W-:Y:S01]  /*4b60*/  UIADD3 UR46, UR48, 0xa06, URZ ;  /* 0x00000a06302e7890 */ /* 0x000fe2000fffe03f */
[----:B------:R3:W-:Y:S01]  /*4b70*/  MUFU.TANH R67, R42 ;  /* 0x0000002a00437308 */ /* 0x0007e20000002400 */
[----:B--2---:R-:W-:Y:S01]  /*4b80*/  FMUL.FTZ R40, R44, UR6 ;  /* 0x000000062c287c20 */ /* 0x004fe20008410000 */
[----:B------:R-:W-:Y:S01]  /*4b90*/  FSEL R44, R72, -INF , P4 ;  /* 0xff800000482c7808 */ /* 0x000fe20002000000 */
[----:B------:R-:W-:Y:S01]  /*4ba0*/  UMOV UR47, 0x40000040 ;  /* 0x40000040002f7882 */ /* 0x000fe20000000000 */
[C---:B------:R-:W-:Y:S01]  /*4bb0*/  ISETP.GT.AND P4, PT, R74.reuse, 0x11, PT ;  /* 0x000000114a00780c */ /* 0x040fe20003f84270 */
[----:B------:R-:W-:Y:S01]  /*4bc0*/  IMAD.MOV.U32 R76, RZ, RZ, R119 ;  /* 0x000000ffff4c7224 */ /* 0x000fe200078e0077 */
[----:B------:R-:W-:-:S02]  /*4bd0*/  ISETP.GT.AND P2, PT, R74, 0x18, PT ;  /* 0x000000184a00780c */ /* 0x000fc40003f44270 */
[----:B------:R2:W-:Y:S01]  /*4be0*/  MUFU.TANH R68, R43 ;  /* 0x0000002b00447308 */ /* 0x0005e20000002400 */
[----:B---3--:R-:W-:Y:S02]  /*4bf0*/  FSEL R42, R64, -INF , P5 ;  /* 0xff800000402a7808 */ /* 0x008fe40002800000 */
[----:B------:R-:W-:Y:S02]  /*4c00*/  ISETP.GT.AND P3, PT, R74, 0x19, PT ;  /* 0x000000194a00780c */ /* 0x000fe40003f64270 */
[----:B------:R-:W-:Y:S02]  /*4c10*/  FSEL R8, R8, -INF , P2 ;  /* 0xff80000008087808 */ /* 0x000fe40001000000 */
[C---:B------:R-:W-:Y:S01]  /*4c20*/  ISETP.GT.AND P5, PT, R74.reuse, 0x21, PT ;  /* 0x000000214a00780c */ /* 0x040fe20003fa4270 */
[----:B------:R3:W-:Y:S01]  /*4c30*/  MUFU.TANH R64, R46 ;  /* 0x0000002e00407308 */ /* 0x0007e20000002400 */
[----:B--2---:R-:W-:Y:S01]  /*4c40*/  FSEL R43, R77, -INF , P6 ;  /* 0xff8000004d2b7808 */ /* 0x004fe20003000000 */
[----:B------:R-:W-:Y:S01]  /*4c50*/  IMAD.MOV.U32 R77, RZ, RZ, R119 ;  /* 0x000000ffff4d7224 */ /* 0x000fe200078e0077 */
[----:B------:R-:W-:-:S02]  /*4c60*/  ISETP.GT.AND P6, PT, R74, 0x20, PT ;  /* 0x000000204a00780c */ /* 0x000fc40003fc4270 */
[----:B------:R-:W-:Y:S02]  /*4c70*/  FSEL R11, R11, -INF , P4 ;  /* 0xff8000000b0b7808 */ /* 0x000fe40002000000 */
[----:B-1----:R-:W-:Y:S01]  /*4c80*/  FSEL R12, R12, -INF , P2 ;  /* 0xff8000000c0c7808 */ /* 0x002fe20001000000 */
[----:B------:R1:W-:Y:S01]  /*4c90*/  MUFU.TANH R71, R48 ;  /* 0x0000003000477308 */ /* 0x0003e20000002400 */
[----:B---3--:R-:W-:Y:S02]  /*4ca0*/  FMNMX.FTZ R46, R44, R47, !PT ;  /* 0x0000002f2c2e7209 */ /* 0x008fe40007810000 */
[----:B------:R-:W-:Y:S02]  /*4cb0*/  ISETP.GT.AND P2, PT, R74, 0x29, PT ;  /* 0x000000294a00780c */ /* 0x000fe40003f44270 */
[----:B------:R-:W-:Y:S02]  /*4cc0*/  FSEL R13, R13, -INF , P3 ;  /* 0xff8000000d0d7808 */ /* 0x000fe40001800000 */
[----:B------:R-:W-:Y:S01]  /*4cd0*/  FSEL R14, R14, -INF , P6 ;  /* 0xff8000000e0e7808 */ /* 0x000fe20003000000 */
[----:B------:R2:W-:Y:S01]  /*4ce0*/  MUFU.TANH R63, R41 ;  /* 0x00000029003f7308 */ /* 0x0005e20000002400 */
[----:B-1----:R-:W-:-:S02]  /*4cf0*/  FMNMX.FTZ R48, R45, R46, !PT ;  /* 0x0000002e2d307209 */ /* 0x002fc40007810000 */
[----:B------:R-:W-:Y:S02]  /*4d00*/  FSEL R46, R56, -INF , P6 ;  /* 0xff800000382e7808 */ /* 0x000fe40003000000 */
[C---:B------:R-:W-:Y:S02]  /*4d10*/  ISETP.GT.AND P6, PT, R74.reuse, 0x31, PT ;  /* 0x000000314a00780c */ /* 0x040fe40003fc4270 */
[----:B------:R-:W-:Y:S01]  /*4d20*/  FSEL R15, R15, -INF , P5 ;  /* 0xff8000000f0f7808 */ /* 0x000fe20002800000 */
[----:B------:R1:W-:Y:S01]  /*4d30*/  MUFU.TANH R70, R40 ;  /* 0x0000002800467308 */ /* 0x0003e20000002400 */
[----:B--2---:R-:W-:Y:S02]  /*4d40*/  FSEL R41, R65, -INF , P4 ;  /* 0xff80000041297808 */ /* 0x004fe40002000000 */
[----:B------:R-:W-:Y:S01]  /*4d50*/  ISETP.GT.AND P4, PT, R74, 0x28, PT ;  /* 0x000000284a00780c */ /* 0x000fe20003f84270 */
[----:B------:R-:W-:Y:S02]  /*4d60*/  WARPGROUP.DEPBAR.LE gsb0, 0x0 ;  /* 0x00008000000079c5 */ /* 0x000fe40000010000 */
[----:B------:R-:W-:-:S02]  /*4d70*/  WARPGROUP.ARRIVE ;  /* 0x00000000000079c5 */ /* 0x000fc40000000000 */
[----:B------:R2:W-:Y:S01]  /*4d80*/  MUFU.TANH R65, R49 ;  /* 0x0000003100417308 */ /* 0x0005e20000002400 */
[----:B-1----:R-:W-:Y:S01]  /*4d90*/  FSEL R40, R69, -INF , P3 ;  /* 0xff80000045287808 */ /* 0x002fe20001800000 */
[----:B------:R-:W-:Y:S01]  /*4da0*/  FMUL.FTZ R33, R33, UR6 ;  /* 0x0000000621217c20 */ /* 0x000fe20008410000 */
[----:B------:R-:W-:Y:S01]  /*4db0*/  FMUL.FTZ R34, R34, UR6 ;  /* 0x0000000622227c20 */ /* 0x000fe20008410000 */
[----:B------:R-:W-:Y:S01]  /*4dc0*/  ISETP.GT.AND P3, PT, R74, 0x30, PT ;  /* 0x000000304a00780c */ /* 0x000fe20003f64270 */
[----:B------:R-:W-:Y:S01]  /*4dd0*/  HGMMA.64x16x16.F32 R24, gdesc[UR44], R24, gsb0 ;  /* 0x002000002c1879f0 */ /* 0x000fe20008000818 */
[----:B------:R-:W-:Y:S01]  /*4de0*/  FSEL R20, R20, -INF , P4 ;  /* 0xff80000014147808 */ /* 0x000fe20002000000 */
[----:B------:R-:W-:Y:S01]  /*4df0*/  FMUL.FTZ R35, R35, UR6 ;  /* 0x0000000623237c20 */ /* 0x000fe20008410000 */
[----:B------:R1:W-:Y:S01]  /*4e00*/  MUFU.TANH R56, R33 ;  /* 0x0000002100387308 */ /* 0x0003e20000002400 */
[----:B--2---:R-:W-:Y:S01]  /*4e10*/  FMNMX.FTZ R49, R43, R48, !PT ;  /* 0x000000302b317209 */ /* 0x004fe20007810000 */
[----:B------:R-:W-:Y:S01]  /*4e20*/  FMUL.FTZ R32, R32, UR6 ;  /* 0x0000000620207c20 */ /* 0x000fe20008410000 */
[----:B------:R-:W-:Y:S01]  /*4e30*/  FSEL R48, R57, -INF , P5 ;  /* 0xff80000039307808 */ /* 0x000fe20002800000 */
[----:B------:R-:W-:Y:S01]  /*4e40*/  FMUL.FTZ R36, R36, UR6 ;  /* 0x0000000624247c20 */ /* 0x000fe20008410000 */
[----:B------:R-:W-:Y:S01]  /*4e50*/  FMNMX.FTZ R50, R42, R49, !PT ;  /* 0x000000312a327209 */ /* 0x000fe20007810000 */
[----:B------:R-:W-:Y:S01]  /*4e60*/  FMUL.FTZ R39, R39, UR6 ;  /* 0x0000000627277c20 */ /* 0x000fe20008410000 */
[----:B-----5:R-:W-:Y:S01]  /*4e70*/  FSEL R49, R60, -INF , P4 ;  /* 0xff8000003c317808 */ /* 0x020fe20002000000 */
[----:B------:R-:W-:Y:S01]  /*4e80*/  MUFU.TANH R55, R55 ;  /* 0x0000003700377308 */ /* 0x000fe20000002400 */
[----:B------:R-:W-:-:S02]  /*4e90*/  FMNMX.FTZ R51, R41, R50, !PT ;  /* 0x0000003229337209 */ /* 0x000fc40007810000 */
[----:B0-----:R-:W-:Y:S02]  /*4ea0*/  FSEL R50, R61, -INF , P2 ;  /* 0xff8000003d327808 */ /* 0x001fe40001000000 */
[----:B------:R-:W-:Y:S02]  /*4eb0*/  FMNMX.FTZ R51, R8, R51, !PT ;  /* 0x0000003308337209 */ /* 0x000fe40007810000 */
[----:B------:R-:W-:Y:S01]  /*4ec0*/  ISETP.GT.AND P4, PT, R74, 0x39, PT ;  /* 0x000000394a00780c */ /* 0x000fe20003f84270 */
[----:B------:R-:W0:Y:S01]  /*4ed0*/  MUFU.TANH R52, R52 ;  /* 0x0000003400347308 */ /* 0x000e220000002400 */
[----:B------:R-:W-:Y:S02]  /*4ee0*/  FMNMX.FTZ R51, R40, R51, !PT ;  /* 0x0000003328337209 */ /* 0x000fe40007810000 */
[----:B------:R-:W-:Y:S02]  /*4ef0*/  ISETP.GT.AND P5, PT, R74, 0x38, PT ;  /* 0x000000384a00780c */ /* 0x000fe40003fa4270 */
[----:B-1----:R-:W-:-:S02]  /*4f00*/  FMNMX.FTZ R33, R46, R51, !PT ;  /* 0x000000332e217209 */ /* 0x002fc40007810000 */
[----:B------:R-:W-:Y:S01]  /*4f10*/  FSEL R51, R7, -INF , P3 ;  /* 0xff80000007337808 */ /* 0x000fe20001800000 */
[----:B------:R1:W-:Y:S01]  /*4f20*/  MUFU.TANH R72, R34 ;  /* 0x0000002200487308 */ /* 0x0003e20000002400 */
[----:B------:R-:W-:Y:S01]  /*4f30*/  FMUL.FTZ R7, R37, UR6 ;  /* 0x0000000625077c20 */ /* 0x000fe20008410000 */
[----:B------:R-:W-:Y:S02]  /*4f40*/  FSEL R37, R58, -INF , P6 ;  /* 0xff8000003a257808 */ /* 0x000fe40003000000 */
[----:B------:R-:W-:Y:S02]  /*4f50*/  FSEL R21, R21, -INF , P2 ;  /* 0xff80000015157808 */ /* 0x000fe40001000000 */
[----:B------:R-:W-:Y:S02]  /*4f60*/  ISETP.GT.AND P2, PT, R74, 0x40, PT ;  /* 0x000000404a00780c */ /* 0x000fe40003f44270 */
[----:B------:R-:W2:Y:S01]  /*4f70*/  MUFU.TANH R54, R54 ;  /* 0x0000003600367308 */ /* 0x000ea20000002400 */
[----:B-1----:R-:W-:-:S02]  /*4f80*/  FMNMX.FTZ R34, R48, R33, !PT ;  /* 0x0000002130227209 */ /* 0x002fc40007810000 */
[----:B0-----:R-:W-:Y:S02]  /*4f90*/  FSEL R52, R52, -INF , P5 ;  /* 0xff80000034347808 */ /* 0x001fe40002800000 */
[----:B------:R-:W-:Y:S02]  /*4fa0*/  FMNMX.FTZ R57, R49, R34, !PT ;  /* 0x0000002231397209 */ /* 0x000fe40007810000 */
[----:B------:R-:W-:Y:S01]  /*4fb0*/  FSEL R33, R66, -INF , P6 ;  /* 0xff80000042217808 */ /* 0x000fe20003000000 */
[----:B------:R-:W0:Y:S01]  /*4fc0*/  MUFU.TANH R53, R53 ;  /* 0x0000003500357308 */ /* 0x000e220000002400 */
[----:B------:R-:W-:Y:S02]  /*4fd0*/  FMNMX.FTZ R58, R50, R57, !PT ;  /* 0x00000039323a7209 */ /* 0x000fe40007810000 */
[----:B------:R-:W-:Y:S02]  /*4fe0*/  ISETP.GT.AND P6, PT, R74, 0x48, PT ;  /* 0x000000484a00780c */ /* 0x000fe40003fc4270 */
[----:B------:R-:W-:-:S02]  /*4ff0*/  FMNMX.FTZ R58, R51, R58, !PT ;  /* 0x0000003a333a7209 */ /* 0x000fc40007810000 */
[----:B------:R-:W-:Y:S01]  /*5000*/  FSEL R57, R70, -INF , P6 ;  /* 0xff80000046397808 */ /* 0x000fe20003000000 */
[----:B------:R1:W-:Y:S01]  /*5010*/  MUFU.TANH R73, R35 ;  /* 0x0000002300497308 */ /* 0x0003e20000002400 */
[----:B--2---:R-:W-:Y:S01]  /*5020*/  FSEL R34, R54, -INF , P5 ;  /* 0xff80000036227808 */ /* 0x004fe20002800000 */
[----:B------:R-:W-:Y:S01]  /*5030*/  FMUL.FTZ R54, R38, UR6 ;  /* 0x0000000626367c20 */ /* 0x000fe20008410000 */
[----:B------:R-:W-:Y:S01]  /*5040*/  ISETP.GT.AND P5, PT, R74, 0x49, PT ;  /* 0x000000494a00780c */ /* 0x000fe20003fa4270 */
[----:B------:R-:W-:Y:S02]  /*5050*/  WARPGROUP.DEPBAR.LE gsb0, 0x0 ;  /* 0x00008000000079c5 */ /* 0x000fe40000010000 */
[----:B------:R-:W-:Y:S01]  /*5060*/  FMUL.FTZ R26, R26, UR6 ;  /* 0x000000061a1a7c20 */ /* 0x000fe20008410000 */
[----:B------:R-:W-:Y:S01]  /*5070*/  FMUL.FTZ R31, R31, UR6 ;  /* 0x000000061f1f7c20 */ /* 0x000fe20008410000 */
[----:B------:R2:W3:Y:S01]  /*5080*/  MUFU.TANH R69, R32 ;  /* 0x0000002000457308 */ /* 0x0004e20000002400 */
[----:B-1----:R-:W-:Y:S01]  /*5090*/  FSEL R35, R55, -INF , P4 ;  /* 0xff80000037237808 */ /* 0x002fe20002000000 */
[----:B------:R-:W-:Y:S01]  /*50a0*/  FMUL.FTZ R30, R30, UR6 ;  /* 0x000000061e1e7c20 */ /* 0x000fe20008410000 */
[----:B------:R-:W-:Y:S01]  /*50b0*/  FMNMX.FTZ R55, R37, R58, !PT ;  /* 0x0000003a25377209 */ /* 0x000fe20007810000 */
[----:B------:R1:W-:Y:S01]  /*50c0*/  @!P1 SYNCS.ARRIVE.TRANS64.RED.A1T0 RZ, [R0+URZ], RZ ;  /* 0x000000ff00ff99a7 */ /* 0x0003e2000810043f */
[----:B0-----:R-:W-:-:S02]  /*50d0*/  FSEL R38, R53, -INF , P4 ;  /* 0xff80000035267808 */ /* 0x001fc40002000000 */
[----:B------:R-:W-:Y:S01]  /*50e0*/  FMNMX.FTZ R55, R52, R55, !PT ;  /* 0x0000003734377209 */ /* 0x000fe20007810000 */
[----:B------:R0:W4:Y:S01]  /*50f0*/  MUFU.TANH R61, R36 ;  /* 0x00000024003d7308 */ /* 0x0001220000002400 */
[----:B--2---:R-:W-:Y:S01]  /*5100*/  FSEL R32, R59, -INF , P3 ;  /* 0xff8000003b207808 */ /* 0x004fe20001800000 */
[----:B------:R-:W-:Y:S01]  /*5110*/  FMUL.FTZ R59, R24, UR6 ;  /* 0x00000006183b7c20 */ /* 0x000fe20008410000 */
[----:B------:R-:W-:Y:S02]  /*5120*/  ISETP.GT.AND P3, PT, R74, 0x41, PT ;  /* 0x000000414a00780c */ /* 0x000fe40003f64270 */
[----:B------:R-:W-:Y:S02]  /*5130*/  FSEL R53, R62, -INF , P2 ;  /* 0xff8000003e357808 */ /* 0x000fe40001000000 */
[----:B------:R-:W-:Y:S01]  /*5140*/  FMNMX.FTZ R58, R38, R55, !PT ;  /* 0x00000037263a7209 */ /* 0x000fe20007810000 */
[----:B------:R-:W2:Y:S01]  /*5150*/  MUFU.TANH R7, R7 ;  /* 0x0000000700077308 */ /* 0x000ea20000002400 */
[----:B------:R-:W-:Y:S01]  /*5160*/  FSEL R55, R63, -INF , P3 ;  /* 0xff8000003f377808 */ /* 0x000fe20001800000 */
[----:B------:R-:W-:Y:S01]  /*5170*/  FMUL.FTZ R63, R28, UR6 ;  /* 0x000000061c3f7c20 */ /* 0x000fe20008410000 */
[----:B------:R-:W-:-:S02]  /*5180*/  FMNMX.FTZ R58, R53, R58, !PT ;  /* 0x0000003a353a7209 */ /* 0x000fc40007810000 */
[----:B------:R-:W-:Y:S02]  /*5190*/  ISETP.GT.AND P4, PT, R74, 0x50, PT ;  /* 0x000000504a00780c */ /* 0x000fe40003f84270 */
[----:B------:R-:W-:Y:S01]  /*51a0*/  FMNMX.FTZ R60, R55, R58, !PT ;  /* 0x0000003a373c7209 */ /* 0x000fe20007810000 */
[----:B------:R5:W-:Y:S01]  /*51b0*/  MUFU.TANH R66, R54 ;  /* 0x0000003600427308 */ /* 0x000be20000002400 */
[----:B------:R-:W-:Y:S02]  /*51c0*/  FSEL R58, R71, -INF , P5 ;  /* 0xff800000473a7808 */ /* 0x000fe40002800000 */
[----:B------:R-:W-:Y:S02]  /*51d0*/  FMNMX.FTZ R71, R57, R60, !PT ;  /* 0x0000003c39477209 */ /* 0x000fe40007810000 */
[----:B------:R-:W-:Y:S02]  /*51e0*/  FSEL R24, R67, -INF , P2 ;  /* 0xff80000043187808 */ /* 0x000fe40001000000 */
[----:B0-----:R-:W-:Y:S01]  /*51f0*/  FSEL R36, R68, -INF , P3 ;  /* 0xff80000044247808 */ /* 0x001fe20001800000 */
[----:B------:R3:W0:Y:S01]  /*5200*/  MUFU.TANH R67, R59 ;  /* 0x0000003b00437308 */ /* 0x0006220000002400 */
[----:B-----5:R-:W-:Y:S01]  /*5210*/  FMUL.FTZ R54, R25, UR6 ;  /* 0x0000000619367c20 */ /* 0x020fe20008410000 */
[----:B------:R-:W-:-:S02]  /*5220*/  ISETP.GT.AND P3, PT, R74, 0x51, PT ;  /* 0x000000514a00780c */ /* 0x000fc40003f64270 */
[----:B------:R-:W-:Y:S02]  /*5230*/  FMNMX.FTZ R28, R58, R71, !PT ;  /* 0x000000473a1c7209 */ /* 0x000fe40007810000 */
[----:B------:R-:W-:Y:S02]  /*5240*/  ISETP.GT.AND P2, PT, R74, 0x58, PT ;  /* 0x000000584a00780c */ /* 0x000fe40003f44270 */
[----:B------:R5:W1:Y:S01]  /*5250*/  MUFU.TANH R68, R54 ;  /* 0x0000003600447308 */ /* 0x000a620000002400 */
[----:B---3--:R-:W-:Y:S02]  /*5260*/  FSEL R59, R69, -INF , P4 ;  /* 0xff800000453b7808 */ /* 0x008fe40002000000 */
[----:B------:R-:W-:Y:S01]  /*5270*/  FSEL R60, R56, -INF , P3 ;  /* 0xff800000383c7808 */ /* 0x000fe20001800000 */
[----:B------:R-:W-:Y:S01]  /*5280*/  FMUL.FTZ R56, R29, UR6 ;  /* 0x000000061d387c20 */ /* 0x000fe20008410000 */
[----:B------:R-:W-:Y:S02]  /*5290*/  FMNMX.FTZ R71, R59, R28, !PT ;  /* 0x0000001c3b477209 */ /* 0x000fe40007810000 */
[----:B------:R-:W-:Y:S01]  /*52a0*/  FSEL R25, R64, -INF , P6 ;  /* 0xff80000040197808 */ /* 0x000fe20003000000 */
[----:B------:R0:W3:Y:S01]  /*52b0*/  MUFU.TANH R69, R63 ;  /* 0x0000003f00457308 */ /* 0x0000e20000002400 */
[----:B------:R-:W-:-:S02]  /*52c0*/  ISETP.GT.AND P6, PT, R74, 0x59, PT ;  /* 0x000000594a00780c */ /* 0x000fc40003fc4270 */
[----:B----4-:R-:W-:Y:S02]  /*52d0*/  FSEL R61, R61, -INF , P2 ;  /* 0xff8000003d3d7808 */ /* 0x010fe40001000000 */
[----:B-----5:R-:W-:Y:S02]  /*52e0*/  FMNMX.FTZ R54, R60, R71, !PT ;  /* 0x000000473c367209 */ /* 0x020fe40007810000 */
[----:B------:R-:W-:Y:S01]  /*52f0*/  FSEL R28, R65, -INF , P5 ;  /* 0xff800000411c7808 */ /* 0x000fe20002800000 */
[----:B------:R4:W5:Y:S01]  /*5300*/  MUFU.TANH R70, R56 ;  /* 0x0000003800467308 */ /* 0x0009620000002400 */
[----:B--2---:R-:W-:Y:S02]  /*5310*/  FSEL R62, R7, -INF , P6 ;  /* 0xff800000073e7808 */ /* 0x004fe40003000000 */
[----:B------:R-:W-:Y:S02]  /*5320*/  ISETP.GT.AND P5, PT, R74, 0x60, PT ;  /* 0x000000604a00780c */ /* 0x000fe40003fa4270 */
[----:B------:R-:W-:-:S02]  /*5330*/  FMNMX.FTZ R7, R61, R54, !PT ;  /* 0x000000363d077209 */ /* 0x000fc40007810000 */
[----:B------:R-:W-:Y:S01]  /*5340*/  FSEL R29, R72, -INF , P4 ;  /* 0xff800000481d7808 */ /* 0x000fe20002000000 */
[----:B------:R-:W-:Y:S01]  /*5350*/  MUFU.TANH R71, R31 ;  /* 0x0000001f00477308 */ /* 0x000fe20000002400 */
[----:B------:R-:W-:Y:S02]  /*5360*/  ISETP.GT.AND P4, PT, R74, 0x61, PT ;  /* 0x000000614a00780c */ /* 0x000fe40003f84270 */
[----:B0-----:R-:W-:Y:S02]  /*5370*/  FSEL R63, R67, -INF , P5 ;  /* 0xff800000433f7808 */ /* 0x001fe40002800000 */
[----:B------:R-:W-:Y:S02]  /*5380*/  FMNMX.FTZ R72, R62, R7, !PT ;  /* 0x000000073e487209 */ /* 0x000fe40007810000 */
[----:B------:R-:W-:Y:S01]  /*5390*/  FSEL R54, R73, -INF , P3 ;  /* 0xff80000049367808 */ /* 0x000fe20001800000 */
[----:B------:R-:W-:Y:S01]  /*53a0*/  IMAD.MOV.U32 R73, RZ, RZ, R119 ;  /* 0x000000ffff497224 */ /* 0x000fe200078e0077 */
[----:B------:R-:W-:-:S02]  /*53b0*/  ISETP.GT.AND P3, PT, R74, 0x68, PT ;  /* 0x000000684a00780c */ /* 0x000fc40003f64270 */
[----:B-1----:R-:W-:Y:S02]  /*53c0*/  FSEL R64, R68, -INF , P4 ;  /* 0xff80000044407808 */ /* 0x002fe40002000000 */
[----:B------:R-:W-:Y:S02]  /*53d0*/  FMNMX.FTZ R7, R63, R72, !PT ;  /* 0x000000483f077209 */ /* 0x000fe40007810000 */
[----:B----4-:R-:W-:Y:S02]  /*53e0*/  FSEL R56, R66, -INF , P2 ;  /* 0xff80000042387808 */ /* 0x010fe40001000000 */
[----:B------:R-:W-:Y:S01]  /*53f0*/  ISETP.GT.AND P2, PT, R74, 0x69, PT ;  /* 0x000000694a00780c */ /* 0x000fe20003f44270 */
[----:B------:R-:W-:Y:S01]  /*5400*/  IMAD.MOV.U32 R74, RZ, RZ, R119 ;  /* 0x000000ffff4a7224 */ /* 0x000fe200078e0077 */
[----:B---3--:R-:W-:Y:S01]  /*5410*/  FSEL R65, R69, -INF , P3 ;  /* 0xff80000045417808 */ /* 0x008fe20001800000 */
[----:B------:R-:W-:Y:S01]  /*5420*/  FMUL.FTZ R69, R27, UR6 ;  /* 0x000000061b457c20 */ /* 0x000fe20008410000 */
[----:B------:R-:W-:-:S02]  /*5430*/  FMNMX.FTZ R68, R64, R7, !PT ;  /* 0x0000000740447209 */ /* 0x000fc40007810000 */
[----:B-----5:R-:W-:Y:S02]  /*5440*/  FSEL R66, R70, -INF , P2 ;  /* 0xff80000046427808 */ /* 0x020fe40001000000 */
[----:B------:R-:W-:Y:S01]  /*5450*/  FMNMX.FTZ R7, R65, R68, !PT ;  /* 0x0000004441077209 */ /* 0x000fe20007810000 */
[----:B------:R-:W-:Y:S03]  /*5460*/  MUFU.TANH R69, R69 ;  /* 0x0000004500457308 */ /* 0x000fe60000002400 */
[----:B------:R-:W-:-:S05]  /*5470*/  FMNMX.FTZ R68, R66, R7, !PT ;  /* 0x0000000742447209 */ /* 0x000fca0007810000 */
[----:B------:R-:W0:Y:S02]  /*5480*/  SHFL.BFLY PT, R7, R68, 0x2, 0x1f ;  /* 0x0c401f0044077f89 */ /* 0x000e2400000e0000 */
[----:B0-----:R-:W-:Y:S02]  /*5490*/  FMNMX.FTZ R70, R68, R7, !PT ;  /* 0x0000000744467209 */ /* 0x001fe40007810000 */
[----:B------:R-:W0:Y:S03]  /*54a0*/  MUFU.TANH R68, R26 ;  /* 0x0000001a00447308 */ /* 0x000e260000002400 */
[----:B------:R-:W1:Y:S02]  /*54b0*/  SHFL.BFLY PT, R7, R70, 0x1, 0x1f ;  /* 0x0c201f0046077f89 */ /* 0x000e6400000e0000 */
[----:B-1----:R-:W-:-:S03]  /*54c0*/  FMNMX.FTZ R7, R70, R7, !PT ;  /* 0x0000000746077209 */ /* 0x002fc60007810000 */
[----:B------:R0:W1:Y:S01]  /*54d0*/  MUFU.TANH R70, R30 ;  /* 0x0000001e00467308 */ /* 0x0000620000002400 */
[C---:B------:R-:W-:Y:S01]  /*54e0*/  FSETP.NEU.FTZ.AND P0, PT, R7.reuse, -INF , PT ;  /* 0xff8000000700780b */ /* 0x040fe20003f1d000 */
[----:B------:R-:W-:-:S05]  /*54f0*/  FMUL.FTZ R67, R7, UR14 ;  /* 0x0000000e07437c20 */ /* 0x000fca0008410000 */
[----:B------:R-:W-:Y:S02]  /*5500*/  FSEL R72, R67, RZ, P0 ;  /* 0x000000ff43487208 */ /* 0x000fe40000000000 */
[----:B------:R2:W3:Y:S01]  /*5510*/  MUFU.TANH R67, R39 ;  /* 0x0000002700437308 */ /* 0x0004e20000002400 */
[----:B0-----:R-:W-:Y:S01]  /*5520*/  FSEL R30, R68, -INF , P5 ;  /* 0xff800000441e7808 */ /* 0x001fe20002800000 */
[--C-:B------:R-:W-:Y:S02]  /*5530*/  IMAD.MOV.U32 R68, RZ, RZ, R119.reuse ;  /* 0x000000ffff447224 */ /* 0x100fe400078e0077 */
[--C-:B------:R-:W-:Y:S01]  /*5540*/  FFMA.FTZ R198, R8, UR14, -R72.reuse ;  /* 0x0000000e08c67c23 */ /* 0x100fe20008010848 */
[--C-:B------:R-:W-:Y:S01]  /*5550*/  FFMA.FTZ R31, R43, UR14, -R72.reuse ;  /* 0x0000000e2b1f7c23 */ /* 0x100fe20008010848 */
[--C-:B------:R-:W-:Y:S01]  /*5560*/  FFMA.FTZ R202, R45, UR14, -R72.reuse ;  /* 0x0000000e2dca7c23 */ /* 0x100fe20008010848 */
[--C-:B------:R-:W-:Y:S01]  /*5570*/  FFMA.FTZ R27, R47, UR14, -R72.reuse ;  /* 0x0000000e2f1b7c23 */ /* 0x100fe20008010848 */
[--C-:B------:R-:W-:Y:S01]  /*5580*/  FFMA.FTZ R196, R42, UR14, -R72.reuse ;  /* 0x0000000e2ac47c23 */ /* 0x100fe20008010848 */
[----:B-1----:R-:W-:Y:S01]  /*5590*/  FSEL R42, R70, -INF , P3 ;  /* 0xff800000462a7808 */ /* 0x002fe20001800000 */
[--C-:B------:R-:W-:Y:S01]  /*55a0*/  FFMA.FTZ R200, R44, UR14, -R72.reuse ;  /* 0x0000000e2cc87c23 */ /* 0x100fe20008010848 */
[----:B--2---:R-:W-:Y:S01]  /*55b0*/  FMNMX.FTZ R39, R3, R4, !PT ;  /* 0x0000000403277209 */ /* 0x004fe20007810000 */
[----:B------:R-:W-:Y:S01]  /*55c0*/  MUFU.EX2 R202, R202 ;  /* 0x000000ca00ca7308 */ /* 0x000fe20000000800 */
[----:B------:R-:W-:Y:S01]  /*55d0*/  FSEL R44, R71, -INF , P2 ;  /* 0xff800000472c7808 */ /* 0x000fe20001000000 */
[--C-:B------:R-:W-:Y:S01]  /*55e0*/  FFMA.FTZ R182, R61, UR14, -R72.reuse ;  /* 0x0000000e3db67c23 */ /* 0x100fe20008010848 */
[----:B------:R-:W-:Y:S01]  /*55f0*/  FMNMX.FTZ R26, R6, R39, !PT ;  /* 0x00000027061a7209 */ /* 0x000fe20007810000 */
[--C-:B------:R-:W-:Y:S01]  /*5600*/  FFMA.FTZ R192, R46, UR14, -R72.reuse ;  /* 0x0000000e2ec07c23 */ /* 0x100fe20008010848 */
[--C-:B------:R-:W-:Y:S01]  /*5610*/  FFMA.FTZ R48, R48, UR14, -R72.reuse ;  /* 0x0000000e30307c23 */ /* 0x100fe20008010848 */
[--C-:B------:R-:W-:Y:S01]  /*5620*/  FFMA.FTZ R194, R49, UR14, -R72.reuse ;  /* 0x0000000e31c27c23 */ /* 0x100fe20008010848 */
[----:B------:R-:W-:Y:S01]  /*5630*/  FMNMX.FTZ R39, R9, R26, !PT ;  /* 0x0000001a09277209 */ /* 0x000fe20007810000 */
[----:B------:R-:W-:Y:S01]  /*5640*/  MUFU.EX2 R200, R200 ;  /* 0x000000c800c87308 */ /* 0x000fe20000000800 */
[--C-:B------:R-:W-:Y:S01]  /*5650*/  FFMA.FTZ R50, R50, UR14, -R72.reuse ;  /* 0x0000000e32327c23 */ /* 0x100fe20008010848 */
[--C-:B------:R-:W-:Y:S01]  /*5660*/  FFMA.FTZ R188, R51, UR14, -R72.reuse ;  /* 0x0000000e33bc7c23 */ /* 0x100fe20008010848 */
[----:B------:R-:W-:Y:S01]  /*5670*/  FMNMX.FTZ R26, R10, R39, !PT ;  /* 0x000000270a1a7209 */ /* 0x000fe20007810000 */
[--C-:B------:R-:W-:Y:S01]  /*5680*/  FFMA.FTZ R37, R37, UR14, -R72.reuse ;  /* 0x0000000e25257c23 */ /* 0x100fe20008010848 */
[--C-:B------:R-:W-:Y:S01]  /*5690*/  FFMA.FTZ R190, R52, UR14, -R72.reuse ;  /* 0x0000000e34be7c23 */ /* 0x100fe20008010848 */
[--C-:B------:R-:W-:Y:S01]  /*56a0*/  FFMA.FTZ R184, R53, UR14, -R72.reuse ;  /* 0x0000000e35b87c23 */ /* 0x100fe20008010848 */
[----:B------:R-:W-:Y:S01]  /*56b0*/  FMNMX.FTZ R39, R11, R26, !PT ;  /* 0x0000001a0b277209 */ /* 0x000fe20007810000 */
[----:B------:R-:W0:Y:S01]  /*56c0*/  MUFU.EX2 R27, R27 ;  /* 0x0000001b001b7308 */ /* 0x000e220000000800 */
[--C-:B------:R-:W-:Y:S01]  /*56d0*/  FFMA.FTZ R49, R55, UR14, -R72.reuse ;  /* 0x0000000e37317c23 */ /* 0x100fe20008010848 */
[--C-:B------:R-:W-:Y:S01]  /*56e0*/  FFMA.FTZ R186, R57, UR14, -R72.reuse ;  /* 0x0000000e39ba7c23 */ /* 0x100fe20008010848 */
[----:B------:R-:W-:Y:S01]  /*56f0*/  FMNMX.FTZ R26, R12, R39, !PT ;  /* 0x000000270c1a7209 */ /* 0x000fe20007810000 */
[--C-:B------:R-:W-:Y:S01]  /*5700*/  FFMA.FTZ R51, R58, UR14, -R72.reuse ;  /* 0x0000000e3a337c23 */ /* 0x100fe20008010848 */
[--C-:B------:R-:W-:Y:S01]  /*5710*/  FFMA.FTZ R180, R59, UR14, -R72.reuse ;  /* 0x0000000e3bb47c23 */ /* 0x100fe20008010848 */
[--C-:B------:R-:W-:Y:S01]  /*5720*/  FFMA.FTZ R53, R60, UR14, -R72.reuse ;  /* 0x0000000e3c357c23 */ /* 0x100fe20008010848 */
[----:B------:R-:W-:Y:S01]  /*5730*/  FMNMX.FTZ R39, R13, R26, !PT ;  /* 0x0000001a0d277209 */ /* 0x000fe20007810000 */
[----:B------:R-:W1:Y:S01]  /*5740*/  MUFU.EX2 R31, R31 ;  /* 0x0000001f001f7308 */ /* 0x000e620000000800 */
[--C-:B------:R-:W-:Y:S01]  /*5750*/  FFMA.FTZ R55, R62, UR14, -R72.reuse ;  /* 0x0000000e3e377c23 */ /* 0x100fe20008010848 */
[--C-:B------:R-:W-:Y:S01]  /*5760*/  FFMA.FTZ R176, R63, UR14, -R72.reuse ;  /* 0x0000000e3fb07c23 */ /* 0x100fe20008010848 */
[----:B------:R-:W-:Y:S01]  /*5770*/  FMNMX.FTZ R26, R14, R39, !PT ;  /* 0x000000270e1a7209 */ /* 0x000fe20007810000 */
[--C-:B------:R-:W-:Y:S01]  /*5780*/  FFMA.FTZ R39, R41, UR14, -R72.reuse ;  /* 0x0000000e29277c23 */ /* 0x100fe20008010848 */
[--C-:B------:R-:W-:Y:S01]  /*5790*/  FFMA.FTZ R57, R64, UR14, -R72.reuse ;  /* 0x0000000e40397c23 */ /* 0x100fe20008010848 */
[--C-:B------:R-:W-:Y:S01]  /*57a0*/  FFMA.FTZ R178, R65, UR14, -R72.reuse ;  /* 0x0000000e41b27c23 */ /* 0x100fe20008010848 */
[----:B------:R-:W-:Y:S01]  /*57b0*/  FMNMX.FTZ R41, R15, R26, !PT ;  /* 0x0000001a0f297209 */ /* 0x000fe20007810000 */
[----:B------:R-:W2:Y:S01]  /*57c0*/  MUFU.EX2 R196, R196 ;  /* 0x000000c400c47308 */ /* 0x000ea20000000800 */
[----:B------:R-:W-:Y:S01]  /*57d0*/  FFMA.FTZ R59, R66, UR14, -R72 ;  /* 0x0000000e423b7c23 */ /* 0x000fe20008010848 */
[----:B------:R-:W-:Y:S01]  /*57e0*/  ISETP.NE.AND P0, PT, R80, RZ, PT ;  /* 0x000000ff5000720c */ /* 0x000fe20003f05270 */
[--C-:B------:R-:W-:Y:S01]  /*57f0*/  IMAD.MOV.U32 R80, RZ, RZ, R119.reuse ;  /* 0x000000ffff507224 */ /* 0x100fe200078e0077 */
[----:B------:R-:W-:Y:S01]  /*5800*/  FMNMX.FTZ R26, R20, R41, !PT ;  /* 0x00000029141a7209 */ /* 0x000fe20007810000 */
[----:B------:R-:W-:-:S02]  /*5810*/  IMAD.MOV.U32 R71, RZ, RZ, R119 ;  /* 0x000000ffff477224 */ /* 0x000fc400078e0077 */
[--C-:B------:R-:W-:Y:S01]  /*5820*/  IMAD.MOV.U32 R70, RZ, RZ, R119.reuse ;  /* 0x000000ffff467224 */ /* 0x100fe200078e0077 */
[----:B------:R-:W-:Y:S01]  /*5830*/  FMNMX.FTZ R41, R21, R26, !PT ;  /* 0x0000001a15297209 */ /* 0x000fe20007810000 */
[----:B------:R-:W4:Y:S01]  /*5840*/  MUFU.EX2 R39, R39 ;  /* 0x0000002700277308 */ /* 0x000f220000000800 */
[----:B---3--:R-:W-:Y:S01]  /*5850*/  FSEL R26, R67, -INF , P6 ;  /* 0xff800000431a7808 */ /* 0x008fe20003000000 */
[--C-:B------:R-:W-:Y:S01]  /*5860*/  IMAD.MOV.U32 R66, RZ, RZ, R119.reuse ;  /* 0x000000ffff427224 */ /* 0x100fe200078e0077 */
[----:B------:R-:W-:Y:S01]  /*5870*/  FMNMX.FTZ R8, R32, R41, !PT ;  /* 0x0000002920087209 */ /* 0x000fe20007810000 */
[----:B------:R-:W-:Y:S01]  /*5880*/  FFMA.FTZ R41, R40, UR14, -R72 ;  /* 0x0000000e28297c23 */ /* 0x000fe20008010848 */
[----:B------:R-:W-:Y:S01]  /*5890*/  FSEL R40, R69, -INF , P4 ;  /* 0xff80000045287808 */ /* 0x000fe20002000000 */
[--C-:B------:R-:W-:Y:S01]  /*58a0*/  IMAD.MOV.U32 R69, RZ, RZ, R119.reuse ;  /* 0x000000ffff457224 */ /* 0x100fe200078e0077 */
[----:B------:R-:W-:Y:S01]  /*58b0*/  FMNMX.FTZ R43, R33, R8, !PT ;  /* 0x00000008212b7209 */ /* 0x000fe20007810000 */
[----:B------:R-:W3:Y:S01]  /*58c0*/  MUFU.EX2 R198, R198 ;  /* 0x000000c600c67308 */ /* 0x000ee20000000800 */
[----:B------:R-:W-:-:S02]  /*58d0*/  IMAD.MOV.U32 R65, RZ, RZ, R119 ;  /* 0x000000ffff417224 */ /* 0x000fc400078e0077 */
[----:B------:R-:W-:Y:S01]  /*58e0*/  FMNMX.FTZ R8, R34, R43, !PT ;  /* 0x0000002b22087209 */ /* 0x000fe20007810000 */
[--C-:B------:R-:W-:Y:S02]  /*58f0*/  IMAD.MOV.U32 R64, RZ, RZ, R119.reuse ;  /* 0x000000ffff407224 */ /* 0x100fe400078e0077 */
[--C-:B------:R-:W-:Y:S01]  /*5900*/  IMAD.MOV.U32 R63, RZ, RZ, R119.reuse ;  /* 0x000000ffff3f7224 */ /* 0x100fe200078e0077 */
[----:B------:R-:W-:Y:S01]  /*5910*/  FMNMX.FTZ R43, R35, R8, !PT ;  /* 0x00000008232b7209 */ /* 0x000fe20007810000 */
[----:B------:R-:W5:Y:S01]  /*5920*/  MUFU.EX2 R41, R41 ;  /* 0x0000002900297308 */ /* 0x000f620000000800 */
[--C-:B------:R-:W-:Y:S02]  /*5930*/  IMAD.MOV.U32 R62, RZ, RZ, R119.reuse ;  /* 0x000000ffff3e7224 */ /* 0x100fe400078e0077 */
[----:B------:R-:W-:Y:S01]  /*5940*/  FMNMX.FTZ R43, R24, R43, !PT ;  /* 0x0000002b182b7209 */ /* 0x000fe20007810000 */
[--C-:B------:R-:W-:Y:S02]  /*5950*/  IMAD.MOV.U32 R60, RZ, RZ, R119.reuse ;  /* 0x000000ffff3c7224 */ /* 0x100fe400078e0077 */
[--C-:B------:R-:W-:Y:S01]  /*5960*/  IMAD.MOV.U32 R58, RZ, RZ, R119.reuse ;  /* 0x000000ffff3a7224 */ /* 0x100fe200078e0077 */
[----:B------:R-:W-:Y:S01]  /*5970*/  FMNMX.FTZ R8, R36, R43, !PT ;  /* 0x0000002b24087209 */ /* 0x000fe20007810000 */
[----:B------:R-:W-:Y:S01]  /*5980*/  MUFU.EX2 R192, R192 ;  /* 0x000000c000c07308 */ /* 0x000fe20000000800 */
[----:B------:R-:W-:-:S02]  /*5990*/  IMAD.MOV.U32 R52, RZ, RZ, R119 ;  /* 0x000000ffff347224 */ /* 0x000fc400078e0077 */
[----:B------:R-:W-:-:S04]  /*59a0*/  FMNMX.FTZ R45, R25, R8, !PT ;  /* 0x00000008192d7209 */ /* 0x000fc80007810000 */
[----:B------:R-:W-:Y:S01]  /*59b0*/  FMNMX.FTZ R8, R28, R45, !PT ;  /* 0x0000002d1c087209 */ /* 0x000fe20007810000 */
[----:B------:R0:W-:Y:S03]  /*59c0*/  MUFU.EX2 R43, R48 ;  /* 0x00000030002b7308 */ /* 0x0001e60000000800 */
[----:B------:R-:W-:-:S04]  /*59d0*/  FMNMX.FTZ R45, R29, R8, !PT ;  /* 0x000000081d2d7209 */ /* 0x000fc80007810000 */
[----:B------:R-:W-:Y:S01]  /*59e0*/  FMNMX.FTZ R47, R54, R45, !PT ;  /* 0x0000002d362f7209 */ /* 0x000fe20007810000 */
[----:B------:R-:W-:Y:S01]  /*59f0*/  MUFU.EX2 R194, R194 ;  /* 0x000000c200c27308 */ /* 0x000fe20000000800 */
[----:B0-----:R-:W-:Y:S02]  /*5a00*/  IMAD.MOV.U32 R48, RZ, RZ, R119 ;  /* 0x000000ffff307224 */ /* 0x001fe400078e0077 */
        /* <DEDUP_REMOVED lines=9> */
[----:B------:R-:W-:Y:S01]  /*5aa0*/  FFMA.FTZ R47, R38, UR14, -R72 ;  /* 0x0000000e262f7c23 */ /* 0x000fe20008010848 */
[----:B------:R-:W-:Y:S01]  /*5ab0*/  MUFU.EX2 R37, R37 ;  /* 0x0000002500257308 */ /* 0x000fe20000000800 */
[----:B------:R-:W-:Y:S02]  /*5ac0*/  IMAD.MOV.U32 R72, RZ, RZ, R119 ;  /* 0x000000ffff487224 */ /* 0x000fe400078e0077 */
[----:B------:R-:W0:Y:S05]  /*5ad0*/  SHFL.BFLY PT, R67, R8, 0x2, 0x1f ;  /* 0x0c401f0008437f89 */ /* 0x000e2a00000e0000 */
[----:B------:R-:W-:Y:S08]  /*5ae0*/  MUFU.EX2 R190, R190 ;  /* 0x000000be00be7308 */ /* 0x000ff00000000800 */
[----:B------:R-:W-:Y:S08]  /*5af0*/  MUFU.EX2 R47, R47 ;  /* 0x0000002f002f7308 */ /* 0x000ff00000000800 */
[----:B------:R-:W-:Y:S01]  /*5b00*/  MUFU.EX2 R184, R184 ;  /* 0x000000b800b87308 */ /* 0x000fe20000000800 */
[----:B0-----:R-:W-:-:S05]  /*5b10*/  FMNMX.FTZ R67, R8, R67, !PT ;  /* 0x0000004308437209 */ /* 0x001fca0007810000 */
[----:B------:R-:W0:Y:S02]  /*5b20*/  SHFL.BFLY PT, R8, R67, 0x1, 0x1f ;  /* 0x0c201f0043087f89 */ /* 0x000e2400000e0000 */
[----:B------:R-:W-:Y:S08]  /*5b30*/  MUFU.EX2 R49, R49 ;  /* 0x0000003100317308 */ /* 0x000ff00000000800 */
[----:B------:R-:W-:Y:S08]  /*5b40*/  MUFU.EX2 R186, R186 ;  /* 0x000000ba00ba7308 */ /* 0x000ff00000000800 */
[----:B------:R-:W-:Y:S01]  /*5b50*/  MUFU.EX2 R51, R51 ;  /* 0x0000003300337308 */ /* 0x000fe20000000800 */
[----:B0-----:R-:W-:-:S07]  /*5b60*/  FMNMX.FTZ R8, R67, R8, !PT ;  /* 0x0000000843087209 */ /* 0x001fce0007810000 */
[----:B------:R-:W-:Y:S01]  /*5b70*/  MUFU.EX2 R180, R180 ;  /* 0x000000b400b47308 */ /* 0x000fe20000000800 */
[----:B------:R-:W-:Y:S01]  /*5b80*/  IMAD.MOV.U32 R67, RZ, RZ, R119 ;  /* 0x000000ffff437224 */ /* 0x000fe200078e0077 */
[C---:B------:R-:W-:Y:S01]  /*5b90*/  FSETP.NEU.FTZ.AND P2, PT, R8.reuse, -INF , PT ;  /* 0xff8000000800780b */ /* 0x040fe20003f5d000 */
[----:B------:R-:W-:-:S05]  /*5ba0*/  FMUL.FTZ R38, R8, UR14 ;  /* 0x0000000e08267c20 */ /* 0x000fca0008410000 */
[----:B------:R-:W-:Y:S01]  /*5bb0*/  MUFU.EX2 R53, R53 ;  /* 0x0000003500357308 */ /* 0x000fe20000000800 */
[----:B------:R-:W-:Y:S02]  /*5bc0*/  FSEL R61, R38, RZ, P2 ;  /* 0x000000ff263d7208 */ /* 0x000fe40001000000 */
[----:B------:R-:W-:-:S03]  /*5bd0*/  PLOP3.LUT P2, PT, PT, PT, UP0, 0x80, 0x0 ;  /* 0x000000000000781c */ /* 0x000fc60003f4f008 */
[--C-:B------:R-:W-:Y:S01]  /*5be0*/  FFMA.FTZ R201, R3, UR14, -R61.reuse ;  /* 0x0000000e03c97c23 */ /* 0x100fe2000801083d */
[--C-:B------:R-:W-:Y:S01]  /*5bf0*/  FFMA.FTZ R38, R4, UR14, -R61.reuse ;  /* 0x0000000e04267c23 */ /* 0x100fe2000801083d */
[----:B------:R-:W-:Y:S01]  /*5c00*/  FFMA.FTZ R203, R6, UR14, -R61 ;  /* 0x0000000e06cb7c23 */ /* 0x000fe2000801083d */
[----:B------:R-:W-:Y:S01]  /*5c10*/  FADD.FTZ R3, R200, R27 ;  /* 0x0000001bc8037221 */ /* 0x000fe20000010000 */
[--C-:B------:R-:W-:Y:S01]  /*5c20*/  FFMA.FTZ R6, R9, UR14, -R61.reuse ;  /* 0x0000000e09067c23 */ /* 0x100fe2000801083d */
[----:B------:R-:W-:Y:S01]  /*5c30*/  FFMA.FTZ R197, R10, UR14, -R61 ;  /* 0x0000000e0ac57c23 */ /* 0x000fe2000801083d */
[----:B------:R-:W-:Y:S01]  /*5c40*/  MUFU.EX2 R201, R201 ;  /* 0x000000c900c97308 */ /* 0x000fe20000000800 */
[----:B------:R-:W-:Y:S01]  /*5c50*/  FADD.FTZ R4, R202, R3 ;  /* 0x00000003ca047221 */ /* 0x000fe20000010000 */
[--C-:B------:R-:W-:Y:S01]  /*5c60*/  FFMA.FTZ R10, R11, UR14, -R61.reuse ;  /* 0x0000000e0b0a7c23 */ /* 0x100fe2000801083d */
[--C-:B------:R-:W-:Y:S01]  /*5c70*/  FFMA.FTZ R199, R12, UR14, -R61.reuse ;  /* 0x0000000e0cc77c23 */ /* 0x100fe2000801083d */
[--C-:B------:R-:W-:Y:S01]  /*5c80*/  FFMA.FTZ R12, R13, UR14, -R61.reuse ;  /* 0x0000000e0d0c7c23 */ /* 0x100fe2000801083d */
[----:B-1----:R-:W-:Y:S01]  /*5c90*/  FADD.FTZ R3, R31, R4 ;  /* 0x000000041f037221 */ /* 0x002fe20000010000 */
[--C-:B------:R-:W-:Y:S01]  /*5ca0*/  FFMA.FTZ R193, R14, UR14, -R61.reuse ;  /* 0x0000000e0ec17c23 */ /* 0x100fe2000801083d */
[----:B------:R-:W-:Y:S01]  /*5cb0*/  FFMA.FTZ R14, R15, UR14, -R61 ;  /* 0x0000000e0f0e7c23 */ /* 0x000fe2000801083d */
[----:B------:R-:W0:Y:S01]  /*5cc0*/  MUFU.EX2 R38, R38 ;  /* 0x0000002600267308 */ /* 0x000e220000000800 */
[----:B--2---:R-:W-:Y:S01]  /*5cd0*/  FADD.FTZ R4, R196, R3 ;  /* 0x00000003c4047221 */ /* 0x004fe20000010000 */
[--C-:B------:R-:W-:Y:S01]  /*5ce0*/  FFMA.FTZ R20, R20, UR14, -R61.reuse ;  /* 0x0000000e14147c23 */ /* 0x100fe2000801083d */
[--C-:B------:R-:W-:Y:S01]  /*5cf0*/  FFMA.FTZ R21, R21, UR14, -R61.reuse ;  /* 0x0000000e15157c23 */ /* 0x100fe2000801083d */
[--C-:B------:R-:W-:Y:S01]  /*5d00*/  FFMA.FTZ R32, R32, UR14, -R61.reuse ;  /* 0x0000000e20207c23 */ /* 0x100fe2000801083d */
[----:B----4-:R-:W-:Y:S01]  /*5d10*/  FADD.FTZ R3, R39, R4 ;  /* 0x0000000427037221 */ /* 0x010fe20000010000 */
[--C-:B------:R-:W-:Y:S01]  /*5d20*/  FFMA.FTZ R36, R36, UR14, -R61.reuse ;  /* 0x0000000e24247c23 */ /* 0x100fe2000801083d */
[----:B------:R-:W-:Y:S01]  /*5d30*/  FFMA.FTZ R33, R33, UR14, -R61 ;  /* 0x0000000e21217c23 */ /* 0x000fe2000801083d */
[----:B------:R-:W1:Y:S01]  /*5d40*/  MUFU.EX2 R203, R203 ;  /* 0x000000cb00cb7308 */ /* 0x000e620000000800 */
[----:B---3--:R-:W-:Y:S01]  /*5d50*/  FADD.FTZ R46, R198, R3 ;  /* 0x00000003c62e7221 */ /* 0x008fe20000010000 */
[--C-:B------:R-:W-:Y:S01]  /*5d60*/  FFMA.FTZ R34, R34, UR14, -R61.reuse ;  /* 0x0000000e22227c23 */ /* 0x100fe2000801083d */
[--C-:B------:R-:W-:Y:S01]  /*5d70*/  FFMA.FTZ R35, R35, UR14, -R61.reuse ;  /* 0x0000000e23237c23 */ /* 0x100fe2000801083d */
[--C-:B------:R-:W-:Y:S01]  /*5d80*/  FFMA.FTZ R24, R24, UR14, -R61.reuse ;  /* 0x0000000e18187c23 */ /* 0x100fe2000801083d */
[----:B-----5:R-:W-:Y:S01]  /*5d90*/  FADD.FTZ R9, R41, R46 ;  /* 0x0000002e29097221 */ /* 0x020fe20000010000 */
[--C-:B------:R-:W-:Y:S01]  /*5da0*/  FFMA.FTZ R25, R25, UR14, -R61.reuse ;  /* 0x0000000e19197c23 */ /* 0x100fe2000801083d */
[----:B------:R-:W-:Y:S01]  /*5db0*/  FFMA.FTZ R28, R28, UR14, -R61 ;  /* 0x0000000e1c1c7c23 */ /* 0x000fe2000801083d */
[----:B------:R-:W2:Y:S01]  /*5dc0*/  MUFU.EX2 R6, R6 ;  /* 0x0000000600067308 */ /* 0x000ea20000000800 */
[----:B0-----:R-:W-:Y:S01]  /*5dd0*/  FADD.FTZ R4, R201, R38 ;  /* 0x00000026c9047221 */ /* 0x001fe20000010000 */
[----:B------:R-:W-:Y:S01]  /*5de0*/  FADD.FTZ R46, R192, R9 ;  /* 0x00000009c02e7221 */ /* 0x000fe20000010000 */
[--C-:B------:R-:W-:Y:S01]  /*5df0*/  FFMA.FTZ R29, R29, UR14, -R61.reuse ;  /* 0x0000000e1d1d7c23 */ /* 0x100fe2000801083d */
[--C-:B------:R-:W-:Y:S01]  /*5e00*/  FFMA.FTZ R54, R54, UR14, -R61.reuse ;  /* 0x0000000e36367c23 */ /* 0x100fe2000801083d */
[--C-:B------:R-:W-:Y:S01]  /*5e10*/  FFMA.FTZ R56, R56, UR14, -R61.reuse ;  /* 0x0000000e38387c23 */ /* 0x100fe2000801083d */
[----:B------:R-:W-:Y:S01]  /*5e20*/  FADD.FTZ R9, R43, R46 ;  /* 0x0000002e2b097221 */ /* 0x000fe20000010000 */
[----:B------:R-:W-:Y:S01]  /*5e30*/  FFMA.FTZ R26, R26, UR14, -R61 ;  /* 0x0000000e1a1a7c23 */ /* 0x000fe2000801083d */
[----:B------:R-:W0:Y:S01]  /*5e40*/  MUFU.EX2 R197, R197 ;  /* 0x000000c500c57308 */ /* 0x000e220000000800 */
[----:B-1----:R-:W-:Y:S01]  /*5e50*/  FADD.FTZ R3, R203, R4 ;  /* 0x00000004cb037221 */ /* 0x002fe20000010000 */
[----:B------:R-:W-:Y:S01]  /*5e60*/  FADD.FTZ R46, R194, R9 ;  /* 0x00000009c22e7221 */ /* 0x000fe20000010000 */
[--C-:B------:R-:W-:Y:S01]  /*5e70*/  FFMA.FTZ R30, R30, UR14, -R61.reuse ;  /* 0x0000000e1e1e7c23 */ /* 0x100fe2000801083d */
[--C-:B------:R-:W-:Y:S01]  /*5e80*/  FFMA.FTZ R40, R40, UR14, -R61.reuse ;  /* 0x0000000e28287c23 */ /* 0x100fe2000801083d */
[--C-:B------:R-:W-:Y:S01]  /*5e90*/  FFMA.FTZ R42, R42, UR14, -R61.reuse ;  /* 0x0000000e2a2a7c23 */ /* 0x100fe2000801083d */
[----:B------:R-:W-:Y:S01]  /*5ea0*/  FADD.FTZ R9, R45, R46 ;  /* 0x0000002e2d097221 */ /* 0x000fe20000010000 */
[----:B------:R-:W-:Y:S01]  /*5eb0*/  FFMA.FTZ R44, R44, UR14, -R61 ;  /* 0x0000000e2c2c7c23 */ /* 0x000fe2000801083d */
[----:B------:R-:W1:Y:S01]  /*5ec0*/  MUFU.EX2 R10, R10 ;  /* 0x0000000a000a7308 */ /* 0x000e620000000800 */
[----:B--2---:R-:W-:Y:S01]  /*5ed0*/  FADD.FTZ R4, R6, R3 ;  /* 0x0000000306047221 */ /* 0x004fe20000010000 */
[----:B------:R-:W-:Y:S01]  /*5ee0*/  F2FP.F16.F32.PACK_AB R200, R27, R200 ;  /* 0x000000c81bc8723e */ /* 0x000fe200000000ff */
[--C-:B------:R-:W-:Y:S01]  /*5ef0*/  IMAD.MOV.U32 R61, RZ, RZ, R119.reuse ;  /* 0x000000ffff3d7224 */ /* 0x100fe200078e0077 */
[----:B------:R-:W-:Y:S01]  /*5f00*/  F2FP.F16.F32.PACK_AB R202, R31, R202 ;  /* 0x000000ca1fca723e */ /* 0x000fe200000000ff */
[--C-:B------:R-:W-:Y:S01]  /*5f10*/  IMAD.MOV.U32 R46, RZ, RZ, R119.reuse ;  /* 0x000000ffff2e7224 */ /* 0x100fe200078e0077 */
[----:B------:R-:W-:Y:S01]  /*5f20*/  F2FP.F16.F32.PACK_AB R196, R39, R196 ;  /* 0x000000c427c4723e */ /* 0x000fe200000000ff */
[--C-:B------:R-:W-:Y:S01]  /*5f30*/  IMAD.MOV.U32 R39, RZ, RZ, R119.reuse ;  /* 0x000000ffff277224 */ /* 0x100fe200078e0077 */
[----:B------:R-:W2:Y:S01]  /*5f40*/  MUFU.EX2 R199, R199 ;  /* 0x000000c700c77308 */ /* 0x000ea20000000800 */
[----:B0-----:R-:W-:Y:S01]  /*5f50*/  FADD.FTZ R3, R197, R4 ;  /* 0x00000004c5037221 */ /* 0x001fe20000010000 */
[----:B------:R-:W-:Y:S01]  /*5f60*/  F2FP.F16.F32.PACK_AB R198, R41, R198 ;  /* 0x000000c629c6723e */ /* 0x000fe200000000ff */
[--C-:B------:R-:W-:Y:S01]  /*5f70*/  IMAD.MOV.U32 R41, RZ, RZ, R119.reuse ;  /* 0x000000ffff297224 */ /* 0x100fe200078e0077 */
[----:B------:R-:W-:Y:S01]  /*5f80*/  F2FP.F16.F32.PACK_AB R192, R43, R192 ;  /* 0x000000c02bc0723e */ /* 0x000fe200000000ff */
[--C-:B------:R-:W-:Y:S01]  /*5f90*/  IMAD.MOV.U32 R43, RZ, RZ, R119.reuse ;  /* 0x000000ffff2b7224 */ /* 0x100fe200078e0077 */
[----:B------:R-:W-:Y:S01]  /*5fa0*/  F2FP.F16.F32.PACK_AB R194, R45, R194 ;  /* 0x000000c22dc2723e */ /* 0x000fe200000000ff */
[----:B------:R-:W-:Y:S01]  /*5fb0*/  IMAD.MOV.U32 R45, RZ, RZ, R119 ;  /* 0x000000ffff2d7224 */ /* 0x000fe200078e0077 */
[----:B------:R-:W0:Y:S01]  /*5fc0*/  MUFU.EX2 R12, R12 ;  /* 0x0000000c000c7308 */ /* 0x000e220000000800 */
[----:B-1----:R-:W-:Y:S01]  /*5fd0*/  FADD.FTZ R4, R10, R3 ;  /* 0x000000030a047221 */ /* 0x002fe20000010000 */
[----:B------:R-:W-:Y:S01]  /*5fe0*/  F2FP.F16.F32.PACK_AB R201, R38, R201 ;  /* 0x000000c926c9723e */ /* 0x000fe200000000ff */
[--C-:B------:R-:W-:Y:S01]  /*5ff0*/  IMAD.MOV.U32 R38, RZ, RZ, R119.reuse ;  /* 0x000000ffff267224 */ /* 0x100fe200078e0077 */
[----:B------:R-:W-:Y:S01]  /*6000*/  F2FP.F16.F32.PACK_AB R203, R6, R203 ;  /* 0x000000cb06cb723e */ /* 0x000fe200000000ff */
[----:B------:R-:W-:Y:S01]  /*6010*/  IMAD.MOV.U32 R6, RZ, RZ, 0x3f800000 ;  /* 0x3f800000ff067424 */ /* 0x000fe200078e00ff */
[----:B------:R-:W-:Y:S01]  /*6020*/  F2FP.F16.F32.PACK_AB R197, R10, R197 ;  /* 0x000000c50ac5723e */ /* 0x000fe200000000ff */
[--C-:B------:R-:W-:Y:S01]  /*6030*/  IMAD.MOV.U32 R31, RZ, RZ, R119.reuse ;  /* 0x000000ffff1f7224 */ /* 0x100fe200078e0077 */
[----:B------:R-:W1:Y:S01]  /*6040*/  MUFU.EX2 R193, R193 ;  /* 0x000000c100c17308 */ /* 0x000e620000000800 */
[----:B--2---:R-:W-:Y:S01]  /*6050*/  FADD.FTZ R3, R199, R4 ;  /* 0x00000004c7037221 */ /* 0x004fe20000010000 */
[----:B------:R-:W-:-:S06]  /*6060*/  IMAD.MOV.U32 R27, RZ, RZ, R119 ;  /* 0x000000ffff1b7224 */ /* 0x000fcc00078e0077 */
[----:B------:R-:W2:Y:S01]  /*6070*/  MUFU.EX2 R14, R14 ;  /* 0x0000000e000e7308 */ /* 0x000ea20000000800 */
[C---:B0-----:R-:W-:Y:S01]  /*6080*/  FADD.FTZ R4, R12.reuse, R3 ;  /* 0x000000030c047221 */ /* 0x041fe20000010000 */
[----:B------:R-:W-:-:S06]  /*6090*/  F2FP.F16.F32.PACK_AB R199, R12, R199 ;  /* 0x000000c70cc7723e */ /* 0x000fcc00000000ff */
[----:B------:R-:W0:Y:S01]  /*60a0*/  MUFU.EX2 R20, R20 ;  /* 0x0000001400147308 */ /* 0x000e220000000800 */
[----:B-1----:R-:W-:-:S07]  /*60b0*/  FADD.FTZ R3, R193, R4 ;  /* 0x00000004c1037221 */ /* 0x002fce0000010000 */
[----:B------:R-:W1:Y:S01]  /*60c0*/  MUFU.EX2 R21, R21 ;  /* 0x0000001500157308 */ /* 0x000e620000000800 */
[C---:B--2---:R-:W-:Y:S01]  /*60d0*/  FADD.FTZ R3, R14.reuse, R3 ;  /* 0x000000030e037221 */ /* 0x044fe20000010000 */
[----:B------:R-:W-:-:S06]  /*60e0*/  F2FP.F16.F32.PACK_AB R193, R14, R193 ;  /* 0x000000c10ec1723e */ /* 0x000fcc00000000ff */
[----:B------:R2:W-:Y:S01]  /*60f0*/  MUFU.EX2 R185, R36 ;  /* 0x0000002400b97308 */ /* 0x0005e20000000800 */
[----:B0-----:R-:W-:-:S07]  /*6100*/  FADD.FTZ R0, R20, R3 ;  /* 0x0000000314007221 */ /* 0x001fce0000010000 */
[----:B------:R-:W0:Y:S01]  /*6110*/  MUFU.EX2 R32, R32 ;  /* 0x0000002000207308 */ /* 0x000e220000000800 */
[----:B--2---:R-:W-:Y:S01]  /*6120*/  FADD.FTZ R36, R188, R9 ;  /* 0x00000009bc247221 */ /* 0x004fe20000010000 */
[----:B-1----:R-:W-:Y:S01]  /*6130*/  FADD.FTZ R3, R21, R0 ;  /* 0x0000000015037221 */ /* 0x002fe20000010000 */
[C---:B------:R-:W-:Y:S02]  /*6140*/  F2FP.F16.F32.PACK_AB R188, R37.reuse, R188 ;  /* 0x000000bc25bc723e */ /* 0x040fe400000000ff */
[----:B------:R-:W-:Y:S01]  /*6150*/  FADD.FTZ R9, R37, R36 ;  /* 0x0000002425097221 */ /* 0x000fe20000010000 */
[----:B------:R-:W-:Y:S01]  /*6160*/  F2FP.F16.F32.PACK_AB R195, R21, R20 ;  /* 0x0000001415c3723e */ /* 0x000fe200000000ff */
[----:B------:R-:W-:Y:S01]  /*6170*/  IMAD.MOV.U32 R37, RZ, RZ, R119 ;  /* 0x000000ffff257224 */ /* 0x000fe200078e0077 */
[----:B------:R-:W1:Y:S01]  /*6180*/  MUFU.EX2 R33, R33 ;  /* 0x0000002100217308 */ /* 0x000e620000000800 */
[----:B------:R-:W-:Y:S01]  /*6190*/  FADD.FTZ R4, R190, R9 ;  /* 0x00000009be047221 */ /* 0x000fe20000010000 */
[----:B------:R-:W-:Y:S01]  /*61a0*/  F2FP.F16.F32.PACK_AB R190, R47, R190 ;  /* 0x000000be2fbe723e */ /* 0x000fe200000000ff */
[----:B------:R-:W-:-:S02]  /*61b0*/  IMAD.MOV.U32 R36, RZ, RZ, R119 ;  /* 0x000000ffff247224 */ /* 0x000fc400078e0077 */
[----:B------:R-:W-:Y:S01]  /*61c0*/  FADD.FTZ R9, R47, R4 ;  /* 0x000000042f097221 */ /* 0x000fe20000010000 */
[----:B------:R-:W-:Y:S02]  /*61d0*/  IMAD.MOV.U32 R47, RZ, RZ, R119 ;  /* 0x000000ffff2f7224 */ /* 0x000fe400078e0077 */
[----:B------:R-:W2:Y:S01]  /*61e0*/  MUFU.EX2 R34, R34 ;  /* 0x0000002200227308 */ /* 0x000ea20000000800 */
[----:B------:R-:W-:Y:S01]  /*61f0*/  FADD.FTZ R4, R184, R9 ;  /* 0x00000009b8047221 */ /* 0x000fe20000010000 */
[----:B0-----:R-:W-:Y:S01]  /*6200*/  FADD.FTZ R0, R32, R3 ;  /* 0x0000000320007221 */ /* 0x001fe20000010000 */
[C---:B------:R-:W-:Y:S02]  /*6210*/  F2FP.F16.F32.PACK_AB R184, R49.reuse, R184 ;  /* 0x000000b831b8723e */ /* 0x040fe400000000ff */
[----:B------:R-:W-:Y:S01]  /*6220*/  FADD.FTZ R9, R49, R4 ;  /* 0x0000000431097221 */ /* 0x000fe20000010000 */
[----:B------:R-:W-:Y:S02]  /*6230*/  IMAD.MOV.U32 R49, RZ, RZ, R119 ;  /* 0x000000ffff317224 */ /* 0x000fe400078e0077 */
[----:B------:R-:W0:Y:S01]  /*6240*/  MUFU.EX2 R35, R35 ;  /* 0x0000002300237308 */ /* 0x000e220000000800 */
[----:B-1----:R-:W-:Y:S01]  /*6250*/  FADD.FTZ R3, R33, R0 ;  /* 0x0000000021037221 */ /* 0x002fe20000010000 */
[----:B------:R-:W-:Y:S01]  /*6260*/  FADD.FTZ R4, R186, R9 ;  /* 0x00000009ba047221 */ /* 0x000fe20000010000 */
[----:B------:R-:W-:-:S02]  /*6270*/  F2FP.F16.F32.PACK_AB R186, R51, R186 ;  /* 0x000000ba33ba723e */ /* 0x000fc400000000ff */
[----:B------:R-:W-:Y:S01]  /*6280*/  F2FP.F16.F32.PACK_AB R189, R33, R32 ;  /* 0x0000002021bd723e */ /* 0x000fe200000000ff */
[----:B------:R-:W-:Y:S01]  /*6290*/  FADD.FTZ R9, R51, R4 ;  /* 0x0000000433097221 */ /* 0x000fe20000010000 */
[----:B------:R-:W-:Y:S01]  /*62a0*/  IMAD.MOV.U32 R51, RZ, RZ, R119 ;  /* 0x000000ffff337224 */ /* 0x000fe200078e0077 */
[----:B------:R-:W1:Y:S01]  /*62b0*/  MUFU.EX2 R24, R24 ;  /* 0x0000001800187308 */ /* 0x000e620000000800 */
[----:B--2---:R-:W-:Y:S01]  /*62c0*/  FADD.FTZ R0, R34, R3 ;  /* 0x0000000322007221 */ /* 0x004fe20000010000 */
[----:B------:R-:W-:Y:S01]  /*62d0*/  FADD.FTZ R4, R180, R9 ;  /* 0x00000009b4047221 */ /* 0x000fe20000010000 */
[----:B------:R-:W-:Y:S01]  /*62e0*/  F2FP.F16.F32.PACK_AB R180, R53, R180 ;  /* 0x000000b435b4723e */ /* 0x000fe200000000ff */
[--C-:B------:R-:W-:Y:S02]  /*62f0*/  IMAD.MOV.U32 R33, RZ, RZ, R119.reuse ;  /* 0x000000ffff217224 */ /* 0x100fe400078e0077 */
[--C-:B------:R-:W-:Y:S02]  /*6300*/  IMAD.MOV.U32 R32, RZ, RZ, R119.reuse ;  /* 0x000000ffff207224 */ /* 0x100fe400078e0077 */
[----:B------:R-:W2:Y:S01]  /*6310*/  MUFU.EX2 R182, R182 ;  /* 0x000000b600b67308 */ /* 0x000ea20000000800 */
[C---:B0-----:R-:W-:Y:S01]  /*6320*/  FADD.FTZ R3, R35.reuse, R0 ;  /* 0x0000000023037221 */ /* 0x041fe20000010000 */
[----:B------:R-:W-:Y:S01]  /*6330*/  F2FP.F16.F32.PACK_AB R191, R35, R34 ;  /* 0x0000002223bf723e */ /* 0x000fe200000000ff */
[----:B------:R-:W-:-:S02]  /*6340*/  IMAD.MOV.U32 R35, RZ, RZ, R119 ;  /* 0x000000ffff237224 */ /* 0x000fc400078e0077 */
[----:B------:R-:W-:-:S03]  /*6350*/  IMAD.MOV.U32 R34, RZ, RZ, R119 ;  /* 0x000000ffff227224 */ /* 0x000fc600078e0077 */
[----:B------:R-:W0:Y:S01]  /*6360*/  MUFU.EX2 R25, R25 ;  /* 0x0000001900197308 */ /* 0x000e220000000800 */
[----:B-1----:R-:W-:Y:S01]  /*6370*/  FADD.FTZ R0, R24, R3 ;  /* 0x0000000318007221 */ /* 0x002fe20000010000 */
[----:B------:R-:W-:Y:S01]  /*6380*/  FADD.FTZ R3, R53, R4 ;  /* 0x0000000435037221 */ /* 0x000fe20000010000 */
[--C-:B------:R-:W-:Y:S02]  /*6390*/  IMAD.MOV.U32 R53, RZ, RZ, R119.reuse ;  /* 0x000000ffff357224 */ /* 0x100fe400078e0077 */
[C---:B------:R-:W-:Y:S01]  /*63a0*/  FADD.FTZ R0, R185.reuse, R0 ;  /* 0x00000000b9007221 */ /* 0x040fe20000010000 */
[----:B------:R-:W-:Y:S01]  /*63b0*/  F2FP.F16.F32.PACK_AB R185, R185, R24 ;  /* 0x00000018b9b9723e */ /* 0x000fe200000000ff */
[----:B------:R-:W-:Y:S01]  /*63c0*/  IMAD.MOV.U32 R24, RZ, RZ, R119 ;  /* 0x000000ffff187224 */ /* 0x000fe200078e0077 */
[----:B------:R-:W1:Y:S01]  /*63d0*/  MUFU.EX2 R28, R28 ;  /* 0x0000001c001c7308 */ /* 0x000e620000000800 */
[----:B--2---:R-:W-:-:S07]  /*63e0*/  FADD.FTZ R4, R182, R3 ;  /* 0x00000003b6047221 */ /* 0x004fce0000010000 */
[----:B------:R-:W2:Y:S01]  /*63f0*/  MUFU.EX2 R29, R29 ;  /* 0x0000001d001d7308 */ /* 0x000ea20000000800 */
[----:B0-----:R-:W-:-:S07]  /*6400*/  FADD.FTZ R3, R25, R0 ;  /* 0x0000000019037221 */ /* 0x001fce0000010000 */
[----:B------:R-:W0:Y:S01]  /*6410*/  MUFU.EX2 R54, R54 ;  /* 0x0000003600367308 */ /* 0x000e220000000800 */
[C---:B-1----:R-:W-:Y:S01]  /*6420*/  FADD.FTZ R0, R28.reuse, R3 ;  /* 0x000000031c007221 */ /* 0x042fe20000010000 */
[----:B------:R-:W-:Y:S01]  /*6430*/  F2FP.F16.F32.PACK_AB R187, R28, R25 ;  /* 0x000000191cbb723e */ /* 0x000fe200000000ff */
[--C-:B------:R-:W-:Y:S02]  /*6440*/  IMAD.MOV.U32 R28, RZ, RZ, R119.reuse ;  /* 0x000000ffff1c7224 */ /* 0x100fe400078e0077 */
[----:B------:R-:W-:-:S03]  /*6450*/  IMAD.MOV.U32 R25, RZ, RZ, R119 ;  /* 0x000000ffff197224 */ /* 0x000fc600078e0077 */
[----:B------:R-:W1:Y:S01]  /*6460*/  MUFU.EX2 R56, R56 ;  /* 0x0000003800387308 */ /* 0x000e620000000800 */
[----:B--2---:R-:W-:-:S07]  /*6470*/  FADD.FTZ R3, R29, R0 ;  /* 0x000000001d037221 */ /* 0x004fce0000010000 */
[----:B------:R2:W3:Y:S01]  /*6480*/  MUFU.EX2 R183, R26 ;  /* 0x0000001a00b77308 */ /* 0x0004e20000000800 */
[C---:B0-----:R-:W-:Y:S01]  /*6490*/  FADD.FTZ R3, R54.reuse, R3 ;  /* 0x0000000336037221 */ /* 0x041fe20000010000 */
[----:B------:R-:W-:Y:S01]  /*64a0*/  F2FP.F16.F32.PACK_AB R181, R54, R29 ;  /* 0x0000001d36b5723e */ /* 0x000fe200000000ff */
[--C-:B------:R-:W-:Y:S02]  /*64b0*/  IMAD.MOV.U32 R54, RZ, RZ, R119.reuse ;  /* 0x000000ffff367224 */ /* 0x100fe400078e0077 */
[----:B------:R-:W-:-:S03]  /*64c0*/  IMAD.MOV.U32 R29, RZ, RZ, R119 ;  /* 0x000000ffff1d7224 */ /* 0x000fc600078e0077 */
[----:B------:R-:W0:Y:S01]  /*64d0*/  MUFU.EX2 R55, R55 ;  /* 0x0000003700377308 */ /* 0x000e220000000800 */
[----:B-1----:R-:W-:Y:S01]  /*64e0*/  FADD.FTZ R0, R56, R3 ;  /* 0x0000000338007221 */ /* 0x002fe20000010000 */
[----:B--2---:R-:W-:-:S06]  /*64f0*/  IMAD.MOV.U32 R26, RZ, RZ, R119 ;  /* 0x000000ffff1a7224 */ /* 0x004fcc00078e0077 */
[----:B------:R-:W1:Y:S01]  /*6500*/  MUFU.EX2 R30, R30 ;  /* 0x0000001e001e7308 */ /* 0x000e620000000800 */
[C---:B---3--:R-:W-:Y:S01]  /*6510*/  FADD.FTZ R3, R183.reuse, R0 ;  /* 0x00000000b7037221 */ /* 0x048fe20000010000 */
[----:B------:R-:W-:Y:S01]  /*6520*/  F2FP.F16.F32.PACK_AB R183, R183, R56 ;  /* 0x00000038b7b7723e */ /* 0x000fe200000000ff */
[----:B------:R-:W-:-:S05]  /*6530*/  IMAD.MOV.U32 R56, RZ, RZ, R119 ;  /* 0x000000ffff387224 */ /* 0x000fca00078e0077 */
[----:B------:R-:W2:Y:S01]  /*6540*/  MUFU.EX2 R176, R176 ;  /* 0x000000b000b07308 */ /* 0x000ea20000000800 */
[C---:B0-----:R-:W-:Y:S01]  /*6550*/  FADD.FTZ R9, R55.reuse, R4 ;  /* 0x0000000437097221 */ /* 0x041fe20000010000 */
[----:B------:R-:W-:Y:S01]  /*6560*/  F2FP.F16.F32.PACK_AB R182, R55, R182 ;  /* 0x000000b637b6723e */ /* 0x000fe200000000ff */
[----:B------:R-:W-:-:S05]  /*6570*/  IMAD.MOV.U32 R55, RZ, RZ, R119 ;  /* 0x000000ffff377224 */ /* 0x000fca00078e0077 */
[----:B------:R0:W3:Y:S01]  /*6580*/  MUFU.EX2 R177, R40 ;  /* 0x0000002800b17308 */ /* 0x0000e20000000800 */
[----:B-1----:R-:W-:-:S07]  /*6590*/  FADD.FTZ R0, R30, R3 ;  /* 0x000000031e007221 */ /* 0x002fce0000010000 */
[----:B------:R-:W1:Y:S01]  /*65a0*/  MUFU.EX2 R57, R57 ;  /* 0x0000003900397308 */ /* 0x000e620000000800 */
[----:B--2---:R-:W-:Y:S01]  /*65b0*/  FADD.FTZ R4, R176, R9 ;  /* 0x00000009b0047221 */ /* 0x004fe20000010000 */
[----:B0-----:R-:W-:-:S06]  /*65c0*/  IMAD.MOV.U32 R40, RZ, RZ, R119 ;  /* 0x000000ffff287224 */ /* 0x001fcc00078e0077 */
[----:B------:R-:W0:Y:S01]  /*65d0*/  MUFU.EX2 R42, R42 ;  /* 0x0000002a002a7308 */ /* 0x000e220000000800 */
[C---:B---3--:R-:W-:Y:S01]  /*65e0*/  FADD.FTZ R3, R177.reuse, R0 ;  /* 0x00000000b1037221 */ /* 0x048fe20000010000 */
[----:B------:R-:W-:Y:S01]  /*65f0*/  F2FP.F16.F32.PACK_AB R177, R177, R30 ;  /* 0x0000001eb1b1723e */ /* 0x000fe200000000ff */
[----:B------:R-:W-:-:S05]  /*6600*/  IMAD.MOV.U32 R30, RZ, RZ, R119 ;  /* 0x000000ffff1e7224 */ /* 0x000fca00078e0077 */
[----:B------:R-:W2:Y:S01]  /*6610*/  MUFU.EX2 R178, R178 ;  /* 0x000000b200b27308 */ /* 0x000ea20000000800 */
[C---:B-1----:R-:W-:Y:S01]  /*6620*/  FADD.FTZ R9, R57.reuse, R4 ;  /* 0x0000000439097221 */ /* 0x042fe20000010000 */
[----:B------:R-:W-:Y:S01]  /*6630*/  F2FP.F16.F32.PACK_AB R176, R57, R176 ;  /* 0x000000b039b0723e */ /* 0x000fe200000000ff */
[----:B------:R-:W-:-:S05]  /*6640*/  IMAD.MOV.U32 R57, RZ, RZ, R119 ;  /* 0x000000ffff397224 */ /* 0x000fca00078e0077 */
[----:B------:R1:W3:Y:S01]  /*6650*/  MUFU.EX2 R179, R44 ;  /* 0x0000002c00b37308 */ /* 0x0002e20000000800 */
[----:B0-----:R-:W-:-:S07]  /*6660*/  FADD.FTZ R0, R42, R3 ;  /* 0x000000032a007221 */ /* 0x001fce0000010000 */
[----:B------:R-:W0:Y:S01]  /*6670*/  MUFU.EX2 R59, R59 ;  /* 0x0000003b003b7308 */ /* 0x000e220000000800 */
[----:B--2---:R-:W-:Y:S01]  /*6680*/  FADD.FTZ R4, R178, R9 ;  /* 0x00000009b2047221 */ /* 0x004fe20000010000 */
[--C-:B-1----:R-:W-:Y:S02]  /*6690*/  IMAD.MOV.U32 R44, RZ, RZ, R119.reuse ;  /* 0x000000ffff2c7224 */ /* 0x102fe400078e0077 */
[C---:B---3--:R-:W-:Y:S01]  /*66a0*/  FADD.FTZ R3, R179.reuse, R0 ;  /* 0x00000000b3037221 */ /* 0x048fe20000010000 */
[----:B------:R-:W-:Y:S01]  /*66b0*/  F2FP.F16.F32.PACK_AB R179, R179, R42 ;  /* 0x0000002ab3b3723e */ /* 0x000fe200000000ff */
[----:B------:R-:W-:Y:S02]  /*66c0*/  IMAD.MOV.U32 R0, RZ, RZ, 0x3f800000 ;  /* 0x3f800000ff007424 */ /* 0x000fe400078e00ff */
[--C-:B------:R-:W-:Y:S02]  /*66d0*/  IMAD.MOV.U32 R42, RZ, RZ, R119.reuse ;  /* 0x000000ffff2a7224 */ /* 0x100fe400078e0077 */
[C---:B0-----:R-:W-:Y:S01]  /*66e0*/  FADD.FTZ R4, R59.reuse, R4 ;  /* 0x000000043b047221 */ /* 0x041fe20000010000 */
[----:B------:R-:W-:Y:S01]  /*66f0*/  F2FP.F16.F32.PACK_AB R178, R59, R178 ;  /* 0x000000b23bb2723e */ /* 0x000fe200000000ff */
[----:B------:R-:W-:Y:S01]  /*6700*/  IMAD.MOV.U32 R59, RZ, RZ, R119 ;  /* 0x000000ffff3b7224 */ /* 0x000fe200078e0077 */
[----:B------:R-:W-:Y:S06]  /*6710*/  @!P2 BRA `(.L_x_187) ;  /* 0x000000480000a947 */ /* 0x000fec0003800000 */
[----:B------:R-:W-:Y:S01]  /*6720*/  R2UR UR60, R16 ;  /* 0x00000000103c72ca */ /* 0x000fe200000e0000 */
[----:B------:R-:W-:Y:S01]  /*6730*/  IMAD.U32 R9, RZ, RZ, UR50 ;  /* 0x00000032ff097e24 */ /* 0x000fe2000f8e00ff */
[----:B------:R-:W-:Y:S01]  /*6740*/  CS2R R118, SRZ ;  /* 0x0000000000767805 */ /* 0x000fe2000001ff00 */
[----:B------:R-:W-:Y:S01]  /*6750*/  IMAD.MOV.U32 R10, RZ, RZ, R8 ;  /* 0x000000ffff0a7224 */ /* 0x000fe200078e0008 */
[----:B------:R-:W-:Y:S01]  /*6760*/  CS2R R114, SRZ ;  /* 0x0000000000727805 */ /* 0x000fe2000001ff00 */
[----:B------:R-:W-:Y:S01]  /*6770*/  IMAD.MOV.U32 R11, RZ, RZ, R7 ;  /* 0x000000ffff0b7224 */ /* 0x000fe200078e0007 */
[----:B------:R-:W-:Y:S01]  /*6780*/  CS2R R110, SRZ ;  /* 0x00000000006e7805 */ /* 0x000fe2000001ff00 */
[----:B------:R-:W-:Y:S01]  /*6790*/  IMAD.MOV.U32 R12, RZ, RZ, R17 ;  /* 0x000000ffff0c7224 */ /* 0x000fe200078e0011 */
[----:B------:R-:W-:Y:S01]  /*67a0*/  CS2R R106, SRZ ;  /* 0x00000000006a7805 */ /* 0x000fe2000001ff00 */
[----:B------:R-:W-:Y:S01]  /*67b0*/  IMAD.MOV.U32 R0, RZ, RZ, 0x3f800000 ;  /* 0x3f800000ff007424 */ /* 0x000fe200078e00ff */
        /* <DEDUP_REMOVED lines=43> */
[----:B------:R-:W-:Y:S01]  /*6a70*/  CS2R R24, SRZ ;  /* 0x0000000000187805 */ /* 0x000fe2000001ff00 */
[----:B------:R-:W-:-:S06]  /*6a80*/  ULDC UR6, c[0x0][0x9d8] ;  /* 0x0002760000067ab9 */ /* 0x000fcc0000000800 */
.L_x_196:
[----:B------:R-:W-:-:S04]  /*6a90*/  UIADD3 UR7, UR60, 0x1, URZ ;  /* 0x000000013c077890 */ /* 0x000fc8000fffe03f */
[----:B------:R-:W-:-:S04]  /*6aa0*/  UISETP.NE.AND UP0, UPT, UR7, 0x2, UPT ;  /* 0x000000020700788c */ /* 0x000fc8000bf05270 */
[----:B------:R-:W-:Y:S02]  /*6ab0*/  USEL UR10, URZ, 0x1, UP0 ;  /* 0x000000013f0a7887 */ /* 0x000fe40008000000 */
[----:B------:R-:W-:-:S04]  /*6ac0*/  USEL UR7, UR7, URZ, UP0 ;  /* 0x0000003f07077287 */ /* 0x000fc80008000000 */
[----:B------:R-:W-:Y:S02]  /*6ad0*/  LOP3.LUT R17, R12, UR10, RZ, 0x3c, !PT ;  /* 0x0000000a0c117c12 */ /* 0x000fe4000f8e3cff */
[----:B------:R-:W-:Y:S01]  /*6ae0*/  IMAD.U32 R16, RZ, RZ, UR7 ;  /* 0x00000007ff107e24 */ /* 0x000fe2000f8e00ff */
[----:B------:R-:W-:Y:S06]  /*6af0*/  @!P0 BRA `(.L_x_188) ;  /* 0x0000000000048947 */ /* 0x000fec0003800000 */
[----:B------:R-:W-:Y:S01]  /*6b00*/  BPT.TRAP 0x1 ;  /* 0x000000040000795c */ /* 0x000fe20000300000 */
.L_x_188:
[----:B------:R-:W0:Y:S01]  /*6b10*/  S2UR UR11, SR_CgaCtaId ;  /* 0x00000000000b79c3 */ /* 0x000e220000008800 */
[----:B------:R-:W-:Y:S01]  /*6b20*/  UMOV UR10, 0x400 ;  /* 0x00000400000a7882 */ /* 0x000fe20000000000 */
[----:B------:R-:W-:Y:S01]  /*6b30*/  SHF.L.U32 R7, R17, 0x1f, RZ ;  /* 0x0000001f11077819 */ /* 0x000fe200000006ff */
[----:B0-----:R-:W-:-:S06]  /*6b40*/  ULEA UR10, UR11, UR10, 0x18 ;  /* 0x0000000a0b0a7291 */ /* 0x001fcc000f8ec03f */
[----:B------:R-:W-:-:S05]  /*6b50*/  IMAD.U32 R2, RZ, RZ, UR10 ;  /* 0x0000000aff027e24 */ /* 0x000fca000f8e00ff */
[----:B------:R-:W-:-:S13]  /*6b60*/  R2UR UR61, R2 ;  /* 0x00000000023d72ca */ /* 0x000fda00000e0000 */
[----:B------:R-:W-:-:S09]  /*6b70*/  ULEA UR61, UR7, UR61, 0x3 ;  /* 0x0000003d073d7291 */ /* 0x000fd2000f8e183f */
[----:B------:R0:W1:Y:S01]  /*6b80*/  SYNCS.PHASECHK.TRANS64.TRYWAIT P2, [UR61+0x36830], R7 ;  /* 0x03683007ff0075a7 */ /* 0x000062000804017d */
[----:B------:R-:W-:Y:S05]  /*6b90*/  @!P0 BRA `(.L_x_189) ;  /* 0x0000000000048947 */ /* 0x000fea0003800000 */
[----:B------:R-:W-:Y:S01]  /*6ba0*/  BPT.TRAP 0x1 ;  /* 0x000000040000795c */ /* 0x000fe20000300000 */
.L_x_189:
[----:B-1----:R-:W-:Y:S05]  /*6bb0*/  @P2 BRA `(.L_x_190) ;  /* 0x0000000000082947 */ /* 0x002fea0003800000 */
[----:B------:R-:W1:Y:S02]  /*6bc0*/  SYNCS.PHASECHK.TRANS64.TRYWAIT P2, [UR61+0x36830], R7 ;  /* 0x03683007ff0075a7 */ /* 0x000e64000804017d */
[----:B-1----:R-:W-:Y:S05]  /*6bd0*/  @!P2 BRA `(.L_x_191) ;  /* 0x00000100006ca947 */ /* 0x002fea0003800000 */
.L_x_190:
[----:B------:R-:W-:Y:S01]  /*6be0*/  R2UR UR10, R5 ;  /* 0x00000000050a72ca */ /* 0x000fe200000e0000 */
[----:B------:R-:W-:Y:S01]  /*6bf0*/  WARPGROUP.ARRIVE ;  /* 0x00000000000079c5 */ /* 0x000fe20000000000 */
[----:B------:R-:W-:Y:S01]  /*6c00*/  R2UR UR7, R16 ;  /* 0x00000000100772ca */ /* 0x000fe200000e0000 */
[----:B------:R-:W-:Y:S01]  /*6c10*/  UMOV UR39, 0x40000040 ;  /* 0x4000004000277882 */ /* 0x000fe20000000000 */
[----:B------:R-:W-:Y:S01]  /*6c20*/  MOV R13, UR37 ;  /* 0x00000025000d7c02 */ /* 0x000fe20008000f00 */
[----:B------:R-:W-:Y:S01]  /*6c30*/  UMOV UR37, UR53 ;  /* 0x0000003500257c82 */ /* 0x000fe20008000000 */
[----:B------:R-:W-:Y:S01]  /*6c40*/  MOV R14, UR36 ;  /* 0x00000024000e7c02 */ /* 0x000fe20008000f00 */
[----:B------:R-:W-:Y:S01]  /*6c50*/  UMOV UR36, UR52 ;  /* 0x0000003400247c82 */ /* 0x000fe20008000000 */
[----:B------:R-:W-:Y:S01]  /*6c60*/  MOV R15, UR41 ;  /* 0x00000029000f7c02 */ /* 0x000fe20008000f00 */
[----:B------:R-:W-:Y:S01]  /*6c70*/  UMOV UR41, UR53 ;  /* 0x0000003500297c82 */ /* 0x000fe20008000000 */
[----:B------:R-:W-:Y:S01]  /*6c80*/  MOV R20, UR40 ;  /* 0x0000002800147c02 */ /* 0x000fe20008000f00 */
[----:B------:R-:W-:Y:S01]  /*6c90*/  UMOV UR40, UR52 ;  /* 0x0000003400287c82 */ /* 0x000fe20008000000 */
[----:B------:R-:W-:Y:S01]  /*6ca0*/  UMOV UR43, 0x40000040 ;  /* 0x40000040002b7882 */ /* 0x000fe20000000000 */
[----:B------:R-:W-:Y:S01]  /*6cb0*/  UMOV UR48, UR52 ;  /* 0x0000003400307c82 */ /* 0x000fe20008000000 */
[----:B------:R-:W-:Y:S01]  /*6cc0*/  UMOV UR49, UR53 ;  /* 0x0000003500317c82 */ /* 0x000fe20008000000 */
[----:B------:R-:W-:Y:S01]  /*6cd0*/  UIMAD UR7, UR7, 0xa80, UR10 ;  /* 0x00000a80070778a4 */ /* 0x000fe2000f8e020a */
[----:B01----:R-:W-:Y:S01]  /*6ce0*/  MOV R7, UR45 ;  /* 0x0000002d00077c02 */ /* 0x003fe20008000f00 */
[----:B------:R-:W-:Y:S01]  /*6cf0*/  UMOV UR51, 0x40000040 ;  /* 0x4000004000337882 */ /* 0x000fe20000000000 */
[----:B------:R-:W-:Y:S01]  /*6d00*/  MOV R8, UR44 ;  /* 0x0000002c00087c02 */ /* 0x000fe20008000f00 */
[----:B------:R-:W-:Y:S01]  /*6d10*/  UIADD3 UR11, UR7, 0x80, URZ ;  /* 0x00000080070b7890 */ /* 0x000fe2000fffe03f */
[-C--:B------:R-:W-:Y:S01]  /*6d20*/  FMUL.FTZ R24, R24, R6.reuse ;  /* 0x0000000618187220 */ /* 0x080fe20000410000 */
[----:B------:R-:W-:Y:S01]  /*6d30*/  UIADD3 UR50, UR7, 0x100, URZ ;  /* 0x0000010007327890 */ /* 0x000fe2000fffe03f */
[-C--:B------:R-:W-:Y:S01]  /*6d40*/  FMUL.FTZ R25, R25, R6.reuse ;  /* 0x0000000619197220 */ /* 0x080fe20000410000 */
[----:B------:R-:W-:Y:S01]  /*6d50*/  UMOV UR38, UR7 ;  /* 0x0000000700267c82 */ /* 0x000fe20008000000 */
[----:B------:R-:W-:Y:S01]  /*6d60*/  UIADD3 UR10, UR7, 0x180, URZ ;  /* 0x00000180070a7890 */ /* 0x000fe2000fffe03f */
[----:B------:R-:W-:Y:S01]  /*6d70*/  HGMMA.64x16x16.F32 R168, gdesc[UR36], RZ, !UPT, gsb0 ;  /* 0x0020000024a879f0 */ /* 0x000fe2000c0008ff */
[----:B------:R-:W-:Y:S01]  /*6d80*/  UMOV UR42, UR11 ;  /* 0x0000000b002a7c82 */ /* 0x000fe20008000000 */
[----:B------:R-:W-:Y:S01]  /*6d90*/  UMOV UR44, UR52 ;  /* 0x00000034002c7c82 */ /* 0x000fe20008000000 */
[----:B------:R-:W-:Y:S01]  /*6da0*/  UMOV UR45, UR53 ;  /* 0x00000035002d7c82 */ /* 0x000fe20008000000 */
[----:B------:R-:W-:Y:S01]  /*6db0*/  UMOV UR47, 0x40000040 ;  /* 0x40000040002f7882 */ /* 0x000fe20000000000 */
[----:B------:R-:W-:Y:S01]  /*6dc0*/  UIADD3 UR54, UR7, 0x200, URZ ;  /* 0x0000020007367890 */ /* 0x000fe2000fffe03f */
[----:B------:R-:W-:Y:S01]  /*6dd0*/  R2UR UR37, R13 ;  /* 0x000000000d2572ca */ /* 0x000fe200000e0000 */
[----:B------:R-:W-:Y:S01]  /*6de0*/  UMOV UR46, UR10 ;  /* 0x0000000a002e7c82 */ /* 0x000fe20008000000 */
[----:B------:R-:W-:Y:S01]  /*6df0*/  UMOV UR55, 0x40000040 ;  /* 0x4000004000377882 */ /* 0x000fe20000000000 */
[----:B------:R-:W-:Y:S01]  /*6e00*/  UIADD3 UR58, UR7, 0x280, URZ ;  /* 0x00000280073a7890 */ /* 0x000fe2000fffe03f */
[----:B------:R-:W-:Y:S01]  /*6e10*/  R2UR UR36, R14 ;  /* 0x000000000e2472ca */ /* 0x000fe200000e0000 */
[----:B------:R-:W-:Y:S01]  /*6e20*/  UMOV UR56, UR52 ;  /* 0x0000003400387c82 */ /* 0x000fe20008000000 */
[----:B------:R-:W-:Y:S01]  /*6e30*/  UMOV UR57, UR53 ;  /* 0x0000003500397c82 */ /* 0x000fe20008000000 */
[----:B------:R-:W-:Y:S01]  /*6e40*/  UMOV UR59, 0x40000040 ;  /* 0x40000040003b7882 */ /* 0x000fe20000000000 */
[----:B------:R-:W-:Y:S01]  /*6e50*/  UIADD3 UR10, UR7, 0x82, URZ ;  /* 0x00000082070a7890 */ /* 0x000fe2000fffe03f */
[-C--:B------:R-:W-:Y:S01]  /*6e60*/  FMUL.FTZ R28, R28, R6.reuse ;  /* 0x000000061c1c7220 */ /* 0x080fe20000410000 */
        /* <DEDUP_REMOVED lines=44> */
[----:B------:R-:W-:Y:S01]  /*7130*/  R2UR UR41, R15 ;  /* 0x000000000f2972ca */ /* 0x000fe200000e0000 */
[----:B------:R-:W-:Y:S01]  /*7140*/  UIADD3 UR42, UR7, 0x704, URZ ;  /* 0x00000704072a7890 */ /* 0x000fe2000fffe03f */
[----:B------:R-:W-:Y:S01]  /*7150*/  R2UR UR40, R20 ;  /* 0x00000000142872ca */ /* 0x000fe200000e0000 */
        /* <DEDUP_REMOVED lines=57> */
[-C--:B------:R-:W-:Y:S01]  /*74f0*/  FMUL.FTZ R91, R91, R0.reuse ;  /* 0x000000005b5b7220 */ /* 0x080fe20000410000 */
[----:B------:R-:W-:Y:S01]  /*7500*/  UMOV UR48, UR52 ;  /* 0x0000003400307c82 */ /* 0x000fe20008000000 */
[----:B------:R-:W-:Y:S01]  /*7510*/  UMOV UR49, UR53 ;  /* 0x0000003500317c82 */ /* 0x000fe20008000000 */
        /* <DEDUP_REMOVED lines=27> */
[----:B------:R-:W-:Y:S03]  /*76d0*/  HGMMA.64x16x16.F32 R128, gdesc[UR56], RZ, !UPT, gsb0 ;  /* 0x00200000388079f0 */ /* 0x000fe6000c0008ff */
[----:B------:R-:W-:Y:S02]  /*76e0*/  WARPGROUP.DEPBAR.LE gsb0, 0x0 ;  /* 0x00008000000079c5 */ /* 0x000fe40000010000 */
[----:B------:R-:W-:-:S06]  /*76f0*/  WARPGROUP.ARRIVE ;  /* 0x00000000000079c5 */ /* 0x000fcc0000000000 */
[----:B------:R-:W-:Y:S01]  /*7700*/  HGMMA.64x16x16.F32 R120, gdesc[UR48], RZ, !UPT, gsb0 ;  /* 0x00200000307879f0 */ /* 0x000fe2000c0008ff */
        /* <DEDUP_REMOVED lines=90> */
[----:B------:R-:W-:Y:S01]  /*7cb0*/  UMOV UR15, 0x40000040 ;  /* 0x40000040000f7882 */ /* 0x000fe20000000000 */
[----:B------:R-:W-:Y:S02]  /*7cc0*/  WARPGROUP.DEPBAR.LE gsb0, 0x0 ;  /* 0x00008000000079c5 */ /* 0x000fe40000010000 */
[----:B------:R-:W-:-:S06]  /*7cd0*/  WARPGROUP.ARRIVE ;  /* 0x00000000000079c5 */ /* 0x000fcc0000000000 */
[----:B------:R-:W-:Y:S01]  /*7ce0*/  HGMMA.64x16x16.F32 R120, gdesc[UR8], R120, gsb0 ;  /* 0x00200000087879f0 */ /* 0x000fe20008000878 */
[----:B------:R-:W-:Y:S02]  /*7cf0*/  UIADD3 UR10, UR7, 0x86, URZ ;  /* 0x00000086070a7890 */ /* 0x000fe4000fffe03f */
        /* <DEDUP_REMOVED lines=353> */
.L_x_192:
[----:B------:R-:W-:Y:S02]  /*9310*/  R2UR UR7, R2 ;  /* 0x00000000020772ca */ /* 0x000fe400000e0000 */
[----:B------:R-:W-:-:S11]  /*9320*/  SHF.L.U32 R0, R12, 0x1f, RZ ;  /* 0x0000001f0c007819 */ /* 0x000fd600000006ff */
[----:B------:R-:W-:-:S09]  /*9330*/  ULEA UR7, UR60, UR7, 0x3 ;  /* 0x000000073c077291 */ /* 0x000fd2000f8e183f */
[----:B------:R0:W1:Y:S01]  /*9340*/  SYNCS.PHASECHK.TRANS64.TRYWAIT P2, [UR7+0x36850], R0 ;  /* 0x03685000ff0075a7 */ /* 0x0000620008040147 */
[----:B------:R-:W-:Y:S05]  /*9350*/  @!P0 BRA `(.L_x_193) ;  /* 0x0000000000048947 */ /* 0x000fea0003800000 */
[----:B------:R-:W-:Y:S01]  /*9360*/  BPT.TRAP 0x1 ;  /* 0x000000040000795c */ /* 0x000fe20000300000 */
.L_x_193:
[----:B-1----:R-:W-:Y:S05]  /*9370*/  @P2 BRA `(.L_x_194) ;  /* 0x0000000000082947 */ /* 0x002fea0003800000 */
[----:B------:R-:W1:Y:S02]  /*9380*/  SYNCS.PHASECHK.TRANS64.TRYWAIT P2, [UR7+0x36850], R0 ;  /* 0x03685000ff0075a7 */ /* 0x000e640008040147 */
[----:B-1----:R-:W-:Y:S05]  /*9390*/  @!P2 BRA `(.L_x_195) ;  /* 0x000000d80094a947 */ /* 0x002fea0003800000 */
.L_x_194:
[----:B------:R-:W-:Y:S01]  /*93a0*/  R2UR UR10, R2 ;  /* 0x00000000020a72ca */ /* 0x000fe200000e0000 */
[----:B------:R-:W-:Y:S01]  /*93b0*/  WARPGROUP.ARRIVE ;  /* 0x00000000000079c5 */ /* 0x000fe20000000000 */
[----:B------:R-:W-:Y:S01]  /*93c0*/  UMOV UR11, 0x40000040 ;  /* 0x40000040000b7882 */ /* 0x000fe20000000000 */
[----:B01----:R-:W-:Y:S01]  /*93d0*/  FMUL.FTZ R0, R168, UR6 ;  /* 0x00000006a8007c20 */ /* 0x003fe20008410000 */
[----:B------:R-:W-:Y:S01]  /*93e0*/  FMUL.FTZ R8, R169, UR6 ;  /* 0x00000006a9087c20 */ /* 0x000fe20008410000 */
[----:B------:R-:W-:Y:S01]  /*93f0*/  FMUL.FTZ R14, R172, UR6 ;  /* 0x00000006ac0e7c20 */ /* 0x000fe20008410000 */
[----:B------:R-:W-:Y:S01]  /*9400*/  FMUL.FTZ R20, R173, UR6 ;  /* 0x00000006ad147c20 */ /* 0x000fe20008410000 */
[----:B------:R-:W-:Y:S01]  /*9410*/  FMUL.FTZ R168, R160, UR6 ;  /* 0x00000006a0a87c20 */ /* 0x000fe20008410000 */
[----:B------:R-:W-:Y:S01]  /*9420*/  FMUL.FTZ R161, R161, UR6 ;  /* 0x00000006a1a17c20 */ /* 0x000fe20008410000 */
[----:B------:R-:W0:Y:S01]  /*9430*/  MUFU.TANH R0, R0 ;  /* 0x0000000000007308 */ /* 0x000e220000002400 */
[----:B------:R-:W-:Y:S01]  /*9440*/  FMUL.FTZ R160, R162, UR6 ;  /* 0x00000006a2a07c20 */ /* 0x000fe20008410000 */
[----:B------:R-:W-:Y:S01]  /*9450*/  FMUL.FTZ R162, R163, UR6 ;  /* 0x00000006a3a27c20 */ /* 0x000fe20008410000 */
[----:B------:R-:W-:Y:S01]  /*9460*/  FMUL.FTZ R163, R164, UR6 ;  /* 0x00000006a4a37c20 */ /* 0x000fe20008410000 */
[----:B------:R-:W-:Y:S01]  /*9470*/  UIADD3 UR10, UR10, 0x400, URZ ;  /* 0x000004000a0a7890 */ /* 0x000fe2000fffe03f */
[----:B------:R-:W-:Y:S01]  /*9480*/  FMUL.FTZ R165, R165, UR6 ;  /* 0x00000006a5a57c20 */ /* 0x000fe20008410000 */
[----:B------:R-:W-:Y:S01]  /*9490*/  FMUL.FTZ R164, R166, UR6 ;  /* 0x00000006a6a47c20 */ /* 0x000fe20008410000 */
[----:B------:R-:W-:Y:S01]  /*94a0*/  FMUL.FTZ R166, R167, UR6 ;  /* 0x00000006a7a67c20 */ /* 0x000fe20008410000 */
[----:B------:R-:W-:Y:S01]  /*94b0*/  USHF.R.U32.HI UR10, URZ, 0x4, UR10 ;  /* 0x000000043f0a7899 */ /* 0x000fe2000801160a */
[----:B------:R-:W1:Y:S01]  /*94c0*/  MUFU.TANH R8, R8 ;  /* 0x0000000800087308 */ /* 0x000e620000002400 */
[----:B------:R-:W-:Y:S01]  /*94d0*/  FMUL.FTZ R167, R152, UR6 ;  /* 0x0000000698a77c20 */ /* 0x000fe20008410000 */
[----:B------:R-:W-:Y:S01]  /*94e0*/  FMUL.FTZ R153, R153, UR6 ;  /* 0x0000000699997c20 */ /* 0x000fe20008410000 */
[----:B------:R-:W-:Y:S01]  /*94f0*/  ULOP3.LUT UR10, UR10, 0x3fff, URZ, 0xc0, !UPT ;  /* 0x00003fff0a0a7892 */ /* 0x000fe2000f8ec03f */
[----:B------:R-:W-:Y:S01]  /*9500*/  FMUL.FTZ R156, R156, UR6 ;  /* 0x000000069c9c7c20 */ /* 0x000fe20008410000 */
[----:B------:R-:W-:Y:S01]  /*9510*/  FMUL.FTZ R152, R154, UR6 ;  /* 0x000000069a987c20 */ /* 0x000fe20008410000 */
[----:B------:R-:W-:Y:S01]  /*9520*/  FMUL.FTZ R157, R157, UR6 ;  /* 0x000000069d9d7c20 */ /* 0x000fe20008410000 */
[----:B------:R-:W-:Y:S01]  /*9530*/  ULOP3.LUT UR10, UR10, 0x3800000, URZ, 0xfc, !UPT ;  /* 0x038000000a0a7892 */ /* 0x000fe2000f8efc3f */
[----:B------:R-:W2:Y:S01]  /*9540*/  MUFU.TANH R14, R14 ;  /* 0x0000000e000e7308 */ /* 0x000ea20000002400 */
[----:B0-----:R-:W-:Y:S01]  /*9550*/  FMNMX.FTZ R7, R0, R11, !PT ;  /* 0x0000000b00077209 */ /* 0x001fe20007810000 */
[----:B------:R-:W-:Y:S01]  /*9560*/  FMUL.FTZ R154, R155, UR6 ;  /* 0x000000069b9a7c20 */ /* 0x000fe20008410000 */
[----:B------:R-:W-:Y:S01]  /*9570*/  UIMAD UR60, UR60, 0xa80, UR10 ;  /* 0x00000a803c3c78a4 */ /* 0x000fe2000f8e020a */
[----:B------:R-:W-:Y:S01]  /*9580*/  FMUL.FTZ R155, R158, UR6 ;  /* 0x000000069e9b7c20 */ /* 0x000fe20008410000 */
[----:B------:R-:W-:Y:S01]  /*9590*/  FMUL.FTZ R158, R159, UR6 ;  /* 0x000000069f9e7c20 */ /* 0x000fe20008410000 */
[----:B------:R-:W-:Y:S01]  /*95a0*/  FMUL.FTZ R159, R144, UR6 ;  /* 0x00000006909f7c20 */ /* 0x000fe20008410000 */
[----:B------:R-:W-:Y:S01]  /*95b0*/  FMUL.FTZ R145, R145, UR6 ;  /* 0x0000000691917c20 */ /* 0x000fe20008410000 */
[----:B------:R-:W0:Y:S01]  /*95c0*/  MUFU.TANH R20, R20 ;  /* 0x0000001400147308 */ /* 0x000e220000002400 */
[----:B-1----:R-:W-:Y:S01]  /*95d0*/  FMNMX.FTZ R7, R8, R7, !PT ;  /* 0x0000000708077209 */ /* 0x002fe20007810000 */
[----:B------:R-:W-:Y:S01]  /*95e0*/  UMOV UR10, UR60 ;  /* 0x0000003c000a7c82 */ /* 0x000fe20008000000 */
[----:B------:R-:W-:Y:S01]  /*95f0*/  FMUL.FTZ R148, R148, UR6 ;  /* 0x0000000694947c20 */ /* 0x000fe20008410000 */
[----:B------:R-:W-:Y:S01]  /*9600*/  HGMMA.64x192x16.F32 R24, R200, gdesc[UR8].tnspB, R24, gsb0 ;  /* 0x42e00008c8187df0 */ /* 0x000fe20008000818 */
[----:B------:R-:W-:Y:S01]  /*9610*/  UIADD3 UR10, UR60, 0x80, URZ ;  /* 0x000000803c0a7890 */ /* 0x000fe2000fffe03f */
[----:B------:R-:W-:Y:S01]  /*9620*/  FMUL.FTZ R149, R149, UR6 ;  /* 0x0000000695957c20 */ /* 0x000fe20008410000 */
[----:B------:R-:W-:Y:S01]  /*9630*/  UMOV UR11, 0x40000040 ;  /* 0x40000040000b7882 */ /* 0x000fe20000000000 */
[----:B------:R-:W1:Y:S01]  /*9640*/  MUFU.TANH R168, R168 ;  /* 0x000000a800a87308 */ /* 0x000e620000002400 */
[----:B--2---:R-:W-:Y:S01]  /*9650*/  FMNMX.FTZ R7, R14, R7, !PT ;  /* 0x000000070e077209 */ /* 0x004fe20007810000 */
[----:B------:R-:W-:Y:S01]  /*9660*/  FMUL.FTZ R136, R136, UR6 ;  /* 0x0000000688887c20 */ /* 0x000fe20008410000 */
[----:B------:R-:W-:Y:S01]  /*9670*/  FMUL.FTZ R137, R137, UR6 ;  /* 0x0000000689897c20 */ /* 0x000fe20008410000 */
[----:B------:R-:W-:Y:S01]  /*9680*/  FMUL.FTZ R140, R140, UR6 ;  /* 0x000000068c8c7c20 */ /* 0x000fe20008410000 */
[----:B------:R-:W-:Y:S01]  /*9690*/  FMUL.FTZ R141, R141, UR6 ;  /* 0x000000068d8d7c20 */ /* 0x000fe20008410000 */
[----:B------:R-:W-:Y:S01]  /*96a0*/  FMUL.FTZ R128, R128, UR6 ;  /* 0x0000000680807c20 */ /* 0x000fe20008410000 */
[----:B------:R-:W-:Y:S01]  /*96b0*/  FMUL.FTZ R129, R129, UR6 ;  /* 0x0000000681817c20 */ /* 0x000fe20008410000 */
[----:B------:R-:W2:Y:S01]  /*96c0*/  MUFU.TANH R161, R161 ;  /* 0x000000a100a17308 */ /* 0x000ea20000002400 */
[----:B0-----:R-:W-:Y:S01]  /*96d0*/  FMNMX.FTZ R7, R20, R7, !PT ;  /* 0x0000000714077209 */ /* 0x001fe20007810000 */
[----:B------:R-:W-:Y:S01]  /*96e0*/  FMUL.FTZ R132, R132, UR6 ;  /* 0x0000000684847c20 */ /* 0x000fe20008410000 */
[----:B------:R-:W-:Y:S01]  /*96f0*/  FMUL.FTZ R133, R133, UR6 ;  /* 0x0000000685857c20 */ /* 0x000fe20008410000 */
[----:B------:R-:W-:Y:S01]  /*9700*/  FMUL.FTZ R120, R120, UR6 ;  /* 0x0000000678787c20 */ /* 0x000fe20008410000 */
[----:B------:R-:W-:Y:S01]  /*9710*/  FMUL.FTZ R121, R121, UR6 ;  /* 0x0000000679797c20 */ /* 0x000fe20008410000 */
[----:B------:R-:W-:Y:S01]  /*9720*/  FMUL.FTZ R124, R124, UR6 ;  /* 0x000000067c7c7c20 */ /* 0x000fe20008410000 */
[----:B------:R-:W-:Y:S01]  /*9730*/  FMUL.FTZ R144, R146, UR6 ;  /* 0x0000000692907c20 */ /* 0x000fe20008410000 */
[----:B------:R-:W0:Y:S01]  /*9740*/  MUFU.TANH R163, R163 ;  /* 0x000000a300a37308 */ /* 0x000e220000002400 */
[----:B-1----:R-:W-:Y:S01]  /*9750*/  FMNMX.FTZ R6, R168, R7, !PT ;  /* 0x00000007a8067209 */ /* 0x002fe20007810000 */
[----:B------:R-:W-:Y:S01]  /*9760*/  FMUL.FTZ R146, R147, UR6 ;  /* 0x0000000693927c20 */ /* 0x000fe20008410000 */
[----:B------:R-:W-:Y:S01]  /*9770*/  FMUL.FTZ R147, R150, UR6 ;  /* 0x0000000696937c20 */ /* 0x000fe20008410000 */
[----:B------:R-:W-:Y:S01]  /*9780*/  FMUL.FTZ R150, R125, UR6 ;  /* 0x000000067d967c20 */ /* 0x000fe20008410000 */
[----:B------:R-:W-:Y:S01]  /*9790*/  FMUL.FTZ R12, R170, UR6 ;  /* 0x00000006aa0c7c20 */ /* 0x000fe20008410000 */
[----:B------:R-:W-:Y:S01]  /*97a0*/  FMUL.FTZ R13, R171, UR6 ;  /* 0x00000006ab0d7c20 */ /* 0x000fe20008410000 */
[----:B------:R-:W-:Y:S01]  /*97b0*/  FMUL.FTZ R15, R174, UR6 ;  /* 0x00000006ae0f7c20 */ /* 0x000fe20008410000 */
[----:B------:R-:W1:Y:S01]  /*97c0*/  MUFU.TANH R165, R165 ;  /* 0x000000a500a57308 */ /* 0x000e620000002400 */
[----:B--2---:R-:W-:Y:S01]  /*97d0*/  FMNMX.FTZ R6, R161, R6, !PT ;  /* 0x00000006a1067209 */ /* 0x004fe20007810000 */
[----:B------:R-:W-:Y:S01]  /*97e0*/  FMUL.FTZ R21, R175, UR6 ;  /* 0x00000006af157c20 */ /* 0x000fe20008410000 */
[----:B------:R-:W-:Y:S01]  /*97f0*/  ULDC UR14, c[0x0][0x988] ;  /* 0x00026200000e7ab9 */ /* 0x000fe20000000800 */
[----:B------:R-:W-:Y:S01]  /*9800*/  R2UR UR15, R9 ;  /* 0x00000000090f72ca */ /* 0x000fe200000e0000 */
        /* <DEDUP_REMOVED lines=17> */
[----:B------:R-:W-:Y:S01]  /*9920*/  R2UR UR18, R18 ;  /* 0x00000000121272ca */ /* 0x000fe200000e0000 */
[----:B------:R-:W-:Y:S01]  /*9930*/  VOTEU.ALL UP0, P1 ;  /* 0x00000000003f7886 */ /* 0x000fe20000800000 */
[----:B------:R-:W1:Y:S01]  /*9940*/  MUFU.TANH R156, R156 ;  /* 0x0000009c009c7308 */ /* 0x000e620000002400 */
[----:B--2---:R-:W-:-:S03]  /*9950*/  FMNMX.FTZ R6, R167, R6, !PT ;  /* 0x00000006a7067209 */ /* 0x004fc60007810000 */
[----:B------:R-:W-:Y:S02]  /*9960*/  @!UP0 UIADD3 UR61, UR61, 0x36840, URZ ;  /* 0x000368403d3d8890 */ /* 0x000fe4000fffe03f */
[----:B------:R-:W-:Y:S02]  /*9970*/  @!UP0 UIADD3 UR7, UR7, 0x36860, URZ ;  /* 0x0003686007078890 */ /* 0x000fe4000fffe03f */
[----:B------:R-:W2:Y:S01]  /*9980*/  MUFU.TANH R157, R157 ;  /* 0x0000009d009d7308 */ /* 0x000ea20000002400 */
[----:B0-----:R-:W-:Y:S01]  /*9990*/  FMNMX.FTZ R7, R153, R6, !PT ;  /* 0x0000000699077209 */ /* 0x001fe20007810000 */
[----:B------:R-:W-:Y:S02]  /*99a0*/  @!UP0 UPRMT UR61, URZ, 0x654, UR61 ;  /* 0x000006543f3d8896 */ /* 0x000fe4000800003d */
[----:B------:R-:W-:Y:S02]  /*99b0*/  @!UP0 UPRMT UR7, URZ, 0x654, UR7 ;  /* 0x000006543f078896 */ /* 0x000fe40008000007 */
[----:B------:R-:W-:-:S02]  /*99c0*/  UISETP.GT.AND UP0, UPT, UR15, UR18, UPT ;  /* 0x000000120f00728c */ /* 0x000fc4000bf04270 */
[----:B------:R-:W0:Y:S01]  /*99d0*/  MUFU.TANH R159, R159 ;  /* 0x0000009f009f7308 */ /* 0x000e220000002400 */
[----:B-1----:R-:W-:-:S03]  /*99e0*/  FMNMX.FTZ R6, R156, R7, !PT ;  /* 0x000000079c067209 */ /* 0x002fc60007810000 */
[----:B------:R-:W-:-:S04]  /*99f0*/  PLOP3.LUT P2, PT, PT, PT, UP0, 0x80, 0x0 ;  /* 0x000000000000781c */ /* 0x000fc80003f4f008 */
[----:B------:R-:W1:Y:S01]  /*9a00*/  MUFU.TANH R145, R145 ;  /* 0x0000009100917308 */ /* 0x000e620000002400 */
[----:B--2---:R-:W-:-:S07]  /*9a10*/  FMNMX.FTZ R6, R157, R6, !PT ;  /* 0x000000069d067209 */ /* 0x004fce0007810000 */
[----:B------:R-:W2:Y:S01]  /*9a20*/  MUFU.TANH R148, R148 ;  /* 0x0000009400947308 */ /* 0x000ea20000002400 */
[----:B0-----:R-:W-:-:S07]  /*9a30*/  FMNMX.FTZ R6, R159, R6, !PT ;  /* 0x000000069f067209 */ /* 0x001fce0007810000 */
[----:B------:R-:W0:Y:S01]  /*9a40*/  MUFU.TANH R149, R149 ;  /* 0x0000009500957308 */ /* 0x000e220000002400 */
[----:B-1----:R-:W-:-:S07]  /*9a50*/  FMNMX.FTZ R7, R145, R6, !PT ;  /* 0x0000000691077209 */ /* 0x002fce0007810000 */
        /* <DEDUP_REMOVED lines=27> */
[----:B0-----:R-:W-:Y:S01]  /*9c10*/  FMNMX.FTZ R7, R150, R7, !PT ;  /* 0x0000000796077209 */ /* 0x001fe20007810000 */
[----:B------:R-:W-:Y:S02]  /*9c20*/  WARPGROUP.DEPBAR.LE gsb0, 0x0 ;  /* 0x00008000000079c5 */ /* 0x000fe40000010000 */
[----:B------:R-:W-:Y:S02]  /*9c30*/  WARPGROUP.ARRIVE ;  /* 0x00000000000079c5 */ /* 0x000fe40000000000 */
[----:B------:R-:W0:Y:S02]  /*9c40*/  SHFL.BFLY PT, R6, R7, 0x2, 0x1f ;  /* 0x0c401f0007067f89 */ /* 0x000e2400000e0000 */
[----:B------:R-:W3:Y:S02]  /*9c50*/  MUFU.TANH R15, R15 ;  /* 0x0000000f000f7308 */ /* 0x000ee40000002400 */
[----:B------:R-:W-:Y:S01]  /*9c60*/  HGMMA.64x192x16.F32 R24, R196, gdesc[UR8].tnspB, R24, gsb0 ;  /* 0x42e00008c4187df0 */ /* 0x000fe20008000818 */
[----:B------:R-:W-:Y:S01]  /*9c70*/  UIADD3 UR10, UR60, 0x100, URZ ;  /* 0x000001003c0a7890 */ /* 0x000fe2000fffe03f */
[----:B------:R-:W-:-:S04]  /*9c80*/  UMOV UR11, 0x40000040 ;  /* 0x40000040000b7882 */ /* 0x000fc80000000000 */
[----:B------:R-:W4:Y:S08]  /*9c90*/  MUFU.TANH R21, R21 ;  /* 0x0000001500157308 */ /* 0x000f300000002400 */
[----:B------:R-:W5:Y:S01]  /*9ca0*/  MUFU.TANH R160, R160 ;  /* 0x000000a000a07308 */ /* 0x000f620000002400 */
[----:B0-----:R-:W-:-:S07]  /*9cb0*/  FMNMX.FTZ R7, R7, R6, !PT ;  /* 0x0000000607077209 */ /* 0x001fce0007810000 */
[----:B------:R-:W0:Y:S01]  /*9cc0*/  MUFU.TANH R162, R162 ;  /* 0x000000a200a27308 */ /* 0x000e220000002400 */
[----:B------:R-:W1:Y:S07]  /*9cd0*/  SHFL.BFLY PT, R6, R7, 0x1, 0x1f ;  /* 0x0c201f0007067f89 */ /* 0x000e6e00000e0000 */
[----:B------:R-:W0:Y:S08]  /*9ce0*/  MUFU.TANH R164, R164 ;  /* 0x000000a400a47308 */ /* 0x000e300000002400 */
[----:B------:R-:W0:Y:S08]  /*9cf0*/  MUFU.TANH R166, R166 ;  /* 0x000000a600a67308 */ /* 0x000e300000002400 */
[----:B------:R-:W0:Y:S01]  /*9d00*/  MUFU.TANH R152, R152 ;  /* 0x0000009800987308 */ /* 0x000e220000002400 */
[----:B-1----:R-:W-:-:S05]  /*9d10*/  FMNMX.FTZ R7, R7, R6, !PT ;  /* 0x0000000607077209 */ /* 0x002fca0007810000 */
[C---:B------:R-:W-:Y:S01]  /*9d20*/  FMUL.FTZ R9, R7.reuse, UR14 ;  /* 0x0000000e07097c20 */ /* 0x040fe20008410000 */
[----:B------:R-:W-:Y:S01]  /*9d30*/  FADD.FTZ R6, -R7, R11 ;  /* 0x0000000b07067221 */ /* 0x000fe20000010100 */
[----:B------:R-:W1:Y:S02]  /*9d40*/  MUFU.TANH R154, R154 ;  /* 0x0000009a009a7308 */ /* 0x000e640000002400 */
[--C-:B------:R-:W-:Y:S01]  /*9d50*/  FFMA.FTZ R200, R0, UR14, -R9.reuse ;  /* 0x0000000e00c87c23 */ /* 0x100fe20008010809 */
[----:B------:R-:W-:Y:S01]  /*9d60*/  FMNMX.FTZ R0, R12, R10, !PT ;  /* 0x0000000a0c007209 */ /* 0x000fe20007810000 */
[--C-:B------:R-:W-:Y:S01]  /*9d70*/  FFMA.FTZ R169, R8, UR14, -R9.reuse ;  /* 0x0000000e08a97c23 */ /* 0x100fe20008010809 */
[----:B------:R-:W-:Y:S01]  /*9d80*/  FMUL.FTZ R6, R6, UR14 ;  /* 0x0000000e06067c20 */ /* 0x000fe20008410000 */
[--C-:B------:R-:W-:Y:S01]  /*9d90*/  FFMA.FTZ R202, R14, UR14, -R9.reuse ;  /* 0x0000000e0eca7c23 */ /* 0x100fe20008010809 */
[----:B--2---:R-:W-:Y:S01]  /*9da0*/  FMNMX.FTZ R0, R13, R0, !PT ;  /* 0x000000000d007209 */ /* 0x004fe20007810000 */
[----:B------:R-:W2:Y:S01]  /*9db0*/  MUFU.TANH R155, R155 ;  /* 0x0000009b009b7308 */ /* 0x000ea20000002400 */
[--C-:B------:R-:W-:Y:S01]  /*9dc0*/  FFMA.FTZ R170, R20, UR14, -R9.reuse ;  /* 0x0000000e14aa7c23 */ /* 0x100fe20008010809 */
[--C-:B------:R-:W-:Y:S01]  /*9dd0*/  FFMA.FTZ R14, R161, UR14, -R9.reuse ;  /* 0x0000000ea10e7c23 */ /* 0x100fe20008010809 */
[----:B---3--:R-:W-:Y:S01]  /*9de0*/  FMNMX.FTZ R0, R15, R0, !PT ;  /* 0x000000000f007209 */ /* 0x008fe20007810000 */
[--C-:B------:R-:W-:Y:S01]  /*9df0*/  FFMA.FTZ R151, R165, UR14, -R9.reuse ;  /* 0x0000000ea5977c23 */ /* 0x100fe20008010809 */
[--C-:B------:R-:W-:Y:S01]  /*9e00*/  FFMA.FTZ R153, R153, UR14, -R9.reuse ;  /* 0x0000000e99997c23 */ /* 0x100fe20008010809 */
[--C-:B------:R-:W-:Y:S01]  /*9e10*/  FFMA.FTZ R20, R157, UR14, -R9.reuse ;  /* 0x0000000e9d147c23 */ /* 0x100fe20008010809 */
[----:B----4-:R-:W-:Y:S01]  /*9e20*/  FMNMX.FTZ R11, R21, R0, !PT ;  /* 0x00000000150b7209 */ /* 0x010fe20007810000 */
[----:B------:R-:W3:Y:S01]  /*9e30*/  MUFU.TANH R158, R158 ;  /* 0x0000009e009e7308 */ /* 0x000ee20000002400 */
[--C-:B------:R-:W-:Y:S01]  /*9e40*/  FFMA.FTZ R145, R145, UR14, -R9.reuse ;  /* 0x0000000e91917c23 */ /* 0x100fe20008010809 */
[----:B------:R-:W-:Y:S01]  /*9e50*/  FFMA.FTZ R129, R129, UR14, -R9 ;  /* 0x0000000e81817c23 */ /* 0x000fe20008010809 */
[----:B-----5:R-:W-:-:S04]  /*9e60*/  FMNMX.FTZ R11, R160, R11, !PT ;  /* 0x0000000ba00b7209 */ /* 0x020fc80007810000 */
[----:B0-----:R-:W-:Y:S01]  /*9e70*/  FMNMX.FTZ R11, R162, R11, !PT ;  /* 0x0000000ba20b7209 */ /* 0x001fe20007810000 */
[----:B------:R-:W0:Y:S03]  /*9e80*/  MUFU.TANH R144, R144 ;  /* 0x0000009000907308 */ /* 0x000e260000002400 */
[----:B------:R-:W-:-:S04]  /*9e90*/  FMNMX.FTZ R11, R164, R11, !PT ;  /* 0x0000000ba40b7209 */ /* 0x000fc80007810000 */
[----:B------:R-:W-:Y:S01]  /*9ea0*/  FMNMX.FTZ R11, R166, R11, !PT ;  /* 0x0000000ba60b7209 */ /* 0x000fe20007810000 */
[----:B------:R-:W4:Y:S03]  /*9eb0*/  MUFU.TANH R146, R146 ;  /* 0x0000009200927308 */ /* 0x000f260000002400 */
[----:B------:R-:W-:-:S04]  /*9ec0*/  FMNMX.FTZ R11, R152, R11, !PT ;  /* 0x0000000b980b7209 */ /* 0x000fc80007810000 */
[----:B-1----:R-:W-:Y:S01]  /*9ed0*/  FMNMX.FTZ R0, R154, R11, !PT ;  /* 0x0000000b9a007209 */ /* 0x002fe20007810000 */
[----:B------:R-:W1:Y:S03]  /*9ee0*/  MUFU.TANH R147, R147 ;  /* 0x0000009300937308 */ /* 0x000e660000002400 */
[----:B--2---:R-:W-:-:S04]  /*9ef0*/  FMNMX.FTZ R11, R155, R0, !PT ;  /* 0x000000009b0b7209 */ /* 0x004fc80007810000 */
[----:B---3--:R-:W-:Y:S01]  /*9f00*/  FMNMX.FTZ R11, R158, R11, !PT ;  /* 0x0000000b9e0b7209 */ /* 0x008fe20007810000 */
[----:B------:R-:W2:Y:S03]  /*9f10*/  MUFU.TANH R125, R125 ;  /* 0x0000007d007d7308 */ /* 0x000ea60000002400 */
[----:B0-----:R-:W-:-:S04]  /*9f20*/  FMNMX.FTZ R11, R144, R11, !PT ;  /* 0x0000000b900b7209 */ /* 0x001fc80007810000 */
[----:B----4-:R-:W-:Y:S01]  /*9f30*/  FMNMX.FTZ R0, R146, R11, !PT ;  /* 0x0000000b92007209 */ /* 0x010fe20007810000 */
[----:B------:R-:W0:Y:S03]  /*9f40*/  MUFU.TANH R138, R138 ;  /* 0x0000008a008a7308 */ /* 0x000e260000002400 */
[----:B-1----:R-:W-:-:S05]  /*9f50*/  FMNMX.FTZ R0, R147, R0, !PT ;  /* 0x0000000093007209 */ /* 0x002fca0007810000 */
        /* <DEDUP_REMOVED lines=23> */
[----:B------:R-:W-:Y:S01]  /*a0d0*/  WARPGROUP.ARRIVE ;  /* 0x00000000000079c5 */ /* 0x000fe20000000000 */
[----:B-1----:R-:W-:-:S03]  /*a0e0*/  FMNMX.FTZ R0, R126, R11, !PT ;  /* 0x0000000b7e007209 */ /* 0x002fc60007810000 */
[----:B------:R-:W-:Y:S01]  /*a0f0*/  MUFU.EX2 R6, R6 ;  /* 0x0000000600067308 */ /* 0x000fe20000000800 */
[--C-:B------:R-:W-:Y:S01]  /*a100*/  FFMA.FTZ R196, R168, UR14, -R9.reuse ;  /* 0x0000000ea8c47c23 */ /* 0x100fe20008010809 */
[--C-:B------:R-:W-:Y:S01]  /*a110*/  FFMA.FTZ R198, R163, UR14, -R9.reuse ;  /* 0x0000000ea3c67c23 */ /* 0x100fe20008010809 */
[--C-:B------:R-:W-:Y:S01]  /*a120*/  FFMA.FTZ R11, R120, UR14, -R9.reuse ;  /* 0x0000000e780b7c23 */ /* 0x100fe20008010809 */
[----:B------:R-:W-:Y:S01]  /*a130*/  HGMMA.64x192x16.F32 R24, R192, gdesc[UR8].tnspB, R24, gsb0 ;  /* 0x42e00008c0187df0 */ /* 0x000fe20008000818 */
[----:B------:R-:W-:Y:S01]  /*a140*/  UIADD3 UR10, UR60, 0x180, URZ ;  /* 0x000001803c0a7890 */ /* 0x000fe2000fffe03f */
[--C-:B------:R-:W-:Y:S01]  /*a150*/  FFMA.FTZ R120, R121, UR14, -R9.reuse ;  /* 0x0000000e79787c23 */ /* 0x100fe20008010809 */
[----:B------:R-:W-:Y:S01]  /*a160*/  UMOV UR11, 0x40000040 ;  /* 0x40000040000b7882 */ /* 0x000fe20000000000 */
[----:B--2---:R-:W-:Y:S01]  /*a170*/  FMNMX.FTZ R0, R127, R0, !PT ;  /* 0x000000007f007209 */ /* 0x004fe20007810000 */
[----:B------:R-:W-:Y:S01]  /*a180*/  MUFU.EX2 R200, R200 ;  /* 0x000000c800c87308 */ /* 0x000fe20000000800 */
[----:B------:R-:W-:-:S03]  /*a190*/  FFMA.FTZ R121, R124, UR14, -R9 ;  /* 0x0000000e7c797c23 */ /* 0x000fc60008010809 */
[----:B------:R-:W0:Y:S04]  /*a1a0*/  SHFL.BFLY PT, R8, R0, 0x2, 0x1f ;  /* 0x0c401f0000087f89 */ /* 0x000e2800000e0000 */
[----:B------:R-:W-:Y:S08]  /*a1b0*/  MUFU.EX2 R169, R169 ;  /* 0x000000a900a97308 */ /* 0x000ff00000000800 */
[----:B------:R-:W-:Y:S08]  /*a1c0*/  MUFU.EX2 R202, R202 ;  /* 0x000000ca00ca7308 */ /* 0x000ff00000000800 */
[----:B------:R-:W-:Y:S01]  /*a1d0*/  MUFU.EX2 R170, R170 ;  /* 0x000000aa00aa7308 */ /* 0x000fe20000000800 */
[----:B0-----:R-:W-:-:S07]  /*a1e0*/  FMNMX.FTZ R0, R0, R8, !PT ;  /* 0x0000000800007209 */ /* 0x001fce0007810000 */
[----:B------:R-:W-:Y:S01]  /*a1f0*/  MUFU.EX2 R196, R196 ;  /* 0x000000c400c47308 */ /* 0x000fe20000000800 */
[----:B------:R-:W0:Y:S07]  /*a200*/  SHFL.BFLY PT, R8, R0, 0x1, 0x1f ;  /* 0x0c201f0000087f89 */ /* 0x000e2e00000e0000 */
[----:B------:R-:W-:Y:S08]  /*a210*/  MUFU.EX2 R14, R14 ;  /* 0x0000000e000e7308 */ /* 0x000ff00000000800 */
[----:B------:R-:W-:Y:S08]  /*a220*/  MUFU.EX2 R198, R198 ;  /* 0x000000c600c67308 */ /* 0x000ff00000000800 */
[----:B------:R-:W-:Y:S01]  /*a230*/  MUFU.EX2 R151, R151 ;  /* 0x0000009700977308 */ /* 0x000fe20000000800 */
[----:B0-----:R-:W-:-:S05]  /*a240*/  FMNMX.FTZ R8, R0, R8, !PT ;  /* 0x0000000800087209 */ /* 0x001fca0007810000 */
[C---:B------:R-:W-:Y:S01]  /*a250*/  FADD.FTZ R0, -R8.reuse, R10 ;  /* 0x0000000a08007221 */ /* 0x040fe20000010100 */
[----:B------:R-:W-:Y:S01]  /*a260*/  FMUL.FTZ R10, R8, UR14 ;  /* 0x0000000e080a7c20 */ /* 0x000fe20008410000 */
[----:B------:R-:W-:Y:S02]  /*a270*/  MUFU.EX2 R153, R153 ;  /* 0x0000009900997308 */ /* 0x000fe40000000800 */
[----:B------:R-:W-:Y:S01]  /*a280*/  FMUL.FTZ R0, R0, UR14 ;  /* 0x0000000e00007c20 */ /* 0x000fe20008410000 */
[--C-:B------:R-:W-:Y:S01]  /*a290*/  FFMA.FTZ R201, R12, UR14, -R10.reuse ;  /* 0x0000000e0cc97c23 */ /* 0x100fe2000801080a */
[--C-:B------:R-:W-:Y:S01]  /*a2a0*/  FFMA.FTZ R12, R13, UR14, -R10.reuse ;  /* 0x0000000e0d0c7c23 */ /* 0x100fe2000801080a */
[--C-:B------:R-:W-:Y:S01]  /*a2b0*/  FFMA.FTZ R203, R15, UR14, -R10.reuse ;  /* 0x0000000e0fcb7c23 */ /* 0x100fe2000801080a */
[--C-:B------:R-:W-:Y:S01]  /*a2c0*/  FFMA.FTZ R13, R21, UR14, -R10.reuse ;  /* 0x0000000e150d7c23 */ /* 0x100fe2000801080a */
[--C-:B------:R-:W-:Y:S01]  /*a2d0*/  FFMA.FTZ R197, R160, UR14, -R10.reuse ;  /* 0x0000000ea0c57c23 */ /* 0x100fe2000801080a */
[----:B------:R-:W-:Y:S01]  /*a2e0*/  MUFU.EX2 R0, R0 ;  /* 0x0000000000007308 */ /* 0x000fe20000000800 */
[--C-:B------:R-:W-:Y:S01]  /*a2f0*/  FFMA.FTZ R15, R162, UR14, -R10.reuse ;  /* 0x0000000ea20f7c23 */ /* 0x100fe2000801080a */
[--C-:B------:R-:W-:Y:S01]  /*a300*/  FFMA.FTZ R199, R164, UR14, -R10.reuse ;  /* 0x0000000ea4c77c23 */ /* 0x100fe2000801080a */
[--C-:B------:R-:W-:Y:S01]  /*a310*/  FFMA.FTZ R21, R166, UR14, -R10.reuse ;  /* 0x0000000ea6157c23 */ /* 0x100fe2000801080a */
[--C-:B------:R-:W-:Y:S01]  /*a320*/  FFMA.FTZ R124, R154, UR14, -R10.reuse ;  /* 0x0000000e9a7c7c23 */ /* 0x100fe2000801080a */
[--C-:B------:R-:W-:Y:S01]  /*a330*/  FFMA.FTZ R125, R125, UR14, -R10.reuse ;  /* 0x0000000e7d7d7c23 */ /* 0x100fe2000801080a */
[--C-:B------:R-:W-:Y:S01]  /*a340*/  FFMA.FTZ R139, R139, UR14, -R10.reuse ;  /* 0x0000000e8b8b7c23 */ /* 0x100fe2000801080a */
[--C-:B------:R-:W-:Y:S01]  /*a350*/  FFMA.FTZ R130, R130, UR14, -R10.reuse ;  /* 0x0000000e82827c23 */ /* 0x100fe2000801080a */
[----:B------:R-:W0:Y:S01]  /*a360*/  MUFU.EX2 R201, R201 ;  /* 0x000000c900c97308 */ /* 0x000e220000000800 */
[--C-:B------:R-:W-:Y:S01]  /*a370*/  FFMA.FTZ R131, R131, UR14, -R10.reuse ;  /* 0x0000000e83837c23 */ /* 0x100fe2000801080a */
[--C-:B------:R-:W-:Y:S01]  /*a380*/  FFMA.FTZ R134, R134, UR14, -R10.reuse ;  /* 0x0000000e86867c23 */ /* 0x100fe2000801080a */
[--C-:B------:R-:W-:Y:S01]  /*a390*/  FFMA.FTZ R135, R135, UR14, -R10.reuse ;  /* 0x0000000e87877c23 */ /* 0x100fe2000801080a */
[--C-:B------:R-:W-:Y:S01]  /*a3a0*/  FFMA.FTZ R122, R122, UR14, -R10.reuse ;  /* 0x0000000e7a7a7c23 */ /* 0x100fe2000801080a */
[--C-:B------:R-:W-:Y:S01]  /*a3b0*/  FFMA.FTZ R123, R123, UR14, -R10.reuse ;  /* 0x0000000e7b7b7c23 */ /* 0x100fe2000801080a */
[----:B------:R-:W-:-:S02]  /*a3c0*/  FFMA.FTZ R126, R126, UR14, -R10 ;  /* 0x0000000e7e7e7c23 */ /* 0x000fc4000801080a */
[----:B------:R-:W1:Y:S08]  /*a3d0*/  MUFU.EX2 R12, R12 ;  /* 0x0000000c000c7308 */ /* 0x000e700000000800 */
[----:B------:R-:W2:Y:S01]  /*a3e0*/  MUFU.EX2 R203, R203 ;  /* 0x000000cb00cb7308 */ /* 0x000ea20000000800 */
[----:B0-----:R-:W-:-:S07]  /*a3f0*/  FFMA.FTZ R3, R0, R3, R201 ;  /* 0x0000000300037223 */ /* 0x001fce00000100c9 */
[----:B------:R-:W0:Y:S01]  /*a400*/  MUFU.EX2 R13, R13 ;  /* 0x0000000d000d7308 */ /* 0x000e220000000800 */
[----:B-1----:R-:W-:-:S07]  /*a410*/  F2FP.F16.F32.PACK_AB R201, R12, R201 ;  /* 0x000000c90cc9723e */ /* 0x002fce00000000ff */
[----:B------:R-:W1:Y:S08]  /*a420*/  MUFU.EX2 R197, R197 ;  /* 0x000000c500c57308 */ /* 0x000e700000000800 */
[----:B------:R-:W3:Y:S08]  /*a430*/  MUFU.EX2 R15, R15 ;  /* 0x0000000f000f7308 */ /* 0x000ef00000000800 */
[----:B------:R-:W4:Y:S08]  /*a440*/  MUFU.EX2 R199, R199 ;  /* 0x000000c700c77308 */ /* 0x000f300000000800 */
[----:B------:R-:W5:Y:S08]  /*a450*/  MUFU.EX2 R21, R21 ;  /* 0x0000001500157308 */ /* 0x000f700000000800 */
        /* <DEDUP_REMOVED lines=10> */
[--C-:B------:R-:W-:Y:S01]  /*a500*/  FFMA.FTZ R192, R167, UR14, -R9.reuse ;  /* 0x0000000ea7c07c23 */ /* 0x100fe20008010809 */
[--C-:B------:R-:W-:Y:S01]  /*a510*/  FFMA.FTZ R193, R152, UR14, -R10.reuse ;  /* 0x0000000e98c17c23 */ /* 0x100fe2000801080a */
[----:B------:R-:W-:Y:S01]  /*a520*/  FFMA.FTZ R194, R156, UR14, -R9 ;  /* 0x0000000e9cc27c23 */ /* 0x000fe20008010809 */
[----:B------:R-:W-:Y:S01]  /*a530*/  FFMA.FTZ R195, R155, UR14, -R10 ;  /* 0x0000000e9bc37c23 */ /* 0x000fe2000801080a */
[----:B------:R-:W-:Y:S01]  /*a540*/  MUFU.EX2 R135, R135 ;  /* 0x0000008700877308 */ /* 0x000fe20000000800 */
[----:B------:R-:W-:Y:S01]  /*a550*/  HGMMA.64x192x16.F32 R24, R188, gdesc[UR8].tnspB, R24, gsb0 ;  /* 0x42e00008bc187df0 */ /* 0x000fe20008000818 */
[----:B------:R-:W-:Y:S01]  /*a560*/  UIADD3 UR10, UR60, 0x200, URZ ;  /* 0x000002003c0a7890 */ /* 0x000fe2000fffe03f */
[----:B------:R-:W-:-:S05]  /*a570*/  UMOV UR11, 0x40000040 ;  /* 0x40000040000b7882 */ /* 0x000fca0000000000 */
[----:B------:R-:W-:Y:S08]  /*a580*/  MUFU.EX2 R192, R192 ;  /* 0x000000c000c07308 */ /* 0x000ff00000000800 */
[----:B------:R-:W5:Y:S08]  /*a590*/  MUFU.EX2 R193, R193 ;  /* 0x000000c100c17308 */ /* 0x000f700000000800 */
[----:B------:R-:W-:Y:S08]  /*a5a0*/  MUFU.EX2 R194, R194 ;  /* 0x000000c200c27308 */ /* 0x000ff00000000800 */
[----:B------:R-:W5:Y:S08]  /*a5b0*/  MUFU.EX2 R195, R195 ;  /* 0x000000c300c37308 */ /* 0x000f700000000800 */
        /* <DEDUP_REMOVED lines=11> */
[--C-:B------:R-:W-:Y:S01]  /*a670*/  FFMA.FTZ R190, R148, UR14, -R9.reuse ;  /* 0x0000000e94be7c23 */ /* 0x100fe20008010809 */
[----:B------:R-:W-:Y:S01]  /*a680*/  FFMA.FTZ R148, R149, UR14, -R9 ;  /* 0x0000000e95947c23 */ /* 0x000fe20008010809 */
[----:B------:R-:W-:Y:S01]  /*a690*/  HGMMA.64x192x16.F32 R24, R184, gdesc[UR8].tnspB, R24, gsb0 ;  /* 0x42e00008b8187df0 */ /* 0x000fe20008000818 */
[----:B------:R-:W-:Y:S01]  /*a6a0*/  UIADD3 UR10, UR60, 0x280, URZ ;  /* 0x000002803c0a7890 */ /* 0x000fe2000fffe03f */
[----:B------:R-:W-:Y:S01]  /*a6b0*/  MUFU.EX2 R188, R188 ;  /* 0x000000bc00bc7308 */ /* 0x000fe20000000800 */
[----:B------:R-:W-:-:S07]  /*a6c0*/  UMOV UR11, 0x40000040 ;  /* 0x40000040000b7882 */ /* 0x000fce0000000000 */
[----:B------:R-:W-:Y:S08]  /*a6d0*/  MUFU.EX2 R189, R189 ;  /* 0x000000bd00bd7308 */ /* 0x000ff00000000800 */
[----:B------:R-:W-:Y:S08]  /*a6e0*/  MUFU.EX2 R190, R190 ;  /* 0x000000be00be7308 */ /* 0x000ff00000000800 */
[----:B------:R-:W-:Y:S08]  /*a6f0*/  MUFU.EX2 R191, R191 ;  /* 0x000000bf00bf7308 */ /* 0x000ff00000000800 */
[----:B------:R-:W-:Y:S01]  /*a700*/  MUFU.EX2 R148, R148 ;  /* 0x0000009400947308 */ /* 0x000fe20000000800 */
[----:B------:R-:W-:-:S02]  /*a710*/  WARPGROUP.DEPBAR.LE gsb0, 0x0 ;  /* 0x00008000000079c5 */ /* 0x000fc40000010000 */
[----:B------:R-:W-:Y:S01]  /*a720*/  WARPGROUP.ARRIVE ;  /* 0x00000000000079c5 */ /* 0x000fe20000000000 */
[----:B------:R-:W-:Y:S01]  /*a730*/  FFMA.FTZ R185, R138, UR14, -R10 ;  /* 0x0000000e8ab97c23 */ /* 0x000fe2000801080a */
[----:B------:R-:W-:Y:S01]  /*a740*/  FFMA.FTZ R138, R6, R4, R200 ;  /* 0x00000004068a7223 */ /* 0x000fe200000100c8 */
[--C-:B------:R-:W-:Y:S01]  /*a750*/  FFMA.FTZ R184, R136, UR14, -R9.reuse ;  /* 0x0000000e88b87c23 */ /* 0x100fe20008010809 */
[--C-:B------:R-:W-:Y:S01]  /*a760*/  FFMA.FTZ R136, R137, UR14, -R9.reuse ;  /* 0x0000000e89887c23 */ /* 0x100fe20008010809 */
[----:B------:R-:W-:Y:S01]  /*a770*/  FFMA.FTZ R137, R141, UR14, -R9 ;  /* 0x0000000e8d897c23 */ /* 0x000fe20008010809 */
[----:B------:R-:W-:Y:S01]  /*a780*/  HGMMA.64x192x16.F32 R24, R180, gdesc[UR8].tnspB, R24, gsb0 ;  /* 0x42e00008b4187df0 */ /* 0x000fe20008000818 */
[----:B------:R-:W-:Y:S01]  /*a790*/  UIADD3 UR10, UR60, 0x300, URZ ;  /* 0x000003003c0a7890 */ /* 0x000fe2000fffe03f */
[----:B------:R-:W-:Y:S01]  /*a7a0*/  FADD.FTZ R141, R169, R138 ;  /* 0x0000008aa98d7221 */ /* 0x000fe20000010000 */
[----:B------:R-:W-:Y:S01]  /*a7b0*/  UMOV UR11, 0x40000040 ;  /* 0x40000040000b7882 */ /* 0x000fe20000000000 */
[----:B------:R-:W-:Y:S01]  /*a7c0*/  FADD.FTZ R138, R12, R3 ;  /* 0x000000030c8a7221 */ /* 0x000fe20000010000 */
[----:B------:R-:W-:Y:S01]  /*a7d0*/  FFMA.FTZ R186, R140, UR14, -R9 ;  /* 0x0000000e8cba7c23 */ /* 0x000fe20008010809 */
[----:B------:R-:W-:Y:S01]  /*a7e0*/  FADD.FTZ R141, R202, R141 ;  /* 0x0000008dca8d7221 */ /* 0x000fe20000010000 */
[----:B------:R-:W-:Y:S01]  /*a7f0*/  FFMA.FTZ R187, R142, UR14, -R10 ;  /* 0x0000000e8ebb7c23 */ /* 0x000fe2000801080a */
[----:B--2---:R-:W-:Y:S01]  /*a800*/  FADD.FTZ R138, R203, R138 ;  /* 0x0000008acb8a7221 */ /* 0x004fe20000010000 */
[----:B------:R-:W-:Y:S01]  /*a810*/  FFMA.FTZ R4, R143, UR14, -R10 ;  /* 0x0000000e8f047c23 */ /* 0x000fe2000801080a */
[----:B------:R-:W-:Y:S01]  /*a820*/  FADD.FTZ R141, R170, R141 ;  /* 0x0000008daa8d7221 */ /* 0x000fe20000010000 */
[C---:B0-----:R-:W-:Y:S01]  /*a830*/  F2FP.F16.F32.PACK_AB R203, R13.reuse, R203 ;  /* 0x000000cb0dcb723e */ /* 0x041fe200000000ff */
[----:B------:R-:W-:Y:S01]  /*a840*/  FADD.FTZ R138, R13, R138 ;  /* 0x0000008a0d8a7221 */ /* 0x000fe20000010000 */
[----:B------:R-:W-:Y:S01]  /*a850*/  MUFU.EX2 R184, R184 ;  /* 0x000000b800b87308 */ /* 0x000fe20000000800 */
[----:B------:R-:W-:Y:S01]  /*a860*/  FADD.FTZ R141, R196, R141 ;  /* 0x0000008dc48d7221 */ /* 0x000fe20000010000 */
[----:B------:R-:W-:Y:S01]  /*a870*/  F2FP.F16.F32.PACK_AB R196, R14, R196 ;  /* 0x000000c40ec4723e */ /* 0x000fe200000000ff */
[----:B-1----:R-:W-:Y:S01]  /*a880*/  FADD.FTZ R138, R197, R138 ;  /* 0x0000008ac58a7221 */ /* 0x002fe20000010000 */
[----:B------:R-:W-:Y:S01]  /*a890*/  R2UR UR60, R16 ;  /* 0x00000000103c72ca */ /* 0x000fe200000e0000 */
[----:B------:R-:W-:Y:S01]  /*a8a0*/  FADD.FTZ R141, R14, R141 ;  /* 0x0000008d0e8d7221 */ /* 0x000fe20000010000 */
[----:B------:R-:W-:Y:S01]  /*a8b0*/  F2FP.F16.F32.PACK_AB R200, R169, R200 ;  /* 0x000000c8a9c8723e */ /* 0x000fe200000000ff */
[----:B---3--:R-:W-:Y:S01]  /*a8c0*/  FADD.FTZ R138, R15, R138 ;  /* 0x0000008a0f8a7221 */ /* 0x008fe20000010000 */
[----:B------:R-:W-:Y:S01]  /*a8d0*/  MUFU.EX2 R185, R185 ;  /* 0x000000b900b97308 */ /* 0x000fe20000000800 */
[----:B------:R-:W-:Y:S01]  /*a8e0*/  FADD.FTZ R140, R198, R141 ;  /* 0x0000008dc68c7221 */ /* 0x000fe20000010000 */
[----:B------:R-:W-:Y:S01]  /*a8f0*/  F2FP.F16.F32.PACK_AB R202, R170, R202 ;  /* 0x000000caaaca723e */ /* 0x000fe200000000ff */
[----:B----4-:R-:W-:Y:S01]  /*a900*/  FADD.FTZ R138, R199, R138 ;  /* 0x0000008ac78a7221 */ /* 0x010fe20000010000 */
[----:B------:R-:W-:-:S02]  /*a910*/  F2FP.F16.F32.PACK_AB R197, R15, R197 ;  /* 0x000000c50fc5723e */ /* 0x000fc400000000ff */
[----:B------:R-:W-:Y:S01]  /*a920*/  F2FP.F16.F32.PACK_AB R198, R151, R198 ;  /* 0x000000c697c6723e */ /* 0x000fe200000000ff */
[C---:B-----5:R-:W-:Y:S01]  /*a930*/  FADD.FTZ R138, R21.reuse, R138 ;  /* 0x0000008a158a7221 */ /* 0x060fe20000010000 */
[----:B------:R-:W-:Y:S01]  /*a940*/  MUFU.EX2 R136, R136 ;  /* 0x0000008800887308 */ /* 0x000fe20000000800 */
[----:B------:R-:W-:Y:S02]  /*a950*/  F2FP.F16.F32.PACK_AB R199, R21, R199 ;  /* 0x000000c715c7723e */ /* 0x000fe400000000ff */
[----:B------:R-:W-:Y:S01]  /*a960*/  FADD.FTZ R13, R193, R138 ;  /* 0x0000008ac10d7221 */ /* 0x000fe20000010000 */
[----:B------:R-:W-:-:S03]  /*a970*/  F2FP.F16.F32.PACK_AB R193, R124, R193 ;  /* 0x000000c17cc1723e */ /* 0x000fc600000000ff */
[----:B------:R-:W-:Y:S01]  /*a980*/  FADD.FTZ R12, R124, R13 ;  /* 0x0000000d7c0c7221 */ /* 0x000fe20000010000 */
[----:B------:R-:W-:Y:S03]  /*a990*/  MUFU.EX2 R3, R139 ;  /* 0x0000008b00037308 */ /* 0x000fe60000000800 */
[----:B------:R-:W-:-:S05]  /*a9a0*/  FADD.FTZ R13, R195, R12 ;  /* 0x0000000cc30d7221 */ /* 0x000fca0000010000 */
        /* <DEDUP_REMOVED lines=8> */
[--C-:B------:R-:W-:Y:S01]  /*aa30*/  FFMA.FTZ R132, R158, UR14, -R10.reuse ;  /* 0x0000000e9e847c23 */ /* 0x100fe2000801080a */
[--C-:B------:R-:W-:Y:S01]  /*aa40*/  FFMA.FTZ R128, R133, UR14, -R9.reuse ;  /* 0x0000000e85807c23 */ /* 0x100fe20008010809 */
[--C-:B------:R-:W-:Y:S01]  /*aa50*/  FFMA.FTZ R133, R146, UR14, -R10.reuse ;  /* 0x0000000e92857c23 */ /* 0x100fe2000801080a */
[----:B------:R-:W-:Y:S01]  /*aa60*/  HGMMA.64x192x16.F32 R24, R176, gdesc[UR8].tnspB, R24, gsb0 ;  /* 0x42e00008b0187df0 */ /* 0x000fe20008000818 */
[----:B------:R-:W-:Y:S01]  /*aa70*/  FFMA.FTZ R10, R127, UR14, -R10 ;  /* 0x0000000e7f0a7c23 */ /* 0x000fe2000801080a */
[----:B------:R-:W-:Y:S01]  /*aa80*/  FADD.FTZ R127, R151, R140 ;  /* 0x0000008c977f7221 */ /* 0x000fe20000010000 */
[----:B------:R-:W0:Y:S01]  /*aa90*/  MUFU.EX2 R132, R132 ;  /* 0x0000008400847308 */ /* 0x000e220000000800 */
[----:B------:R-:W-:Y:S01]  /*aaa0*/  FFMA.FTZ R9, R150, UR14, -R9 ;  /* 0x0000000e96097c23 */ /* 0x000fe20008010809 */
[----:B------:R-:W-:Y:S01]  /*aab0*/  F2FP.F16.F32.PACK_AB R181, R131, R130 ;  /* 0x0000008283b5723e */ /* 0x000fe200000000ff */
[----:B------:R-:W-:Y:S01]  /*aac0*/  FADD.FTZ R140, R192, R127 ;  /* 0x0000007fc08c7221 */ /* 0x000fe20000010000 */
[----:B------:R-:W-:-:S02]  /*aad0*/  F2FP.F16.F32.PACK_AB R192, R153, R192 ;  /* 0x000000c099c0723e */ /* 0x000fc400000000ff */
[----:B------:R-:W-:Y:S01]  /*aae0*/  F2FP.F16.F32.PACK_AB R183, R135, R134 ;  /* 0x0000008687b7723e */ /* 0x000fe200000000ff */
[----:B------:R-:W-:Y:S01]  /*aaf0*/  FADD.FTZ R127, R153, R140 ;  /* 0x0000008c997f7221 */ /* 0x000fe20000010000 */
[----:B------:R-:W1:Y:S03]  /*ab00*/  MUFU.EX2 R133, R133 ;  /* 0x0000008500857308 */ /* 0x000e660000000800 */
[----:B------:R-:W-:Y:S01]  /*ab10*/  FADD.FTZ R127, R194, R127 ;  /* 0x0000007fc27f7221 */ /* 0x000fe20000010000 */
[----:B------:R-:W-:-:S03]  /*ab20*/  F2FP.F16.F32.PACK_AB R194, R20, R194 ;  /* 0x000000c214c2723e */ /* 0x000fc600000000ff */
[----:B------:R-:W-:Y:S01]  /*ab30*/  FADD.FTZ R127, R20, R127 ;  /* 0x0000007f147f7221 */ /* 0x000fe20000010000 */
[----:B------:R-:W2:Y:S01]  /*ab40*/  MUFU.EX2 R180, R180 ;  /* 0x000000b400b47308 */ /* 0x000ea20000000800 */
[C---:B0-----:R-:W-:Y:S01]  /*ab50*/  FADD.FTZ R12, R132.reuse, R13 ;  /* 0x0000000d840c7221 */ /* 0x041fe20000010000 */
[----:B------:R-:W-:Y:S01]  /*ab60*/  F2FP.F16.F32.PACK_AB R195, R132, R195 ;  /* 0x000000c384c3723e */ /* 0x000fe200000000ff */
[----:B------:R-:W-:Y:S01]  /*ab70*/  FADD.FTZ R14, R188, R127 ;  /* 0x0000007fbc0e7221 */ /* 0x000fe20000010000 */
[----:B------:R-:W-:Y:S01]  /*ab80*/  F2FP.F16.F32.PACK_AB R188, R145, R188 ;  /* 0x000000bc91bc723e */ /* 0x000fe200000000ff */
[----:B------:R-:W-:Y:S02]  /*ab90*/  FADD.FTZ R12, R189, R12 ;  /* 0x0000000cbd0c7221 */ /* 0x000fe40000010000 */
[----:B------:R-:W-:Y:S01]  /*aba0*/  FADD.FTZ R13, R145, R14 ;  /* 0x0000000e910d7221 */ /* 0x000fe20000010000 */
[----:B------:R-:W0:Y:S01]  /*abb0*/  MUFU.EX2 R182, R182 ;  /* 0x000000b600b67308 */ /* 0x000e220000000800 */
[C---:B-1----:R-:W-:Y:S01]  /*abc0*/  FADD.FTZ R12, R133.reuse, R12 ;  /* 0x0000000c850c7221 */ /* 0x042fe20000010000 */
[----:B------:R-:W-:Y:S01]  /*abd0*/  F2FP.F16.F32.PACK_AB R189, R133, R189 ;  /* 0x000000bd85bd723e */ /* 0x000fe200000000ff */
[----:B------:R-:W-:Y:S01]  /*abe0*/  FADD.FTZ R13, R190, R13 ;  /* 0x0000000dbe0d7221 */ /* 0x000fe20000010000 */
[C---:B------:R-:W-:Y:S01]  /*abf0*/  F2FP.F16.F32.PACK_AB R190, R148.reuse, R190 ;  /* 0x000000be94be723e */ /* 0x040fe200000000ff */
[----:B------:R-:W-:Y:S01]  /*ac00*/  FADD.FTZ R12, R191, R12 ;  /* 0x0000000cbf0c7221 */ /* 0x000fe20000010000 */
[C---:B------:R-:W-:Y:S01]  /*ac10*/  F2FP.F16.F32.PACK_AB R191, R125.reuse, R191 ;  /* 0x000000bf7dbf723e */ /* 0x040fe200000000ff */
[----:B------:R-:W-:Y:S01]  /*ac20*/  FADD.FTZ R13, R148, R13 ;  /* 0x0000000d940d7221 */ /* 0x000fe20000010000 */
[----:B------:R-:W1:Y:S01]  /*ac30*/  MUFU.EX2 R128, R128 ;  /* 0x0000008000807308 */ /* 0x000e620000000800 */
[----:B------:R-:W-:-:S02]  /*ac40*/  FADD.FTZ R12, R125, R12 ;  /* 0x0000000c7d0c7221 */ /* 0x000fc40000010000 */
[----:B------:R-:W-:Y:S01]  /*ac50*/  FADD.FTZ R13, R184, R13 ;  /* 0x0000000db80d7221 */ /* 0x000fe20000010000 */
[C---:B------:R-:W-:Y:S01]  /*ac60*/  F2FP.F16.F32.PACK_AB R184, R136.reuse, R184 ;  /* 0x000000b888b8723e */ /* 0x040fe200000000ff */
[----:B------:R-:W-:Y:S01]  /*ac70*/  FADD.FTZ R12, R185, R12 ;  /* 0x0000000cb90c7221 */ /* 0x000fe20000010000 */
[C---:B------:R-:W-:Y:S01]  /*ac80*/  F2FP.F16.F32.PACK_AB R185, R3.reuse, R185 ;  /* 0x000000b903b9723e */ /* 0x040fe200000000ff */
[----:B------:R-:W-:Y:S01]  /*ac90*/  FADD.FTZ R13, R136, R13 ;  /* 0x0000000d880d7221 */ /* 0x000fe20000010000 */
[----:B------:R-:W3:Y:S01]  /*aca0*/  MUFU.EX2 R9, R9 ;  /* 0x0000000900097308 */ /* 0x000ee20000000800 */
[----:B------:R-:W-:Y:S02]  /*acb0*/  FADD.FTZ R12, R3, R12 ;  /* 0x0000000c030c7221 */ /* 0x000fe40000010000 */
[----:B------:R-:W-:Y:S01]  /*acc0*/  FADD.FTZ R14, R186, R13 ;  /* 0x0000000dba0e7221 */ /* 0x000fe20000010000 */
[----:B------:R-:W-:Y:S01]  /*acd0*/  F2FP.F16.F32.PACK_AB R186, R137, R186 ;  /* 0x000000ba89ba723e */ /* 0x000fe200000000ff */
[----:B------:R-:W-:Y:S01]  /*ace0*/  FADD.FTZ R3, R187, R12 ;  /* 0x0000000cbb037221 */ /* 0x000fe20000010000 */
[C---:B------:R-:W-:Y:S01]  /*acf0*/  F2FP.F16.F32.PACK_AB R187, R4.reuse, R187 ;  /* 0x000000bb04bb723e */ /* 0x040fe200000000ff */
[----:B------:R-:W-:Y:S01]  /*ad00*/  FADD.FTZ R13, R137, R14 ;  /* 0x0000000e890d7221 */ /* 0x000fe20000010000 */
[----:B------:R-:W4:Y:S01]  /*ad10*/  MUFU.EX2 R10, R10 ;  /* 0x0000000a000a7308 */ /* 0x000f220000000800 */
[----:B------:R-:W-:-:S02]  /*ad20*/  FADD.FTZ R3, R4, R3 ;  /* 0x0000000304037221 */ /* 0x000fc40000010000 */
[----:B--2---:R-:W-:Y:S01]  /*ad30*/  FADD.FTZ R12, R180, R13 ;  /* 0x0000000db40c7221 */ /* 0x004fe20000010000 */
[C---:B------:R-:W-:Y:S01]  /*ad40*/  F2FP.F16.F32.PACK_AB R180, R129.reuse, R180 ;  /* 0x000000b481b4723e */ /* 0x040fe200000000ff */
[----:B------:R-:W-:Y:S02]  /*ad50*/  FADD.FTZ R4, R130, R3 ;  /* 0x0000000382047221 */ /* 0x000fe40000010000 */
[----:B------:R-:W-:Y:S02]  /*ad60*/  FADD.FTZ R3, R129, R12 ;  /* 0x0000000c81037221 */ /* 0x000fe40000010000 */
[----:B------:R-:W-:Y:S02]  /*ad70*/  FADD.FTZ R13, R131, R4 ;  /* 0x00000004830d7221 */ /* 0x000fe40000010000 */
[----:B0-----:R-:W-:Y:S01]  /*ad80*/  FADD.FTZ R3, R182, R3 ;  /* 0x00000003b6037221 */ /* 0x001fe20000010000 */
[----:B-1----:R-:W-:Y:S01]  /*ad90*/  F2FP.F16.F32.PACK_AB R182, R128, R182 ;  /* 0x000000b680b6723e */ /* 0x002fe200000000ff */
[----:B------:R-:W-:-:S02]  /*ada0*/  FADD.FTZ R4, R134, R13 ;  /* 0x0000000d86047221 */ /* 0x000fc40000010000 */
[----:B------:R-:W-:Y:S02]  /*adb0*/  FADD.FTZ R12, R128, R3 ;  /* 0x00000003800c7221 */ /* 0x000fe40000010000 */
[----:B------:R-:W-:Y:S02]  /*adc0*/  FADD.FTZ R3, R135, R4 ;  /* 0x0000000487037221 */ /* 0x000fe40000010000 */
[----:B------:R-:W-:Y:S01]  /*add0*/  FADD.FTZ R13, R11, R12 ;  /* 0x0000000c0b0d7221 */ /* 0x000fe20000010000 */
[----:B------:R-:W-:Y:S02]  /*ade0*/  IMAD.MOV.U32 R12, RZ, RZ, R17 ;  /* 0x000000ffff0c7224 */ /* 0x000fe400078e0011 */
[----:B------:R-:W-:Y:S01]  /*adf0*/  FADD.FTZ R3, R122, R3 ;  /* 0x000000037a037221 */ /* 0x000fe20000010000 */
[----:B------:R-:W-:-:S03]  /*ae00*/  FADD.FTZ R4, R120, R13 ;  /* 0x0000000d78047221 */ /* 0x000fc60000010000 */
[----:B------:R-:W-:Y:S01]  /*ae10*/  FADD.FTZ R3, R123, R3 ;  /* 0x000000037b037221 */ /* 0x000fe20000010000 */
[----:B------:R-:W-:-:S03]  /*ae20*/  FADD.FTZ R4, R121, R4 ;  /* 0x0000000479047221 */ /* 0x000fc60000010000 */
[----:B------:R-:W-:Y:S01]  /*ae30*/  FADD.FTZ R3, R126, R3 ;  /* 0x000000037e037221 */ /* 0x000fe20000010000 */
[----:B---3--:R-:W-:-:S03]  /*ae40*/  FADD.FTZ R4, R9, R4 ;  /* 0x0000000409047221 */ /* 0x008fc60000010000 */
[----:B----4-:R-:W-:Y:S01]  /*ae50*/  FADD.FTZ R3, R10, R3 ;  /* 0x000000030a037221 */ /* 0x010fe20000010000 */
[----:B------:R-:W-:Y:S02]  /*ae60*/  WARPGROUP.DEPBAR.LE gsb0, 0x0 ;  /* 0x00008000000079c5 */ /* 0x000fe40000010000 */
[----:B------:R-:W-:Y:S01]  /*ae70*/  @!P1 SYNCS.ARRIVE.TRANS64.RED.A1T0 RZ, [UR61], RZ ;  /* 0x000000ffffff99a7 */ /* 0x000fe2000810043d */
[----:B------:R-:W-:Y:S02]  /*ae80*/  F2FP.F16.F32.PACK_AB R178, R9, R121 ;  /* 0x0000007909b2723e */ /* 0x000fe400000000ff */
[----:B------:R-:W-:Y:S01]  /*ae90*/  F2FP.F16.F32.PACK_AB R176, R120, R11 ;  /* 0x0000000b78b0723e */ /* 0x000fe200000000ff */
[----:B------:R-:W-:Y:S01]  /*aea0*/  IMAD.MOV.U32 R11, RZ, RZ, R7 ;  /* 0x000000ffff0b7224 */ /* 0x000fe200078e0007 */
[----:B------:R-:W-:Y:S01]  /*aeb0*/  F2FP.F16.F32.PACK_AB R179, R10, R126 ;  /* 0x0000007e0ab3723e */ /* 0x000fe200000000ff */
[----:B------:R-:W-:Y:S01]  /*aec0*/  IMAD.MOV.U32 R10, RZ, RZ, R8 ;  /* 0x000000ffff0a7224 */ /* 0x000fe200078e0008 */
[----:B------:R-:W-:Y:S01]  /*aed0*/  F2FP.F16.F32.PACK_AB R177, R123, R122 ;  /* 0x0000007a7bb1723e */ /* 0x000fe200000000ff */
[----:B------:R-:W-:Y:S01]  /*aee0*/  @!P1 SYNCS.ARRIVE.TRANS64.RED.A1T0 RZ, [UR7], RZ ;  /* 0x000000ffffff99a7 */ /* 0x000fe20008100407 */
[----:B------:R-:W-:-:S06]  /*aef0*/  UIADD3 UR7, UR15, -0x1, URZ ;  /* 0xffffffff0f077890 */ /* 0x000fcc000fffe03f */
[----:B------:R-:W-:Y:S01]  /*af00*/  IMAD.U32 R9, RZ, RZ, UR7 ;  /* 0x00000007ff097e24 */ /* 0x000fe2000f8e00ff */
[----:B------:R-:W-:Y:S06]  /*af10*/  @P2 BRA `(.L_x_196) ;  /* 0xffffffb800dc2947 */ /* 0x000fec000383ffff */
.L_x_187:
        /* <DEDUP_REMOVED lines=99> */
.L_x_197:
[----:B------:R-:W-:Y:S01]  /*b550*/  IMAD R15, R16, 0x8, R2 ;  /* 0x00000008100f7824 */ /* 0x000fe200078e0202 */
[----:B------:R-:W-:-:S04]  /*b560*/  SHF.L.U32 R0, R17, 0x1f, RZ ;  /* 0x0000001f11007819 */ /* 0x000fc800000006ff */
[----:B------:R0:W1:Y:S01]  /*b570*/  SYNCS.PHASECHK.TRANS64.TRYWAIT P2, [R15+URZ+0x36850], R0 ;  /* 0x036850000f0075a7 */ /* 0x000062000804017f */
[----:B------:R-:W-:Y:S05]  /*b580*/  @!P0 BRA `(.L_x_198) ;  /* 0x0000000000048947 */ /* 0x000fea0003800000 */
[----:B------:R-:W-:Y:S01]  /*b590*/  BPT.TRAP 0x1 ;  /* 0x000000040000795c */ /* 0x000fe20000300000 */
.L_x_198:
[----:B-1----:R-:W-:Y:S05]  /*b5a0*/  @P2 BRA `(.L_x_199) ;  /* 0x0000000000082947 */ /* 0x002fea0003800000 */
[----:B------:R-:W1:Y:S02]  /*b5b0*/  SYNCS.PHASECHK.TRANS64.TRYWAIT P0, [R15+URZ+0x36850], R0 ;  /* 0x036850000f0075a7 */ /* 0x000e64000800017f */
[----:B-1----:R-:W-:Y:S05]  /*b5c0*/  @!P0 BRA `(.L_x_200) ;  /* 0x000000b800208947 */ /* 0x002fea0003800000 */
.L_x_199:
[----:B------:R-:W-:Y:S05]  /*b5d0*/  WARPSYNC.ALL ;  /* 0x0000000000007948 */ /* 0x000fea0003800000 */
[----:B------:R-:W-:Y:S01]  /*b5e0*/  VIADD R2, R2, 0x400 ;  /* 0x0000040002027836 */ /* 0x000fe20000000000 */
[----:B------:R-:W-:Y:S01]  /*b5f0*/  WARPGROUP.ARRIVE ;  /* 0x00000000000079c5 */ /* 0x000fe20000000000 */
[----:B------:R-:W-:Y:S01]  /*b600*/  IMAD.MOV.U32 R13, RZ, RZ, 0x40000040 ;  /* 0x40000040ff0d7424 */ /* 0x000fe200078e00ff */
[----:B------:R-:W2:Y:S01]  /*b610*/  SHFL.BFLY PT, R5, R4, 0x2, 0x1f ;  /* 0x0c401f0004057f89 */ /* 0x000ea200000e0000 */
[----:B------:R-:W-:Y:S01]  /*b620*/  IMAD.U32 R6, RZ, RZ, UR14 ;  /* 0x0000000eff067e24 */ /* 0x000fe2000f8e00ff */
[----:B------:R-:W-:Y:S01]  /*b630*/  SHF.R.U32.HI R2, RZ, 0x4, R2 ;  /* 0x00000004ff027819 */ /* 0x000fe20000011602 */
[----:B------:R-:W-:Y:S01]  /*b640*/  IMAD.U32 R14, RZ, RZ, UR14 ;  /* 0x0000000eff0e7e24 */ /* 0x000fe2000f8e00ff */
[----:B01----:R-:W0:Y:S01]  /*b650*/  SHFL.BFLY PT, R0, R3, 0x2, 0x1f ;  /* 0x0c401f0003007f89 */ /* 0x003e2200000e0000 */
[----:B------:R-:W-:Y:S01]  /*b660*/  VIADD R232, R232, 0x1 ;  /* 0x00000001e8e87836 */ /* 0x000fe20000000000 */
[----:B------:R-:W-:-:S04]  /*b670*/  LOP3.LUT R2, R2, 0x3fff, RZ, 0xc0, !PT ;  /* 0x00003fff02027812 */ /* 0x000fc800078ec0ff */
[----:B------:R-:W-:-:S05]  /*b680*/  LOP3.LUT R11, R2, 0x3800000, RZ, 0xfc, !PT ;  /* 0x03800000020b7812 */ /* 0x000fca00078efcff */
[----:B------:R-:W-:Y:S02]  /*b690*/  IMAD R10, R16, 0xa80, R11 ;  /* 0x00000a80100a7824 */ /* 0x000fe400078e020b */
[----:B------:R-:W-:Y:S02]  /*b6a0*/  IMAD.MOV.U32 R11, RZ, RZ, 0x40000040 ;  /* 0x40000040ff0b7424 */ /* 0x000fe400078e00ff */
[C---:B------:R-:W-:Y:S01]  /*b6b0*/  VIADD R12, R10.reuse, 0x80 ;  /* 0x000000800a0c7836 */ /* 0x040fe20000000000 */
[----:B------:R-:W-:Y:S01]  /*b6c0*/  R2UR UR6, R10 ;  /* 0x000000000a0672ca */ /* 0x000fe200000e0000 */
[----:B------:R-:W-:Y:S01]  /*b6d0*/  VIADD R16, R16, 0x1 ;  /* 0x0000000110107836 */ /* 0x000fe20000000000 */
[----:B------:R-:W-:Y:S01]  /*b6e0*/  R2UR UR7, R11 ;  /* 0x000000000b0772ca */ /* 0x000fe200000e0000 */
[----:B------:R-:W-:Y:S02]  /*b6f0*/  IMAD.MOV.U32 R11, RZ, RZ, 0x40000040 ;  /* 0x40000040ff0b7424 */ /* 0x000fe400078e00ff */
[----:B--2---:R-:W-:Y:S01]  /*b700*/  FADD.FTZ R5, R5, R4 ;  /* 0x0000000405057221 */ /* 0x004fe20000010000 */
[----:B------:R-:W-:Y:S01]  /*b710*/  IMAD.MOV.U32 R4, RZ, RZ, RZ ;  /* 0x000000ffff047224 */ /* 0x000fe200078e00ff */
[----:B------:R-:W-:Y:S01]  /*b720*/  ISETP.NE.AND P2, PT, R16, 0x2, PT ;  /* 0x000000021000780c */ /* 0x000fe20003f45270 */
[----:B0-----:R-:W-:Y:S01]  /*b730*/  FADD.FTZ R2, R0, R3 ;  /* 0x0000000300027221 */ /* 0x001fe20000010000 */
[----:B------:R-:W-:Y:S01]  /*b740*/  IMAD.MOV.U32 R3, RZ, RZ, RZ ;  /* 0x000000ffff037224 */ /* 0x000fe200078e00ff */
[----:B------:R-:W0:Y:S01]  /*b750*/  SHFL.BFLY PT, R0, R5, 0x1, 0x1f ;  /* 0x0c201f0005007f89 */ /* 0x000e2200000e0000 */
[----:B------:R-:W-:-:S03]  /*b760*/  SEL R16, R16, RZ, P2 ;  /* 0x000000ff10107207 */ /* 0x000fc60001000000 */
[----:B------:R-:W1:Y:S01]  /*b770*/  SHFL.BFLY PT, R9, R2, 0x1, 0x1f ;  /* 0x0c201f0002097f89 */ /* 0x000e6200000e0000 */
[----:B------:R-:W-:Y:S01]  /*b780*/  HGMMA.64x192x16.F32 R24, R200, gdesc[UR4].tnspB, R24, gsb0 ;  /* 0x42e00004c8187df0 */ /* 0x000fe20008000818 */
[----:B------:R-:W-:Y:S01]  /*b790*/  R2UR UR6, R12 ;  /* 0x000000000c0672ca */ /* 0x000fe200000e0000 */
[----:B------:R-:W-:Y:S01]  /*b7a0*/  VIADD R12, R10, 0x100 ;  /* 0x000001000a0c7836 */ /* 0x000fe20000000000 */
[----:B------:R-:W-:Y:S01]  /*b7b0*/  R2UR UR7, R13 ;  /* 0x000000000d0772ca */ /* 0x000fe200000e0000 */
[----:B------:R-:W-:Y:S01]  /*b7c0*/  IMAD.MOV.U32 R13, RZ, RZ, 0x40000040 ;  /* 0x40000040ff0d7424 */ /* 0x000fe200078e00ff */
[----:B------:R-:W-:Y:S02]  /*b7d0*/  WARPGROUP.DEPBAR.LE gsb0, 0x0 ;  /* 0x00008000000079c5 */ /* 0x000fe40000010000 */
[----:B------:R-:W-:-:S13]  /*b7e0*/  WARPGROUP.ARRIVE ;  /* 0x00000000000079c5 */ /* 0x000fda0000000000 */
        /* <DEDUP_REMOVED lines=16> */
[C---:B------:R-:W-:Y:S01]  /*b8f0*/  VIADD R12, R10.reuse, 0x280 ;  /* 0x000002800a0c7836 */ /* 0x040fe20000000000 */
[----:B------:R-:W-:Y:S01]  /*b900*/  R2UR UR7, R13 ;  /* 0x000000000d0772ca */ /* 0x000fe200000e0000 */
[----:B------:R-:W-:Y:S02]  /*b910*/  IMAD.MOV.U32 R13, RZ, RZ, 0x40000040 ;  /* 0x40000040ff0d7424 */ /* 0x000fe400078e00ff */
[----:B------:R-:W-:Y:S01]  /*b920*/  VIADD R10, R10, 0x300 ;  /* 0x000003000a0a7836 */ /* 0x000fe20000000000 */
[----:B------:R-:W-:Y:S02]  /*b930*/  WARPGROUP.DEPBAR.LE gsb0, 0x0 ;  /* 0x00008000000079c5 */ /* 0x000fe40000010000 */
[----:B------:R-:W-:-:S11]  /*b940*/  WARPGROUP.ARRIVE ;  /* 0x00000000000079c5 */ /* 0x000fd60000000000 */
[----:B------:R-:W-:Y:S01]  /*b950*/  HGMMA.64x192x16.F32 R24, R184, gdesc[UR4].tnspB, R24, gsb0 ;  /* 0x42e00004b8187df0 */ /* 0x000fe20008000818 */
[----:B------:R-:W-:Y:S01]  /*b960*/  R2UR UR6, R12 ;  /* 0x000000000c0672ca */ /* 0x000fe200000e0000 */
[----:B0-----:R-:W-:Y:S01]  /*b970*/  FADD.FTZ R12, R5, R0 ;  /* 0x00000000050c7221 */ /* 0x001fe20000010000 */
[----:B------:R-:W-:Y:S01]  /*b980*/  R2UR UR7, R13 ;  /* 0x000000000d0772ca */ /* 0x000fe200000e0000 */
[----:B-1----:R-:W-:Y:S01]  /*b990*/  FADD.FTZ R13, R2, R9 ;  /* 0x00000009020d7221 */ /* 0x002fe20000010000 */
[----:B------:R-:W-:Y:S01]  /*b9a0*/  SEL R0, RZ, 0x1, P2 ;  /* 0x00000001ff007807 */ /* 0x000fe20001000000 */
[----:B------:R-:W-:Y:S01]  /*b9b0*/  IMAD.MOV.U32 R2, RZ, RZ, -0x800000 ;  /* 0xff800000ff027424 */ /* 0x000fe200078e00ff */
[----:B------:R-:W-:Y:S02]  /*b9c0*/  FSETP.NE.FTZ.AND P0, PT, R12, RZ, PT ;  /* 0x000000ff0c00720b */ /* 0x000fe40003f15000 */
[----:B------:R-:W-:Y:S02]  /*b9d0*/  FSETP.NE.FTZ.AND P3, PT, R13, RZ, PT ;  /* 0x000000ff0d00720b */ /* 0x000fe40003f75000 */
[----:B------:R-:W-:Y:S01]  /*b9e0*/  LOP3.LUT R17, R17, R0, RZ, 0x3c, !PT ;  /* 0x0000000011117212 */ /* 0x000fe200078e3cff */
[----:B------:R-:W-:-:S08]  /*b9f0*/  IMAD.MOV.U32 R0, RZ, RZ, -0x800000 ;  /* 0xff800000ff007424 */ /* 0x000fd000078e00ff */
[----:B------:R-:W0:Y:S01]  /*ba00*/  @P0 MUFU.LG2 R9, R12 ;  /* 0x0000000c00090308 */ /* 0x000e220000000c00 */
[----:B------:R-:W-:Y:S01]  /*ba10*/  @P0 FMUL.FTZ R6, R6, 0.69314718246459960938 ;  /* 0x3f31721806060820 */ /* 0x000fe20000410000 */
[----:B------:R-:W-:-:S06]  /*ba20*/  @P3 FMUL.FTZ R14, R14, 0.69314718246459960938 ;  /* 0x3f3172180e0e3820 */ /* 0x000fcc0000410000 */
[----:B------:R-:W-:Y:S08]  /*ba30*/  @P0 MUFU.RCP R4, R12 ;  /* 0x0000000c00040308 */ /* 0x000ff00000001000 */
[----:B------:R-:W-:Y:S01]  /*ba40*/  @P3 MUFU.RCP R3, R13 ;  /* 0x0000000d00033308 */ /* 0x000fe20000001000 */
[----:B0-----:R-:W-:-:S04]  /*ba50*/  @P0 FMUL.FTZ R9, R9, 0.69314718246459960938 ;  /* 0x3f31721809090820 */ /* 0x001fc80000410000 */
[----:B------:R-:W-:Y:S01]  /*ba60*/  @P0 FFMA.FTZ R0, R6, R7, R9 ;  /* 0x0000000706000223 */ /* 0x000fe20000010009 */
[----:B------:R-:W-:Y:S01]  /*ba70*/  PLOP3.LUT P0, PT, PT, PT, PT, 0x8, 0x0 ;  /* 0x000000000000781c */ /* 0x000fe20003f0e170 */
[----:B------:R-:W-:Y:S02]  /*ba80*/  WARPGROUP.DEPBAR.LE gsb0, 0x0 ;  /* 0x00008000000079c5 */ /* 0x000fe40000010000 */
[----:B------:R-:W-:-:S06]  /*ba90*/  WARPGROUP.ARRIVE ;  /* 0x00000000000079c5 */ /* 0x000fcc0000000000 */
[----:B------:R-:W-:Y:S01]  /*baa0*/  HGMMA.64x192x16.F32 R24, R180, gdesc[UR4].tnspB, R24, gsb0 ;  /* 0x42e00004b4187df0 */ /* 0x000fe20008000818 */
[----:B------:R-:W-:Y:S02]  /*bab0*/  R2UR UR6, R10 ;  /* 0x000000000a0672ca */ /* 0x000fe400000e0000 */
[----:B------:R-:W-:Y:S01]  /*bac0*/  R2UR UR7, R11 ;  /* 0x000000000b0772ca */ /* 0x000fe200000e0000 */
[----:B------:R-:W-:Y:S01]  /*bad0*/  @!P1 VIADD R11, R15, 0x36860 ;  /* 0x000368600f0b9836 */ /* 0x000fe20000000000 */
[----:B------:R-:W0:Y:S04]  /*bae0*/  @P3 MUFU.LG2 R10, R13 ;  /* 0x0000000d000a3308 */ /* 0x000e280000000c00 */
[----:B------:R-:W-:Y:S01]  /*baf0*/  @!P1 PRMT R11, RZ, 0x654, R11 ;  /* 0x00000654ff0b9816 */ /* 0x000fe2000000000b */
[----:B0-----:R-:W-:-:S04]  /*bb00*/  @P3 FMUL.FTZ R5, R10, 0.69314718246459960938 ;  /* 0x3f3172180a053820 */ /* 0x001fc80000410000 */
[----:B------:R-:W-:Y:S01]  /*bb10*/  @P3 FFMA.FTZ R2, R14, R8, R5 ;  /* 0x000000080e023223 */ /* 0x000fe20000010005 */
[----:B------:R-:W-:Y:S02]  /*bb20*/  WARPGROUP.DEPBAR.LE gsb0, 0x0 ;  /* 0x00008000000079c5 */ /* 0x000fe40000010000 */
[----:B------:R-:W-:-:S06]  /*bb30*/  WARPGROUP.ARRIVE ;  /* 0x00000000000079c5 */ /* 0x000fcc0000000000 */
[----:B------:R-:W-:Y:S03]  /*bb40*/  HGMMA.64x192x16.F32 R24, R176, gdesc[UR4].tnspB, R24, gsb0 ;  /* 0x42e00004b0187df0 */ /* 0x000fe60008000818 */
[----:B------:R-:W-:Y:S02]  /*bb50*/  WARPGROUP.DEPBAR.LE gsb0, 0x0 ;  /* 0x00008000000079c5 */ /* 0x000fe40000010000 */
[----:B------:R0:W-:Y:S01]  /*bb60*/  @!P1 SYNCS.ARRIVE.TRANS64.RED.A1T0 RZ, [R11+URZ], RZ ;  /* 0x000000ff0bff99a7 */ /* 0x0001e2000810043f */
        /* <DEDUP_REMOVED lines=95> */
[----:B0-----:R-:W-:-:S07]  /*c160*/  FMUL.FTZ R119, R119, R3 ;  /* 0x0000000377777220 */ /* 0x001fce0000410000 */
.L_x_179:
[----:B------:R-:W0:Y:S08]  /*c170*/  S2UR UR4, SR_CgaCtaId ;  /* 0x00000000000479c3 */ /* 0x000e300000008800 */
[----:B------:R-:W-:Y:S06]  /*c180*/  BAR.SYNC.DEFER_BLOCKING 0x5, 0x180 ;  /* 0x0146000000007b1d */ /* 0x000fec0000010000 */
[----:B------:R-:W-:Y:S01]  /*c190*/  UMOV UR8, 0x400 ;  /* 0x0000040000087882 */ /* 0x000fe20000000000 */
[----:B------:R-:W-:Y:S01]  /*c1a0*/  BSSY B0, `(.L_x_201) ;  /* 0x00003e0000007945 */ /* 0x000fe20003800000 */
[----:B0-----:R-:W-:-:S09]  /*c1b0*/  ULEA UR8, UR4, UR8, 0x18 ;  /* 0x0000000804087291 */ /* 0x001fd2000f8ec03f */
[----:B------:R-:W0:Y:S02]  /*c1c0*/  LDS.128 R4, [UR8+0x368d0] ;  /* 0x0368d008ff047984 */ /* 0x000e240008000c00 */
[----:B0-----:R-:W-:Y:S02]  /*c1d0*/  R2UR UR5, R5 ;  /* 0x00000000050572ca */ /* 0x001fe400000e0000 */
[----:B------:R-:W-:Y:S02]  /*c1e0*/  R2UR UR6, R6 ;  /* 0x00000000060672ca */ /* 0x000fe400000e0000 */
[----:B------:R-:W-:Y:S01]  /*c1f0*/  R2UR UR7, R7 ;  /* 0x00000000070772ca */ /* 0x000fe200000e0000 */
[----:B------:R-:W-:Y:S06]  /*c200*/  BAR.ARV 0x4, 0x180 ;  /* 0x0106000000007b1d */ /* 0x000fec0000002000 */
[----:B------:R-:W-:Y:S08]  /*c210*/  @P0 BRA `(.L_x_202) ;  /* 0x0000002c00940947 */ /* 0x000ff00003800000 */
[----:B------:R-:W2:Y:S01]  /*c220*/  LDL R3, [R1+0x5c] ;  /* 0x00005c0001037983 */ /* 0x000ea20000100800 */
[----:B------:R-:W0:Y:S01]  /*c230*/  S2UR UR4, SR_SWINHI ;  /* 0x00000000000479c3 */ /* 0x000e220000002f00 */
[----:B------:R-:W-:Y:S01]  /*c240*/  IMAD.MOV.U32 R4, RZ, RZ, 0x2 ;  /* 0x00000002ff047424 */ /* 0x000fe200078e00ff */
[----:B------:R-:W-:Y:S01]  /*c250*/  R2UR UR21, R22 ;  /* 0x00000000161572ca */ /* 0x000fe200000e0000 */
[----:B------:R-:W-:Y:S01]  /*c260*/  ULDC.64 UR14, c[0x0][0xc00] ;  /* 0x00030000000e7ab9 */ /* 0x000fe20000000a00 */
[----:B------:R-:W-:Y:S01]  /*c270*/  R2UR UR18, R231 ;  /* 0x00000000e71272ca */ /* 0x000fe200000e0000 */
[----:B------:R-:W3:Y:S01]  /*c280*/  LDL R138, [R1+0x58] ;  /* 0x00005800018a7983 */ /* 0x000ee20000100800 */
[----:B------:R-:W-:Y:S02]  /*c290*/  R2UR UR17, R233 ;  /* 0x00000000e91172ca */ /* 0x000fe400000e0000 */
[----:B------:R-:W-:Y:S02]  /*c2a0*/  R2UR UR20, R229 ;  /* 0x00000000e51472ca */ /* 0x000fe400000e0000 */
[----:B------:R-:W-:-:S02]  /*c2b0*/  R2UR UR19, R23 ;  /* 0x00000000171372ca */ /* 0x000fc400000e0000 */
[----:B------:R-:W-:Y:S01]  /*c2c0*/  R2UR UR23, R228 ;  /* 0x00000000e41772ca */ /* 0x000fe200000e0000 */
[----:B------:R-:W-:Y:S01]  /*c2d0*/  UMOV UR10, UR8 ;  /* 0x00000008000a7c82 */ /* 0x000fe20008000000 */
[----:B0-----:R-:W-:-:S03]  /*c2e0*/  UMOV UR11, UR4 ;  /* 0x00000004000b7c82 */ /* 0x001fc60008000000 */
[----:B------:R-:W-:Y:S02]  /*c2f0*/  USHF.L.U32 UR4, UR18, 0x2, URZ ;  /* 0x0000000212047899 */ /* 0x000fe4000800063f */
[----:B------:R-:W-:Y:S02]  /*c300*/  USHF.L.U64.HI UR16, UR18, 0x2, UR17 ;  /* 0x0000000212107899 */ /* 0x000fe40008010211 */
[----:B------:R-:W-:-:S04]  /*c310*/  UIADD3 UR9, UP0, UR4, UR14, URZ ;  /* 0x0000000e04097290 */ /* 0x000fc8000ff1e03f */
[----:B------:R-:W-:Y:S01]  /*c320*/  UIADD3.X UR12, UR16, UR15, URZ, UP0, !UPT ;  /* 0x0000000f100c7290 */ /* 0x000fe200087fe43f */
[----:B------:R-:W-:Y:S01]  /*c330*/  ULDC.64 UR24, c[0x0][0x208] ;  /* 0x0000820000187ab9 */ /* 0x000fe20000000a00 */
[----:B------:R-:W-:Y:S01]  /*c340*/  BAR.SYNC.DEFER_BLOCKING 0x1, 0x100 ;  /* 0x0044000000007b1d */ /* 0x000fe20000010000 */
[----:B--2---:R-:W-:-:S03]  /*c350*/  IMAD.WIDE R4, R3, R4, UR10 ;  /* 0x0000000a03047e25 */ /* 0x004fc6000f8e0204 */
[C---:B------:R-:W-:Y:S02]  /*c360*/  LOP3.LUT R3, R4.reuse, 0x380, RZ, 0xc0, !PT ;  /* 0x0000038004037812 */ /* 0x040fe400078ec0ff */
[C---:B------:R-:W-:Y:S02]  /*c370*/  IADD3 R6, P2, R4.reuse, 0x20, RZ ;  /* 0x0000002004067810 */ /* 0x040fe40007f5e0ff */
[C---:B------:R-:W-:Y:S02]  /*c380*/  IADD3 R8, P1, R4.reuse, 0x40, RZ ;  /* 0x0000004004087810 */ /* 0x040fe40007f3e0ff */
[C---:B------:R-:W-:Y:S02]  /*c390*/  IADD3 R133, P6, R4.reuse, 0x60, RZ ;  /* 0x0000006004857810 */ /* 0x040fe40007fde0ff */
[C---:B------:R-:W-:Y:S02]  /*c3a0*/  IADD3 R135, P5, R4.reuse, 0x4000, RZ ;  /* 0x0000400004877810 */ /* 0x040fe40007fbe0ff */
[----:B------:R-:W-:Y:S01]  /*c3b0*/  SHF.R.U64 R3, R3, 0x3, RZ ;  /* 0x0000000303037819 */ /* 0x000fe200000012ff */
[--C-:B------:R-:W-:Y:S01]  /*c3c0*/  IMAD.X R11, RZ, RZ, R5.reuse, P2 ;  /* 0x000000ffff0b7224 */ /* 0x100fe200010e0605 */
[C---:B------:R-:W-:Y:S01]  /*c3d0*/  IADD3 R22, P0, R4.reuse, 0x4020, RZ ;  /* 0x0000402004167810 */ /* 0x040fe20007f1e0ff */
[--C-:B------:R-:W-:Y:S01]  /*c3e0*/  IMAD.X R13, RZ, RZ, R5.reuse, P1 ;  /* 0x000000ffff0d7224 */ /* 0x100fe200008e0605 */
[C---:B------:R-:W-:Y:S01]  /*c3f0*/  IADD3 R137, P4, R4.reuse, 0x4040, RZ ;  /* 0x0000404004897810 */ /* 0x040fe20007f9e0ff */
[--C-:B------:R-:W-:Y:S01]  /*c400*/  IMAD.X R15, RZ, RZ, R5.reuse, P6 ;  /* 0x000000ffff0f7224 */ /* 0x100fe200030e0605 */
[C---:B------:R-:W-:Y:S01]  /*c410*/  IADD3 R86, P3, R4.reuse, 0x4060, RZ ;  /* 0x0000406004567810 */ /* 0x040fe20007f7e0ff */
[----:B------:R-:W-:Y:S01]  /*c420*/  IMAD.X R81, RZ, RZ, R5, P5 ;  /* 0x000000ffff517224 */ /* 0x000fe200028e0605 */
[----:B------:R-:W-:-:S02]  /*c430*/  IADD3 R139, P2, R4, 0x8000, RZ ;  /* 0x00008000048b7810 */ /* 0x000fc40007f5e0ff */
[C---:B------:R-:W-:Y:S02]  /*c440*/  IADD3 R141, P1, R4.reuse, 0x8020, RZ ;  /* 0x00008020048d7810 */ /* 0x040fe40007f3e0ff */
[C---:B------:R-:W-:Y:S02]  /*c450*/  IADD3 R143, P6, R4.reuse, 0x8040, RZ ;  /* 0x00008040048f7810 */ /* 0x040fe40007fde0ff */
[----:B------:R-:W-:Y:S02]  /*c460*/  IADD3 R145, P5, R4, 0x8060, RZ ;  /* 0x0000806004917810 */ /* 0x000fe40007fbe0ff */
[----:B------:R-:W-:Y:S02]  /*c470*/  LOP3.LUT R4, R3, R4, RZ, 0x3c, !PT ;  /* 0x0000000403047212 */ /* 0x000fe400078e3cff */
[----:B------:R-:W-:Y:S02]  /*c480*/  LOP3.LUT R7, R8, 0x380, RZ, 0xc0, !PT ;  /* 0x0000038008077812 */ /* 0x000fe400078ec0ff */
[----:B------:R-:W-:-:S02]  /*c490*/  LOP3.LUT R3, R6, 0x380, RZ, 0xc0, !PT ;  /* 0x0000038006037812 */ /* 0x000fc400078ec0ff */
[----:B------:R-:W-:Y:S02]  /*c4a0*/  SHF.R.U64 R7, R7, 0x3, RZ ;  /* 0x0000000307077819 */ /* 0x000fe400000012ff */
[----:B------:R-:W-:Y:S02]  /*c4b0*/  SHF.R.U64 R3, R3, 0x3, RZ ;  /* 0x0000000303037819 */ /* 0x000fe400000012ff */
[----:B------:R-:W-:Y:S02]  /*c4c0*/  LOP3.LUT R12, R7, R8, RZ, 0x3c, !PT ;  /* 0x00000008070c7212 */ /* 0x000fe400078e3cff */
[----:B------:R-:W-:Y:S02]  /*c4d0*/  LOP3.LUT R10, R3, R6, RZ, 0x3c, !PT ;  /* 0x00000006030a7212 */ /* 0x000fe400078e3cff */
[----:B------:R-:W-:Y:S02]  /*c4e0*/  LOP3.LUT R8, R139, 0x380, RZ, 0xc0, !PT ;  /* 0x000003808b087812 */ /* 0x000fe400078ec0ff */
[----:B------:R-:W-:-:S02]  /*c4f0*/  LOP3.LUT R3, R22, 0x380, RZ, 0xc0, !PT ;  /* 0x0000038016037812 */ /* 0x000fc400078ec0ff */
[----:B------:R-:W-:Y:S02]  /*c500*/  LOP3.LUT R18, R135, 0x380, RZ, 0xc0, !PT ;  /* 0x0000038087127812 */ /* 0x000fe400078ec0ff */
[----:B------:R-:W-:Y:S02]  /*c510*/  SHF.R.U64 R8, R8, 0x3, RZ ;  /* 0x0000000308087819 */ /* 0x000fe400000012ff */
[----:B------:R-:W-:Y:S02]  /*c520*/  LOP3.LUT R14, R133, 0x380, RZ, 0xc0, !PT ;  /* 0x00000380850e7812 */ /* 0x000fe400078ec0ff */
[----:B------:R-:W-:Y:S02]  /*c530*/  SHF.R.U64 R3, R3, 0x3, RZ ;  /* 0x0000000303037819 */ /* 0x000fe400000012ff */
[----:B------:R-:W-:Y:S02]  /*c540*/  SHF.R.U64 R18, R18, 0x3, RZ ;  /* 0x0000000312127819 */ /* 0x000fe400000012ff */
[----:B------:R-:W-:-:S02]  /*c550*/  LOP3.LUT R6, R137, 0x380, RZ, 0xc0, !PT ;  /* 0x0000038089067812 */ /* 0x000fc400078ec0ff */
[----:B------:R-:W-:Y:S02]  /*c560*/  LOP3.LUT R7, R86, 0x380, RZ, 0xc0, !PT ;  /* 0x0000038056077812 */ /* 0x000fe400078ec0ff */
[----:B------:R-:W-:Y:S02]  /*c570*/  LOP3.LUT R126, R8, R139, RZ, 0x3c, !PT ;  /* 0x0000008b087e7212 */ /* 0x000fe400078e3cff */
[----:B------:R-:W-:Y:S02]  /*c580*/  SHF.R.U64 R14, R14, 0x3, RZ ;  /* 0x000000030e0e7819 */ /* 0x000fe400000012ff */
[----:B------:R-:W-:Y:S02]  /*c590*/  LOP3.LUT R82, R3, R22, RZ, 0x3c, !PT ;  /* 0x0000001603527212 */ /* 0x000fe400078e3cff */
[----:B------:R-:W-:Y:S02]  /*c5a0*/  LOP3.LUT R8, R141, 0x380, RZ, 0xc0, !PT ;  /* 0x000003808d087812 */ /* 0x000fe400078ec0ff */
[----:B------:R-:W-:-:S02]  /*c5b0*/  LOP3.LUT R80, R18, R135, RZ, 0x3c, !PT ;  /* 0x0000008712507212 */ /* 0x000fc400078e3cff */
[----:B------:R-:W-:Y:S02]  /*c5c0*/  LOP3.LUT R22, R145, 0x380, RZ, 0xc0, !PT ;  /* 0x0000038091167812 */ /* 0x000fe400078ec0ff */
[----:B------:R-:W-:Y:S02]  /*c5d0*/  SHF.R.U64 R6, R6, 0x3, RZ ;  /* 0x0000000306067819 */ /* 0x000fe400000012ff */
[----:B------:R-:W-:Y:S02]  /*c5e0*/  SHF.R.U64 R7, R7, 0x3, RZ ;  /* 0x0000000307077819 */ /* 0x000fe400000012ff */
[----:B------:R-:W-:Y:S01]  /*c5f0*/  LOP3.LUT R18, R143, 0x380, RZ, 0xc0, !PT ;  /* 0x000003808f127812 */ /* 0x000fe200078ec0ff */
[--C-:B------:R-:W-:Y:S01]  /*c600*/  IMAD.X R83, RZ, RZ, R5.reuse, P0 ;  /* 0x000000ffff537224 */ /* 0x100fe200000e0605 */
[----:B------:R-:W-:Y:S02]  /*c610*/  LOP3.LUT R14, R14, R133, RZ, 0x3c, !PT ;  /* 0x000000850e0e7212 */ /* 0x000fe400078e3cff */
[----:B------:R-:W-:Y:S01]  /*c620*/  SHF.R.U64 R8, R8, 0x3, RZ ;  /* 0x0000000308087819 */ /* 0x000fe200000012ff */
[--C-:B------:R-:W-:Y:S01]  /*c630*/  IMAD.X R85, RZ, RZ, R5.reuse, P4 ;  /* 0x000000ffff557224 */ /* 0x100fe200020e0605 */
[----:B------:R-:W-:Y:S01]  /*c640*/  SHF.R.U64 R22, R22, 0x3, RZ ;  /* 0x0000000316167819 */ /* 0x000fe200000012ff */
[--C-:B------:R-:W-:Y:S01]  /*c650*/  IMAD.X R87, RZ, RZ, R5.reuse, P3 ;  /* 0x000000ffff577224 */ /* 0x100fe200018e0605 */
[----:B------:R-:W-:Y:S01]  /*c660*/  LOP3.LUT R84, R6, R137, RZ, 0x3c, !PT ;  /* 0x0000008906547212 */ /* 0x000fe200078e3cff */
[--C-:B------:R-:W-:Y:S01]  /*c670*/  IMAD.X R127, RZ, RZ, R5.reuse, P2 ;  /* 0x000000ffff7f7224 */ /* 0x100fe200010e0605 */
[----:B------:R-:W-:Y:S01]  /*c680*/  LOP3.LUT R86, R7, R86, RZ, 0x3c, !PT ;  /* 0x0000005607567212 */ /* 0x000fe200078e3cff */
[--C-:B------:R-:W-:Y:S01]  /*c690*/  IMAD.X R129, RZ, RZ, R5.reuse, P1 ;  /* 0x000000ffff817224 */ /* 0x100fe200008e0605 */
[----:B------:R-:W-:Y:S01]  /*c6a0*/  MOV R3, R4 ;  /* 0x0000000400037202 */ /* 0x000fe20000000f00 */
[--C-:B------:R-:W-:Y:S01]  /*c6b0*/  IMAD.X R131, RZ, RZ, R5.reuse, P6 ;  /* 0x000000ffff837224 */ /* 0x100fe200030e0605 */
[----:B------:R-:W-:Y:S01]  /*c6c0*/  SHF.R.U64 R18, R18, 0x3, RZ ;  /* 0x0000000312127819 */ /* 0x000fe200000012ff */
[----:B------:R-:W-:Y:S01]  /*c6d0*/  IMAD.X R9, RZ, RZ, R5, P5 ;  /* 0x000000ffff097224 */ /* 0x000fe200028e0605 */
[----:B------:R-:W-:-:S02]  /*c6e0*/  F2FP.F16.F32.PACK_AB R4, R25, R24 ;  /* 0x000000181904723e */ /* 0x000fc400000000ff */
[----:B------:R-:W-:Y:S02]  /*c6f0*/  F2FP.F16.F32.PACK_AB R5, R27, R26 ;  /* 0x0000001a1b05723e */ /* 0x000fe400000000ff */
[----:B------:R-:W-:Y:S02]  /*c700*/  F2FP.F16.F32.PACK_AB R6, R29, R28 ;  /* 0x0000001c1d06723e */ /* 0x000fe400000000ff */
[----:B------:R-:W-:Y:S02]  /*c710*/  F2FP.F16.F32.PACK_AB R7, R31, R30 ;  /* 0x0000001e1f07723e */ /* 0x000fe400000000ff */
[----:B------:R-:W-:Y:S02]  /*c720*/  LOP3.LUT R128, R8, R141, RZ, 0x3c, !PT ;  /* 0x0000008d08807212 */ /* 0x000fe400078e3cff */
[----:B------:R-:W-:Y:S02]  /*c730*/  MOV R135, R12 ;  /* 0x0000000c00877202 */ /* 0x000fe40000000f00 */
[----:B------:R-:W-:-:S02]  /*c740*/  MOV R134, R14 ;  /* 0x0000000e00867202 */ /* 0x000fc40000000f00 */
[----:B------:R-:W-:Y:S02]  /*c750*/  LOP3.LUT R8, R22, R145, RZ, 0x3c, !PT ;  /* 0x0000009116087212 */ /* 0x000fe400078e3cff */
[----:B------:R-:W-:Y:S02]  /*c760*/  MOV R136, R10 ;  /* 0x0000000a00887202 */ /* 0x000fe40000000f00 */
[----:B------:R-:W-:Y:S02]  /*c770*/  F2FP.F16.F32.PACK_AB R12, R33, R32 ;  /* 0x00000020210c723e */ /* 0x000fe400000000ff */
[----:B------:R-:W-:Y:S02]  /*c780*/  F2FP.F16.F32.PACK_AB R13, R35, R34 ;  /* 0x00000022230d723e */ /* 0x000fe400000000ff */
[----:B------:R-:W-:Y:S02]  /*c790*/  F2FP.F16.F32.PACK_AB R14, R37, R36 ;  /* 0x00000024250e723e */ /* 0x000fe400000000ff */
[----:B------:R-:W-:-:S02]  /*c7a0*/  F2FP.F16.F32.PACK_AB R15, R39, R38 ;  /* 0x00000026270f723e */ /* 0x000fc400000000ff */
[----:B------:R-:W-:Y:S02]  /*c7b0*/  LOP3.LUT R130, R18, R143, RZ, 0x3c, !PT ;  /* 0x0000008f12827212 */ /* 0x000fe400078e3cff */
[----:B------:R-:W-:Y:S02]  /*c7c0*/  MOV R133, R80 ;  /* 0x0000005000857202 */ /* 0x000fe40000000f00 */
[----:B------:R-:W-:Y:S01]  /*c7d0*/  MOV R132, R82 ;  /* 0x0000005200847202 */ /* 0x000fe20000000f00 */
[----:B------:R0:W-:Y:S01]  /*c7e0*/  STSM.16.M88.4 [R3], R4 ;  /* 0x0000000403007844 */ /* 0x0001e20000000200 */
[----:B------:R-:W-:Y:S02]  /*c7f0*/  MOV R22, R84 ;  /* 0x0000005400167202 */ /* 0x000fe40000000f00 */
[----:B------:R-:W-:Y:S02]  /*c800*/  MOV R18, R86 ;  /* 0x0000005600127202 */ /* 0x000fe40000000f00 */
[----:B------:R-:W-:-:S02]  /*c810*/  F2FP.F16.F32.PACK_AB R80, R41, R40 ;  /* 0x000000282950723e */ /* 0x000fc400000000ff */
[----:B------:R-:W-:Y:S02]  /*c820*/  F2FP.F16.F32.PACK_AB R81, R43, R42 ;  /* 0x0000002a2b51723e */ /* 0x000fe400000000ff */
[----:B------:R-:W-:Y:S02]  /*c830*/  F2FP.F16.F32.PACK_AB R82, R45, R44 ;  /* 0x0000002c2d52723e */ /* 0x000fe400000000ff */
[----:B------:R-:W-:Y:S02]  /*c840*/  F2FP.F16.F32.PACK_AB R83, R47, R46 ;  /* 0x0000002e2f53723e */ /* 0x000fe400000000ff */
[----:B------:R-:W-:Y:S02]  /*c850*/  F2FP.F16.F32.PACK_AB R84, R49, R48 ;  /* 0x000000303154723e */ /* 0x000fe400000000ff */
[----:B------:R-:W-:Y:S02]  /*c860*/  F2FP.F16.F32.PACK_AB R85, R51, R50 ;  /* 0x000000323355723e */ /* 0x000fe400000000ff */
[----:B------:R-:W-:-:S02]  /*c870*/  F2FP.F16.F32.PACK_AB R86, R53, R52 ;  /* 0x000000343556723e */ /* 0x000fc400000000ff */
[----:B------:R-:W-:Y:S01]  /*c880*/  F2FP.F16.F32.PACK_AB R87, R55, R54 ;  /* 0x000000363757723e */ /* 0x000fe200000000ff */
[----:B------:R1:W-:Y:S01]  /*c890*/  STSM.16.M88.4 [R136], R12 ;  /* 0x0000000c88007844 */ /* 0x0003e20000000200 */
[----:B0-----:R-:W-:Y:S02]  /*c8a0*/  MOV R3, R8 ;  /* 0x0000000800037202 */ /* 0x001fe40000000f00 */
[----:B------:R-:W-:Y:S02]  /*c8b0*/  F2FP.F16.F32.PACK_AB R4, R57, R56 ;  /* 0x000000383904723e */ /* 0x000fe400000000ff */
[----:B------:R-:W-:Y:S02]  /*c8c0*/  F2FP.F16.F32.PACK_AB R5, R59, R58 ;  /* 0x0000003a3b05723e */ /* 0x000fe400000000ff */
[----:B------:R-:W-:Y:S02]  /*c8d0*/  F2FP.F16.F32.PACK_AB R6, R61, R60 ;  /* 0x0000003c3d06723e */ /* 0x000fe400000000ff */
[----:B------:R-:W-:-:S02]  /*c8e0*/  F2FP.F16.F32.PACK_AB R7, R63, R62 ;  /* 0x0000003e3f07723e */ /* 0x000fc400000000ff */
[----:B------:R-:W-:Y:S02]  /*c8f0*/  F2FP.F16.F32.PACK_AB R8, R65, R64 ;  /* 0x000000404108723e */ /* 0x000fe400000000ff */
[----:B------:R-:W-:Y:S02]  /*c900*/  F2FP.F16.F32.PACK_AB R9, R67, R66 ;  /* 0x000000424309723e */ /* 0x000fe400000000ff */
[----:B------:R-:W-:Y:S02]  /*c910*/  F2FP.F16.F32.PACK_AB R10, R69, R68 ;  /* 0x00000044450a723e */ /* 0x000fe400000000ff */
[----:B------:R-:W-:Y:S01]  /*c920*/  F2FP.F16.F32.PACK_AB R11, R71, R70 ;  /* 0x00000046470b723e */ /* 0x000fe200000000ff */
[----:B------:R0:W-:Y:S01]  /*c930*/  STSM.16.M88.4 [R135], R80 ;  /* 0x0000005087007844 */ /* 0x0001e20000000200 */
[----:B-1----:R-:W-:Y:S02]  /*c940*/  F2FP.F16.F32.PACK_AB R12, R73, R72 ;  /* 0x00000048490c723e */ /* 0x002fe400000000ff */
[----:B------:R-:W-:-:S02]  /*c950*/  F2FP.F16.F32.PACK_AB R13, R75, R74 ;  /* 0x0000004a4b0d723e */ /* 0x000fc400000000ff */
[----:B------:R-:W-:Y:S02]  /*c960*/  F2FP.F16.F32.PACK_AB R14, R77, R76 ;  /* 0x0000004c4d0e723e */ /* 0x000fe400000000ff */
[----:B------:R-:W-:Y:S01]  /*c970*/  F2FP.F16.F32.PACK_AB R15, R79, R78 ;  /* 0x0000004e4f0f723e */ /* 0x000fe200000000ff */
[----:B------:R1:W-:Y:S01]  /*c980*/  STSM.16.M88.4 [R134], R84 ;  /* 0x0000005486007844 */ /* 0x0003e20000000200 */
[----:B------:R-:W-:Y:S02]  /*c990*/  MOV R126, R126 ;  /* 0x0000007e007e7202 */ /* 0x000fe40000000f00 */
[----:B------:R-:W-:Y:S01]  /*c9a0*/  MOV R128, R128 ;  /* 0x0000008000807202 */ /* 0x000fe20000000f00 */
[----:B------:R2:W-:Y:S01]  /*c9b0*/  STSM.16.M88.4 [R133], R4 ;  /* 0x0000000485007844 */ /* 0x0005e20000000200 */
[----:B------:R-:W-:Y:S02]  /*c9c0*/  MOV R130, R130 ;  /* 0x0000008200827202 */ /* 0x000fe40000000f00 */
[----:B0-----:R-:W-:-:S02]  /*c9d0*/  F2FP.F16.F32.PACK_AB R80, R21, R20 ;  /* 0x000000141550723e */ /* 0x001fc400000000ff */
[----:B------:R-:W-:Y:S02]  /*c9e0*/  F2FP.F16.F32.PACK_AB R81, R123, R122 ;  /* 0x0000007a7b51723e */ /* 0x000fe400000000ff */
[----:B------:R-:W-:Y:S02]  /*c9f0*/  F2FP.F16.F32.PACK_AB R82, R121, R120 ;  /* 0x000000787952723e */ /* 0x000fe400000000ff */
[----:B------:R-:W-:Y:S01]  /*ca00*/  F2FP.F16.F32.PACK_AB R83, R125, R124 ;  /* 0x0000007c7d53723e */ /* 0x000fe200000000ff */
[----:B------:R0:W-:Y:S01]  /*ca10*/  STSM.16.M88.4 [R132], R8 ;  /* 0x0000000884007844 */ /* 0x0001e20000000200 */
[----:B-1----:R-:W-:Y:S02]  /*ca20*/  F2FP.F16.F32.PACK_AB R84, R89, R88 ;  /* 0x000000585954723e */ /* 0x002fe400000000ff */
[----:B------:R-:W-:Y:S02]  /*ca30*/  F2FP.F16.F32.PACK_AB R85, R91, R90 ;  /* 0x0000005a5b55723e */ /* 0x000fe400000000ff */
[----:B------:R-:W-:-:S02]  /*ca40*/  F2FP.F16.F32.PACK_AB R86, R93, R92 ;  /* 0x0000005c5d56723e */ /* 0x000fc400000000ff */
[----:B------:R-:W-:Y:S01]  /*ca50*/  F2FP.F16.F32.PACK_AB R87, R95, R94 ;  /* 0x0000005e5f57723e */ /* 0x000fe200000000ff */
[----:B------:R1:W-:Y:S01]  /*ca60*/  STSM.16.M88.4 [R22], R12 ;  /* 0x0000000c16007844 */ /* 0x0003e20000000200 */
[----:B--2---:R-:W-:Y:S02]  /*ca70*/  F2FP.F16.F32.PACK_AB R4, R97, R96 ;  /* 0x000000606104723e */ /* 0x004fe400000000ff */
[----:B------:R-:W-:Y:S02]  /*ca80*/  F2FP.F16.F32.PACK_AB R5, R99, R98 ;  /* 0x000000626305723e */ /* 0x000fe400000000ff */
[----:B------:R-:W-:Y:S02]  /*ca90*/  F2FP.F16.F32.PACK_AB R6, R101, R100 ;  /* 0x000000646506723e */ /* 0x000fe400000000ff */
[----:B------:R-:W-:Y:S02]  /*caa0*/  F2FP.F16.F32.PACK_AB R7, R103, R102 ;  /* 0x000000666707723e */ /* 0x000fe400000000ff */
        /* <DEDUP_REMOVED lines=9> */
[----:B------:R-:W-:Y:S04]  /*cb40*/  STSM.16.M88.4 [R126], R84 ;  /* 0x000000547e007844 */ /* 0x000fe80000000200 */
[----:B------:R-:W-:Y:S04]  /*cb50*/  STSM.16.M88.4 [R128], R4 ;  /* 0x0000000480007844 */ /* 0x000fe80000000200 */
[----:B------:R-:W-:Y:S04]  /*cb60*/  STSM.16.M88.4 [R130], R8 ;  /* 0x0000000882007844 */ /* 0x000fe80000000200 */
[----:B------:R1:W-:Y:S01]  /*cb70*/  STSM.16.M88.4 [R3], R12 ;  /* 0x0000000c03007844 */ /* 0x0003e20000000200 */
[----:B------:R-:W-:Y:S01]  /*cb80*/  BAR.SYNC.DEFER_BLOCKING 0x1, 0x100 ;  /* 0x0044000000007b1d */ /* 0x000fe20000010000 */
[----:B------:R-:W-:-:S04]  /*cb90*/  ISETP.NE.U32.AND P0, PT, RZ, UR14, PT ;  /* 0x0000000eff007c0c */ /* 0x000fc8000bf05070 */
[----:B------:R-:W-:Y:S01]  /*cba0*/  ISETP.NE.AND.EX P0, PT, RZ, UR15, PT, P0 ;  /* 0x0000000fff007c0c */ /* 0x000fe2000bf05300 */
[----:B0-----:R-:W-:Y:S02]  /*cbb0*/  IMAD.U32 R80, RZ, RZ, UR9 ;  /* 0x00000009ff507e24 */ /* 0x001fe4000f8e00ff */
[----:B------:R-:W-:Y:S01]  /*cbc0*/  IMAD.U32 R81, RZ, RZ, UR12 ;  /* 0x0000000cff517e24 */ /* 0x000fe2000f8e00ff */
[----:B------:R-:W-:Y:S01]  /*cbd0*/  ULDC.64 UR12, c[0x0][0xc08] ;  /* 0x00030200000c7ab9 */ /* 0x000fe20000000a00 */
[----:B-1----:R-:W0:Y:S08]  /*cbe0*/  LDC R3, c[0x0][0xbe8] ;  /* 0x0002fa00ff037b82 */ /* 0x002e300000000800 */
[----:B------:R-:W2:Y:S01]  /*cbf0*/  @P0 LDG.E R22, desc[UR24][R80.64] ;  /* 0x0000001850160981 */ /* 0x000ea2000c1e1900 */
[----:B------:R-:W-:-:S04]  /*cc00*/  UISETP.NE.U32.AND UP0, UPT, UR12, URZ, UPT ;  /* 0x0000003f0c00728c */ /* 0x000fc8000bf05070 */
[----:B------:R-:W-:Y:S01]  /*cc10*/  UISETP.NE.AND.EX UP0, UPT, UR13, URZ, UPT, UP0 ;  /* 0x0000003f0d00728c */ /* 0x000fe2000bf05300 */
[----:B0-----:R-:W-:-:S10]  /*cc20*/  ISETP.NE.AND P1, PT, R3, 0x1, PT ;  /* 0x000000010300780c */ /* 0x001fd40003f25270 */
[----:B------:R-:W-:Y:S01]  /*cc30*/  @UP0 UIADD3 UR12, UP1, UR4, UR12, URZ ;  /* 0x0000000c040c0290 */ /* 0x000fe2000ff3e03f */
[----:B------:R-:W-:Y:S02]  /*cc40*/  PLOP3.LUT P4, PT, PT, PT, UP0, 0x80, 0x0 ;  /* 0x000000000000781c */ /* 0x000fe40003f8f008 */
[----:B------:R-:W-:Y:S01]  /*cc50*/  ULDC UR4, c[0x0][0xa88] ;  /* 0x0002a20000047ab9 */ /* 0x000fe20000000800 */
[----:B------:R-:W-:Y:S01]  /*cc60*/  @UP0 UIADD3.X UR13, UR16, UR13, URZ, UP1, !UPT ;  /* 0x0000000d100d0290 */ /* 0x000fe20008ffe43f */
[----:B------:R-:W-:Y:S01]  /*cc70*/  IMAD.U32 R18, RZ, RZ, UR4 ;  /* 0x00000004ff127e24 */ /* 0x000fe2000f8e00ff */
[----:B------:R-:W-:Y:S01]  /*cc80*/  UISETP.NE.AND UP0, UPT, UR21, URZ, UPT ;  /* 0x0000003f1500728c */ /* 0x000fe2000bf05270 */
[----:B------:R-:W-:Y:S01]  /*cc90*/  ULDC UR4, c[0x0][0xad4] ;  /* 0x0002b50000047ab9 */ /* 0x000fe20000000800 */
[----:B------:R-:W0:Y:S02]  /*cca0*/  @P1 LDC R6, c[0x0][0xbec] ;  /* 0x0002fb00ff061b82 */ /* 0x000e240000000800 */
[----:B------:R-:W-:Y:S01]  /*ccb0*/  USEL UR4, UR21, UR4, UP0 ;  /* 0x0000000415047287 */ /* 0x000fe20008000000 */
[----:B------:R-:W-:-:S03]  /*ccc0*/  UMOV UR22, 0x9b8 ;  /* 0x000009b800167882 */ /* 0x000fc60000000000 */
[----:B------:R-:W-:Y:S02]  /*ccd0*/  UISETP.GT.AND UP1, UPT, UR4, 0x1, UPT ;  /* 0x000000010400788c */ /* 0x000fe4000bf24270 */
[----:B------:R-:W1:Y:S02]  /*cce0*/  @P1 LDC R9, c[0x0][0xbf0] ;  /* 0x0002fc00ff091b82 */ /* 0x000e640000000800 */
[----:B------:R-:W-:Y:S02]  /*ccf0*/  USEL UR22, UR22, 0x978, UP1 ;  /* 0x0000097816167887 */ /* 0x000fe40008800000 */
[----:B------:R-:W-:Y:S01]  /*cd00*/  UISETP.NE.U32.AND UP0, UPT, UR14, URZ, UPT ;  /* 0x0000003f0e00728c */ /* 0x000fe2000bf05070 */
[----:B------:R-:W-:Y:S01]  /*cd10*/  IMAD.U32 R11, RZ, RZ, UR20 ;  /* 0x00000014ff0b7e24 */ /* 0x000fe2000f8e00ff */
[----:B------:R-:W-:Y:S01]  /*cd20*/  UMOV UR4, URZ ;  /* 0x0000003f00047c82 */ /* 0x000fe20008000000 */
[----:B------:R-:W-:Y:S01]  /*cd30*/  IMAD.U32 R4, RZ, RZ, UR12 ;  /* 0x0000000cff047e24 */ /* 0x000fe2000f8e00ff */
[----:B------:R-:W-:Y:S01]  /*cd40*/  UISETP.NE.AND.EX UP0, UPT, UR15, URZ, UPT, UP0 ;  /* 0x0000003f0f00728c */ /* 0x000fe2000bf05300 */
[----:B------:R-:W-:-:S02]  /*cd50*/  IMAD.U32 R5, RZ, RZ, UR13 ;  /* 0x0000000dff057e24 */ /* 0x000fc4000f8e00ff */
[----:B---3--:R-:W-:Y:S01]  /*cd60*/  IMAD R11, R11, 0x80, R138 ;  /* 0x000000800b0b7824 */ /* 0x008fe200078e028a */
[----:B------:R-:W-:Y:S02]  /*cd70*/  USEL UR9, UR18, URZ, !UP0 ;  /* 0x0000003f12097287 */ /* 0x000fe4000c000000 */
[----:B------:R0:W5:Y:S01]  /*cd80*/  @P4 LDG.E R18, desc[UR24][R4.64] ;  /* 0x0000001804124981 */ /* 0x000162000c1e1900 */
[----:B------:R-:W-:Y:S01]  /*cd90*/  USEL UR20, UR19, URZ, UP1 ;  /* 0x0000003f13147287 */ /* 0x000fe20008800000 */
[----:B------:R-:W-:Y:S01]  /*cda0*/  ULDC.64 UR12, c[0x0][UR22+0x218] ;  /* 0x00008600160c7abb */ /* 0x000fe20008000a00 */
[----:B------:R-:W-:Y:S01]  /*cdb0*/  ULDC.64 UR14, c[0x0][UR22+0x220] ;  /* 0x00008800160e7abb */ /* 0x000fe20008000a00 */
[----:B------:R-:W-:Y:S02]  /*cdc0*/  USEL UR21, UR17, URZ, !UP0 ;  /* 0x0000003f11157287 */ /* 0x000fe4000c000000 */
[----:B------:R-:W-:Y:S01]  /*cdd0*/  UIMAD.WIDE.U32 UR18, UR12, UR23, URZ ;  /* 0x000000170c1272a5 */ /* 0x000fe2000f8e003f */
[----:B------:R-:W-:Y:S01]  /*cde0*/  ULDC.64 UR16, c[0x0][UR22+0x228] ;  /* 0x00008a0016107abb */ /* 0x000fe20008000a00 */
[----:B0-----:R-:W-:Y:S01]  /*cdf0*/  @P1 IMAD.HI.U32 R4, R11, R6, RZ ;  /* 0x000000060b041227 */ /* 0x001fe200078e00ff */
[----:B------:R-:W-:-:S02]  /*ce00*/  UIMAD UR15, UR15, UR9, URZ ;  /* 0x000000090f0f72a4 */ /* 0x000fc4000f8e023f */
[----:B------:R-:W-:Y:S01]  /*ce10*/  UIMAD UR23, UR13, UR23, URZ ;  /* 0x000000170d1772a4 */ /* 0x000fe2000f8e023f */
[----:B------:R-:W-:Y:S01]  /*ce20*/  IMAD.MOV.U32 R7, RZ, RZ, R11 ;  /* 0x000000ffff077224 */ /* 0x000fe200078e000b */
[----:B------:R-:W-:Y:S02]  /*ce30*/  UIMAD.WIDE.U32 UR12, UR14, UR9, URZ ;  /* 0x000000090e0c72a5 */ /* 0x000fe4000f8e003f */
[----:B------:R-:W-:Y:S01]  /*ce40*/  UIMAD.WIDE.U32 UR24, UR16, UR20, URZ ;  /* 0x00000014101872a5 */ /* 0x000fe2000f8e003f */
[----:B-1----:R-:W-:Y:S01]  /*ce50*/  @P1 SHF.R.U32.HI R7, RZ, R9, R4 ;  /* 0x00000009ff071219 */ /* 0x002fe20000011604 */
[----:B------:R-:W-:Y:S02]  /*ce60*/  UIMAD UR16, UR17, UR20, URZ ;  /* 0x00000014111072a4 */ /* 0x000fe4000f8e023f */
[----:B------:R-:W-:Y:S02]  /*ce70*/  UIMAD UR15, UR14, UR21, UR15 ;  /* 0x000000150e0f72a4 */ /* 0x000fe4000f8e020f */
[----:B------:R-:W-:Y:S01]  /*ce80*/  UIADD3 UR23, UR19, UR23, URZ ;  /* 0x0000001713177290 */ /* 0x000fe2000fffe03f */
[----:B------:R-:W-:Y:S01]  /*ce90*/  IMAD.MOV R6, RZ, RZ, -R7 ;  /* 0x000000ffff067224 */ /* 0x000fe200078e0a07 */
[----:B------:R-:W-:Y:S01]  /*cea0*/  UIADD3 UR14, UR13, UR15, URZ ;  /* 0x0000000f0d0e7290 */ /* 0x000fe2000fffe03f */
[----:B------:R-:W-:-:S02]  /*ceb0*/  IMAD.U32 R4, RZ, RZ, UR24 ;  /* 0x00000018ff047e24 */ /* 0x000fc4000f8e00ff */
[----:B------:R-:W-:Y:S01]  /*cec0*/  IMAD.U32 R5, RZ, RZ, UR25 ;  /* 0x00000019ff057e24 */ /* 0x000fe2000f8e00ff */
[----:B------:R-:W-:Y:S01]  /*ced0*/  SHF.R.S32.HI R5, RZ, 0x1f, R7 ;  /* 0x0000001fff057819 */ /* 0x000fe20000011407 */
[----:B------:R-:W-:-:S05]  /*cee0*/  IMAD R9, R3, R6, R11 ;  /* 0x0000000603097224 */ /* 0x000fca00078e020b */
[----:B------:R-:W-:Y:S02]  /*cef0*/  SHF.R.S32.HI R6, RZ, 0x1f, R9 ;  /* 0x0000001fff067819 */ /* 0x000fe40000011409 */
[----:B--2---:R-:W-:-:S13]  /*cf00*/  @P0 R2UR UR4, R22 ;  /* 0x00000000160402ca */ /* 0x004fda00000e0000 */
[----:B------:R-:W-:Y:S02]  /*cf10*/  UIADD3 UR18, UP0, UP2, UR12, UR18, UR4 ;  /* 0x000000120c127290 */ /* 0x000fe4000fa1e004 */
[----:B------:R-:W-:Y:S02]  /*cf20*/  UIADD3 UR12, UR25, UR16, URZ ;  /* 0x00000010190c7290 */ /* 0x000fe4000fffe03f */
[----:B------:R-:W-:Y:S02]  /*cf30*/  USHF.R.S32.HI UR16, URZ, 0x1f, UR4 ;  /* 0x0000001f3f107899 */ /* 0x000fe40008011404 */
[----:B------:R-:W-:Y:S02]  /*cf40*/  IADD3 R4, P2, P3, R7, UR18, R4 ;  /* 0x0000001207047c10 */ /* 0x000fe4000fb5e004 */
[----:B------:R-:W-:Y:S01]  /*cf50*/  UIADD3.X UR14, UR14, UR23, UR16, UP0, UP2 ;  /* 0x000000170e0e7290 */ /* 0x000fe200087e4410 */
[----:B------:R-:W-:Y:S01]  /*cf60*/  IMAD.U32 R8, RZ, RZ, UR12 ;  /* 0x0000000cff087e24 */ /* 0x000fe2000f8e00ff */
[----:B------:R-:W-:-:S02]  /*cf70*/  ULDC.64 UR12, c[0x0][UR22+0x210] ;  /* 0x00008400160c7abb */ /* 0x000fc40008000a00 */
[----:B------:R-:W-:Y:S02]  /*cf80*/  IMAD R7, R9, UR13, RZ ;  /* 0x0000000d09077c24 */ /* 0x000fe4000f8e02ff */
[----:B------:R-:W-:Y:S01]  /*cf90*/  IADD3.X R5, R5, UR14, R8, P2, P3 ;  /* 0x0000000e05057c10 */ /* 0x000fe200097e6408 */
[----:B------:R-:W-:Y:S01]  /*cfa0*/  ULDC.64 UR14, c[0x0][0xba8] ;  /* 0x0002ea00000e7ab9 */ /* 0x000fe20000000a00 */
[----:B------:R-:W-:Y:S01]  /*cfb0*/  IMAD R7, R6, UR12, R7 ;  /* 0x0000000c06077c24 */ /* 0x000fe2000f8e0207 */
[----:B------:R-:W-:Y:S01]  /*cfc0*/  @!UP1 ULDC UR14, c[0x0][0xb50] ;  /* 0x0002d400000e9ab9 */ /* 0x000fe20000000800 */
[----:B------:R-:W-:Y:S01]  /*cfd0*/  @!UP1 ULDC UR15, c[0x0][0xb54] ;  /* 0x0002d500000f9ab9 */ /* 0x000fe20000000800 */
[----:B------:R-:W-:-:S04]  /*cfe0*/  IMAD.WIDE.U32 R4, R9, UR12, R4 ;  /* 0x0000000c09047c25 */ /* 0x000fc8000f8e0004 */
[----:B------:R-:W-:Y:S01]  /*cff0*/  IMAD.IADD R5, R5, 0x1, R7 ;  /* 0x0000000105057824 */ /* 0x000fe200078e0207 */
[----:B------:R-:W-:-:S04]  /*d000*/  LEA R8, P2, R4, UR14, 0x2 ;  /* 0x0000000e04087c11 */ /* 0x000fc8000f8410ff */
[----:B------:R-:W-:Y:S01]  /*d010*/  LEA.HI.X R10, R4, UR15, R5, 0x2, P2 ;  /* 0x0000000f040a7c11 */ /* 0x000fe200090f1405 */
[----:B------:R-:W-:Y:S08]  /*d020*/  @P4 BRA `(.L_x_203) ;  /* 0x0000000000144947 */ /* 0x000ff00003800000 */
[----:B------:R-:W-:Y:S05]  /*d030*/  @!P0 BRA `(.L_x_203) ;  /* 0x0000000000108947 */ /* 0x000fea0003800000 */
[----:B------:R-:W-:Y:S02]  /*d040*/  ULDC.64 UR12, c[0x0][0x208] ;  /* 0x00008200000c7ab9 */ /* 0x000fe40000000a00 */
[----:B------:R-:W2:Y:S04]  /*d050*/  LDG.E R5, desc[UR12][R80.64] ;  /* 0x0000000c50057981 */ /* 0x000ea8000c1e1900 */
[----:B-----5:R-:W2:Y:S02]  /*d060*/  LDG.E R18, desc[UR12][R80.64+0x4] ;  /* 0x0000040c50127981 */ /* 0x020ea4000c1e1900 */
[----:B--2---:R-:W-:-:S07]  /*d070*/  IMAD.IADD R18, R18, 0x1, -R5 ;  /* 0x0000000112127824 */ /* 0x004fce00078e0a05 */
.L_x_203:
[----:B------:R-:W2:Y:S01]  /*d080*/  LDL R9, [R1+0x54] ;  /* 0x0000540001097983 */ /* 0x000ea20000100800 */
[----:B------:R-:W-:Y:S01]  /*d090*/  R2UR UR12, R229 ;  /* 0x00000000e50c72ca */ /* 0x000fe200000e0000 */
[----:B-----5:R-:W-:Y:S01]  /*d0a0*/  IMAD R18, R18, R3, RZ ;  /* 0x0000000312127224 */ /* 0x020fe200078e02ff */
[----:B------:R-:W-:Y:S01]  /*d0b0*/  LOP3.LUT P0, RZ, R234, 0x3, RZ, 0xc0, !PT ;  /* 0x00000003eaff7812 */ /* 0x000fe2000780c0ff */
[----:B------:R-:W-:Y:S04]  /*d0c0*/  SHFL.IDX PT, R4, R8, RZ, 0x1c1f ;  /* 0x001c1fff08047589 */ /* 0x000fe800000e0000 */
[----:B------:R-:W0:Y:S04]  /*d0d0*/  SHFL.IDX PT, R5, R10, RZ, 0x1c1f ;  /* 0x001c1fff0a057589 */ /* 0x000e2800000e0000 */
[----:B------:R-:W-:Y:S02]  /*d0e0*/  SHFL.IDX PT, R6, R8, 0x1, 0x1c1f ;  /* 0x003c1f0008067f89 */ /* 0x000fe400000e0000 */
[----:B------:R-:W-:Y:S01]  /*d0f0*/  IMAD.U32 R13, RZ, RZ, UR12 ;  /* 0x0000000cff0d7e24 */ /* 0x000fe2000f8e00ff */
[----:B------:R-:W-:Y:S01]  /*d100*/  ULDC.64 UR12, c[0x0][0x208] ;  /* 0x00008200000c7ab9 */ /* 0x000fe20000000a00 */
[----:B------:R-:W1:Y:S02]  /*d110*/  SHFL.IDX PT, R7, R10, 0x1, 0x1c1f ;  /* 0x003c1f000a077f89 */ /* 0x000e6400000e0000 */
[----:B--2---:R-:W-:-:S04]  /*d120*/  IMAD R13, R13, 0x80, R9 ;  /* 0x000000800d0d7824 */ /* 0x004fc800078e0209 */
[C---:B------:R-:W-:Y:S01]  /*d130*/  VIADD R9, R13.reuse, 0x8 ;  /* 0x000000080d097836 */ /* 0x040fe20000000000 */
[----:B------:R-:W-:-:S04]  /*d140*/  ISETP.GE.OR P2, PT, R13, R18, P0 ;  /* 0x000000120d00720c */ /* 0x000fc80000746670 */
[----:B------:R-:W-:-:S09]  /*d150*/  ISETP.GE.OR P0, PT, R9, R18, P0 ;  /* 0x000000120900720c */ /* 0x000fd20000706670 */
[----:B0-----:R0:W-:Y:S04]  /*d160*/  @!P2 ST.E desc[UR12][R4.64], R0 ;  /* 0x000000000400a985 */ /* 0x0011e8000c10190c */
[----:B-1----:R0:W-:Y:S01]  /*d170*/  @!P0 ST.E desc[UR12][R6.64], R2 ;  /* 0x0000000206008985 */ /* 0x0021e2000c10190c */
[----:B------:R-:W-:-:S13]  /*d180*/  PLOP3.LUT P0, PT, PT, PT, UP1, 0x80, 0x0 ;  /* 0x000000000000781c */ /* 0x000fda0003f0f018 */
[----:B0-----:R-:W-:Y:S05]  /*d190*/  @P0 BRA `(.L_x_204) ;  /* 0x0000000c006c0947 */ /* 0x001fea0003800000 */
[----:B------:R-:W-:Y:S01]  /*d1a0*/  IMAD.SHL.U32 R57, R19, 0x8, RZ ;  /* 0x0000000813397824 */ /* 0x000fe200078e00ff */
[----:B------:R-:W0:Y:S01]  /*d1b0*/  @P1 LDC R59, c[0x0][0xbec] ;  /* 0x0002fb00ff3b1b82 */ /* 0x000e220000000800 */
[----:B------:R-:W-:Y:S01]  /*d1c0*/  IMAD.MOV.U32 R5, RZ, RZ, 0x2 ;  /* 0x00000002ff057424 */ /* 0x000fe200078e00ff */
[----:B------:R-:W-:Y:S01]  /*d1d0*/  R2UR UR17, R229 ;  /* 0x00000000e51172ca */ /* 0x000fe200000e0000 */
[----:B------:R-:W-:Y:S01]  /*d1e0*/  IMAD R4, R230, 0x40, R57 ;  /* 0x00000040e6047824 */ /* 0x000fe200078e0239 */
[----:B------:R-:W-:Y:S01]  /*d1f0*/  ULDC.64 UR12, c[0x0][0x208] ;  /* 0x00008200000c7ab9 */ /* 0x000fe20000000a00 */
[----:B------:R-:W-:Y:S01]  /*d200*/  ULDC.64 UR14, c[0x0][0xaa0] ;  /* 0x0002a800000e7ab9 */ /* 0x000fe20000000a00 */
[----:B------:R-:W-:Y:S01]  /*d210*/  R2UR UR18, R228 ;  /* 0x00000000e41272ca */ /* 0x000fe200000e0000 */
[----:B------:R-:W-:Y:S01]  /*d220*/  IMAD.WIDE R4, R4, R5, UR10 ;  /* 0x0000000a04047e25 */ /* 0x000fe2000f8e0205 */
[----:B------:R-:W1:Y:S02]  /*d230*/  @P1 LDC R63, c[0x0][0xbf0] ;  /* 0x0002fc00ff3f1b82 */ /* 0x000e640000000800 */
[----:B------:R-:W-:-:S02]  /*d240*/  IADD3 R9, P4, R4, 0x1000, RZ ;  /* 0x0000100004097810 */ /* 0x000fc40007f9e0ff */
[C---:B------:R-:W-:Y:S02]  /*d250*/  IADD3 R13, P3, R4.reuse, 0x2000, RZ ;  /* 0x00002000040d7810 */ /* 0x040fe40007f7e0ff */
[C---:B------:R-:W-:Y:S02]  /*d260*/  IADD3 R21, P6, R4.reuse, 0x3000, RZ ;  /* 0x0000300004157810 */ /* 0x040fe40007fde0ff */
[C---:B------:R-:W-:Y:S02]  /*d270*/  IADD3 R25, P5, R4.reuse, 0x4000, RZ ;  /* 0x0000400004197810 */ /* 0x040fe40007fbe0ff */
[----:B------:R-:W-:Y:S02]  /*d280*/  IADD3 R29, P2, R4, 0x5000, RZ ;  /* 0x00005000041d7810 */ /* 0x000fe40007f5e0ff */
[----:B------:R-:W-:Y:S02]  /*d290*/  LOP3.LUT R8, R9, 0x380, RZ, 0xc0, !PT ;  /* 0x0000038009087812 */ /* 0x000fe400078ec0ff */
[----:B------:R-:W-:-:S02]  /*d2a0*/  LOP3.LUT R12, R13, 0x380, RZ, 0xc0, !PT ;  /* 0x000003800d0c7812 */ /* 0x000fc400078ec0ff */
[----:B------:R-:W-:Y:S02]  /*d2b0*/  LOP3.LUT R20, R21, 0x380, RZ, 0xc0, !PT ;  /* 0x0000038015147812 */ /* 0x000fe400078ec0ff */
[----:B------:R-:W-:Y:S02]  /*d2c0*/  LOP3.LUT R24, R25, 0x380, RZ, 0xc0, !PT ;  /* 0x0000038019187812 */ /* 0x000fe400078ec0ff */
[----:B------:R-:W-:Y:S02]  /*d2d0*/  LOP3.LUT R28, R29, 0x380, RZ, 0xc0, !PT ;  /* 0x000003801d1c7812 */ /* 0x000fe400078ec0ff */
[----:B------:R-:W-:Y:S02]  /*d2e0*/  SHF.R.U64 R8, R8, 0x3, RZ ;  /* 0x0000000308087819 */ /* 0x000fe400000012ff */
[----:B------:R-:W-:Y:S02]  /*d2f0*/  SHF.R.U64 R12, R12, 0x3, RZ ;  /* 0x000000030c0c7819 */ /* 0x000fe400000012ff */
[----:B------:R-:W-:-:S02]  /*d300*/  SHF.R.U64 R20, R20, 0x3, RZ ;  /* 0x0000000314147819 */ /* 0x000fc400000012ff */
[----:B------:R-:W-:Y:S02]  /*d310*/  SHF.R.U64 R24, R24, 0x3, RZ ;  /* 0x0000000318187819 */ /* 0x000fe400000012ff */
[----:B------:R-:W-:Y:S02]  /*d320*/  SHF.R.U64 R28, R28, 0x3, RZ ;  /* 0x000000031c1c7819 */ /* 0x000fe400000012ff */
[----:B------:R-:W-:Y:S01]  /*d330*/  LOP3.LUT R8, R8, R9, RZ, 0x3c, !PT ;  /* 0x0000000908087212 */ /* 0x000fe200078e3cff */
[--C-:B------:R-:W-:Y:S01]  /*d340*/  IMAD.X R9, RZ, RZ, R5.reuse, P4 ;  /* 0x000000ffff097224 */ /* 0x100fe200020e0605 */
[----:B------:R-:W-:Y:S01]  /*d350*/  LOP3.LUT R12, R12, R13, RZ, 0x3c, !PT ;  /* 0x0000000d0c0c7212 */ /* 0x000fe200078e3cff */
[--C-:B------:R-:W-:Y:S01]  /*d360*/  IMAD.X R13, RZ, RZ, R5.reuse, P3 ;  /* 0x000000ffff0d7224 */ /* 0x100fe200018e0605 */
[----:B------:R-:W-:Y:S01]  /*d370*/  LOP3.LUT R20, R20, R21, RZ, 0x3c, !PT ;  /* 0x0000001514147212 */ /* 0x000fe200078e3cff */
[--C-:B------:R-:W-:Y:S01]  /*d380*/  IMAD.X R21, RZ, RZ, R5.reuse, P6 ;  /* 0x000000ffff157224 */ /* 0x100fe200030e0605 */
[----:B------:R-:W-:Y:S01]  /*d390*/  LOP3.LUT R24, R24, R25, RZ, 0x3c, !PT ;  /* 0x0000001918187212 */ /* 0x000fe200078e3cff */
[--C-:B------:R-:W-:Y:S01]  /*d3a0*/  IMAD.X R25, RZ, RZ, R5.reuse, P5 ;  /* 0x000000ffff197224 */ /* 0x100fe200028e0605 */
[----:B------:R-:W-:Y:S01]  /*d3b0*/  LOP3.LUT R28, R28, R29, RZ, 0x3c, !PT ;  /* 0x0000001d1c1c7212 */ /* 0x000fe200078e3cff */
[----:B------:R-:W-:Y:S01]  /*d3c0*/  IMAD.X R29, RZ, RZ, R5, P2 ;  /* 0x000000ffff1d7224 */ /* 0x000fe200010e0605 */
[C---:B------:R-:W-:Y:S01]  /*d3d0*/  IADD3 R33, P0, R4.reuse, 0x6000, RZ ;  /* 0x0000600004217810 */ /* 0x040fe20007f1e0ff */
[----:B------:R-:W5:Y:S01]  /*d3e0*/  LD.E.128 R12, desc[UR12][R12.64] ;  /* 0x0000000c0c0c7980 */ /* 0x000f62000c101d00 */
[----:B------:R-:W-:-:S02]  /*d3f0*/  IADD3 R37, P4, R4, 0x7000, RZ ;  /* 0x0000700004257810 */ /* 0x000fc40007f9e0ff */
[C---:B------:R-:W-:Y:S01]  /*d400*/  IADD3 R41, P3, R4.reuse, 0x8000, RZ ;  /* 0x0000800004297810 */ /* 0x040fe20007f7e0ff */
[----:B------:R-:W5:Y:S01]  /*d410*/  LD.E.128 R20, desc[UR12][R20.64] ;  /* 0x0000000c14147980 */ /* 0x000f62000c101d00 */
[C---:B------:R-:W-:Y:S02]  /*d420*/  IADD3 R45, P6, R4.reuse, 0x9000, RZ ;  /* 0x00009000042d7810 */ /* 0x040fe40007fde0ff */
[C---:B------:R-:W-:Y:S01]  /*d430*/  IADD3 R49, P5, R4.reuse, 0xa000, RZ ;  /* 0x0000a00004317810 */ /* 0x040fe20007fbe0ff */
[----:B------:R-:W5:Y:S01]  /*d440*/  LD.E.128 R24, desc[UR12][R24.64] ;  /* 0x0000000c18187980 */ /* 0x000f62000c101d00 */
[----:B------:R-:W-:Y:S02]  /*d450*/  IADD3 R7, P2, R4, 0xb000, RZ ;  /* 0x0000b00004077810 */ /* 0x000fe40007f5e0ff */
[----:B------:R-:W-:Y:S01]  /*d460*/  LOP3.LUT R32, R33, 0x380, RZ, 0xc0, !PT ;  /* 0x0000038021207812 */ /* 0x000fe200078ec0ff */
[----:B------:R-:W5:Y:S01]  /*d470*/  LD.E.128 R28, desc[UR12][R28.64] ;  /* 0x0000000c1c1c7980 */ /* 0x000f62000c101d00 */
[----:B------:R-:W-:Y:S01]  /*d480*/  LOP3.LUT R36, R37, 0x380, RZ, 0xc0, !PT ;  /* 0x0000038025247812 */ /* 0x000fe200078ec0ff */
[----:B------:R-:W-:Y:S01]  /*d490*/  IMAD.X R53, RZ, RZ, R5, P2 ;  /* 0x000000ffff357224 */ /* 0x000fe200010e0605 */
[----:B------:R-:W-:-:S02]  /*d4a0*/  LOP3.LUT R40, R41, 0x380, RZ, 0xc0, !PT ;  /* 0x0000038029287812 */ /* 0x000fc400078ec0ff */
[----:B------:R-:W-:Y:S02]  /*d4b0*/  LOP3.LUT R44, R45, 0x380, RZ, 0xc0, !PT ;  /* 0x000003802d2c7812 */ /* 0x000fe400078ec0ff */
[----:B------:R-:W-:Y:S02]  /*d4c0*/  LOP3.LUT R48, R49, 0x380, RZ, 0xc0, !PT ;  /* 0x0000038031307812 */ /* 0x000fe400078ec0ff */
[----:B------:R-:W-:Y:S02]  /*d4d0*/  LOP3.LUT R11, R4, 0x380, RZ, 0xc0, !PT ;  /* 0x00000380040b7812 */ /* 0x000fe400078ec0ff */
[----:B------:R-:W-:Y:S02]  /*d4e0*/  LOP3.LUT R0, R7, 0x380, RZ, 0xc0, !PT ;  /* 0x0000038007007812 */ /* 0x000fe400078ec0ff */
[----:B------:R-:W-:Y:S02]  /*d4f0*/  SHF.R.U64 R32, R32, 0x3, RZ ;  /* 0x0000000320207819 */ /* 0x000fe400000012ff */
[----:B------:R-:W-:-:S02]  /*d500*/  SHF.R.U64 R36, R36, 0x3, RZ ;  /* 0x0000000324247819 */ /* 0x000fc400000012ff */
[----:B------:R-:W-:Y:S02]  /*d510*/  SHF.R.U64 R40, R40, 0x3, RZ ;  /* 0x0000000328287819 */ /* 0x000fe400000012ff */
[----:B------:R-:W-:Y:S02]  /*d520*/  SHF.R.U64 R44, R44, 0x3, RZ ;  /* 0x000000032c2c7819 */ /* 0x000fe400000012ff */
[----:B------:R-:W-:Y:S02]  /*d530*/  SHF.R.U64 R48, R48, 0x3, RZ ;  /* 0x0000000330307819 */ /* 0x000fe400000012ff */
        /* <DEDUP_REMOVED lines=12> */
[----:B------:R-:W-:Y:S01]  /*d600*/  LOP3.LUT R4, R11, R4, RZ, 0x3c, !PT ;  /* 0x000000040b047212 */ /* 0x000fe200078e3cff */
[----:B------:R-:W5:Y:S01]  /*d610*/  LD.E.128 R32, desc[UR12][R32.64] ;  /* 0x0000000c20207980 */ /* 0x000f62000c101d00 */
[----:B------:R-:W-:-:S03]  /*d620*/  LOP3.LUT R52, R0, R7, RZ, 0x3c, !PT ;  /* 0x0000000700347212 */ /* 0x000fc600078e3cff */
[----:B------:R-:W5:Y:S04]  /*d630*/  LD.E.128 R8, desc[UR12][R8.64] ;  /* 0x0000000c08087980 */ /* 0x000f68000c101d00 */
[----:B------:R-:W5:Y:S04]  /*d640*/  LD.E.128 R4, desc[UR12][R4.64] ;  /* 0x0000000c04047980 */ /* 0x000f68000c101d00 */
[----:B------:R-:W5:Y:S04]  /*d650*/  LD.E.128 R36, desc[UR12][R36.64] ;  /* 0x0000000c24247980 */ /* 0x000f68000c101d00 */
[----:B------:R-:W5:Y:S04]  /*d660*/  LD.E.128 R40, desc[UR12][R40.64] ;  /* 0x0000000c28287980 */ /* 0x000f68000c101d00 */
[----:B------:R-:W5:Y:S04]  /*d670*/  LD.E.128 R44, desc[UR12][R44.64] ;  /* 0x0000000c2c2c7980 */ /* 0x000f68000c101d00 */
[----:B------:R-:W5:Y:S04]  /*d680*/  LD.E.128 R48, desc[UR12][R48.64] ;  /* 0x0000000c30307980 */ /* 0x000f68000c101d00 */
[----:B------:R-:W5:Y:S01]  /*d690*/  LD.E.128 R52, desc[UR12][R52.64] ;  /* 0x0000000c34347980 */ /* 0x000f62000c101d00 */
[----:B------:R-:W-:-:S02]  /*d6a0*/  UIMAD UR12, UR16, UR14, URZ ;  /* 0x0000000e100c72a4 */ /* 0x000fc4000f8e023f */
[----:B------:R-:W-:Y:S01]  /*d6b0*/  UIMAD.WIDE.U32 UR10, UR4, UR14, URZ ;  /* 0x0000000e040a72a5 */ /* 0x000fe2000f8e003f */
[----:B------:R-:W-:Y:S01]  /*d6c0*/  IMAD R0, R19, 0x20, R230 ;  /* 0x0000002013007824 */ /* 0x000fe200078e02e6 */
[----:B------:R-:W-:Y:S01]  /*d6d0*/  UIMAD UR12, UR4, UR15, UR12 ;  /* 0x0000000f040c72a4 */ /* 0x000fe2000f8e020c */
[----:B------:R-:W-:Y:S01]  /*d6e0*/  IMAD.U32 R61, RZ, RZ, UR17 ;  /* 0x00000011ff3d7e24 */ /* 0x000fe2000f8e00ff */
[----:B------:R-:W-:Y:S01]  /*d6f0*/  USHF.R.S32.HI UR4, URZ, 0x1f, UR9 ;  /* 0x0000001f3f047899 */ /* 0x000fe20008011409 */
[----:B------:R-:W-:Y:S01]  /*d700*/  @!PT LDS RZ, [RZ] ;  /* 0x00000000fffff984 */ /* 0x000fe20000000800 */
[----:B------:R-:W-:Y:S01]  /*d710*/  @!PT LDS RZ, [RZ] ;  /* 0x00000000fffff984 */ /* 0x000fe20000000800 */
[----:B------:R-:W-:Y:S01]  /*d720*/  @!PT LDS RZ, [RZ] ;  /* 0x00000000fffff984 */ /* 0x000fe20000000800 */
[----:B------:R-:W-:Y:S01]  /*d730*/  @!PT LDS RZ, [RZ] ;  /* 0x00000000fffff984 */ /* 0x000fe20000000800 */
[----:B------:R2:W-:Y:S06]  /*d740*/  MEMBAR.ALL.CTA ;  /* 0x0000000000007992 */ /* 0x0005ec0000008000 */
[----:B--2---:R-:W2:Y:S01]  /*d750*/  FENCE.VIEW.ASYNC.S ;  /* 0x00000000000073c6 */ /* 0x004ea20000000000 */
[----:B------:R-:W-:Y:S01]  /*d760*/  UIADD3 UR11, UR11, UR12, URZ ;  /* 0x0000000c0b0b7290 */ /* 0x000fe2000fffe03f */
[----:B------:R-:W-:Y:S01]  /*d770*/  IMAD R56, R61, 0x80, R0 ;  /* 0x000000803d387824 */ /* 0x000fe200078e0200 */
[----:B------:R-:W-:Y:S01]  /*d780*/  ULDC.64 UR14, c[0x0][0xaf0] ;  /* 0x0002bc00000e7ab9 */ /* 0x000fe20000000a00 */
[----:B------:R-:W-:-:S02]  /*d790*/  ULDC.64 UR12, c[0x0][0xae8] ;  /* 0x0002ba00000c7ab9 */ /* 0x000fc40000000a00 */
[----:B------:R-:W-:Y:S01]  /*d7a0*/  UIMAD.WIDE.U32 UR10, UR18, UR12, UR10 ;  /* 0x0000000c120a72a5 */ /* 0x000fe2000f8e000a */
[----:B0-----:R-:W-:Y:S01]  /*d7b0*/  @P1 IMAD.HI.U32 R0, R56, R59, RZ ;  /* 0x0000003b38001227 */ /* 0x001fe200078e00ff */
[----:B------:R-:W-:Y:S02]  /*d7c0*/  UIMAD UR4, UR4, UR14, URZ ;  /* 0x0000000e040472a4 */ /* 0x000fe4000f8e023f */
[----:B------:R-:W-:Y:S01]  /*d7d0*/  UIMAD UR11, UR18, UR13, UR11 ;  /* 0x0000000d120b72a4 */ /* 0x000fe2000f8e020b */
[----:B------:R-:W-:Y:S01]  /*d7e0*/  IMAD.MOV.U32 R61, RZ, RZ, R56 ;  /* 0x000000ffff3d7224 */ /* 0x000fe200078e0038 */
[----:B-1----:R-:W-:Y:S01]  /*d7f0*/  @P1 SHF.R.U32.HI R61, RZ, R63, R0 ;  /* 0x0000003fff3d1219 */ /* 0x002fe20000011600 */
[----:B------:R-:W-:Y:S02]  /*d800*/  UIMAD UR4, UR9, UR15, UR4 ;  /* 0x0000000f090472a4 */ /* 0x000fe4000f8e0204 */
[----:B------:R-:W-:Y:S01]  /*d810*/  UIMAD.WIDE.U32 UR10, UR9, UR14, UR10 ;  /* 0x0000000e090a72a5 */ /* 0x000fe2000f8e000a */
[--C-:B------:R-:W-:Y:S01]  /*d820*/  SHF.R.S32.HI R0, RZ, 0x1f, R61.reuse ;  /* 0x0000001fff007819 */ /* 0x100fe2000001143d */
[----:B------:R-:W-:Y:S01]  /*d830*/  IMAD.MOV R2, RZ, RZ, -R61 ;  /* 0x000000ffff027224 */ /* 0x000fe200078e0a3d */
[----:B------:R-:W-:Y:S01]  /*d840*/  ULDC.64 UR12, c[0x0][0xae0] ;  /* 0x0002b800000c7ab9 */ /* 0x000fe20000000a00 */
[----:B------:R-:W-:-:S02]  /*d850*/  UIADD3 UR4, UR11, UR4, URZ ;  /* 0x000000040b047290 */ /* 0x000fc4000fffe03f */
[----:B------:R-:W-:Y:S02]  /*d860*/  IMAD R0, R0, UR12, RZ ;  /* 0x0000000c00007c24 */ /* 0x000fe4000f8e02ff */
[----:B------:R-:W-:Y:S02]  /*d870*/  IMAD R63, R3, R2, R56 ;  /* 0x00000002033f7224 */ /* 0x000fe400078e0238 */
[----:B------:R-:W-:Y:S02]  /*d880*/  IMAD.U32 R59, RZ, RZ, UR11 ;  /* 0x0000000bff3b7e24 */ /* 0x000fe4000f8e00ff */
[----:B------:R-:W-:Y:S01]  /*d890*/  IMAD.U32 R58, RZ, RZ, UR10 ;  /* 0x0000000aff3a7e24 */ /* 0x000fe2000f8e00ff */
[----:B------:R-:W-:Y:S01]  /*d8a0*/  ULDC.64 UR10, c[0x0][0xad8] ;  /* 0x0002b600000a7ab9 */ /* 0x000fe20000000a00 */
[----:B------:R-:W-:Y:S02]  /*d8b0*/  IMAD.U32 R59, RZ, RZ, UR4 ;  /* 0x00000004ff3b7e24 */ /* 0x000fe4000f8e00ff */
[C---:B------:R-:W-:Y:S01]  /*d8c0*/  IMAD R65, R61.reuse, UR13, R0 ;  /* 0x0000000d3d417c24 */ /* 0x040fe2000f8e0200 */
[----:B------:R-:W-:Y:S01]  /*d8d0*/  SHF.R.S32.HI R0, RZ, 0x1f, R63 ;  /* 0x0000001fff007819 */ /* 0x000fe2000001143f */
[----:B------:R-:W-:-:S04]  /*d8e0*/  IMAD.WIDE.U32 R2, R61, UR12, R58 ;  /* 0x0000000c3d027c25 */ /* 0x000fc8000f8e003a */
[----:B------:R-:W-:Y:S02]  /*d8f0*/  IMAD.U32 R67, RZ, RZ, UR17 ;  /* 0x00000011ff437e24 */ /* 0x000fe4000f8e00ff */
[----:B------:R-:W-:Y:S02]  /*d900*/  IMAD.IADD R3, R3, 0x1, R65 ;  /* 0x0000000103037824 */ /* 0x000fe400078e0241 */
[----:B------:R-:W-:Y:S02]  /*d910*/  IMAD R0, R0, UR10, RZ ;  /* 0x0000000a00007c24 */ /* 0x000fe4000f8e02ff */
[----:B------:R-:W-:Y:S01]  /*d920*/  IMAD R67, R67, 0x80, R230 ;  /* 0x0000008043437824 */ /* 0x000fe200078e02e6 */
[----:B------:R-:W-:Y:S01]  /*d930*/  UIADD3 UR8, UR8, 0x36820, URZ ;  /* 0x0003682008087890 */ /* 0x000fe2000fffe03f */
[C---:B------:R-:W-:Y:S02]  /*d940*/  IMAD R65, R63.reuse, UR11, R0 ;  /* 0x0000000b3f417c24 */ /* 0x040fe4000f8e0200 */
[----:B------:R-:W-:Y:S01]  /*d950*/  IMAD.WIDE.U32 R2, R63, UR10, R2 ;  /* 0x0000000a3f027c25 */ /* 0x000fe2000f8e0002 */
[----:B------:R-:W-:Y:S01]  /*d960*/  ISETP.GE.AND P2, PT, R67, R18, PT ;  /* 0x000000124300720c */ /* 0x000fe20003f46270 */
[----:B------:R-:W-:Y:S01]  /*d970*/  ULDC.64 UR10, c[0x0][0xa80] ;  /* 0x0002a000000a7ab9 */ /* 0x000fe20000000a00 */
[----:B------:R-:W-:Y:S01]  /*d980*/  UPRMT UR8, URZ, 0x654, UR8 ;  /* 0x000006543f087896 */ /* 0x000fe20008000008 */
[----:B------:R-:W-:Y:S01]  /*d990*/  IMAD.IADD R3, R3, 0x1, R65 ;  /* 0x0000000103037824 */ /* 0x000fe200078e0241 */
[----:B------:R-:W-:Y:S01]  /*d9a0*/  LEA R0, P3, R2, UR10, 0x1 ;  /* 0x0000000a02007c11 */ /* 0x000fe2000f8608ff */
[----:B------:R-:W-:-:S03]  /*d9b0*/  VIADD R59, R67, 0x20 ;  /* 0x00000020433b7836 */ /* 0x000fc60000000000 */
[----:B------:R-:W-:Y:S01]  /*d9c0*/  LEA.HI.X R56, R2, UR11, R3, 0x1, P3 ;  /* 0x0000000b02387c11 */ /* 0x000fe200098f0c03 */
[----:B------:R-:W-:Y:S02]  /*d9d0*/  VIADD R61, R67, 0x40 ;  /* 0x00000040433d7836 */ /* 0x000fe40000000000 */
[C---:B------:R-:W-:Y:S01]  /*d9e0*/  VIADD R65, R57.reuse, 0x40 ;  /* 0x0000004039417836 */ /* 0x040fe20000000000 */
[----:B--2---:R-:W-:Y:S01]  /*d9f0*/  SYNCS.ARRIVE.TRANS64.RED.A1T0 RZ, [UR8], RZ ;  /* 0x000000ffffff79a7 */ /* 0x004fe20008100408 */
[----:B------:R-:W-:Y:S01]  /*da00*/  VIADD R69, R57, 0x80 ;  /* 0x0000008039457836 */ /* 0x000fe20000000000 */
[----:B------:R0:W1:Y:S01]  /*da10*/  SHFL.IDX PT, R60, R0, RZ, 0x181f ;  /* 0x00181fff003c7589 */ /* 0x00006200000e0000 */
[----:B------:R-:W-:Y:S03]  /*da20*/  BSSY B1, `(.L_x_205) ;  /* 0x0000016000017945 */ /* 0x000fe60003800000 */
[----:B------:R0:W2:Y:S01]  /*da30*/  SHFL.IDX PT, R62, R56, RZ, 0x181f ;  /* 0x00181fff383e7589 */ /* 0x0000a200000e0000 */
[----:B------:R-:W-:-:S02]  /*da40*/  ISETP.GE.AND P0, PT, R59, R18, PT ;  /* 0x000000123b00720c */ /* 0x000fc40003f06270 */
[----:B------:R-:W-:Y:S02]  /*da50*/  ISETP.GE.AND P1, PT, R61, R18, PT ;  /* 0x000000123d00720c */ /* 0x000fe40003f26270 */
[----:B------:R-:W-:Y:S02]  /*da60*/  SHF.R.S32.HI R63, RZ, 0x1f, R57 ;  /* 0x0000001fff3f7819 */ /* 0x000fe40000011439 */
[----:B------:R-:W-:Y:S02]  /*da70*/  SHF.R.S32.HI R64, RZ, 0x1f, R65 ;  /* 0x0000001fff407819 */ /* 0x000fe40000011441 */
[----:B------:R-:W-:Y:S01]  /*da80*/  SHF.R.S32.HI R66, RZ, 0x1f, R69 ;  /* 0x0000001fff427819 */ /* 0x000fe20000011445 */
[----:B0-----:R-:W-:Y:S06]  /*da90*/  @P2 BRA `(.L_x_206) ;  /* 0x0000000000382947 */ /* 0x001fec0003800000 */
[----:B------:R-:W-:Y:S01]  /*daa0*/  ULDC UR4, c[0x0][0xac8] ;  /* 0x0002b20000047ab9 */ /* 0x000fe20000000800 */
[----:B------:R-:W-:Y:S01]  /*dab0*/  ULDC.64 UR8, c[0x0][0x208] ;  /* 0x0000820000087ab9 */ /* 0x000fe20000000a00 */
[----:B------:R-:W-:Y:S02]  /*dac0*/  ISETP.GE.AND P4, PT, R57, UR4, PT ;  /* 0x0000000439007c0c */ /* 0x000fe4000bf86270 */
[----:B------:R-:W-:Y:S02]  /*dad0*/  ISETP.GE.AND P3, PT, R65, UR4, PT ;  /* 0x0000000441007c0c */ /* 0x000fe4000bf66270 */
[----:B------:R-:W-:-:S09]  /*dae0*/  ISETP.GE.AND P2, PT, R69, UR4, PT ;  /* 0x0000000445007c0c */ /* 0x000fd2000bf46270 */
[-C--:B-1----:R-:W-:Y:S02]  /*daf0*/  @!P4 LEA R2, P6, R57, R60.reuse, 0x1 ;  /* 0x0000003c3902c211 */ /* 0x082fe400078c08ff */
[----:B------:R-:W-:Y:S02]  /*db00*/  @!P3 LEA R58, P5, R65, R60, 0x1 ;  /* 0x0000003c413ab211 */ /* 0x000fe400078a08ff */
[----:B--2---:R-:W-:Y:S02]  /*db10*/  @!P4 LEA.HI.X R3, R57, R62, R63, 0x1, P6 ;  /* 0x0000003e3903c211 */ /* 0x004fe400030f0c3f */
[----:B------:R-:W-:Y:S02]  /*db20*/  @!P2 LEA R60, P6, R69, R60, 0x1 ;  /* 0x0000003c453ca211 */ /* 0x000fe400078c08ff */
[-C--:B------:R-:W-:Y:S01]  /*db30*/  @!P3 LEA.HI.X R59, R65, R62.reuse, R64, 0x1, P5 ;  /* 0x0000003e413bb211 */ /* 0x080fe200028f0c40 */
[----:B-----5:R0:W-:Y:S01]  /*db40*/  @!P4 ST.E.128 desc[UR8][R2.64], R4 ;  /* 0x000000040200c985 */ /* 0x0201e2000c101d08 */
[----:B------:R-:W-:-:S03]  /*db50*/  @!P2 LEA.HI.X R61, R69, R62, R66, 0x1, P6 ;  /* 0x0000003e453da211 */ /* 0x000fc600030f0c42 */
[----:B------:R0:W-:Y:S04]  /*db60*/  @!P3 ST.E.128 desc[UR8][R58.64], R24 ;  /* 0x000000183a00b985 */ /* 0x0001e8000c101d08 */
[----:B------:R0:W-:Y:S02]  /*db70*/  @!P2 ST.E.128 desc[UR8][R60.64], R40 ;  /* 0x000000283c00a985 */ /* 0x0001e4000c101d08 */
.L_x_206:
[----:B------:R-:W-:Y:S05]  /*db80*/  BSYNC B1 ;  /* 0x0000000000017941 */ /* 0x000fea0003800000 */
.L_x_205:
[----:B0----5:R0:W3:Y:S01]  /*db90*/  SHFL.IDX PT, R24, R56, 0x1, 0x181f ;  /* 0x00381f0038187f89 */ /* 0x0210e200000e0000 */
[----:B------:R-:W-:Y:S03]  /*dba0*/  BSSY B1, `(.L_x_207) ;  /* 0x0000011000017945 */ /* 0x000fe60003800000 */
[----:B------:R0:W4:Y:S01]  /*dbb0*/  SHFL.IDX PT, R6, R0, 0x1, 0x181f ;  /* 0x00381f0000067f89 */ /* 0x00012200000e0000 */
[----:B------:R-:W-:Y:S05]  /*dbc0*/  @P0 BRA `(.L_x_208) ;  /* 0x0000000000380947 */ /* 0x000fea0003800000 */
[----:B------:R-:W-:Y:S01]  /*dbd0*/  ULDC UR4, c[0x0][0xac8] ;  /* 0x0002b20000047ab9 */ /* 0x000fe20000000800 */
[----:B------:R-:W-:Y:S01]  /*dbe0*/  ULDC.64 UR8, c[0x0][0x208] ;  /* 0x0000820000087ab9 */ /* 0x000fe20000000a00 */
[----:B------:R-:W-:Y:S02]  /*dbf0*/  ISETP.GE.AND P4, PT, R57, UR4, PT ;  /* 0x0000000439007c0c */ /* 0x000fe4000bf86270 */
[----:B------:R-:W-:Y:S02]  /*dc00*/  ISETP.GE.AND P5, PT, R65, UR4, PT ;  /* 0x0000000441007c0c */ /* 0x000fe4000bfa6270 */
[----:B------:R-:W-:-:S09]  /*dc10*/  ISETP.GE.AND P6, PT, R69, UR4, PT ;  /* 0x0000000445007c0c */ /* 0x000fd2000bfc6270 */
[-C--:B----4-:R-:W-:Y:S02]  /*dc20*/  @!P4 LEA R2, P0, R57, R6.reuse, 0x1 ;  /* 0x000000063902c211 */ /* 0x090fe400078008ff */
[-C--:B------:R-:W-:Y:S02]  /*dc30*/  @!P5 LEA R4, P2, R65, R6.reuse, 0x1 ;  /* 0x000000064104d211 */ /* 0x080fe400078408ff */
[----:B------:R-:W-:Y:S02]  /*dc40*/  @!P6 LEA R6, P3, R69, R6, 0x1 ;  /* 0x000000064506e211 */ /* 0x000fe400078608ff */
[-C--:B---3--:R-:W-:Y:S02]  /*dc50*/  @!P4 LEA.HI.X R3, R57, R24.reuse, R63, 0x1, P0 ;  /* 0x000000183903c211 */ /* 0x088fe400000f0c3f */
[-C--:B------:R-:W-:Y:S02]  /*dc60*/  @!P5 LEA.HI.X R5, R65, R24.reuse, R64, 0x1, P2 ;  /* 0x000000184105d211 */ /* 0x080fe400010f0c40 */
[----:B------:R-:W-:Y:S01]  /*dc70*/  @!P6 LEA.HI.X R7, R69, R24, R66, 0x1, P3 ;  /* 0x000000184507e211 */ /* 0x000fe200018f0c42 */
[----:B------:R3:W-:Y:S04]  /*dc80*/  @!P4 ST.E.128 desc[UR8][R2.64], R8 ;  /* 0x000000080200c985 */ /* 0x0007e8000c101d08 */
[----:B------:R3:W-:Y:S04]  /*dc90*/  @!P5 ST.E.128 desc[UR8][R4.64], R28 ;  /* 0x0000001c0400d985 */ /* 0x0007e8000c101d08 */
[----:B------:R3:W-:Y:S02]  /*dca0*/  @!P6 ST.E.128 desc[UR8][R6.64], R44 ;  /* 0x0000002c0600e985 */ /* 0x0007e4000c101d08 */
.L_x_208:
[----:B------:R-:W-:Y:S05]  /*dcb0*/  BSYNC B1 ;  /* 0x0000000000017941 */ /* 0x000fea0003800000 */
.L_x_207:
[----:B---3--:R3:W0:Y:S01]  /*dcc0*/  SHFL.IDX PT, R8, R56, 0x2, 0x181f ;  /* 0x00581f0038087f89 */ /* 0x00862200000e0000 */
[----:B------:R-:W-:Y:S03]  /*dcd0*/  BSSY B1, `(.L_x_209) ;  /* 0x0000011000017945 */ /* 0x000fe60003800000 */
[----:B----4-:R3:W4:Y:S01]  /*dce0*/  SHFL.IDX PT, R6, R0, 0x2, 0x181f ;  /* 0x00581f0000067f89 */ /* 0x01072200000e0000 */
        /* <DEDUP_REMOVED lines=9> */
[-C--:B0-----:R-:W-:Y:S02]  /*dd80*/  @!P3 LEA.HI.X R3, R57, R8.reuse, R63, 0x1, P0 ;  /* 0x000000083903b211 */ /* 0x081fe400000f0c3f */
[-C--:B------:R-:W-:Y:S02]  /*dd90*/  @!P4 LEA.HI.X R5, R65, R8.reuse, R64, 0x1, P1 ;  /* 0x000000084105c211 */ /* 0x080fe400008f0c40 */
[----:B------:R-:W-:Y:S01]  /*dda0*/  @!P5 LEA.HI.X R7, R69, R8, R66, 0x1, P2 ;  /* 0x000000084507d211 */ /* 0x000fe200010f0c42 */
[----:B------:R0:W-:Y:S04]  /*ddb0*/  @!P3 ST.E.128 desc[UR8][R2.64], R12 ;  /* 0x0000000c0200b985 */ /* 0x0001e8000c101d08 */
[----:B------:R0:W-:Y:S04]  /*ddc0*/  @!P4 ST.E.128 desc[UR8][R4.64], R32 ;  /* 0x000000200400c985 */ /* 0x0001e8000c101d08 */
[----:B------:R0:W-:Y:S02]  /*ddd0*/  @!P5 ST.E.128 desc[UR8][R6.64], R48 ;  /* 0x000000300600d985 */ /* 0x0001e4000c101d08 */
.L_x_210:
[----:B------:R-:W-:Y:S05]  /*dde0*/  BSYNC B1 ;  /* 0x0000000000017941 */ /* 0x000fea0003800000 */
.L_x_209:
[----:B0-----:R-:W-:Y:S01]  /*ddf0*/  VIADD R3, R67, 0x60 ;  /* 0x0000006043037836 */ /* 0x001fe20000000000 */
[----:B---3--:R-:W0:Y:S04]  /*de00*/  SHFL.IDX PT, R56, R56, 0x3, 0x181f ;  /* 0x00781f0038387f89 */ /* 0x008e2800000e0000 */
[----:B------:R-:W-:Y:S01]  /*de10*/  ISETP.GE.AND P0, PT, R3, R18, PT ;  /* 0x000000120300720c */ /* 0x000fe20003f06270 */
[----:B------:R-:W3:-:S12]  /*de20*/  SHFL.IDX PT, R0, R0, 0x3, 0x181f ;  /* 0x00781f0000007f89 */ /* 0x000ed800000e0000 */
[----:B------:R-:W-:Y:S05]  /*de30*/  @P0 BRA `(.L_x_211) ;  /* 0x0000002000580947 */ /* 0x000fea0003800000 */
[----:B------:R-:W-:Y:S01]  /*de40*/  ULDC UR4, c[0x0][0xac8] ;  /* 0x0002b20000047ab9 */ /* 0x000fe20000000800 */
[----:B------:R-:W-:Y:S01]  /*de50*/  ULDC.64 UR8, c[0x0][0x208] ;  /* 0x0000820000087ab9 */ /* 0x000fe20000000a00 */
[----:B------:R-:W-:Y:S02]  /*de60*/  ISETP.GE.AND P2, PT, R57, UR4, PT ;  /* 0x0000000439007c0c */ /* 0x000fe4000bf46270 */
[----:B------:R-:W-:-:S11]  /*de70*/  ISETP.GE.AND P3, PT, R65, UR4, PT ;  /* 0x0000000441007c0c */ /* 0x000fd6000bf66270 */
[-C--:B---3--:R-:W-:Y:S02]  /*de80*/  @!P2 LEA R2, P0, R57, R0.reuse, 0x1 ;  /* 0x000000003902a211 */ /* 0x088fe400078008ff */
[----:B------:R-:W-:Y:S02]  /*de90*/  @!P3 LEA R4, P1, R65, R0, 0x1 ;  /* 0x000000004104b211 */ /* 0x000fe400078208ff */
[-C--:B0-----:R-:W-:Y:S02]  /*dea0*/  @!P2 LEA.HI.X R3, R57, R56.reuse, R63, 0x1, P0 ;  /* 0x000000383903a211 */ /* 0x081fe400000f0c3f */
[----:B------:R-:W-:Y:S02]  /*deb0*/  ISETP.GE.AND P0, PT, R69, UR4, PT ;  /* 0x0000000445007c0c */ /* 0x000fe4000bf06270 */
[----:B------:R-:W-:Y:S01]  /*dec0*/  @!P3 LEA.HI.X R5, R65, R56, R64, 0x1, P1 ;  /* 0x000000384105b211 */ /* 0x000fe200008f0c40 */
[----:B------:R0:W-:Y:S04]  /*ded0*/  @!P2 ST.E.128 desc[UR8][R2.64], R20 ;  /* 0x000000140200a985 */ /* 0x0001e8000c101d08 */
[----:B------:R0:W-:Y:S06]  /*dee0*/  @!P3 ST.E.128 desc[UR8][R4.64], R36 ;  /* 0x000000240400b985 */ /* 0x0001ec000c101d08 */
[----:B------:R-:W-:Y:S05]  /*def0*/  @P0 BRA `(.L_x_211) ;  /* 0x0000002000280947 */ /* 0x000fea0003800000 */
[----:B0-----:R-:W-:Y:S01]  /*df00*/  LEA R2, P0, R69, R0, 0x1 ;  /* 0x0000000045027211 */ /* 0x001fe200078008ff */
[----:B------:R-:W-:-:S03]  /*df10*/  ULDC.64 UR8, c[0x0][0x208] ;  /* 0x0000820000087ab9 */ /* 0x000fc60000000a00 */
[----:B------:R-:W-:-:S05]  /*df20*/  LEA.HI.X R3, R69, R56, R66, 0x1, P0 ;  /* 0x0000003845037211 */ /* 0x000fca00000f0c42 */
[----:B------:R0:W-:Y:S01]  /*df30*/  ST.E.128 desc[UR8][R2.64], R52 ;  /* 0x0000003402007985 */ /* 0x0001e2000c101d08 */
[----:B------:R-:W-:Y:S05]  /*df40*/  BRA `(.L_x_211) ;  /* 0x0000002000147947 */ /* 0x000fea0003800000 */
.L_x_204:
[----:B------:R-:W-:Y:S01]  /*df50*/  ULDC.64 UR14, c[0x0][0xb08] ;  /* 0x0002c200000e7ab9 */ /* 0x000fe20000000a00 */
[----:B------:R-:W-:Y:S01]  /*df60*/  R2UR UR18, R228 ;  /* 0x00000000e41272ca */ /* 0x000fe200000e0000 */
[----:B------:R-:W-:Y:S01]  /*df70*/  UIMAD UR12, UR16, UR14, URZ ;  /* 0x0000000e100c72a4 */ /* 0x000fe2000f8e023f */
[----:B------:R-:W0:Y:S01]  /*df80*/  @P1 LDC R0, c[0x0][0xbec] ;  /* 0x0002fb00ff001b82 */ /* 0x000e220000000800 */
[----:B------:R-:W-:Y:S01]  /*df90*/  UIMAD.WIDE.U32 UR10, UR4, UR14, URZ ;  /* 0x0000000e040a72a5 */ /* 0x000fe2000f8e003f */
[----:B------:R-:W-:Y:S01]  /*dfa0*/  R2UR UR17, R23 ;  /* 0x00000000171172ca */ /* 0x000fe200000e0000 */
[----:B------:R-:W-:Y:S01]  /*dfb0*/  UIMAD UR12, UR4, UR15, UR12 ;  /* 0x0000000f040c72a4 */ /* 0x000fe2000f8e020c */
[----:B------:R-:W-:Y:S01]  /*dfc0*/  IMAD.MOV.U32 R5, RZ, RZ, R11 ;  /* 0x000000ffff057224 */ /* 0x000fe200078e000b */
[----:B------:R-:W-:Y:S01]  /*dfd0*/  USHF.R.S32.HI UR4, URZ, 0x1f, UR9 ;  /* 0x0000001f3f047899 */ /* 0x000fe20008011409 */
[----:B------:R-:W-:Y:S01]  /*dfe0*/  ISETP.GE.AND P0, PT, R13, R18, PT ;  /* 0x000000120d00720c */ /* 0x000fe20003f06270 */
[----:B------:R-:W-:Y:S01]  /*dff0*/  UIADD3 UR11, UR11, UR12, URZ ;  /* 0x0000000c0b0b7290 */ /* 0x000fe2000fffe03f */
[----:B------:R-:W1:Y:S01]  /*e000*/  @P1 LDC R7, c[0x0][0xbf0] ;  /* 0x0002fc00ff071b82 */ /* 0x000e620000000800 */
[----:B------:R-:W-:Y:S01]  /*e010*/  UIADD3 UR8, UR8, 0x36820, URZ ;  /* 0x0003682008087890 */ /* 0x000fe2000fffe03f */
[----:B------:R-:W-:Y:S01]  /*e020*/  BSSY B1, `(.L_x_212) ;  /* 0x000009c000017945 */ /* 0x000fe20003800000 */
[----:B------:R-:W-:Y:S01]  /*e030*/  ULDC.64 UR12, c[0x0][0xb38] ;  /* 0x0002ce00000c7ab9 */ /* 0x000fe20000000a00 */
[----:B------:R-:W-:Y:S01]  /*e040*/  SHF.R.S32.HI R80, RZ, 0x1f, R208 ;  /* 0x0000001fff507819 */ /* 0x000fe200000114d0 */
[----:B------:R-:W-:Y:S01]  /*e050*/  UIMAD.WIDE.U32 UR10, UR18, UR12, UR10 ;  /* 0x0000000c120a72a5 */ /* 0x000fe2000f8e000a */
[----:B------:R-:W-:Y:S01]  /*e060*/  SHF.R.S32.HI R81, RZ, 0x1f, R209 ;  /* 0x0000001fff517819 */ /* 0x000fe200000114d1 */
[----:B------:R-:W-:Y:S01]  /*e070*/  UPRMT UR8, URZ, 0x654, UR8 ;  /* 0x000006543f087896 */ /* 0x000fe20008000008 */
[----:B------:R-:W-:Y:S01]  /*e080*/  SHF.R.S32.HI R82, RZ, 0x1f, R210 ;  /* 0x0000001fff527819 */ /* 0x000fe200000114d2 */
[----:B------:R-:W-:Y:S01]  /*e090*/  UIMAD UR11, UR18, UR13, UR11 ;  /* 0x0000000d120b72a4 */ /* 0x000fe2000f8e020b */
[----:B------:R-:W-:-:S02]  /*e0a0*/  SHF.R.S32.HI R83, RZ, 0x1f, R211 ;  /* 0x0000001fff537819 */ /* 0x000fc400000114d3 */
[----:B------:R-:W-:Y:S01]  /*e0b0*/  ULDC.64 UR12, c[0x0][0xb40] ;  /* 0x0002d000000c7ab9 */ /* 0x000fe20000000a00 */
[----:B------:R-:W-:Y:S01]  /*e0c0*/  SHF.R.S32.HI R84, RZ, 0x1f, R212 ;  /* 0x0000001fff547819 */ /* 0x000fe200000114d4 */
[----:B------:R-:W-:Y:S01]  /*e0d0*/  UIMAD UR4, UR4, UR12, URZ ;  /* 0x0000000c040472a4 */ /* 0x000fe2000f8e023f */
[----:B------:R-:W-:Y:S01]  /*e0e0*/  SHF.R.S32.HI R85, RZ, 0x1f, R213 ;  /* 0x0000001fff557819 */ /* 0x000fe200000114d5 */
[----:B------:R-:W-:Y:S01]  /*e0f0*/  UIMAD.WIDE.U32 UR10, UR9, UR12, UR10 ;  /* 0x0000000c090a72a5 */ /* 0x000fe2000f8e000a */
[----:B0-----:R-:W-:Y:S01]  /*e100*/  @P1 IMAD.HI.U32 R0, R11, R0, RZ ;  /* 0x000000000b001227 */ /* 0x001fe200078e00ff */
[----:B------:R-:W-:Y:S01]  /*e110*/  UIMAD UR4, UR9, UR13, UR4 ;  /* 0x0000000d090472a4 */ /* 0x000fe2000f8e0204 */
[----:B------:R-:W-:Y:S01]  /*e120*/  SYNCS.ARRIVE.TRANS64.RED.A1T0 RZ, [UR8], RZ ;  /* 0x000000ffffff79a7 */ /* 0x000fe20008100408 */
[----:B------:R-:W-:Y:S01]  /*e130*/  SHF.R.S32.HI R86, RZ, 0x1f, R214 ;  /* 0x0000001fff567819 */ /* 0x000fe200000114d6 */
[----:B------:R-:W-:Y:S01]  /*e140*/  ULDC.64 UR12, c[0x0][0xb48] ;  /* 0x0002d200000c7ab9 */ /* 0x000fe20000000a00 */
[----:B------:R-:W-:Y:S01]  /*e150*/  UIADD3 UR11, UR11, UR4, URZ ;  /* 0x000000040b0b7290 */ /* 0x000fe2000fffe03f */
[----:B------:R-:W-:-:S02]  /*e160*/  SHF.R.S32.HI R87, RZ, 0x1f, R215 ;  /* 0x0000001fff577819 */ /* 0x000fc400000114d7 */
[----:B-1----:R-:W-:Y:S01]  /*e170*/  @P1 SHF.R.U32.HI R5, RZ, R7, R0 ;  /* 0x00000007ff051219 */ /* 0x002fe20000011600 */
[----:B------:R-:W-:Y:S01]  /*e180*/  UIMAD.WIDE.U32 UR10, UR17, UR12, UR10 ;  /* 0x0000000c110a72a5 */ /* 0x000fe2000f8e000a */
[----:B------:R-:W-:Y:S02]  /*e190*/  SHF.R.S32.HI R126, RZ, 0x1f, R216 ;  /* 0x0000001fff7e7819 */ /* 0x000fe400000114d8 */
[--C-:B------:R-:W-:Y:S01]  /*e1a0*/  SHF.R.S32.HI R0, RZ, 0x1f, R5.reuse ;  /* 0x0000001fff007819 */ /* 0x100fe20000011405 */
[----:B------:R-:W-:Y:S01]  /*e1b0*/  IMAD.MOV R2, RZ, RZ, -R5 ;  /* 0x000000ffff027224 */ /* 0x000fe200078e0a05 */
[----:B------:R-:W-:Y:S01]  /*e1c0*/  UIMAD UR4, UR17, UR13, UR11 ;  /* 0x0000000d110472a4 */ /* 0x000fe2000f8e020b */
[----:B------:R-:W-:Y:S02]  /*e1d0*/  SHF.R.S32.HI R127, RZ, 0x1f, R217 ;  /* 0x0000001fff7f7819 */ /* 0x000fe400000114d9 */
[----:B------:R-:W-:Y:S01]  /*e1e0*/  ULDC.64 UR12, c[0x0][0xb30] ;  /* 0x0002cc00000c7ab9 */ /* 0x000fe20000000a00 */
[----:B------:R-:W-:Y:S01]  /*e1f0*/  IMAD R7, R3, R2, R11 ;  /* 0x0000000203077224 */ /* 0x000fe200078e020b */
[----:B------:R-:W-:Y:S01]  /*e200*/  SHF.R.S32.HI R128, RZ, 0x1f, R218 ;  /* 0x0000001fff807819 */ /* 0x000fe200000114da */
[----:B------:R-:W-:Y:S01]  /*e210*/  IMAD R0, R0, UR12, RZ ;  /* 0x0000000c00007c24 */ /* 0x000fe2000f8e02ff */
[----:B------:R-:W-:Y:S01]  /*e220*/  SHF.R.S32.HI R129, RZ, 0x1f, R219 ;  /* 0x0000001fff817819 */ /* 0x000fe200000114db */
[----:B------:R-:W-:Y:S01]  /*e230*/  IMAD.U32 R3, RZ, RZ, UR11 ;  /* 0x0000000bff037e24 */ /* 0x000fe2000f8e00ff */
[----:B------:R-:W-:Y:S01]  /*e240*/  SHF.R.S32.HI R130, RZ, 0x1f, R220 ;  /* 0x0000001fff827819 */ /* 0x000fe200000114dc */
[----:B------:R-:W-:Y:S01]  /*e250*/  IMAD.U32 R2, RZ, RZ, UR10 ;  /* 0x0000000aff027e24 */ /* 0x000fe2000f8e00ff */
[----:B------:R-:W-:Y:S01]  /*e260*/  ULDC.64 UR10, c[0x0][0xb28] ;  /* 0x0002ca00000a7ab9 */ /* 0x000fe20000000a00 */
[----:B------:R-:W-:Y:S01]  /*e270*/  IMAD.U32 R3, RZ, RZ, UR4 ;  /* 0x00000004ff037e24 */ /* 0x000fe2000f8e00ff */
[----:B------:R-:W-:Y:S01]  /*e280*/  SHF.R.S32.HI R131, RZ, 0x1f, R221 ;  /* 0x0000001fff837819 */ /* 0x000fe200000114dd */
[C---:B------:R-:W-:Y:S01]  /*e290*/  IMAD R11, R5.reuse, UR13, R0 ;  /* 0x0000000d050b7c24 */ /* 0x040fe2000f8e0200 */
[----:B------:R-:W-:Y:S01]  /*e2a0*/  SHF.R.S32.HI R0, RZ, 0x1f, R7 ;  /* 0x0000001fff007819 */ /* 0x000fe20000011407 */
[----:B------:R-:W-:Y:S01]  /*e2b0*/  IMAD.WIDE.U32 R2, R5, UR12, R2 ;  /* 0x0000000c05027c25 */ /* 0x000fe2000f8e0002 */
[----:B------:R-:W-:-:S02]  /*e2c0*/  SHF.R.S32.HI R132, RZ, 0x1f, R222 ;  /* 0x0000001fff847819 */ /* 0x000fc400000114de */
[----:B------:R-:W-:Y:S01]  /*e2d0*/  SHF.R.S32.HI R133, RZ, 0x1f, R223 ;  /* 0x0000001fff857819 */ /* 0x000fe200000114df */
[----:B------:R-:W-:Y:S01]  /*e2e0*/  IMAD R0, R0, UR10, RZ ;  /* 0x0000000a00007c24 */ /* 0x000fe2000f8e02ff */
[----:B------:R-:W-:Y:S01]  /*e2f0*/  SHF.R.S32.HI R134, RZ, 0x1f, R224 ;  /* 0x0000001fff867819 */ /* 0x000fe200000114e0 */
[----:B------:R-:W-:Y:S01]  /*e300*/  IMAD.IADD R3, R3, 0x1, R11 ;  /* 0x0000000103037824 */ /* 0x000fe200078e020b */
[----:B------:R-:W-:Y:S01]  /*e310*/  SHF.R.S32.HI R135, RZ, 0x1f, R225 ;  /* 0x0000001fff877819 */ /* 0x000fe200000114e1 */
[C---:B------:R-:W-:Y:S01]  /*e320*/  IMAD R5, R7.reuse, UR11, R0 ;  /* 0x0000000b07057c24 */ /* 0x040fe2000f8e0200 */
[----:B------:R-:W-:Y:S01]  /*e330*/  SHF.R.S32.HI R136, RZ, 0x1f, R226 ;  /* 0x0000001fff887819 */ /* 0x000fe200000114e2 */
[----:B------:R-:W-:Y:S01]  /*e340*/  IMAD.WIDE.U32 R2, R7, UR10, R2 ;  /* 0x0000000a07027c25 */ /* 0x000fe2000f8e0002 */
[----:B------:R-:W-:Y:S01]  /*e350*/  ULDC.64 UR10, c[0x0][0xb00] ;  /* 0x0002c000000a7ab9 */ /* 0x000fe20000000a00 */
[----:B------:R-:W-:Y:S02]  /*e360*/  SHF.R.S32.HI R137, RZ, 0x1f, R227 ;  /* 0x0000001fff897819 */ /* 0x000fe400000114e3 */
[----:B------:R-:W-:Y:S01]  /*e370*/  IMAD.IADD R3, R3, 0x1, R5 ;  /* 0x0000000103037824 */ /* 0x000fe200078e0205 */
[----:B------:R-:W-:-:S04]  /*e380*/  LEA R0, P1, R2, UR10, 0x2 ;  /* 0x0000000a02007c11 */ /* 0x000fc8000f8210ff */
[----:B------:R-:W-:Y:S02]  /*e390*/  LEA.HI.X R8, R2, UR11, R3, 0x2, P1 ;  /* 0x0000000b02087c11 */ /* 0x000fe400088f1403 */
[----:B------:R0:W1:Y:S04]  /*e3a0*/  SHFL.IDX PT, R2, R0, RZ, 0x1c1f ;  /* 0x001c1fff00027589 */ /* 0x00006800000e0000 */
[----:B------:R0:W2:Y:S01]  /*e3b0*/  SHFL.IDX PT, R3, R8, RZ, 0x1c1f ;  /* 0x001c1fff08037589 */ /* 0x0000a200000e0000 */
[----:B------:R-:W-:Y:S05]  /*e3c0*/  @P0 BRA `(.L_x_213) ;  /* 0x0000000400840947 */ /* 0x000fea0003800000 */
[----:B------:R-:W-:Y:S01]  /*e3d0*/  ULDC UR4, c[0x0][0xac8] ;  /* 0x0002b20000047ab9 */ /* 0x000fe20000000800 */
[----:B------:R-:W-:Y:S01]  /*e3e0*/  ULDC.64 UR8, c[0x0][0x208] ;  /* 0x0000820000087ab9 */ /* 0x000fe20000000a00 */
[----:B------:R-:W-:Y:S02]  /*e3f0*/  ISETP.GE.AND P1, PT, R227, UR4, PT ;  /* 0x00000004e3007c0c */ /* 0x000fe4000bf26270 */
[----:B------:R-:W-:Y:S02]  /*e400*/  ISETP.GE.AND P0, PT, R226, UR4, PT ;  /* 0x00000004e2007c0c */ /* 0x000fe4000bf06270 */
[----:B------:R-:W-:Y:S02]  /*e410*/  ISETP.GE.AND P2, PT, R204, UR4, PT ;  /* 0x00000004cc007c0c */ /* 0x000fe4000bf46270 */
[----:B------:R-:W-:Y:S02]  /*e420*/  ISETP.GE.AND P3, PT, R225, UR4, PT ;  /* 0x00000004e1007c0c */ /* 0x000fe4000bf66270 */
[----:B------:R-:W-:-:S05]  /*e430*/  ISETP.GE.AND P4, PT, R224, UR4, PT ;  /* 0x00000004e0007c0c */ /* 0x000fca000bf86270 */
[CC--:B-1----:R-:W-:Y:S02]  /*e440*/  @!P1 LEA R6, P5, R227.reuse, R2.reuse, 0x2 ;  /* 0x00000002e3069211 */ /* 0x0c2fe400078a10ff */
[-C--:B------:R-:W-:Y:S02]  /*e450*/  @!P0 LEA R10, P6, R226, R2.reuse, 0x2 ;  /* 0x00000002e20a8211 */ /* 0x080fe400078c10ff */
[----:B--2---:R-:W-:Y:S01]  /*e460*/  @!P2 IMAD.WIDE R4, R204, 0x4, R2 ;  /* 0x00000004cc04a825 */ /* 0x004fe200078e0202 */
[-C--:B------:R-:W-:Y:S02]  /*e470*/  @!P1 LEA.HI.X R7, R227, R3.reuse, R137, 0x2, P5 ;  /* 0x00000003e3079211 */ /* 0x080fe400028f1489 */
[----:B------:R-:W-:Y:S02]  /*e480*/  @!P0 LEA.HI.X R11, R226, R3, R136, 0x2, P6 ;  /* 0x00000003e20b8211 */ /* 0x000fe400030f1488 */
[----:B------:R-:W-:Y:S01]  /*e490*/  ISETP.GE.AND P5, PT, R223, UR4, PT ;  /* 0x00000004df007c0c */ /* 0x000fe2000bfa6270 */
[----:B------:R1:W-:Y:S01]  /*e4a0*/  @!P2 ST.E.64 desc[UR8][R4.64], R24 ;  /* 0x000000180400a985 */ /* 0x0003e2000c101b08 */
[----:B------:R-:W-:-:S02]  /*e4b0*/  @!P3 LEA R12, P6, R225, R2, 0x2 ;  /* 0x00000002e10cb211 */ /* 0x000fc400078c10ff */
[----:B------:R-:W-:Y:S01]  /*e4c0*/  @!P4 LEA R14, P2, R224, R2, 0x2 ;  /* 0x00000002e00ec211 */ /* 0x000fe200078410ff */
[----:B------:R2:W-:Y:S01]  /*e4d0*/  @!P1 ST.E.64 desc[UR8][R6.64], R28 ;  /* 0x0000001c06009985 */ /* 0x0005e2000c101b08 */
[-C--:B------:R-:W-:Y:S02]  /*e4e0*/  @!P3 LEA.HI.X R13, R225, R3.reuse, R135, 0x2, P6 ;  /* 0x00000003e10db211 */ /* 0x080fe400030f1487 */
[----:B------:R-:W-:Y:S01]  /*e4f0*/  ISETP.GE.AND P1, PT, R221, UR4, PT ;  /* 0x00000004dd007c0c */ /* 0x000fe2000bf26270 */
[----:B------:R3:W-:Y:S01]  /*e500*/  @!P0 ST.E.64 desc[UR8][R10.64], R32 ;  /* 0x000000200a008985 */ /* 0x0007e2000c101b08 */
[----:B------:R-:W-:Y:S02]  /*e510*/  ISETP.GE.AND P0, PT, R222, UR4, PT ;  /* 0x00000004de007c0c */ /* 0x000fe4000bf06270 */
[----:B------:R-:W-:Y:S01]  /*e520*/  @!P4 LEA.HI.X R15, R224, R3, R134, 0x2, P2 ;  /* 0x00000003e00fc211 */ /* 0x000fe200010f1486 */
[----:B------:R4:W-:Y:S01]  /*e530*/  @!P3 ST.E.64 desc[UR8][R12.64], R36 ;  /* 0x000000240c00b985 */ /* 0x0009e2000c101b08 */
[----:B------:R-:W-:-:S02]  /*e540*/  ISETP.GE.AND P2, PT, R220, UR4, PT ;  /* 0x00000004dc007c0c */ /* 0x000fc4000bf46270 */
[----:B------:R-:W-:Y:S01]  /*e550*/  @!P5 LEA R22, P6, R223, R2, 0x2 ;  /* 0x00000002df16d211 */ /* 0x000fe200078c10ff */
[----:B------:R5:W-:Y:S01]  /*e560*/  @!P4 ST.E.64 desc[UR8][R14.64], R40 ;  /* 0x000000280e00c985 */ /* 0x000be2000c101b08 */
[----:B------:R-:W-:Y:S02]  /*e570*/  ISETP.GE.AND P3, PT, R219, UR4, PT ;  /* 0x00000004db007c0c */ /* 0x000fe4000bf66270 */
[----:B------:R-:W-:-:S03]  /*e580*/  @!P5 LEA.HI.X R23, R223, R3, R133, 0x2, P6 ;  /* 0x00000003df17d211 */ /* 0x000fc600030f1485 */
[CC--:B-1----:R-:W-:Y:S02]  /*e590*/  @!P0 LEA R4, P4, R222.reuse, R2.reuse, 0x2 ;  /* 0x00000002de048211 */ /* 0x0c2fe400078810ff */
[----:B------:R1:W-:Y:S01]  /*e5a0*/  @!P5 ST.E.64 desc[UR8][R22.64], R44 ;  /* 0x0000002c1600d985 */ /* 0x0003e2000c101b08 */
[CC--:B--2---:R-:W-:Y:S02]  /*e5b0*/  @!P1 LEA R6, P5, R221.reuse, R2.reuse, 0x2 ;  /* 0x00000002dd069211 */ /* 0x0c4fe400078a10ff */
[-C--:B------:R-:W-:Y:S02]  /*e5c0*/  @!P0 LEA.HI.X R5, R222, R3.reuse, R132, 0x2, P4 ;  /* 0x00000003de058211 */ /* 0x080fe400020f1484 */
[----:B------:R-:W-:Y:S02]  /*e5d0*/  ISETP.GE.AND P4, PT, R218, UR4, PT ;  /* 0x00000004da007c0c */ /* 0x000fe4000bf86270 */
[----:B---3--:R-:W-:Y:S01]  /*e5e0*/  @!P2 LEA R10, P6, R220, R2, 0x2 ;  /* 0x00000002dc0aa211 */ /* 0x008fe200078c10ff */
[----:B------:R-:W-:Y:S01]  /*e5f0*/  @!P0 ST.E.64 desc[UR8][R4.64], R48 ;  /* 0x0000003004008985 */ /* 0x000fe2000c101b08 */
[----:B------:R-:W-:-:S02]  /*e600*/  @!P1 LEA.HI.X R7, R221, R3, R131, 0x2, P5 ;  /* 0x00000003dd079211 */ /* 0x000fc400028f1483 */
[----:B------:R-:W-:Y:S02]  /*e610*/  ISETP.GE.AND P5, PT, R217, UR4, PT ;  /* 0x00000004d9007c0c */ /* 0x000fe4000bfa6270 */
[----:B------:R-:W-:Y:S01]  /*e620*/  @!P2 LEA.HI.X R11, R220, R3, R130, 0x2, P6 ;  /* 0x00000003dc0ba211 */ /* 0x000fe200030f1482 */
[----:B------:R2:W-:Y:S01]  /*e630*/  @!P1 ST.E.64 desc[UR8][R6.64], R52 ;  /* 0x0000003406009985 */ /* 0x0005e2000c101b08 */
[-C--:B----4-:R-:W-:Y:S02]  /*e640*/  @!P3 LEA R12, P6, R219, R2.reuse, 0x2 ;  /* 0x00000002db0cb211 */ /* 0x090fe400078c10ff */
[----:B------:R-:W-:Y:S01]  /*e650*/  ISETP.GE.AND P1, PT, R215, UR4, PT ;  /* 0x00000004d7007c0c */ /* 0x000fe2000bf26270 */
[----:B------:R3:W-:Y:S01]  /*e660*/  @!P2 ST.E.64 desc[UR8][R10.64], R56 ;  /* 0x000000380a00a985 */ /* 0x0007e2000c101b08 */
[----:B------:R-:W-:Y:S02]  /*e670*/  ISETP.GE.AND P2, PT, R216, UR4, PT ;  /* 0x00000004d8007c0c */ /* 0x000fe4000bf46270 */
[----:B-----5:R-:W-:-:S02]  /*e680*/  @!P4 LEA R14, P0, R218, R2, 0x2 ;  /* 0x00000002da0ec211 */ /* 0x020fc400078010ff */
[-C--:B------:R-:W-:Y:S02]  /*e690*/  @!P3 LEA.HI.X R13, R219, R3.reuse, R129, 0x2, P6 ;  /* 0x00000003db0db211 */ /* 0x080fe400030f1481 */
[-C--:B------:R-:W-:Y:S02]  /*e6a0*/  @!P4 LEA.HI.X R15, R218, R3.reuse, R128, 0x2, P0 ;  /* 0x00000003da0fc211 */ /* 0x080fe400000f1480 */
[----:B------:R-:W-:Y:S01]  /*e6b0*/  ISETP.GE.AND P0, PT, R214, UR4, PT ;  /* 0x00000004d6007c0c */ /* 0x000fe2000bf06270 */
[----:B------:R-:W-:Y:S01]  /*e6c0*/  @!P3 ST.E.64 desc[UR8][R12.64], R60 ;  /* 0x0000003c0c00b985 */ /* 0x000fe2000c101b08 */
[-C--:B-1----:R-:W-:Y:S02]  /*e6d0*/  @!P5 LEA R22, P6, R217, R2.reuse, 0x2 ;  /* 0x00000002d916d211 */ /* 0x082fe400078c10ff */
[----:B--2---:R-:W-:Y:S01]  /*e6e0*/  @!P1 LEA R6, P3, R215, R2, 0x2 ;  /* 0x00000002d7069211 */ /* 0x004fe200078610ff */
[----:B------:R1:W-:Y:S01]  /*e6f0*/  @!P4 ST.E.64 desc[UR8][R14.64], R64 ;  /* 0x000000400e00c985 */ /* 0x0003e2000c101b08 */
[----:B------:R-:W-:-:S02]  /*e700*/  @!P5 LEA.HI.X R23, R217, R3, R127, 0x2, P6 ;  /* 0x00000003d917d211 */ /* 0x000fc400030f147f */
[-C--:B------:R-:W-:Y:S02]  /*e710*/  @!P2 LEA R4, P6, R216, R2.reuse, 0x2 ;  /* 0x00000002d804a211 */ /* 0x080fe400078c10ff */
[----:B------:R-:W-:Y:S01]  /*e720*/  ISETP.GE.AND P4, PT, R212, UR4, PT ;  /* 0x00000004d4007c0c */ /* 0x000fe2000bf86270 */
[----:B------:R2:W-:Y:S01]  /*e730*/  @!P5 ST.E.64 desc[UR8][R22.64], R68 ;  /* 0x000000441600d985 */ /* 0x0005e2000c101b08 */
[----:B------:R-:W-:Y:S02]  /*e740*/  ISETP.GE.AND P5, PT, R213, UR4, PT ;  /* 0x00000004d5007c0c */ /* 0x000fe4000bfa6270 */
[-C--:B------:R-:W-:Y:S02]  /*e750*/  @!P2 LEA.HI.X R5, R216, R3.reuse, R126, 0x2, P6 ;  /* 0x00000003d805a211 */ /* 0x080fe400030f147e */
[----:B---3--:R-:W-:Y:S02]  /*e760*/  @!P0 LEA R10, P6, R214, R2, 0x2 ;  /* 0x00000002d60a8211 */ /* 0x008fe400078c10ff */
[----:B------:R-:W-:Y:S01]  /*e770*/  @!P1 LEA.HI.X R7, R215, R3, R87, 0x2, P3 ;  /* 0x00000003d7079211 */ /* 0x000fe200018f1457 */
[----:B------:R3:W-:Y:S01]  /*e780*/  @!P2 ST.E.64 desc[UR8][R4.64], R72 ;  /* 0x000000480400a985 */ /* 0x0007e2000c101b08 */
[----:B------:R-:W-:-:S02]  /*e790*/  ISETP.GE.AND P3, PT, R211, UR4, PT ;  /* 0x00000004d3007c0c */ /* 0x000fc4000bf66270 */
[-C--:B------:R-:W-:Y:S01]  /*e7a0*/  @!P0 LEA.HI.X R11, R214, R3.reuse, R86, 0x2, P6 ;  /* 0x00000003d60b8211 */ /* 0x080fe200030f1456 */
[----:B------:R4:W-:Y:S01]  /*e7b0*/  @!P1 ST.E.64 desc[UR8][R6.64], R76 ;  /* 0x0000004c06009985 */ /* 0x0009e2000c101b08 */
[-C--:B-1----:R-:W-:Y:S02]  /*e7c0*/  @!P4 LEA R14, P2, R212, R2.reuse, 0x2 ;  /* 0x00000002d40ec211 */ /* 0x082fe400078410ff */
[C---:B------:R-:W-:Y:S01]  /*e7d0*/  @!P5 LEA R12, P1, R213.reuse, R2, 0x2 ;  /* 0x00000002d50cd211 */ /* 0x040fe200078210ff */
[----:B------:R1:W-:Y:S01]  /*e7e0*/  @!P0 ST.E.64 desc[UR8][R10.64], R20 ;  /* 0x000000140a008985 */ /* 0x0003e2000c101b08 */
[----:B------:R-:W-:Y:S02]  /*e7f0*/  ISETP.GE.AND P0, PT, R210, UR4, PT ;  /* 0x00000004d2007c0c */ /* 0x000fe4000bf06270 */
[----:B------:R-:W-:Y:S02]  /*e800*/  @!P5 LEA.HI.X R13, R213, R3, R85, 0x2, P1 ;  /* 0x00000003d50dd211 */ /* 0x000fe400008f1455 */
[----:B------:R-:W-:-:S02]  /*e810*/  ISETP.GE.AND P1, PT, R209, UR4, PT ;  /* 0x00000004d1007c0c */ /* 0x000fc4000bf26270 */
[CC--:B--2---:R-:W-:Y:S01]  /*e820*/  @!P3 LEA R22, P6, R211.reuse, R2.reuse, 0x2 ;  /* 0x00000002d316b211 */ /* 0x0c4fe200078c10ff */
[----:B------:R2:W-:Y:S01]  /*e830*/  @!P5 ST.E.64 desc[UR8][R12.64], R120 ;  /* 0x000000780c00d985 */ /* 0x0005e2000c101b08 */
[-C--:B------:R-:W-:Y:S02]  /*e840*/  @!P4 LEA.HI.X R15, R212, R3.reuse, R84, 0x2, P2 ;  /* 0x00000003d40fc211 */ /* 0x080fe400010f1454 */
[----:B------:R-:W-:Y:S02]  /*e850*/  @!P3 LEA.HI.X R23, R211, R3, R83, 0x2, P6 ;  /* 0x00000003d317b211 */ /* 0x000fe400030f1453 */
[----:B------:R-:W-:Y:S01]  /*e860*/  ISETP.GE.AND P2, PT, R206, UR4, PT ;  /* 0x00000004ce007c0c */ /* 0x000fe2000bf46270 */
[----:B------:R5:W-:Y:S01]  /*e870*/  @!P4 ST.E.64 desc[UR8][R14.64], R88 ;  /* 0x000000580e00c985 */ /* 0x000be2000c101b08 */
[----:B------:R-:W-:Y:S02]  /*e880*/  ISETP.GE.AND P4, PT, R208, UR4, PT ;  /* 0x00000004d0007c0c */ /* 0x000fe4000bf86270 */
[----:B---3--:R-:W-:Y:S01]  /*e890*/  @!P0 LEA R4, P5, R210, R2, 0x2 ;  /* 0x00000002d2048211 */ /* 0x008fe200078a10ff */
[----:B------:R3:W-:Y:S01]  /*e8a0*/  @!P3 ST.E.64 desc[UR8][R22.64], R92 ;  /* 0x0000005c1600b985 */ /* 0x0007e2000c101b08 */
[----:B------:R-:W-:-:S02]  /*e8b0*/  ISETP.GE.AND P3, PT, R207, UR4, PT ;  /* 0x00000004cf007c0c */ /* 0x000fc4000bf66270 */
[-C--:B------:R-:W-:Y:S02]  /*e8c0*/  @!P0 LEA.HI.X R5, R210, R3.reuse, R82, 0x2, P5 ;  /* 0x00000003d2058211 */ /* 0x080fe400028f1452 */
[----:B------:R-:W-:Y:S02]  /*e8d0*/  ISETP.GE.AND P5, PT, R205, UR4, PT ;  /* 0x00000004cd007c0c */ /* 0x000fe4000bfa6270 */
[CC--:B----4-:R-:W-:Y:S01]  /*e8e0*/  @!P1 LEA R6, P6, R209.reuse, R2.reuse, 0x2 ;  /* 0x00000002d1069211 */ /* 0x0d0fe200078c10ff */
[----:B------:R3:W-:Y:S02]  /*e8f0*/  @!P0 ST.E.64 desc[UR8][R4.64], R96 ;  /* 0x0000006004008985 */ /* 0x0007e4000c101b08 */
[-C--:B-1----:R-:W-:Y:S02]  /*e900*/  @!P4 LEA R10, P0, R208, R2.reuse, 0x2 ;  /* 0x00000002d00ac211 */ /* 0x082fe400078010ff */
[----:B------:R-:W-:Y:S02]  /*e910*/  @!P1 LEA.HI.X R7, R209, R3, R81, 0x2, P6 ;  /* 0x00000003d1079211 */ /* 0x000fe400030f1451 */
[----:B--2---:R-:W-:-:S02]  /*e920*/  @!P3 LEA R12, P6, R207, R2, 0x2 ;  /* 0x00000002cf0cb211 */ /* 0x004fc400078c10ff */
[-C--:B------:R-:W-:Y:S01]  /*e930*/  @!P4 LEA.HI.X R11, R208, R3.reuse, R80, 0x2, P0 ;  /* 0x00000003d00bc211 */ /* 0x080fe200000f1450 */
[----:B------:R3:W-:Y:S01]  /*e940*/  @!P1 ST.E.64 desc[UR8][R6.64], R100 ;  /* 0x0000006406009985 */ /* 0x0007e2000c101b08 */
[CC--:B-----5:R-:W-:Y:S02]  /*e950*/  @!P2 LEA R14, P1, R206.reuse, R2.reuse, 0x2 ;  /* 0x00000002ce0ea211 */ /* 0x0e0fe400078210ff */
[----:B------:R-:W-:Y:S01]  /*e960*/  @!P5 LEA R2, P0, R205, R2, 0x2 ;  /* 0x00000002cd02d211 */ /* 0x000fe200078010ff */
[----:B------:R3:W-:Y:S01]  /*e970*/  @!P4 ST.E.64 desc[UR8][R10.64], R104 ;  /* 0x000000680a00c985 */ /* 0x0007e2000c101b08 */
[-C--:B------:R-:W-:Y:S02]  /*e980*/  @!P3 LEA.HI.X R13, R207, R3.reuse, R237, 0x2, P6 ;  /* 0x00000003cf0db211 */ /* 0x080fe400030f14ed */
[-C--:B------:R-:W-:Y:S02]  /*e990*/  @!P2 LEA.HI.X R15, R206, R3.reuse, R236, 0x2, P1 ;  /* 0x00000003ce0fa211 */ /* 0x080fe400008f14ec */
[----:B------:R-:W-:Y:S01]  /*e9a0*/  @!P5 LEA.HI.X R3, R205, R3, R235, 0x2, P0 ;  /* 0x00000003cd03d211 */ /* 0x000fe200000f14eb */
[----:B------:R3:W-:Y:S04]  /*e9b0*/  @!P3 ST.E.64 desc[UR8][R12.64], R108 ;  /* 0x0000006c0c00b985 */ /* 0x0007e8000c101b08 */
[----:B------:R3:W-:Y:S04]  /*e9c0*/  @!P2 ST.E.64 desc[UR8][R14.64], R112 ;  /* 0x000000700e00a985 */ /* 0x0007e8000c101b08 */
[----:B------:R3:W-:Y:S02]  /*e9d0*/  @!P5 ST.E.64 desc[UR8][R2.64], R116 ;  /* 0x000000740200d985 */ /* 0x0007e4000c101b08 */
.L_x_213:
[----:B------:R-:W-:Y:S05]  /*e9e0*/  BSYNC B1 ;  /* 0x0000000000017941 */ /* 0x000fea0003800000 */
.L_x_212:
[----:B------:R-:W-:Y:S01]  /*e9f0*/  ISETP.GE.AND P0, PT, R9, R18, PT ;  /* 0x000000120900720c */ /* 0x000fe20003f06270 */
[----:B---3--:R3:W4:Y:S04]  /*ea00*/  SHFL.IDX PT, R5, R8, 0x1, 0x1c1f ;  /* 0x003c1f0008057f89 */ /* 0x00872800000e0000 */
[----:B------:R3:W0:Y:S08]  /*ea10*/  SHFL.IDX PT, R4, R0, 0x1, 0x1c1f ;  /* 0x003c1f0000047f89 */ /* 0x00063000000e0000 */
[----:B---3--:R-:W-:Y:S05]  /*ea20*/  @P0 BRA `(.L_x_211) ;  /* 0x00000014005c0947 */ /* 0x008fea0003800000 */
[----:B------:R-:W-:Y:S01]  /*ea30*/  ULDC UR4, c[0x0][0xac8] ;  /* 0x0002b20000047ab9 */ /* 0x000fe20000000800 */
[----:B------:R-:W-:Y:S01]  /*ea40*/  ULDC.64 UR8, c[0x0][0x208] ;  /* 0x0000820000087ab9 */ /* 0x000fe20000000a00 */
[----:B------:R-:W-:Y:S02]  /*ea50*/  ISETP.GE.AND P2, PT, R227, UR4, PT ;  /* 0x00000004e3007c0c */ /* 0x000fe4000bf46270 */
[----:B------:R-:W-:Y:S02]  /*ea60*/  ISETP.GE.AND P1, PT, R204, UR4, PT ;  /* 0x00000004cc007c0c */ /* 0x000fe4000bf26270 */
[----:B------:R-:W-:Y:S02]  /*ea70*/  ISETP.GE.AND P5, PT, R226, UR4, PT ;  /* 0x00000004e2007c0c */ /* 0x000fe4000bfa6270 */
[----:B------:R-:W-:Y:S02]  /*ea80*/  ISETP.GE.AND P4, PT, R225, UR4, PT ;  /* 0x00000004e1007c0c */ /* 0x000fe4000bf86270 */
[----:B------:R-:W-:-:S05]  /*ea90*/  ISETP.GE.AND P3, PT, R224, UR4, PT ;  /* 0x00000004e0007c0c */ /* 0x000fca000bf66270 */
[CC--:B0-----:R-:W-:Y:S02]  /*eaa0*/  @!P2 LEA R6, P0, R227.reuse, R4.reuse, 0x2 ;  /* 0x00000004e306a211 */ /* 0x0c1fe400078010ff */
[----:B-12-4-:R-:W-:Y:S02]  /*eab0*/  @!P1 IMAD.WIDE R2, R204, 0x4, R4 ;  /* 0x00000004cc029825 */ /* 0x016fe400078e0204 */
[----:B------:R-:W-:Y:S02]  /*eac0*/  @!P2 LEA.HI.X R7, R227, R5, R137, 0x2, P0 ;  /* 0x00000005e307a211 */ /* 0x000fe400000f1489 */
[----:B------:R-:W-:Y:S01]  /*ead0*/  ISETP.GE.AND P0, PT, R223, UR4, PT ;  /* 0x00000004df007c0c */ /* 0x000fe2000bf06270 */
[----:B------:R0:W-:Y:S01]  /*eae0*/  @!P1 ST.E.64 desc[UR8][R2.64], R26 ;  /* 0x0000001a02009985 */ /* 0x0001e2000c101b08 */
[-C--:B------:R-:W-:Y:S02]  /*eaf0*/  @!P5 LEA R8, P6, R226, R4.reuse, 0x2 ;  /* 0x00000004e208d211 */ /* 0x080fe400078c10ff */
[----:B------:R-:W-:Y:S01]  /*eb00*/  ISETP.GE.AND P1, PT, R222, UR4, PT ;  /* 0x00000004de007c0c */ /* 0x000fe2000bf26270 */
[----:B------:R1:W-:Y:S01]  /*eb10*/  @!P2 ST.E.64 desc[UR8][R6.64], R30 ;  /* 0x0000001e0600a985 */ /* 0x0003e2000c101b08 */
[----:B------:R-:W-:-:S02]  /*eb20*/  @!P4 LEA R10, P2, R225, R4, 0x2 ;  /* 0x00000004e10ac211 */ /* 0x000fc400078410ff */
[-C--:B------:R-:W-:Y:S02]  /*eb30*/  @!P5 LEA.HI.X R9, R226, R5.reuse, R136, 0x2, P6 ;  /* 0x00000005e209d211 */ /* 0x080fe400030f1488 */
[----:B------:R-:W-:Y:S02]  /*eb40*/  @!P4 LEA.HI.X R11, R225, R5, R135, 0x2, P2 ;  /* 0x00000005e10bc211 */ /* 0x000fe400010f1487 */
[----:B------:R-:W-:Y:S01]  /*eb50*/  ISETP.GE.AND P2, PT, R221, UR4, PT ;  /* 0x00000004dd007c0c */ /* 0x000fe2000bf46270 */
[----:B------:R-:W-:Y:S01]  /*eb60*/  @!P5 ST.E.64 desc[UR8][R8.64], R34 ;  /* 0x000000220800d985 */ /* 0x000fe2000c101b08 */
[----:B------:R-:W-:-:S03]  /*eb70*/  @!P3 LEA R12, P6, R224, R4, 0x2 ;  /* 0x00000004e00cb211 */ /* 0x000fc600078c10ff */
[----:B------:R2:W-:Y:S01]  /*eb80*/  @!P4 ST.E.64 desc[UR8][R10.64], R38 ;  /* 0x000000260a00c985 */ /* 0x0005e2000c101b08 */
[CC--:B0-----:R-:W-:Y:S02]  /*eb90*/  @!P0 LEA R2, P4, R223.reuse, R4.reuse, 0x2 ;  /* 0x00000004df028211 */ /* 0x0c1fe400078810ff */
[-C--:B------:R-:W-:Y:S02]  /*eba0*/  @!P3 LEA.HI.X R13, R224, R5.reuse, R134, 0x2, P6 ;  /* 0x00000005e00db211 */ /* 0x080fe400030f1486 */
[----:B------:R-:W-:Y:S02]  /*ebb0*/  @!P0 LEA.HI.X R3, R223, R5, R133, 0x2, P4 ;  /* 0x00000005df038211 */ /* 0x000fe400020f1485 */
[----:B------:R-:W-:Y:S01]  /*ebc0*/  ISETP.GE.AND P4, PT, R219, UR4, PT ;  /* 0x00000004db007c0c */ /* 0x000fe2000bf86270 */
[----:B------:R0:W-:Y:S01]  /*ebd0*/  @!P3 ST.E.64 desc[UR8][R12.64], R42 ;  /* 0x0000002a0c00b985 */ /* 0x0001e2000c101b08 */
[----:B------:R-:W-:Y:S02]  /*ebe0*/  ISETP.GE.AND P3, PT, R220, UR4, PT ;  /* 0x00000004dc007c0c */ /* 0x000fe4000bf66270 */
[-C--:B-1----:R-:W-:Y:S01]  /*ebf0*/  @!P1 LEA R6, P5, R222, R4.reuse, 0x2 ;  /* 0x00000004de069211 */ /* 0x082fe200078a10ff */
[----:B------:R1:W-:Y:S01]  /*ec00*/  @!P0 ST.E.64 desc[UR8][R2.64], R46 ;  /* 0x0000002e02008985 */ /* 0x0003e2000c101b08 */
[----:B------:R-:W-:-:S02]  /*ec10*/  @!P2 LEA R14, P6, R221, R4, 0x2 ;  /* 0x00000004dd0ea211 */ /* 0x000fc400078c10ff */
[-C--:B------:R-:W-:Y:S02]  /*ec20*/  @!P1 LEA.HI.X R7, R222, R5.reuse, R132, 0x2, P5 ;  /* 0x00000005de079211 */ /* 0x080fe400028f1484 */
[----:B------:R-:W-:Y:S02]  /*ec30*/  ISETP.GE.AND P5, PT, R218, UR4, PT ;  /* 0x00000004da007c0c */ /* 0x000fe4000bfa6270 */
[----:B------:R-:W-:Y:S01]  /*ec40*/  @!P2 LEA.HI.X R15, R221, R5, R131, 0x2, P6 ;  /* 0x00000005dd0fa211 */ /* 0x000fe200030f1483 */
[----:B------:R3:W-:Y:S01]  /*ec50*/  @!P1 ST.E.64 desc[UR8][R6.64], R50 ;  /* 0x0000003206009985 */ /* 0x0007e2000c101b08 */
[-C--:B--2---:R-:W-:Y:S02]  /*ec60*/  @!P4 LEA R10, P0, R219, R4.reuse, 0x2 ;  /* 0x00000004db0ac211 */ /* 0x084fe400078010ff */
[----:B------:R-:W-:Y:S01]  /*ec70*/  @!P3 LEA R8, P6, R220, R4, 0x2 ;  /* 0x00000004dc08b211 */ /* 0x000fe200078c10ff */
[----:B------:R2:W-:Y:S01]  /*ec80*/  @!P2 ST.E.64 desc[UR8][R14.64], R54 ;  /* 0x000000360e00a985 */ /* 0x0005e2000c101b08 */
[----:B------:R-:W-:-:S02]  /*ec90*/  ISETP.GE.AND P2, PT, R217, UR4, PT ;  /* 0x00000004d9007c0c */ /* 0x000fc4000bf46270 */
[----:B------:R-:W-:Y:S02]  /*eca0*/  ISETP.GE.AND P1, PT, R216, UR4, PT ;  /* 0x00000004d8007c0c */ /* 0x000fe4000bf26270 */
[-C--:B------:R-:W-:Y:S02]  /*ecb0*/  @!P4 LEA.HI.X R11, R219, R5.reuse, R129, 0x2, P0 ;  /* 0x00000005db0bc211 */ /* 0x080fe400000f1481 */
[----:B------:R-:W-:Y:S02]  /*ecc0*/  ISETP.GE.AND P0, PT, R215, UR4, PT ;  /* 0x00000004d7007c0c */ /* 0x000fe4000bf06270 */
[----:B------:R-:W-:Y:S02]  /*ecd0*/  @!P3 LEA.HI.X R9, R220, R5, R130, 0x2, P6 ;  /* 0x00000005dc09b211 */ /* 0x000fe400030f1482 */
[----:B0-----:R-:W-:-:S03]  /*ece0*/  @!P5 LEA R12, P6, R218, R4, 0x2 ;  /* 0x00000004da0cd211 */ /* 0x001fc600078c10ff */
[----:B------:R0:W-:Y:S01]  /*ecf0*/  @!P3 ST.E.64 desc[UR8][R8.64], R58 ;  /* 0x0000003a0800b985 */ /* 0x0001e2000c101b08 */
[-C--:B------:R-:W-:Y:S02]  /*ed00*/  @!P5 LEA.HI.X R13, R218, R5.reuse, R128, 0x2, P6 ;  /* 0x00000005da0dd211 */ /* 0x080fe400030f1480 */
[CC--:B-1----:R-:W-:Y:S01]  /*ed10*/  @!P2 LEA R2, P6, R217.reuse, R4.reuse, 0x2 ;  /* 0x00000004d902a211 */ /* 0x0c2fe200078c10ff */
[----:B------:R1:W-:Y:S01]  /*ed20*/  @!P4 ST.E.64 desc[UR8][R10.64], R62 ;  /* 0x0000003e0a00c985 */ /* 0x0003e2000c101b08 */
[-C--:B---3--:R-:W-:Y:S02]  /*ed30*/  @!P1 LEA R6, P3, R216, R4.reuse, 0x2 ;  /* 0x00000004d8069211 */ /* 0x088fe400078610ff */
[----:B------:R-:W-:Y:S01]  /*ed40*/  @!P2 LEA.HI.X R3, R217, R5, R127, 0x2, P6 ;  /* 0x00000005d903a211 */ /* 0x000fe200030f147f */
[----:B------:R3:W-:Y:S01]  /*ed50*/  @!P5 ST.E.64 desc[UR8][R12.64], R66 ;  /* 0x000000420c00d985 */ /* 0x0007e2000c101b08 */
[----:B------:R-:W-:Y:S02]  /*ed60*/  ISETP.GE.AND P5, PT, R214, UR4, PT ;  /* 0x00000004d6007c0c */ /* 0x000fe4000bfa6270 */
[----:B------:R-:W-:Y:S01]  /*ed70*/  ISETP.GE.AND P4, PT, R213, UR4, PT ;  /* 0x00000004d5007c0c */ /* 0x000fe2000bf86270 */
[----:B------:R4:W-:Y:S01]  /*ed80*/  @!P2 ST.E.64 desc[UR8][R2.64], R70 ;  /* 0x000000460200a985 */ /* 0x0009e2000c101b08 */
[----:B--2---:R-:W-:-:S02]  /*ed90*/  @!P0 LEA R14, P6, R215, R4, 0x2 ;  /* 0x00000004d70e8211 */ /* 0x004fc400078c10ff */
[-C--:B------:R-:W-:Y:S02]  /*eda0*/  @!P1 LEA.HI.X R7, R216, R5.reuse, R126, 0x2, P3 ;  /* 0x00000005d8079211 */ /* 0x080fe400018f147e */
[----:B------:R-:W-:Y:S02]  /*edb0*/  @!P0 LEA.HI.X R15, R215, R5, R87, 0x2, P6 ;  /* 0x00000005d70f8211 */ /* 0x000fe400030f1457 */
[----:B------:R-:W-:Y:S01]  /*edc0*/  ISETP.GE.AND P3, PT, R212, UR4, PT ;  /* 0x00000004d4007c0c */ /* 0x000fe2000bf66270 */
[----:B------:R2:W-:Y:S02]  /*edd0*/  @!P1 ST.E.64 desc[UR8][R6.64], R74 ;  /* 0x0000004a06009985 */ /* 0x0005e4000c101b08 */
[----:B0-----:R-:W-:Y:S02]  /*ede0*/  @!P5 LEA R8, P1, R214, R4, 0x2 ;  /* 0x00000004d608d211 */ /* 0x001fe400078210ff */
[----:B------:R-:W-:Y:S01]  /*edf0*/  @!P0 ST.E.64 desc[UR8][R14.64], R78 ;  /* 0x0000004e0e008985 */ /* 0x000fe2000c101b08 */
[----:B------:R-:W-:-:S02]  /*ee00*/  ISETP.GE.AND P0, PT, R211, UR4, PT ;  /* 0x00000004d3007c0c */ /* 0x000fc4000bf06270 */
[CC--:B-1----:R-:W-:Y:S02]  /*ee10*/  @!P4 LEA R10, P2, R213.reuse, R4.reuse, 0x2 ;  /* 0x00000004d50ac211 */ /* 0x0c2fe400078410ff */
[-C--:B------:R-:W-:Y:S02]  /*ee20*/  @!P5 LEA.HI.X R9, R214, R5.reuse, R86, 0x2, P1 ;  /* 0x00000005d609d211 */ /* 0x080fe400008f1456 */
[-C--:B------:R-:W-:Y:S02]  /*ee30*/  @!P4 LEA.HI.X R11, R213, R5.reuse, R85, 0x2, P2 ;  /* 0x00000005d50bc211 */ /* 0x080fe400010f1455 */
[----:B---3--:R-:W-:Y:S01]  /*ee40*/  @!P3 LEA R12, P6, R212, R4, 0x2 ;  /* 0x00000004d40cb211 */ /* 0x008fe200078c10ff */
[----:B------:R0:W-:Y:S01]  /*ee50*/  @!P5 ST.E.64 desc[UR8][R8.64], R122 ;  /* 0x0000007a0800d985 */ /* 0x0001e2000c101b08 */
[----:B------:R-:W-:Y:S02]  /*ee60*/  ISETP.GE.AND P1, PT, R210, UR4, PT ;  /* 0x00000004d2007c0c */ /* 0x000fe4000bf26270 */
[----:B------:R-:W-:Y:S01]  /*ee70*/  @!P3 LEA.HI.X R13, R212, R5, R84, 0x2, P6 ;  /* 0x00000005d40db211 */ /* 0x000fe200030f1454 */
[----:B------:R1:W-:Y:S01]  /*ee80*/  @!P4 ST.E.64 desc[UR8][R10.64], R124 ;  /* 0x0000007c0a00c985 */ /* 0x0003e2000c101b08 */
[----:B------:R-:W-:-:S02]  /*ee90*/  ISETP.GE.AND P4, PT, R209, UR4, PT ;  /* 0x00000004d1007c0c */ /* 0x000fc4000bf86270 */
[CC--:B----4-:R-:W-:Y:S01]  /*eea0*/  @!P0 LEA R2, P5, R211.reuse, R4.reuse, 0x2 ;  /* 0x00000004d3028211 */ /* 0x0d0fe200078a10ff */
[----:B------:R3:W-:Y:S01]  /*eeb0*/  @!P3 ST.E.64 desc[UR8][R12.64], R90 ;  /* 0x0000005a0c00b985 */ /* 0x0007e2000c101b08 */
[----:B------:R-:W-:Y:S02]  /*eec0*/  ISETP.GE.AND P3, PT, R208, UR4, PT ;  /* 0x00000004d0007c0c */ /* 0x000fe4000bf66270 */
[----:B------:R-:W-:Y:S02]  /*eed0*/  @!P0 LEA.HI.X R3, R211, R5, R83, 0x2, P5 ;  /* 0x00000005d3038211 */ /* 0x000fe400028f1453 */
[----:B------:R-:W-:Y:S02]  /*eee0*/  ISETP.GE.AND P5, PT, R206, UR4, PT ;  /* 0x00000004ce007c0c */ /* 0x000fe4000bfa6270 */
[----:B------:R-:W-:Y:S01]  /*eef0*/  ISETP.GE.AND P2, PT, R207, UR4, PT ;  /* 0x00000004cf007c0c */ /* 0x000fe2000bf46270 */
[----:B------:R4:W-:Y:S01]  /*ef00*/  @!P0 ST.E.64 desc[UR8][R2.64], R94 ;  /* 0x0000005e02008985 */ /* 0x0009e2000c101b08 */
[----:B--2---:R-:W-:-:S02]  /*ef10*/  @!P1 LEA R6, P6, R210, R4, 0x2 ;  /* 0x00000004d2069211 */ /* 0x004fc400078c10ff */
[CC--:B0-----:R-:W-:Y:S02]  /*ef20*/  @!P4 LEA R8, P0, R209.reuse, R4.reuse, 0x2 ;  /* 0x00000004d108c211 */ /* 0x0c1fe400078010ff */
[-C--:B------:R-:W-:Y:S02]  /*ef30*/  @!P1 LEA.HI.X R7, R210, R5.reuse, R82, 0x2, P6 ;  /* 0x00000005d2079211 */ /* 0x080fe400030f1452 */
[-C--:B------:R-:W-:Y:S02]  /*ef40*/  @!P4 LEA.HI.X R9, R209, R5.reuse, R81, 0x2, P0 ;  /* 0x00000005d109c211 */ /* 0x080fe400000f1451 */
[-C--:B-1----:R-:W-:Y:S01]  /*ef50*/  @!P3 LEA R10, P6, R208, R4.reuse, 0x2 ;  /* 0x00000004d00ab211 */ /* 0x082fe200078c10ff */
[----:B------:R4:W-:Y:S01]  /*ef60*/  @!P1 ST.E.64 desc[UR8][R6.64], R98 ;  /* 0x0000006206009985 */ /* 0x0009e2000c101b08 */
[CC--:B------:R-:W-:Y:S02]  /*ef70*/  @!P5 LEA R14, P0, R206.reuse, R4.reuse, 0x2 ;  /* 0x00000004ce0ed211 */ /* 0x0c0fe400078010ff */
[----:B---3--:R-:W-:Y:S01]  /*ef80*/  @!P2 LEA R12, P1, R207, R4, 0x2 ;  /* 0x00000004cf0ca211 */ /* 0x008fe200078210ff */
[----:B------:R4:W-:Y:S01]  /*ef90*/  @!P4 ST.E.64 desc[UR8][R8.64], R102 ;  /* 0x000000660800c985 */ /* 0x0009e2000c101b08 */
[----:B------:R-:W-:-:S02]  /*efa0*/  @!P5 LEA.HI.X R15, R206, R5, R236, 0x2, P0 ;  /* 0x00000005ce0fd211 */ /* 0x000fc400000f14ec */
[----:B------:R-:W-:Y:S02]  /*efb0*/  ISETP.GE.AND P0, PT, R205, UR4, PT ;  /* 0x00000004cd007c0c */ /* 0x000fe4000bf06270 */
[-C--:B------:R-:W-:Y:S02]  /*efc0*/  @!P3 LEA.HI.X R11, R208, R5.reuse, R80, 0x2, P6 ;  /* 0x00000005d00bb211 */ /* 0x080fe400030f1450 */
[----:B------:R-:W-:-:S03]  /*efd0*/  @!P2 LEA.HI.X R13, R207, R5, R237, 0x2, P1 ;  /* 0x00000005cf0da211 */ /* 0x000fc600008f14ed */
[----:B------:R4:W-:Y:S04]  /*efe0*/  @!P3 ST.E.64 desc[UR8][R10.64], R106 ;  /* 0x0000006a0a00b985 */ /* 0x0009e8000c101b08 */
[----:B------:R4:W-:Y:S04]  /*eff0*/  @!P2 ST.E.64 desc[UR8][R12.64], R110 ;  /* 0x0000006e0c00a985 */ /* 0x0009e8000c101b08 */
[----:B------:R4:W-:Y:S01]  /*f000*/  @!P5 ST.E.64 desc[UR8][R14.64], R114 ;  /* 0x000000720e00d985 */ /* 0x0009e2000c101b08 */
[----:B------:R-:W-:Y:S05]  /*f010*/  @P0 BRA `(.L_x_211) ;  /* 0x0000000c00e00947 */ /* 0x000fea0003800000 */
[----:B----4-:R-:W-:Y:S01]  /*f020*/  LEA R2, P0, R205, R4, 0x2 ;  /* 0x00000004cd027211 */ /* 0x010fe200078010ff */
[----:B------:R-:W-:-:S03]  /*f030*/  ULDC.64 UR8, c[0x0][0x208] ;  /* 0x0000820000087ab9 */ /* 0x000fc60000000a00 */
[----:B------:R-:W-:-:S05]  /*f040*/  LEA.HI.X R3, R205, R5, R235, 0x2, P0 ;  /* 0x00000005cd037211 */ /* 0x000fca00000f14eb */
[----:B------:R3:W-:Y:S01]  /*f050*/  ST.E.64 desc[UR8][R2.64], R118 ;  /* 0x0000007602007985 */ /* 0x0007e2000c101b08 */
[----:B------:R-:W-:Y:S05]  /*f060*/  BRA `(.L_x_211) ;  /* 0x0000000c00cc7947 */ /* 0x000fea0003800000 */
.L_x_202:
[----:B------:R-:W-:Y:S01]  /*f070*/  ULDC.64 UR8, c[0x0][0xc00] ;  /* 0x0003000000087ab9 */ /* 0x000fe20000000a00 */
[----:B------:R-:W-:Y:S01]  /*f080*/  R2UR UR4, R231 ;  /* 0x00000000e70472ca */ /* 0x000fe200000e0000 */
[----:B------:R-:W-:Y:S01]  /*f090*/  UISETP.NE.U32.AND UP0, UPT, UR8, URZ, UPT ;  /* 0x0000003f0800728c */ /* 0x000fe2000bf05070 */
[----:B------:R-:W-:Y:S01]  /*f0a0*/  R2UR UR10, R22 ;  /* 0x00000000160a72ca */ /* 0x000fe200000e0000 */
[----:B------:R-:W-:Y:S02]  /*f0b0*/  ULDC.64 UR12, c[0x0][0x208] ;  /* 0x00008200000c7ab9 */ /* 0x000fe40000000a00 */
[----:B------:R-:W-:-:S03]  /*f0c0*/  UISETP.NE.AND.EX UP0, UPT, UR9, URZ, UPT, UP0 ;  /* 0x0000003f0900728c */ /* 0x000fc6000bf05300 */
[----:B------:R-:W-:-:S03]  /*f0d0*/  ULDC.64 UR8, c[0x0][0xc00] ;  /* 0x0003000000087ab9 */ /* 0x000fc60000000a00 */
[----:B------:R-:W-:Y:S02]  /*f0e0*/  PLOP3.LUT P1, PT, PT, PT, UP0, 0x80, 0x0 ;  /* 0x000000000000781c */ /* 0x000fe40003f2f008 */
[----:B------:R-:W-:-:S06]  /*f0f0*/  UIMAD.WIDE UR8, UR4, 0x4, UR8 ;  /* 0x00000004040878a5 */ /* 0x000fcc000f8e0208 */
[----:B------:R-:W-:Y:S02]  /*f100*/  IMAD.U32 R2, RZ, RZ, UR8 ;  /* 0x00000008ff027e24 */ /* 0x000fe4000f8e00ff */
[----:B------:R-:W-:Y:S01]  /*f110*/  IMAD.U32 R3, RZ, RZ, UR9 ;  /* 0x00000009ff037e24 */ /* 0x000fe2000f8e00ff */
[----:B------:R-:W-:-:S04]  /*f120*/  ULDC.64 UR8, c[0x0][0xc08] ;  /* 0x0003020000087ab9 */ /* 0x000fc80000000a00 */
[----:B------:R-:W2:Y:S01]  /*f130*/  @P1 LDG.E R6, desc[UR12][R2.64] ;  /* 0x0000000c02061981 */ /* 0x000ea2000c1e1900 */
[----:B------:R-:W-:Y:S01]  /*f140*/  UISETP.NE.U32.AND UP1, UPT, UR8, URZ, UPT ;  /* 0x0000003f0800728c */ /* 0x000fe2000bf25070 */
[----:B------:R-:W0:Y:S03]  /*f150*/  S2R R7, SR_TID.X ;  /* 0x0000000000077919 */ /* 0x000e260000002100 */
[----:B------:R-:W-:-:S06]  /*f160*/  UISETP.NE.AND.EX UP1, UPT, UR9, URZ, UPT, UP1 ;  /* 0x0000003f0900728c */ /* 0x000fcc000bf25310 */
[----:B------:R-:W-:-:S05]  /*f170*/  PLOP3.LUT P2, PT, PT, PT, UP1, 0x80, 0x0 ;  /* 0x000000000000781c */ /* 0x000fca0003f4f018 */
[----:B------:R-:W-:Y:S02]  /*f180*/  @UP1 ULDC.64 UR8, c[0x0][0xc08] ;  /* 0x0003020000081ab9 */ /* 0x000fe40000000a00 */
[----:B------:R-:W-:-:S03]  /*f190*/  @UP1 UIMAD.WIDE UR8, UR4, 0x4, UR8 ;  /* 0x00000004040818a5 */ /* 0x000fc6000f8e0208 */
[----:B------:R-:W-:Y:S02]  /*f1a0*/  ULDC UR4, c[0x0][0xa88] ;  /* 0x0002a20000047ab9 */ /* 0x000fe40000000800 */
[----:B------:R-:W-:Y:S01]  /*f1b0*/  IMAD.U32 R0, RZ, RZ, UR4 ;  /* 0x00000004ff007e24 */ /* 0x000fe2000f8e00ff */
[----:B------:R-:W-:Y:S01]  /*f1c0*/  UMOV UR4, URZ ;  /* 0x0000003f00047c82 */ /* 0x000fe20008000000 */
[----:B------:R-:W-:Y:S01]  /*f1d0*/  UISETP.NE.AND UP1, UPT, UR10, URZ, UPT ;  /* 0x0000003f0a00728c */ /* 0x000fe2000bf25270 */
[----:B------:R-:W-:Y:S02]  /*f1e0*/  IMAD.U32 R4, RZ, RZ, UR8 ;  /* 0x00000008ff047e24 */ /* 0x000fe4000f8e00ff */
[----:B------:R-:W-:-:S05]  /*f1f0*/  IMAD.U32 R5, RZ, RZ, UR9 ;  /* 0x00000009ff057e24 */ /* 0x000fca000f8e00ff */
[----:B------:R1:W5:Y:S01]  /*f200*/  @P2 LDG.E R0, desc[UR12][R4.64] ;  /* 0x0000000c04002981 */ /* 0x000362000c1e1900 */
[----:B0-----:R-:W-:Y:S02]  /*f210*/  VIADD R7, R7, 0xffffff80 ;  /* 0xffffff8007077836 */ /* 0x001fe40000000000 */
[----:B------:R-:W-:Y:S02]  /*f220*/  @!UP1 ULDC UR10, c[0x0][0xad4] ;  /* 0x0002b500000a9ab9 */ /* 0x000fe40000000800 */
[----:B------:R-:W-:Y:S01]  /*f230*/  IMAD.U32 R22, RZ, RZ, UR10 ;  /* 0x0000000aff167e24 */ /* 0x000fe2000f8e00ff */
[----:B------:R-:W-:Y:S02]  /*f240*/  ISETP.GT.AND P0, PT, R7, 0x7f, PT ;  /* 0x0000007f0700780c */ /* 0x000fe40003f04270 */
[----:B--2---:R-:W-:-:S13]  /*f250*/  @P1 R2UR UR4, R6 ;  /* 0x00000000060412ca */ /* 0x004fda00000e0000 */
[----:B------:R-:W-:Y:S01]  /*f260*/  USHF.R.S32.HI UR21, URZ, 0x1f, UR4 ;  /* 0x0000001f3f157899 */ /* 0x000fe20008011404 */
[----:B-1----:R-:W-:Y:S11]  /*f270*/  @P2 BRA `(.L_x_214) ;  /* 0x0000000000142947 */ /* 0x002ff60003800000 */
[----:B------:R-:W-:Y:S05]  /*f280*/  @!P1 BRA `(.L_x_214) ;  /* 0x0000000000109947 */ /* 0x000fea0003800000 */
[----:B------:R-:W-:Y:S02]  /*f290*/  ULDC.64 UR8, c[0x0][0x208] ;  /* 0x0000820000087ab9 */ /* 0x000fe40000000a00 */
[----:B------:R-:W2:Y:S04]  /*f2a0*/  LDG.E R5, desc[UR8][R2.64] ;  /* 0x0000000802057981 */ /* 0x000ea8000c1e1900 */
[----:B-----5:R-:W2:Y:S02]  /*f2b0*/  LDG.E R0, desc[UR8][R2.64+0x4] ;  /* 0x0000040802007981 */ /* 0x020ea4000c1e1900 */
[----:B--2---:R-:W-:-:S07]  /*f2c0*/  IMAD.IADD R0, R0, 0x1, -R5 ;  /* 0x0000000100007824 */ /* 0x004fce00078e0a05 */
.L_x_214:
[----:B------:R-:W-:Y:S01]  /*f2d0*/  R2UR UR8, R231 ;  /* 0x00000000e70872ca */ /* 0x000fe200000e0000 */
[----:B------:R-:W-:Y:S01]  /*f2e0*/  BSSY B1, `(.L_x_215) ;  /* 0x0000040000017945 */ /* 0x000fe20003800000 */
[----:B------:R-:W-:-:S11]  /*f2f0*/  R2UR UR9, R233 ;  /* 0x00000000e90972ca */ /* 0x000fd600000e0000 */
[----:B------:R-:W-:Y:S02]  /*f300*/  USEL UR8, UR8, URZ, !UP0 ;  /* 0x0000003f08087287 */ /* 0x000fe4000c000000 */
[----:B------:R-:W-:Y:S01]  /*f310*/  USEL UR9, UR9, URZ, !UP0 ;  /* 0x0000003f09097287 */ /* 0x000fe2000c000000 */
[----:B------:R-:W-:Y:S11]  /*f320*/  @P0 BRA `(.L_x_216) ;  /* 0x0000000000ec0947 */ /* 0x000ff60003800000 */
[----:B------:R-:W0:Y:S01]  /*f330*/  S2R R3, SR_TID.X ;  /* 0x0000000000037919 */ /* 0x000e220000002100 */
[----:B------:R-:W1:Y:S01]  /*f340*/  LDC R9, c[0x0][0xbe8] ;  /* 0x0002fa00ff097b82 */ /* 0x000e620000000800 */
[----:B------:R-:W-:-:S13]  /*f350*/  R2UR UR10, R229 ;  /* 0x00000000e50a72ca */ /* 0x000fda00000e0000 */
[----:B------:R-:W-:-:S04]  /*f360*/  IMAD.U32 R2, RZ, RZ, UR10 ;  /* 0x0000000aff027e24 */ /* 0x000fc8000f8e00ff */
[----:B0-----:R-:W-:Y:S02]  /*f370*/  IMAD R2, R2, 0x80, R3 ;  /* 0x0000008002027824 */ /* 0x001fe400078e0203 */
[----:B-1---5:R-:W-:Y:S02]  /*f380*/  IMAD R3, R0, R9, RZ ;  /* 0x0000000900037224 */ /* 0x022fe400078e02ff */
[----:B------:R-:W-:-:S05]  /*f390*/  VIADD R4, R2, 0xffffff80 ;  /* 0xffffff8002047836 */ /* 0x000fca0000000000 */
[----:B------:R-:W-:-:S13]  /*f3a0*/  ISETP.GE.AND P0, PT, R4, R3, PT ;  /* 0x000000030400720c */ /* 0x000fda0003f06270 */
[----:B------:R-:W-:Y:S05]  /*f3b0*/  @P0 BRA `(.L_x_216) ;  /* 0x0000000000c80947 */ /* 0x000fea0003800000 */
[----:B------:R-:W-:Y:S01]  /*f3c0*/  ISETP.NE.AND P0, PT, R9, 0x1, PT ;  /* 0x000000010900780c */ /* 0x000fe20003f05270 */
[----:B------:R-:W-:Y:S01]  /*f3d0*/  UMOV UR19, 0x9b8 ;  /* 0x000009b800137882 */ /* 0x000fe20000000000 */
[----:B------:R-:W-:Y:S01]  /*f3e0*/  R2UR UR11, R22 ;  /* 0x00000000160b72ca */ /* 0x000fe200000e0000 */
[----:B------:R-:W-:Y:S01]  /*f3f0*/  IMAD.MOV.U32 R5, RZ, RZ, R4 ;  /* 0x000000ffff057224 */ /* 0x000fe200078e0004 */
[----:B------:R-:W-:Y:S01]  /*f400*/  R2UR UR10, R23 ;  /* 0x00000000170a72ca */ /* 0x000fe200000e0000 */
[----:B------:R-:W-:Y:S01]  /*f410*/  ULDC.64 UR24, c[0x0][0x208] ;  /* 0x0000820000187ab9 */ /* 0x000fe20000000a00 */
[----:B------:R-:W-:-:S07]  /*f420*/  R2UR UR20, R228 ;  /* 0x00000000e41472ca */ /* 0x000fce00000e0000 */
[----:B------:R-:W0:Y:S02]  /*f430*/  @P0 LDC R3, c[0x0][0xbec] ;  /* 0x0002fb00ff030b82 */ /* 0x000e240000000800 */
[----:B------:R-:W-:-:S04]  /*f440*/  UISETP.GT.AND UP0, UPT, UR11, 0x1, UPT ;  /* 0x000000010b00788c */ /* 0x000fc8000bf04270 */
[----:B------:R-:W-:Y:S02]  /*f450*/  USEL UR19, UR19, 0x978, UP0 ;  /* 0x0000097813137887 */ /* 0x000fe40008000000 */
[----:B------:R-:W1:Y:S01]  /*f460*/  @P0 LDC R7, c[0x0][0xbf0] ;  /* 0x0002fc00ff070b82 */ /* 0x000e620000000800 */
[----:B------:R-:W-:-:S09]  /*f470*/  USEL UR18, UR10, URZ, UP0 ;  /* 0x0000003f0a127287 */ /* 0x000fd20008000000 */
[----:B------:R-:W-:Y:S01]  /*f480*/  ULDC.64 UR12, c[0x0][UR19+0x220] ;  /* 0x00008800130c7abb */ /* 0x000fe20008000a00 */
[----:B------:R-:W-:Y:S01]  /*f490*/  ULDC.64 UR10, c[0x0][UR19+0x218] ;  /* 0x00008600130a7abb */ /* 0x000fe20008000a00 */
[----:B------:R-:W-:Y:S01]  /*f4a0*/  ULDC.64 UR14, c[0x0][UR19+0x228] ;  /* 0x00008a00130e7abb */ /* 0x000fe20008000a00 */
[----:B------:R-:W-:Y:S02]  /*f4b0*/  UIMAD UR13, UR13, UR8, URZ ;  /* 0x000000080d0d72a4 */ /* 0x000fe4000f8e023f */
[----:B------:R-:W-:Y:S01]  /*f4c0*/  UIMAD.WIDE.U32 UR16, UR10, UR20, URZ ;  /* 0x000000140a1072a5 */ /* 0x000fe2000f8e003f */
[----:B0-----:R-:W-:Y:S01]  /*f4d0*/  @P0 IMAD.HI.U32 R2, R4, R3, RZ ;  /* 0x0000000304020227 */ /* 0x001fe200078e00ff */
[----:B------:R-:W-:Y:S02]  /*f4e0*/  UIMAD UR20, UR11, UR20, URZ ;  /* 0x000000140b1472a4 */ /* 0x000fe4000f8e023f */
[----:B------:R-:W-:Y:S02]  /*f4f0*/  UIMAD.WIDE.U32 UR22, UR14, UR18, URZ ;  /* 0x000000120e1672a5 */ /* 0x000fe4000f8e003f */
[----:B------:R-:W-:-:S02]  /*f500*/  UIMAD.WIDE.U32 UR10, UR12, UR8, URZ ;  /* 0x000000080c0a72a5 */ /* 0x000fc4000f8e003f */
[----:B------:R-:W-:Y:S01]  /*f510*/  UIMAD UR14, UR15, UR18, URZ ;  /* 0x000000120f0e72a4 */ /* 0x000fe2000f8e023f */
[----:B-1----:R-:W-:Y:S01]  /*f520*/  @P0 SHF.R.U32.HI R5, RZ, R7, R2 ;  /* 0x00000007ff050219 */ /* 0x002fe20000011602 */
[----:B------:R-:W-:Y:S01]  /*f530*/  UIMAD UR13, UR12, UR9, UR13 ;  /* 0x000000090c0d72a4 */ /* 0x000fe2000f8e020d */
[----:B------:R-:W-:Y:S01]  /*f540*/  IMAD.U32 R2, RZ, RZ, UR22 ;  /* 0x00000016ff027e24 */ /* 0x000fe2000f8e00ff */
[----:B------:R-:W-:Y:S01]  /*f550*/  UIADD3 UR16, UP1, UP2, UR10, UR16, UR4 ;  /* 0x000000100a107290 */ /* 0x000fe2000fa3e004 */
[----:B------:R-:W-:Y:S01]  /*f560*/  IMAD.U32 R3, RZ, RZ, UR23 ;  /* 0x00000017ff037e24 */ /* 0x000fe2000f8e00ff */
[----:B------:R-:W-:Y:S01]  /*f570*/  UIADD3 UR14, UR23, UR14, URZ ;  /* 0x0000000e170e7290 */ /* 0x000fe2000fffe03f */
[--C-:B------:R-:W-:Y:S01]  /*f580*/  IMAD.MOV R7, RZ, RZ, -R5.reuse ;  /* 0x000000ffff077224 */ /* 0x100fe200078e0a05 */
[----:B------:R-:W-:Y:S02]  /*f590*/  UIADD3 UR20, UR17, UR20, URZ ;  /* 0x0000001411147290 */ /* 0x000fe4000fffe03f */
[----:B------:R-:W-:Y:S01]  /*f5a0*/  UIADD3 UR12, UR11, UR13, URZ ;  /* 0x0000000d0b0c7290 */ /* 0x000fe2000fffe03f */
[----:B------:R-:W-:Y:S01]  /*f5b0*/  IMAD R7, R9, R7, R4 ;  /* 0x0000000709077224 */ /* 0x000fe200078e0204 */
[----:B------:R-:W-:Y:S01]  /*f5c0*/  IADD3 R2, P0, P1, R5, UR16, R2 ;  /* 0x0000001005027c10 */ /* 0x000fe2000f91e002 */
[----:B------:R-:W-:Y:S01]  /*f5d0*/  IMAD.U32 R6, RZ, RZ, UR14 ;  /* 0x0000000eff067e24 */ /* 0x000fe2000f8e00ff */
[----:B------:R-:W-:Y:S01]  /*f5e0*/  UIADD3.X UR12, UR12, UR20, UR21, UP1, UP2 ;  /* 0x000000140c0c7290 */ /* 0x000fe20008fe4415 */
[----:B------:R-:W-:Y:S01]  /*f5f0*/  SHF.R.S32.HI R5, RZ, 0x1f, R5 ;  /* 0x0000001fff057819 */ /* 0x000fe20000011405 */
[----:B------:R-:W-:Y:S01]  /*f600*/  ULDC.64 UR10, c[0x0][UR19+0x210] ;  /* 0x00008400130a7abb */ /* 0x000fe20008000a00 */
[----:B------:R-:W-:Y:S01]  /*f610*/  SHF.R.S32.HI R4, RZ, 0x1f, R7 ;  /* 0x0000001fff047819 */ /* 0x000fe20000011407 */
[----:B------:R-:W-:-:S02]  /*f620*/  IMAD R9, R7, UR11, RZ ;  /* 0x0000000b07097c24 */ /* 0x000fc4000f8e02ff */
        /* <DEDUP_REMOVED lines=9> */
[----:B------:R-:W-:-:S05]  /*f6c0*/  IMAD.MOV.U32 R3, RZ, RZ, -0x800000 ;  /* 0xff800000ff037424 */ /* 0x000fca00078e00ff */
[----:B------:R0:W-:Y:S03]  /*f6d0*/  STG.E desc[UR24][R4.64], R3 ;  /* 0x0000000304007986 */ /* 0x0001e6000c101918 */
.L_x_216:
[----:B------:R-:W-:Y:S05]  /*f6e0*/  BSYNC B1 ;  /* 0x0000000000017941 */ /* 0x000fea0003800000 */
.L_x_215:
[----:B------:R-:W-:-:S13]  /*f6f0*/  R2UR UR10, R22 ;  /* 0x00000000160a72ca */ /* 0x000fda00000e0000 */
[----:B------:R-:W-:-:S06]  /*f700*/  UISETP.GT.AND UP0, UPT, UR10, 0x1, UPT ;  /* 0x000000010a00788c */ /* 0x000fcc000bf04270 */
[----:B------:R-:W-:-:S13]  /*f710*/  PLOP3.LUT P0, PT, PT, PT, UP0, 0x80, 0x0 ;  /* 0x000000000000781c */ /* 0x000fda0003f0f008 */
[----:B------:R-:W-:Y:S05]  /*f720*/  @P0 BRA `(.L_x_211) ;  /* 0x00000008001c0947 */ /* 0x000fea0003800000 */
[----:B------:R-:W1:Y:S01]  /*f730*/  LDC R11, c[0x0][0xbe8] ;  /* 0x0002fa00ff0b7b82 */ /* 0x000e620000000800 */
[----:B------:R-:W-:Y:S01]  /*f740*/  ULDC.64 UR14, c[0x0][0xaa0] ;  /* 0x0002a800000e7ab9 */ /* 0x000fe20000000a00 */
[----:B------:R-:W-:Y:S01]  /*f750*/  R2UR UR16, R229 ;  /* 0x00000000e51072ca */ /* 0x000fe200000e0000 */
[----:B------:R-:W-:Y:S01]  /*f760*/  UIMAD UR12, UR21, UR14, URZ ;  /* 0x0000000e150c72a4 */ /* 0x000fe2000f8e023f */
[----:B------:R-:W-:Y:S01]  /*f770*/  R2UR UR17, R228 ;  /* 0x00000000e41172ca */ /* 0x000fe200000e0000 */
[----:B------:R-:W-:Y:S01]  /*f780*/  UIMAD.WIDE.U32 UR10, UR4, UR14, URZ ;  /* 0x0000000e040a72a5 */ /* 0x000fe2000f8e003f */
[----:B------:R-:W-:Y:S01]  /*f790*/  IMAD R2, R19, 0x20, R230 ;  /* 0x0000002013027824 */ /* 0x000fe200078e02e6 */
[----:B------:R-:W-:Y:S01]  /*f7a0*/  UIMAD UR12, UR4, UR15, UR12 ;  /* 0x0000000f040c72a4 */ /* 0x000fe2000f8e020c */
[----:B------:R-:W-:Y:S03]  /*f7b0*/  BSSY B1, `(.L_x_217) ;  /* 0x0000045000017945 */ /* 0x000fe60003800000 */
[----:B------:R-:W-:-:S03]  /*f7c0*/  UIADD3 UR11, UR11, UR12, URZ ;  /* 0x0000000c0b0b7290 */ /* 0x000fc6000fffe03f */
[----:B------:R-:W-:Y:S01]  /*f7d0*/  ULDC.64 UR12, c[0x0][0xae8] ;  /* 0x0002ba00000c7ab9 */ /* 0x000fe20000000a00 */
[----:B0-----:R-:W-:Y:S02]  /*f7e0*/  IMAD.U32 R5, RZ, RZ, UR16 ;  /* 0x00000010ff057e24 */ /* 0x001fe4000f8e00ff */
[----:B------:R-:W-:Y:S02]  /*f7f0*/  UIMAD.WIDE.U32 UR10, UR17, UR12, UR10 ;  /* 0x0000000c110a72a5 */ /* 0x000fe4000f8e000a */
[----:B------:R-:W-:Y:S02]  /*f800*/  IMAD R6, R5, 0x80, R2 ;  /* 0x0000008005067824 */ /* 0x000fe400078e0202 */
[----:B------:R-:W-:Y:S02]  /*f810*/  UIMAD UR11, UR17, UR13, UR11 ;  /* 0x0000000d110b72a4 */ /* 0x000fe4000f8e020b */
[----:B------:R-:W-:Y:S01]  /*f820*/  IMAD.MOV.U32 R5, RZ, RZ, R6 ;  /* 0x000000ffff057224 */ /* 0x000fe200078e0006 */
[----:B-1----:R-:W-:Y:S01]  /*f830*/  ISETP.NE.AND P0, PT, R11, 0x1, PT ;  /* 0x000000010b00780c */ /* 0x002fe20003f05270 */
[----:B------:R-:W-:-:S02]  /*f840*/  ULDC.64 UR12, c[0x0][0xaf0] ;  /* 0x0002bc00000c7ab9 */ /* 0x000fc40000000a00 */
[----:B------:R-:W-:-:S04]  /*f850*/  UIMAD UR9, UR9, UR12, URZ ;  /* 0x0000000c090972a4 */ /* 0x000fc8000f8e023f */
[----:B------:R-:W-:Y:S02]  /*f860*/  UIMAD UR4, UR8, UR13, UR9 ;  /* 0x0000000d080472a4 */ /* 0x000fe4000f8e0209 */
[----:B------:R-:W-:-:S03]  /*f870*/  UIMAD.WIDE.U32 UR8, UR8, UR12, UR10 ;  /* 0x0000000c080872a5 */ /* 0x000fc6000f8e000a */
[----:B------:R-:W-:Y:S01]  /*f880*/  ULDC.64 UR10, c[0x0][0xae0] ;  /* 0x0002b800000a7ab9 */ /* 0x000fe20000000a00 */
[----:B------:R-:W0:Y:S01]  /*f890*/  @P0 LDC R3, c[0x0][0xbec] ;  /* 0x0002fb00ff030b82 */ /* 0x000e220000000800 */
[----:B------:R-:W-:-:S07]  /*f8a0*/  UIADD3 UR4, UR9, UR4, URZ ;  /* 0x0000000409047290 */ /* 0x000fce000fffe03f */
[----:B------:R-:W1:Y:S01]  /*f8b0*/  @P0 LDC R7, c[0x0][0xbf0] ;  /* 0x0002fc00ff070b82 */ /* 0x000e620000000800 */
[----:B0-----:R-:W-:-:S04]  /*f8c0*/  @P0 IMAD.HI.U32 R2, R6, R3, RZ ;  /* 0x0000000306020227 */ /* 0x001fc800078e00ff */
[----:B------:R-:W-:Y:S02]  /*f8d0*/  IMAD.U32 R3, RZ, RZ, UR9 ;  /* 0x00000009ff037e24 */ /* 0x000fe4000f8e00ff */
[----:B------:R-:W-:Y:S01]  /*f8e0*/  IMAD.U32 R3, RZ, RZ, UR4 ;  /* 0x00000004ff037e24 */ /* 0x000fe2000f8e00ff */
[----:B-1----:R-:W-:-:S04]  /*f8f0*/  @P0 SHF.R.U32.HI R5, RZ, R7, R2 ;  /* 0x00000007ff050219 */ /* 0x002fc80000011602 */
[--C-:B------:R-:W-:Y:S01]  /*f900*/  SHF.R.S32.HI R2, RZ, 0x1f, R5.reuse ;  /* 0x0000001fff027819 */ /* 0x100fe20000011405 */
[----:B------:R-:W-:-:S04]  /*f910*/  IMAD.MOV R7, RZ, RZ, -R5 ;  /* 0x000000ffff077224 */ /* 0x000fc800078e0a05 */
[----:B------:R-:W-:Y:S02]  /*f920*/  IMAD R4, R2, UR10, RZ ;  /* 0x0000000a02047c24 */ /* 0x000fe4000f8e02ff */
[----:B------:R-:W-:Y:S01]  /*f930*/  IMAD.U32 R2, RZ, RZ, UR8 ;  /* 0x00000008ff027e24 */ /* 0x000fe2000f8e00ff */
[----:B------:R-:W-:Y:S01]  /*f940*/  ULDC.64 UR8, c[0x0][0xad8] ;  /* 0x0002b60000087ab9 */ /* 0x000fe20000000a00 */
[----:B------:R-:W-:Y:S02]  /*f950*/  IMAD R7, R11, R7, R6 ;  /* 0x000000070b077224 */ /* 0x000fe400078e0206 */
[C---:B------:R-:W-:Y:S02]  /*f960*/  IMAD R9, R5.reuse, UR11, R4 ;  /* 0x0000000b05097c24 */ /* 0x040fe4000f8e0204 */
[----:B------:R-:W-:Y:S01]  /*f970*/  IMAD.WIDE.U32 R2, R5, UR10, R2 ;  /* 0x0000000a05027c25 */ /* 0x000fe2000f8e0002 */
[----:B------:R-:W-:-:S03]  /*f980*/  SHF.R.S32.HI R4, RZ, 0x1f, R7 ;  /* 0x0000001fff047819 */ /* 0x000fc60000011407 */
[----:B------:R-:W-:Y:S02]  /*f990*/  IMAD.U32 R5, RZ, RZ, UR16 ;  /* 0x00000010ff057e24 */ /* 0x000fe4000f8e00ff */
[----:B------:R-:W-:Y:S02]  /*f9a0*/  IMAD.IADD R3, R3, 0x1, R9 ;  /* 0x0000000103037824 */ /* 0x000fe400078e0209 */
[----:B------:R-:W-:Y:S02]  /*f9b0*/  IMAD R8, R5, 0x80, R230 ;  /* 0x0000008005087824 */ /* 0x000fe400078e02e6 */
[----:B------:R-:W-:Y:S02]  /*f9c0*/  IMAD R6, R4, UR8, RZ ;  /* 0x0000000804067c24 */ /* 0x000fe4000f8e02ff */
[----:B-----5:R-:W-:Y:S02]  /*f9d0*/  IMAD R11, R0, R11, RZ ;  /* 0x0000000b000b7224 */ /* 0x020fe400078e02ff */
[----:B------:R-:W-:-:S02]  /*f9e0*/  VIADD R4, R8, 0x40 ;  /* 0x0000004008047836 */ /* 0x000fc40000000000 */
[C---:B------:R-:W-:Y:S01]  /*f9f0*/  IMAD R5, R7.reuse, UR9, R6 ;  /* 0x0000000907057c24 */ /* 0x040fe2000f8e0206 */
[-C--:B------:R-:W-:Y:S01]  /*fa00*/  ISETP.GE.AND P2, PT, R8, R11.reuse, PT ;  /* 0x0000000b0800720c */ /* 0x080fe20003f46270 */
[----:B------:R-:W-:Y:S01]  /*fa10*/  IMAD.WIDE.U32 R2, R7, UR8, R2 ;  /* 0x0000000807027c25 */ /* 0x000fe2000f8e0002 */
[----:B------:R-:W-:Y:S01]  /*fa20*/  ULDC.64 UR8, c[0x0][0xa80] ;  /* 0x0002a00000087ab9 */ /* 0x000fe20000000a00 */
[----:B------:R-:W-:Y:S02]  /*fa30*/  ISETP.GE.AND P1, PT, R4, R11, PT ;  /* 0x0000000b0400720c */ /* 0x000fe40003f26270 */
[----:B------:R-:W-:Y:S01]  /*fa40*/  IMAD.IADD R3, R3, 0x1, R5 ;  /* 0x0000000103037824 */ /* 0x000fe200078e0205 */
[----:B------:R-:W-:Y:S01]  /*fa50*/  LEA R4, P3, R2, UR8, 0x1 ;  /* 0x0000000802047c11 */ /* 0x000fe2000f8608ff */
[----:B------:R-:W-:Y:S02]  /*fa60*/  VIADD R0, R8, 0x20 ;  /* 0x0000002008007836 */ /* 0x000fe40000000000 */
[----:B------:R-:W-:Y:S01]  /*fa70*/  IMAD.SHL.U32 R7, R19, 0x8, RZ ;  /* 0x0000000813077824 */ /* 0x000fe200078e00ff */
[----:B------:R-:W-:-:S02]  /*fa80*/  LEA.HI.X R5, R2, UR9, R3, 0x1, P3 ;  /* 0x0000000902057c11 */ /* 0x000fc400098f0c03 */
[----:B------:R-:W-:Y:S01]  /*fa90*/  ISETP.GE.AND P0, PT, R0, R11, PT ;  /* 0x0000000b0000720c */ /* 0x000fe20003f06270 */
[C---:B------:R-:W-:Y:S01]  /*faa0*/  VIADD R9, R7.reuse, 0x80 ;  /* 0x0000008007097836 */ /* 0x040fe20000000000 */
[----:B------:R0:W1:Y:S01]  /*fab0*/  SHFL.IDX PT, R2, R4, RZ, 0x181f ;  /* 0x00181fff04027589 */ /* 0x00006200000e0000 */
[----:B------:R-:W-:Y:S01]  /*fac0*/  VIADD R13, R7, 0x40 ;  /* 0x00000040070d7836 */ /* 0x000fe20000000000 */
[----:B------:R-:W-:Y:S02]  /*fad0*/  SHF.R.S32.HI R12, RZ, 0x1f, R7 ;  /* 0x0000001fff0c7819 */ /* 0x000fe40000011407 */
[----:B------:R0:W2:Y:S01]  /*fae0*/  SHFL.IDX PT, R0, R5, RZ, 0x181f ;  /* 0x00181fff05007589 */ /* 0x0000a200000e0000 */
[----:B------:R-:W-:Y:S02]  /*faf0*/  SHF.R.S32.HI R6, RZ, 0x1f, R9 ;  /* 0x0000001fff067819 */ /* 0x000fe40000011409 */
[----:B------:R-:W-:Y:S01]  /*fb00*/  SHF.R.S32.HI R10, RZ, 0x1f, R13 ;  /* 0x0000001fff0a7819 */ /* 0x000fe2000001140d */
[----:B------:R-:W-:Y:S06]  /*fb10*/  @P2 BRA `(.L_x_218) ;  /* 0x0000000000382947 */ /* 0x000fec0003800000 */
        /* <DEDUP_REMOVED lines=10> */
[----:B------:R3:W-:Y:S01]  /*fbc0*/  @!P4 ST.E.128 desc[UR8][R14.64], RZ ;  /* 0x000000ff0e00c985 */ /* 0x0007e2000c101d08 */
[----:B------:R-:W-:-:S03]  /*fbd0*/  @!P2 LEA.HI.X R3, R9, R0, R6, 0x1, P6 ;  /* 0x000000000903a211 */ /* 0x000fc600030f0c06 */
[----:B------:R3:W-:Y:S04]  /*fbe0*/  @!P3 ST.E.128 desc[UR8][R20.64], RZ ;  /* 0x000000ff1400b985 */ /* 0x0007e8000c101d08 */
[----:B------:R3:W-:Y:S02]  /*fbf0*/  @!P2 ST.E.128 desc[UR8][R2.64], RZ ;  /* 0x000000ff0200a985 */ /* 0x0007e4000c101d08 */
.L_x_218:
[----:B------:R-:W-:Y:S05]  /*fc00*/  BSYNC B1 ;  /* 0x0000000000017941 */ /* 0x000fea0003800000 */
.L_x_217:
[----:B--2---:R2:W4:Y:S01]  /*fc10*/  SHFL.IDX PT, R0, R5, 0x1, 0x181f ;  /* 0x00381f0005007f89 */ /* 0x00452200000e0000 */
[----:B------:R-:W-:Y:S03]  /*fc20*/  BSSY B1, `(.L_x_219) ;  /* 0x0000011000017945 */ /* 0x000fe60003800000 */
[----:B-1-3--:R2:W1:Y:S01]  /*fc30*/  SHFL.IDX PT, R2, R4, 0x1, 0x181f ;  /* 0x00381f0004027f89 */ /* 0x00a46200000e0000 */
[----:B------:R-:W-:Y:S05]  /*fc40*/  @P0 BRA `(.L_x_220) ;  /* 0x0000000000380947 */ /* 0x000fea0003800000 */
[----:B------:R-:W-:Y:S01]  /*fc50*/  ULDC UR4, c[0x0][0xac8] ;  /* 0x0002b20000047ab9 */ /* 0x000fe20000000800 */
[----:B------:R-:W-:Y:S01]  /*fc60*/  ULDC.64 UR8, c[0x0][0x208] ;  /* 0x0000820000087ab9 */ /* 0x000fe20000000a00 */
[----:B------:R-:W-:Y:S02]  /*fc70*/  ISETP.GE.AND P4, PT, R7, UR4, PT ;  /* 0x0000000407007c0c */ /* 0x000fe4000bf86270 */
[----:B------:R-:W-:Y:S02]  /*fc80*/  ISETP.GE.AND P5, PT, R13, UR4, PT ;  /* 0x000000040d007c0c */ /* 0x000fe4000bfa6270 */
[----:B------:R-:W-:-:S09]  /*fc90*/  ISETP.GE.AND P6, PT, R9, UR4, PT ;  /* 0x0000000409007c0c */ /* 0x000fd2000bfc6270 */
[-C--:B-1----:R-:W-:Y:S02]  /*fca0*/  @!P4 LEA R14, P0, R7, R2.reuse, 0x1 ;  /* 0x00000002070ec211 */ /* 0x082fe400078008ff */
[-C--:B------:R-:W-:Y:S02]  /*fcb0*/  @!P5 LEA R20, P2, R13, R2.reuse, 0x1 ;  /* 0x000000020d14d211 */ /* 0x080fe400078408ff */
[----:B------:R-:W-:Y:S02]  /*fcc0*/  @!P6 LEA R2, P3, R9, R2, 0x1 ;  /* 0x000000020902e211 */ /* 0x000fe400078608ff */
[-C--:B----4-:R-:W-:Y:S02]  /*fcd0*/  @!P4 LEA.HI.X R15, R7, R0.reuse, R12, 0x1, P0 ;  /* 0x00000000070fc211 */ /* 0x090fe400000f0c0c */
[-C--:B------:R-:W-:Y:S02]  /*fce0*/  @!P5 LEA.HI.X R21, R13, R0.reuse, R10, 0x1, P2 ;  /* 0x000000000d15d211 */ /* 0x080fe400010f0c0a */
[----:B------:R-:W-:Y:S01]  /*fcf0*/  @!P6 LEA.HI.X R3, R9, R0, R6, 0x1, P3 ;  /* 0x000000000903e211 */ /* 0x000fe200018f0c06 */
[----:B------:R3:W-:Y:S04]  /*fd00*/  @!P4 ST.E.128 desc[UR8][R14.64], RZ ;  /* 0x000000ff0e00c985 */ /* 0x0007e8000c101d08 */
[----:B------:R3:W-:Y:S04]  /*fd10*/  @!P5 ST.E.128 desc[UR8][R20.64], RZ ;  /* 0x000000ff1400d985 */ /* 0x0007e8000c101d08 */
[----:B------:R3:W-:Y:S02]  /*fd20*/  @!P6 ST.E.128 desc[UR8][R2.64], RZ ;  /* 0x000000ff0200e985 */ /* 0x0007e4000c101d08 */
.L_x_220:
[----:B------:R-:W-:Y:S05]  /*fd30*/  BSYNC B1 ;  /* 0x0000000000017941 */ /* 0x000fea0003800000 */
.L_x_219:
[----:B----4-:R4:W0:Y:S01]  /*fd40*/  SHFL.IDX PT, R0, R5, 0x2, 0x181f ;  /* 0x00581f0005007f89 */ /* 0x01082200000e0000 */
        /* <DEDUP_REMOVED lines=11> */
[-C--:B0-----:R-:W-:Y:S02]  /*fe00*/  @!P3 LEA.HI.X R15, R7, R0.reuse, R12, 0x1, P0 ;  /* 0x00000000070fb211 */ /* 0x081fe400000f0c0c */
[-C--:B------:R-:W-:Y:S02]  /*fe10*/  @!P4 LEA.HI.X R21, R13, R0.reuse, R10, 0x1, P1 ;  /* 0x000000000d15c211 */ /* 0x080fe400008f0c0a */
[----:B------:R-:W-:Y:S01]  /*fe20*/  @!P5 LEA.HI.X R3, R9, R0, R6, 0x1, P2 ;  /* 0x000000000903d211 */ /* 0x000fe200010f0c06 */
[----:B------:R3:W-:Y:S04]  /*fe30*/  @!P3 ST.E.128 desc[UR8][R14.64], RZ ;  /* 0x000000ff0e00b985 */ /* 0x0007e8000c101d08 */
[----:B------:R3:W-:Y:S04]  /*fe40*/  @!P4 ST.E.128 desc[UR8][R20.64], RZ ;  /* 0x000000ff1400c985 */ /* 0x0007e8000c101d08 */
[----:B------:R3:W-:Y:S02]  /*fe50*/  @!P5 ST.E.128 desc[UR8][R2.64], RZ ;  /* 0x000000ff0200d985 */ /* 0x0007e4000c101d08 */
.L_x_222:
[----:B------:R-:W-:Y:S05]  /*fe60*/  BSYNC B1 ;  /* 0x0000000000017941 */ /* 0x000fea0003800000 */
.L_x_221:
[----:B0-----:R-:W-:Y:S01]  /*fe70*/  VIADD R0, R8, 0x60 ;  /* 0x0000006008007836 */ /* 0x001fe20000000000 */
[----:B--2-4-:R-:W0:Y:S04]  /*fe80*/  SHFL.IDX PT, R5, R5, 0x3, 0x181f ;  /* 0x00781f0005057f89 */ /* 0x014e2800000e0000 */
[----:B------:R-:W-:Y:S01]  /*fe90*/  ISETP.GE.AND P0, PT, R0, R11, PT ;  /* 0x0000000b0000720c */ /* 0x000fe20003f06270 */
[----:B-1-3--:R1:W2:-:S12]  /*fea0*/  SHFL.IDX PT, R2, R4, 0x3, 0x181f ;  /* 0x00781f0004027f89 */ /* 0x00a29800000e0000 */
[----:B-1----:R-:W-:Y:S05]  /*feb0*/  @P0 BRA `(.L_x_211) ;  /* 0x0000000000380947 */ /* 0x002fea0003800000 */
[----:B------:R-:W-:Y:S01]  /*fec0*/  ULDC UR4, c[0x0][0xac8] ;  /* 0x0002b20000047ab9 */ /* 0x000fe20000000800 */
[----:B------:R-:W-:Y:S01]  /*fed0*/  ULDC.64 UR8, c[0x0][0x208] ;  /* 0x0000820000087ab9 */ /* 0x000fe20000000a00 */
[----:B------:R-:W-:Y:S02]  /*fee0*/  ISETP.GE.AND P3, PT, R7, UR4, PT ;  /* 0x0000000407007c0c */ /* 0x000fe4000bf66270 */
[----:B------:R-:W-:Y:S02]  /*fef0*/  ISETP.GE.AND P4, PT, R13, UR4, PT ;  /* 0x000000040d007c0c */ /* 0x000fe4000bf86270 */
[----:B------:R-:W-:-:S09]  /*ff00*/  ISETP.GE.AND P5, PT, R9, UR4, PT ;  /* 0x0000000409007c0c */ /* 0x000fd2000bfa6270 */
[-C--:B--2---:R-:W-:Y:S02]  /*ff10*/  @!P3 LEA R14, P0, R7, R2.reuse, 0x1 ;  /* 0x00000002070eb211 */ /* 0x084fe400078008ff */
        /* <DEDUP_REMOVED lines=8> */
.L_x_211:
[----:B------:R-:W-:Y:S05]  /*ffa0*/  BSYNC B0 ;  /* 0x0000000000007941 */ /* 0x000fea0003800000 */
.L_x_201:
[----:B------:R-:W-:Y:S02]  /*ffb0*/  ULDC UR4, c[0x0][0xc3c] ;  /* 0x00030f0000047ab9 */ /* 0x000fe40000000800 */
[----:B------:R-:W-:-:S06]  /*ffc0*/  UISETP.GE.AND UP0, UPT, UR7, UR4, UPT ;  /* 0x000000040700728c */ /* 0x000fcc000bf06270 */
[----:B------:R-:W-:-:S13]  /*ffd0*/  PLOP3.LUT P0, PT, PT, PT, UP0, 0x80, 0x0 ;  /* 0x000000000000781c */ /* 0x000fda0003f0f008 */
[----:B------:R-:W-:Y:S05]  /*ffe0*/  @!P0 BRA `(.L_x_223) ;  /* 0xffffff1000448947 */ /* 0x000fea000383ffff */
[----:B------:R-:W-:Y:S05]  /*fff0*/  EXIT ;  /* 0x000000000000794d */ /* 0x000fea0003800000 */
.L_x_175:
[----:B------:R-:W-:-:S08]  /*10000*/  NOP ;  /* 0x0000000000007918 */ /* 0x000fd00000000000 */
[----:B0-----:R-:W0:-:S00]  /*10010*/  USETMAXREG.DEALLOC.CTAPOOL 0x18 ;  /* 0x00000018000079c8 */ /* 0x001e0000080e0500 */
[----:B0-----:R-:W-:Y:S01]  /*10020*/  LOP3.LUT R0, R0, 0x3, RZ, 0xc0, !PT ;  /* 0x0000000300007812 */ /* 0x001fe200078ec0ff */
[----:B------:R-:W-:-:S05]  /*10030*/  IMAD.MOV.U32 R6, RZ, RZ, RZ ;  /* 0x000000ffff067224 */ /* 0x000fca00078e00ff */
[----:B------:R-:W0:Y:S02]  /*10040*/  SHFL.IDX PT, R0, R0, RZ, 0x1f ;  /* 0x00001fff00007589 */ /* 0x000e2400000e0000 */
[----:B0-----:R-:W-:-:S04]  /*10050*/  ISETP.NE.AND P0, PT, R0, RZ, PT ;  /* 0x000000ff0000720c */ /* 0x001fc80003f05270 */
[----:B------:R-:W-:-:S05]  /*10060*/  P2R R0, PR, RZ, 0x1 ;  /* 0x00000001ff007803 */ /* 0x000fca0000000000 */
[----:B------:R0:W-:Y:S04]  /*10070*/  STL [R1+0x64], R0 ;  /* 0x0000640001007387 */ /* 0x0001e80000100800 */
[----:B------:R-:W-:Y:S05]  /*10080*/  @!P0 BRA `(.L_x_224) ;  /* 0x0000000000248947 */ /* 0x000fea0003800000 */
[----:B------:R-:W1:Y:S08]  /*10090*/  S2UR UR5, SR_CgaCtaId ;  /* 0x00000000000579c3 */ /* 0x000e700000008800 */
[----:B------:R-:W-:Y:S06]  /*100a0*/  BAR.SYNC.DEFER_BLOCKING 0x5, 0x180 ;  /* 0x0146000000007b1d */ /* 0x000fec0000010000 */
[----:B------:R-:W-:-:S02]  /*100b0*/  UMOV UR4, 0x400 ;  /* 0x0000040000047882 */ /* 0x000fc40000000000 */
[----:B-1----:R-:W-:-:S09]  /*100c0*/  ULEA UR4, UR5, UR4, 0x18 ;  /* 0x0000000405047291 */ /* 0x002fd2000f8ec03f */
[----:B------:R-:W1:Y:S04]  /*100d0*/  LDS.128 R4, [UR4+0x368d0] ;  /* 0x0368d004ff047984 */ /* 0x000e680008000c00 */
[----:B-1----:R2:W-:Y:S04]  /*100e0*/  STL.64 [R1], R4 ;  /* 0x0000000401007387 */ /* 0x0025e80000100a00 */
[----:B------:R2:W-:Y:S01]  /*100f0*/  STL.64 [R1+0x8], R6 ;  /* 0x0000080601007387 */ /* 0x0005e20000100a00 */
[----:B------:R-:W-:Y:S06]  /*10100*/  BAR.ARV 0x4, 0x180 ;  /* 0x0106000000007b1d */ /* 0x000fec0000002000 */
[----:B------:R-:W-:Y:S05]  /*10110*/  BRA `(.L_x_225) ;  /* 0x0000000800b07947 */ /* 0x000fea0003800000 */
.L_x_224:
[----:B0-----:R-:W0:Y:S01]  /*10120*/  S2R R0, SR_TID.X ;  /* 0x0000000000007919 */ /* 0x001e220000002100 */
[----:B------:R-:W-:Y:S01]  /*10130*/  ULDC UR4, c[0x0][0xc3c] ;  /* 0x00030f0000047ab9 */ /* 0x000fe20000000800 */
[----:B------:R-:W-:Y:S01]  /*10140*/  ULDC.64 UR6, c[0x0][0x208] ;  /* 0x0000820000067ab9 */ /* 0x000fe20000000a00 */
[----:B------:R-:W-:Y:S01]  /*10150*/  IMAD.MOV.U32 R9, RZ, RZ, RZ ;  /* 0x000000ffff097224 */ /* 0x000fe200078e00ff */
[----:B------:R-:W-:Y:S01]  /*10160*/  ULDC UR5, c[0x0][0xc38] ;  /* 0x00030e0000057ab9 */ /* 0x000fe20000000800 */
[----:B0-----:R-:W-:-:S04]  /*10170*/  LOP3.LUT R0, R0, 0x1f, RZ, 0xc0, !PT ;  /* 0x0000001f00007812 */ /* 0x001fc800078ec0ff */
[----:B------:R-:W-:-:S04]  /*10180*/  ISETP.NE.AND P0, PT, R0, 0x1f, PT ;  /* 0x0000001f0000780c */ /* 0x000fc80003f05270 */
[----:B------:R-:W-:-:S13]  /*10190*/  ISETP.GE.OR P1, PT, R0, UR4, !P0 ;  /* 0x0000000400007c0c */ /* 0x000fda000c726670 */
[----:B------:R-:W0:Y:S08]  /*101a0*/  @!P1 LDC.64 R2, c[0x0][0xc80] ;  /* 0x00032000ff029b82 */ /* 0x000e300000000a00 */
[----:B------:R-:W1:Y:S01]  /*101b0*/  @!P1 LDC.64 R4, c[0x0][0xc78] ;  /* 0x00031e00ff049b82 */ /* 0x000e620000000a00 */
[----:B0-----:R-:W-:-:S05]  /*101c0*/  @!P1 IMAD.WIDE.U32 R2, R0, 0x4, R2 ;  /* 0x0000000400029825 */ /* 0x001fca00078e0002 */
[----:B------:R1:W2:Y:S02]  /*101d0*/  @!P1 LDG.E R6, desc[UR6][R2.64] ;  /* 0x0000000602069981 */ /* 0x0002a4000c1e1900 */
[----:B-1----:R-:W-:-:S05]  /*101e0*/  @!P1 IMAD.WIDE.U32 R2, R0, 0x4, R4 ;  /* 0x0000000400029825 */ /* 0x002fca00078e0004 */
[----:B------:R-:W2:Y:S01]  /*101f0*/  @!P1 LDG.E R9, desc[UR6][R2.64] ;  /* 0x0000000602099981 */ /* 0x000ea2000c1e1900 */
[C---:B------:R-:W-:Y:S01]  /*10200*/  ISETP.NE.AND P1, PT, R0.reuse, RZ, PT ;  /* 0x000000ff0000720c */ /* 0x040fe20003f25270 */
[----:B------:R-:W0:Y:S01]  /*10210*/  S2UR UR6, SR_CTAID.X ;  /* 0x00000000000679c3 */ /* 0x000e220000002500 */
[C---:B------:R-:W-:Y:S01]  /*10220*/  ISETP.GE.U32.AND P2, PT, R0.reuse, 0x2, PT ;  /* 0x000000020000780c */ /* 0x040fe20003f46070 */
[----:B------:R-:W-:Y:S01]  /*10230*/  UMOV UR4, URZ ;  /* 0x0000003f00047c82 */ /* 0x000fe20008000000 */
[C---:B------:R-:W-:Y:S02]  /*10240*/  ISETP.GE.U32.AND P3, PT, R0.reuse, 0x4, PT ;  /* 0x000000040000780c */ /* 0x040fe40003f66070 */
[C---:B------:R-:W-:Y:S02]  /*10250*/  ISETP.GE.U32.AND P4, PT, R0.reuse, 0x8, PT ;  /* 0x000000080000780c */ /* 0x040fe40003f86070 */
[----:B------:R-:W-:Y:S01]  /*10260*/  ISETP.GE.U32.AND P5, PT, R0, 0x10, PT ;  /* 0x000000100000780c */ /* 0x000fe20003fa6070 */
[----:B--2---:R-:W-:-:S05]  /*10270*/  IMAD R4, R6, R9, RZ ;  /* 0x0000000906047224 */ /* 0x004fca00078e02ff */
[----:B------:R-:W1:Y:S02]  /*10280*/  SHFL.UP PT, R5, R4, 0x1, RZ ;  /* 0x0420000004057989 */ /* 0x000e6400000e00ff */
[----:B-1----:R-:W-:-:S05]  /*10290*/  SEL R5, R5, RZ, P1 ;  /* 0x000000ff05057207 */ /* 0x002fca0000800000 */
[----:B------:R-:W-:-:S05]  /*102a0*/  IMAD.IADD R5, R4, 0x1, R5 ;  /* 0x0000000104057824 */ /* 0x000fca00078e0205 */
        /* <DEDUP_REMOVED lines=12> */
[----:B------:R-:W1:Y:S02]  /*10370*/  SHFL.IDX PT, R4, R2, 0x1f, 0x1f ;  /* 0x03e01f0002047f89 */ /* 0x000e6400000e0000 */
[----:B-1----:R-:W-:-:S04]  /*10380*/  IMAD R7, R4, UR5, RZ ;  /* 0x0000000504077c24 */ /* 0x002fc8000f8e02ff */
[----:B------:R-:W-:Y:S01]  /*10390*/  IMAD.MOV.U32 R4, RZ, RZ, R7 ;  /* 0x000000ffff047224 */ /* 0x000fe200078e0007 */
[----:B0-----:R-:W-:-:S13]  /*103a0*/  ISETP.GT.AND P6, PT, R7, UR6, PT ;  /* 0x0000000607007c0c */ /* 0x001fda000bfc4270 */
[----:B------:R-:W-:Y:S05]  /*103b0*/  @P6 BRA `(.L_x_226) ;  /* 0x0000000000a86947 */ /* 0x000fea0003800000 */
[----:B------:R-:W-:Y:S01]  /*103c0*/  IMAD.MOV.U32 R7, RZ, RZ, R4 ;  /* 0x000000ffff077224 */ /* 0x000fe200078e0004 */
[----:B------:R-:W-:Y:S01]  /*103d0*/  UMOV UR4, URZ ;  /* 0x0000003f00047c82 */ /* 0x000fe20008000000 */
[----:B------:R-:W-:-:S05]  /*103e0*/  ULDC UR5, c[0x0][0xc38] ;  /* 0x00030e0000057ab9 */ /* 0x000fca0000000800 */
.L_x_228:
[----:B------:R-:W0:Y:S01]  /*103f0*/  LDC R2, c[0x0][0xc3c] ;  /* 0x00030f00ff027b82 */ /* 0x000e220000000800 */
[----:B------:R-:W-:Y:S01]  /*10400*/  ULDC UR7, c[0x0][0xc3c] ;  /* 0x00030f0000077ab9 */ /* 0x000fe20000000800 */
[----:B------:R-:W-:Y:S01]  /*10410*/  UIADD3 UR4, UR4, 0x1f, URZ ;  /* 0x0000001f04047890 */ /* 0x000fe2000fffe03f */
[----:B------:R-:W-:-:S05]  /*10420*/  IMAD.U32 R3, RZ, RZ, UR7 ;  /* 0x00000007ff037e24 */ /* 0x000fca000f8e00ff */
[----:B------:R1:W-:Y:S01]  /*10430*/  STL [R1+0xc], R3 ;  /* 0x00000c0301007387 */ /* 0x0003e20000100800 */
[----:B0-----:R-:W-:-:S13]  /*10440*/  ISETP.LE.AND P6, PT, R2, UR4, PT ;  /* 0x0000000402007c0c */ /* 0x001fda000bfc3270 */
[----:B-1----:R-:W-:Y:S05]  /*10450*/  @P6 BRA `(.L_x_227) ;  /* 0x0000000400a86947 */ /* 0x002fea0003800000 */
[----:B------:R-:W-:Y:S01]  /*10460*/  VIADD R9, R0, UR4 ;  /* 0x0000000400097c36 */ /* 0x000fe20008000000 */
[----:B------:R-:W-:Y:S01]  /*10470*/  ULDC.64 UR8, c[0x0][0x208] ;  /* 0x0000820000087ab9 */ /* 0x000fe20000000a00 */
[----:B------:R-:W-:-:S03]  /*10480*/  IMAD.MOV.U32 R6, RZ, RZ, RZ ;  /* 0x000000ffff067224 */ /* 0x000fc600078e00ff */
[----:B------:R-:W-:-:S13]  /*10490*/  ISETP.GE.OR P6, PT, R9, R2, !P0 ;  /* 0x000000020900720c */ /* 0x000fda00047c6670 */
[----:B------:R-:W0:Y:S08]  /*104a0*/  @!P6 LDC.64 R2, c[0x0][0xc80] ;  /* 0x00032000ff02eb82 */ /* 0x000e300000000a00 */
[----:B------:R-:W1:Y:S01]  /*104b0*/  @!P6 LDC.64 R4, c[0x0][0xc78] ;  /* 0x00031e00ff04eb82 */ /* 0x000e620000000a00 */
[----:B0-----:R-:W-:-:S05]  /*104c0*/  @!P6 IMAD.WIDE R2, R9, 0x4, R2 ;  /* 0x000000040902e825 */ /* 0x001fca00078e0202 */
[----:B------:R1:W2:Y:S02]  /*104d0*/  @!P6 LDG.E R6, desc[UR8][R2.64] ;  /* 0x000000080206e981 */ /* 0x0002a4000c1e1900 */
[----:B-1----:R-:W-:-:S04]  /*104e0*/  @!P6 IMAD.WIDE R2, R9, 0x4, R4 ;  /* 0x000000040902e825 */ /* 0x002fc800078e0204 */
[----:B------:R-:W-:-:S06]  /*104f0*/  IMAD.MOV.U32 R9, RZ, RZ, RZ ;  /* 0x000000ffff097224 */ /* 0x000fcc00078e00ff */
[----:B------:R-:W2:Y:S02]  /*10500*/  @!P6 LDG.E R9, desc[UR8][R2.64] ;  /* 0x000000080209e981 */ /* 0x000ea4000c1e1900 */
[----:B--2---:R-:W-:-:S05]  /*10510*/  IMAD R11, R6, R9, RZ ;  /* 0x00000009060b7224 */ /* 0x004fca00078e02ff */
[----:B------:R-:W0:Y:S02]  /*10520*/  SHFL.UP PT, R4, R11, 0x1, RZ ;  /* 0x042000000b047989 */ /* 0x000e2400000e00ff */
[----:B0-----:R-:W-:-:S05]  /*10530*/  SEL R4, R4, RZ, P1 ;  /* 0x000000ff04047207 */ /* 0x001fca0000800000 */
[----:B------:R-:W-:-:S05]  /*10540*/  IMAD.IADD R4, R11, 0x1, R4 ;  /* 0x000000010b047824 */ /* 0x000fca00078e0204 */
        /* <DEDUP_REMOVED lines=12> */
[----:B------:R-:W0:Y:S02]  /*10610*/  SHFL.IDX PT, R4, R2, 0x1f, 0x1f ;  /* 0x03e01f0002047f89 */ /* 0x000e2400000e0000 */
[----:B0-----:R-:W-:-:S04]  /*10620*/  IMAD R4, R4, UR5, RZ ;  /* 0x0000000504047c24 */ /* 0x001fc8000f8e02ff */
[----:B------:R-:W-:-:S05]  /*10630*/  IMAD.IADD R7, R4, 0x1, R7 ;  /* 0x0000000104077824 */ /* 0x000fca00078e0207 */
[----:B------:R-:W-:-:S13]  /*10640*/  ISETP.GT.AND P6, PT, R7, UR6, PT ;  /* 0x0000000607007c0c */ /* 0x000fda000bfc4270 */
[----:B------:R-:W-:Y:S05]  /*10650*/  @!P6 BRA `(.L_x_228) ;  /* 0xfffffffc0064e947 */ /* 0x000fea000383ffff */
.L_x_226:
[----:B------:R-:W-:Y:S02]  /*10660*/  IMAD.IADD R11, R7, 0x1, -R4 ;  /* 0x00000001070b7824 */ /* 0x000fe400078e0a04 */
[----:B------:R-:W-:Y:S02]  /*10670*/  IMAD.MOV.U32 R12, RZ, RZ, RZ ;  /* 0x000000ffff0c7224 */ /* 0x000fe400078e00ff */
[----:B------:R-:W-:-:S05]  /*10680*/  IMAD R3, R2, UR5, R11 ;  /* 0x0000000502037c24 */ /* 0x000fca000f8e020b */
[----:B------:R-:W-:-:S13]  /*10690*/  ISETP.GT.AND P0, PT, R3, UR6, PT ;  /* 0x0000000603007c0c */ /* 0x000fda000bf04270 */
[----:B------:R-:W-:-:S04]  /*106a0*/  VOTE.ANY R10, PT, !P0 ;  /* 0x00000000000a7806 */ /* 0x000fc800040e0100 */
[----:B------:R-:W0:Y:S01]  /*106b0*/  POPC R5, R10 ;  /* 0x0000000a00057309 */ /* 0x000e220000000000 */
[----:B------:R-:W-:Y:S01]  /*106c0*/  ISETP.NE.AND P0, PT, R10, RZ, PT ;  /* 0x000000ff0a00720c */ /* 0x000fe20003f05270 */
[----:B0-----:R-:W0:Y:S04]  /*106d0*/  SHFL.IDX PT, R6, R6, R5, 0x1f ;  /* 0x00001f0506067589 */ /* 0x001e2800000e0000 */
[----:B------:R-:W1:Y:S01]  /*106e0*/  SHFL.IDX PT, R8, R9, R5, 0x1f ;  /* 0x00001f0509087589 */ /* 0x000e6200000e0000 */
[----:B0-----:R-:W-:-:S04]  /*106f0*/  IABS R4, R6 ;  /* 0x0000000600047213 */ /* 0x001fc80000000000 */
[----:B------:R-:W0:Y:S01]  /*10700*/  I2F.RP R13, R4 ;  /* 0x00000004000d7306 */ /* 0x000e220000209400 */
[----:B-1----:R-:W-:-:S07]  /*10710*/  IABS R7, R8 ;  /* 0x0000000800077213 */ /* 0x002fce0000000000 */
[----:B------:R-:W-:Y:S08]  /*10720*/  I2F.RP R10, R7 ;  /* 0x00000007000a7306 */ /* 0x000ff00000209400 */
[----:B0-----:R-:W0:Y:S02]  /*10730*/  MUFU.RCP R13, R13 ;  /* 0x0000000d000d7308 */ /* 0x001e240000001000 */
[----:B0-----:R-:W-:-:S06]  /*10740*/  VIADD R3, R13, 0xffffffe ;  /* 0x0ffffffe0d037836 */ /* 0x001fcc0000000000 */
[----:B------:R-:W0:Y:S02]  /*10750*/  F2I.FTZ.U32.TRUNC.NTZ R3, R3 ;  /* 0x0000000300037305 */ /* 0x000e24000021f000 */
[----:B0-----:R-:W-:Y:S01]  /*10760*/  IMAD.MOV R15, RZ, RZ, -R3 ;  /* 0x000000ffff0f7224 */ /* 0x001fe200078e0a03 */
[----:B------:R-:W-:Y:S06]  /*10770*/  @!P0 BRA `(.L_x_229) ;  /* 0x0000000000088947 */ /* 0x000fec0003800000 */
[----:B------:R-:W-:-:S05]  /*10780*/  VIADD R9, R5, 0xffffffff ;  /* 0xffffffff05097836 */ /* 0x000fca0000000000 */
[----:B------:R0:W1:Y:S02]  /*10790*/  SHFL.IDX PT, R12, R2, R9, 0x1f ;  /* 0x00001f09020c7589 */ /* 0x00006400000e0000 */
.L_x_229:
[----:B-1----:R-:W-:Y:S01]  /*107a0*/  IMAD R11, R12, UR5, R11 ;  /* 0x000000050c0b7c24 */ /* 0x002fe2000f8e020b */
[----:B------:R-:W1:Y:S01]  /*107b0*/  MUFU.RCP R10, R10 ;  /* 0x0000000a000a7308 */ /* 0x000e620000001000 */
[----:B0-----:R-:W-:Y:S02]  /*107c0*/  IMAD R9, R15, R4, RZ ;  /* 0x000000040f097224 */ /* 0x001fe400078e02ff */
[----:B------:R-:W-:Y:S01]  /*107d0*/  IMAD.MOV.U32 R2, RZ, RZ, RZ ;  /* 0x000000ffff027224 */ /* 0x000fe200078e00ff */
[----:B------:R0:W-:Y:S03]  /*107e0*/  STL [R1], R11 ;  /* 0x0000000b01007387 */ /* 0x0001e60000100800 */
[----:B------:R-:W-:Y:S01]  /*107f0*/  IMAD.HI.U32 R2, R3, R9, R2 ;  /* 0x0000000903027227 */ /* 0x000fe200078e0002 */
[----:B------:R-:W-:Y:S02]  /*10800*/  IADD3 R9, -R11, UR6, RZ ;  /* 0x000000060b097c10 */ /* 0x000fe4000fffe1ff */
[----:B------:R-:W-:-:S02]  /*10810*/  IABS R3, R6 ;  /* 0x0000000600037213 */ /* 0x000fc40000000000 */
[----:B------:R-:W-:-:S03]  /*10820*/  IABS R13, R9 ;  /* 0x00000009000d7213 */ /* 0x000fc60000000000 */
[----:B------:R-:W-:Y:S02]  /*10830*/  IMAD.MOV R12, RZ, RZ, -R3 ;  /* 0x000000ffff0c7224 */ /* 0x000fe400078e0a03 */
[----:B0-----:R-:W-:-:S04]  /*10840*/  IMAD.HI.U32 R11, R2, R13, RZ ;  /* 0x0000000d020b7227 */ /* 0x001fc800078e00ff */
[----:B-1----:R-:W-:Y:S02]  /*10850*/  VIADD R3, R10, 0xffffffe ;  /* 0x0ffffffe0a037836 */ /* 0x002fe40000000000 */
[----:B------:R-:W-:-:S04]  /*10860*/  IMAD R13, R11, R12, R13 ;  /* 0x0000000c0b0d7224 */ /* 0x000fc800078e020d */
[----:B------:R-:W0:Y:S01]  /*10870*/  F2I.FTZ.U32.TRUNC.NTZ R3, R3 ;  /* 0x0000000300037305 */ /* 0x000e22000021f000 */
[----:B------:R-:W-:-:S13]  /*10880*/  ISETP.GT.U32.AND P1, PT, R4, R13, PT ;  /* 0x0000000d0400720c */ /* 0x000fda0003f24070 */
[----:B------:R-:W-:Y:S02]  /*10890*/  @!P1 IMAD.IADD R13, R13, 0x1, -R4 ;  /* 0x000000010d0d9824 */ /* 0x000fe400078e0a04 */
[----:B0-----:R-:W-:Y:S02]  /*108a0*/  IMAD.MOV R2, RZ, RZ, -R3 ;  /* 0x000000ffff027224 */ /* 0x001fe400078e0a03 */
[----:B------:R-:W-:Y:S01]  /*108b0*/  @!P1 VIADD R11, R11, 0x1 ;  /* 0x000000010b0b9836 */ /* 0x000fe20000000000 */
[----:B------:R-:W-:Y:S01]  /*108c0*/  ISETP.GE.U32.AND P0, PT, R13, R4, PT ;  /* 0x000000040d00720c */ /* 0x000fe20003f06070 */
[----:B------:R-:W-:Y:S01]  /*108d0*/  IMAD R13, R2, R7, RZ ;  /* 0x00000007020d7224 */ /* 0x000fe200078e02ff */
[----:B------:R-:W-:Y:S01]  /*108e0*/  ISETP.NE.AND P1, PT, R6, RZ, PT ;  /* 0x000000ff0600720c */ /* 0x000fe20003f25270 */
[----:B------:R-:W-:-:S04]  /*108f0*/  IMAD.MOV.U32 R2, RZ, RZ, RZ ;  /* 0x000000ffff027224 */ /* 0x000fc800078e00ff */
[----:B------:R-:W-:Y:S01]  /*10900*/  IMAD.HI.U32 R4, R3, R13, R2 ;  /* 0x0000000d03047227 */ /* 0x000fe200078e0002 */
[----:B------:R-:W-:-:S04]  /*10910*/  LOP3.LUT R2, R9, R6, RZ, 0x3c, !PT ;  /* 0x0000000609027212 */ /* 0x000fc800078e3cff */
[----:B------:R-:W-:Y:S01]  /*10920*/  ISETP.GE.AND P2, PT, R2, RZ, PT ;  /* 0x000000ff0200720c */ /* 0x000fe20003f46270 */
[----:B------:R-:W-:Y:S01]  /*10930*/  @P0 VIADD R11, R11, 0x1 ;  /* 0x000000010b0b0836 */ /* 0x000fe20000000000 */
[----:B------:R-:W-:-:S05]  /*10940*/  IABS R2, R8 ;  /* 0x0000000800027213 */ /* 0x000fca0000000000 */
[----:B------:R-:W-:-:S06]  /*10950*/  IMAD.MOV R2, RZ, RZ, -R2 ;  /* 0x000000ffff027224 */ /* 0x000fcc00078e0a02 */
[----:B------:R-:W-:Y:S01]  /*10960*/  @!P2 IMAD.MOV R11, RZ, RZ, -R11 ;  /* 0x000000ffff0ba224 */ /* 0x000fe200078e0a0b */
[----:B------:R-:W-:-:S04]  /*10970*/  @!P1 LOP3.LUT R11, RZ, R6, RZ, 0x33, !PT ;  /* 0x00000006ff0b9212 */ /* 0x000fc800078e33ff */
[-C--:B------:R-:W-:Y:S01]  /*10980*/  IABS R3, R11.reuse ;  /* 0x0000000b00037213 */ /* 0x080fe20000000000 */
[----:B------:R-:W-:-:S04]  /*10990*/  IMAD R6, R6, R11, RZ ;  /* 0x0000000b06067224 */ /* 0x000fc800078e02ff */
[----:B------:R-:W-:-:S04]  /*109a0*/  IMAD.HI.U32 R4, R4, R3, RZ ;  /* 0x0000000304047227 */ /* 0x000fc800078e00ff */
[----:B------:R-:W-:Y:S02]  /*109b0*/  IMAD R2, R4, R2, R3 ;  /* 0x0000000204027224 */ /* 0x000fe400078e0203 */
[----:B------:R-:W-:-:S03]  /*109c0*/  IMAD.IADD R6, R9, 0x1, -R6 ;  /* 0x0000000109067824 */ /* 0x000fc600078e0a06 */
[----:B------:R-:W-:Y:S02]  /*109d0*/  ISETP.GT.U32.AND P1, PT, R7, R2, PT ;  /* 0x000000020700720c */ /* 0x000fe40003f24070 */
[----:B------:R1:W-:Y:S11]  /*109e0*/  STL [R1+0x4], R6 ;  /* 0x0000040601007387 */ /* 0x0003f60000100800 */
[----:B------:R-:W-:-:S02]  /*109f0*/  @!P1 IMAD.IADD R2, R2, 0x1, -R7 ;  /* 0x0000000102029824 */ /* 0x000fc400078e0a07 */
[----:B------:R-:W-:Y:S01]  /*10a00*/  @!P1 VIADD R4, R4, 0x1 ;  /* 0x0000000104049836 */ /* 0x000fe20000000000 */
[----:B------:R-:W-:Y:S02]  /*10a10*/  ISETP.NE.AND P1, PT, R8, RZ, PT ;  /* 0x000000ff0800720c */ /* 0x000fe40003f25270 */
[----:B------:R-:W-:Y:S02]  /*10a20*/  ISETP.GE.U32.AND P0, PT, R2, R7, PT ;  /* 0x000000070200720c */ /* 0x000fe40003f06070 */
[----:B------:R-:W-:-:S04]  /*10a30*/  LOP3.LUT R2, R11, R8, RZ, 0x3c, !PT ;  /* 0x000000080b027212 */ /* 0x000fc800078e3cff */
[----:B------:R-:W-:-:S07]  /*10a40*/  ISETP.GE.AND P2, PT, R2, RZ, PT ;  /* 0x000000ff0200720c */ /* 0x000fce0003f46270 */
[----:B------:R-:W-:-:S06]  /*10a50*/  @P0 VIADD R4, R4, 0x1 ;  /* 0x0000000104040836 */ /* 0x000fcc0000000000 */
[----:B------:R-:W-:Y:S01]  /*10a60*/  @!P2 IMAD.MOV R4, RZ, RZ, -R4 ;  /* 0x000000ffff04a224 */ /* 0x000fe200078e0a04 */
[----:B------:R-:W-:-:S05]  /*10a70*/  @!P1 LOP3.LUT R4, RZ, R8, RZ, 0x33, !PT ;  /* 0x00000008ff049212 */ /* 0x000fca00078e33ff */
[--C-:B------:R-:W-:Y:S02]  /*10a80*/  IMAD.MOV R2, RZ, RZ, -R4.reuse ;  /* 0x000000ffff027224 */ /* 0x100fe400078e0a04 */
[C---:B------:R-:W-:Y:S02]  /*10a90*/  IMAD R4, R8.reuse, 0x1000000, R4 ;  /* 0x0100000008047824 */ /* 0x040fe400078e0204 */
[----:B------:R-:W-:Y:S02]  /*10aa0*/  IMAD R11, R8, R2, R11 ;  /* 0x00000002080b7224 */ /* 0x000fe400078e020b */
[----:B------:R-:W-:Y:S02]  /*10ab0*/  VIADD R2, R5, UR4 ;  /* 0x0000000405027c36 */ /* 0x000fe40008000000 */
[----:B------:R-:W-:-:S03]  /*10ac0*/  IMAD R3, R11, 0x10000, R4 ;  /* 0x000100000b037824 */ /* 0x000fc600078e0204 */
[----:B------:R1:W-:Y:S04]  /*10ad0*/  STL [R1+0xc], R2 ;  /* 0x00000c0201007387 */ /* 0x0003e80000100800 */
[----:B------:R1:W-:Y:S01]  /*10ae0*/  STL [R1+0x8], R3 ;  /* 0x0000080301007387 */ /* 0x0003e20000100800 */
[----:B------:R-:W-:Y:S05]  /*10af0*/  BRA `(.L_x_230) ;  /* 0x0000000000107947 */ /* 0x000fea0003800000 */
.L_x_227:
[----:B------:R-:W-:Y:S01]  /*10b00*/  IMAD.U32 R2, RZ, RZ, UR6 ;  /* 0x00000006ff027e24 */ /* 0x000fe2000f8e00ff */
[----:B------:R0:W-:Y:S04]  /*10b10*/  STL [R1+0x4], RZ ;  /* 0x000004ff01007387 */ /* 0x0001e80000100800 */
[----:B------:R0:W-:Y:S04]  /*10b20*/  STL [R1+0x8], RZ ;  /* 0x000008ff01007387 */ /* 0x0001e80000100800 */
[----:B------:R0:W-:Y:S02]  /*10b30*/  STL [R1], R2 ;  /* 0x0000000201007387 */ /* 0x0001e40000100800 */
.L_x_230:
[----:B------:R-:W2:Y:S04]  /*10b40*/  LDL R4, [R1] ;  /* 0x0000000001047983 */ /* 0x000ea80000100800 */
[----:B------:R-:W2:Y:S04]  /*10b50*/  LDL R5, [R1+0x4] ;  /* 0x0000040001057983 */ /* 0x000ea80000100800 */
[----:B-1----:R-:W2:Y:S04]  /*10b60*/  LDL R6, [R1+0x8] ;  /* 0x0000080001067983 */ /* 0x002ea80000100800 */
[----:B------:R-:W2:Y:S01]  /*10b70*/  LDL R7, [R1+0xc] ;  /* 0x00000c0001077983 */ /* 0x000ea20000100800 */
[----:B------:R-:W-:-:S13]  /*10b80*/  ISETP.NE.AND P0, PT, R0, RZ, PT ;  /* 0x000000ff0000720c */ /* 0x000fda0003f05270 */
[----:B------:R-:W1:Y:S01]  /*10b90*/  @!P0 S2R R3, SR_CgaCtaId ;  /* 0x0000000000038919 */ /* 0x000e620000008800 */
[----:B------:R-:W-:-:S04]  /*10ba0*/  @!P0 MOV R0, 0x400 ;  /* 0x0000040000008802 */ /* 0x000fc80000000f00 */
[----:B-1----:R-:W-:-:S05]  /*10bb0*/  @!P0 LEA R0, R3, R0, 0x18 ;  /* 0x0000000003008211 */ /* 0x002fca00078ec0ff */
[----:B--2---:R1:W-:Y:S01]  /*10bc0*/  @!P0 STS.128 [R0+0x368d0], R4 ;  /* 0x0368d00400008388 */ /* 0x0043e20000000c00 */
[----:B------:R-:W-:Y:S06]  /*10bd0*/  BAR.ARV 0x5, 0x180 ;  /* 0x0146000000007b1d */ /* 0x000fec0000002000 */
.L_x_225:
[----:B01----:R-:W3:Y:S01]  /*10be0*/  LDL R0, [R1+0xc] ;  /* 0x00000c0001007983 */ /* 0x003ee20000100800 */
[----:B------:R-:W-:Y:S01]  /*10bf0*/  ULDC UR4, c[0x0][0xc3c] ;  /* 0x00030f0000047ab9 */ /* 0x000fe20000000800 */
[----:B------:R-:W-:Y:S02]  /*10c00*/  IMAD.MOV.U32 R19, RZ, RZ, RZ ;  /* 0x000000ffff137224 */ /* 0x000fe400078e00ff */
[----:B------:R0:W-:Y:S01]  /*10c10*/  STL [R1+0x48], RZ ;  /* 0x000048ff01007387 */ /* 0x0001e20000100800 */
[----:B---3--:R-:W-:Y:S01]  /*10c20*/  ISETP.GE.AND P0, PT, R0, UR4, PT ;  /* 0x0000000400007c0c */ /* 0x008fe2000bf06270 */
[----:B------:R-:W-:-:S05]  /*10c30*/  IMAD.MOV.U32 R0, RZ, RZ, 0x1 ;  /* 0x00000001ff007424 */ /* 0x000fca00078e00ff */
[----:B------:R0:W-:Y:S07]  /*10c40*/  STL [R1+0x14], R0 ;  /* 0x0000140001007387 */ /* 0x0001ee0000100800 */
[----:B------:R-:W-:Y:S05]  /*10c50*/  @P0 BRA `(.L_x_231) ;  /* 0x0000005c00300947 */ /* 0x000fea0003800000 */
[----:B--2---:R-:W1:Y:S01]  /*10c60*/  S2R R5, SR_TID.X ;  /* 0x0000000000057919 */ /* 0x004e620000002100 */
[----:B------:R-:W2:Y:S01]  /*10c70*/  S2UR UR5, SR_CgaCtaId ;  /* 0x00000000000579c3 */ /* 0x000ea20000008800 */
[----:B------:R-:W-:Y:S01]  /*10c80*/  UMOV UR4, 0x400 ;  /* 0x0000040000047882 */ /* 0x000fe20000000000 */
[----:B------:R-:W-:Y:S01]  /*10c90*/  BSSY B8, `(.L_x_231) ;  /* 0x00005c8000087945 */ /* 0x000fe20003800000 */
[----:B------:R-:W-:Y:S01]  /*10ca0*/  IMAD.MOV.U32 R19, RZ, RZ, RZ ;  /* 0x000000ffff137224 */ /* 0x000fe200078e00ff */
[----:B------:R-:W-:Y:S01]  /*10cb0*/  ULDC UR38, c[0x0][0xc] ;  /* 0x0000030000267ab9 */ /* 0x000fe20000000800 */
[----:B------:R-:W-:Y:S01]  /*10cc0*/  ULDC.64 UR36, c[0x0][0x198] ;  /* 0x0000660000247ab9 */ /* 0x000fe20000000a00 */
[----:B--2---:R-:W-:-:S06]  /*10cd0*/  ULEA UR4, UR5, UR4, 0x18 ;  /* 0x0000000405047291 */ /* 0x004fcc000f8ec03f */
[----:B------:R-:W-:Y:S01]  /*10ce0*/  IMAD.U32 R18, RZ, RZ, UR4 ;  /* 0x00000004ff127e24 */ /* 0x000fe2000f8e00ff */
[C---:B-1----:R-:W-:Y:S01]  /*10cf0*/  LOP3.LUT R4, R5.reuse, 0x7f, RZ, 0xc0, !PT ;  /* 0x0000007f05047812 */ /* 0x042fe200078ec0ff */
[----:B0-----:R-:W-:-:S05]  /*10d00*/  IMAD.SHL.U32 R0, R5, 0x8, RZ ;  /* 0x0000000805007824 */ /* 0x001fca00078e00ff */
[C---:B------:R-:W-:Y:S02]  /*10d10*/  LOP3.LUT R2, R0.reuse, 0x1f8, RZ, 0xc0, !PT ;  /* 0x000001f800027812 */ /* 0x040fe400078ec0ff */
[----:B------:R-:W-:Y:S02]  /*10d20*/  LOP3.LUT R0, R0, 0x38, RZ, 0xc0, !PT ;  /* 0x0000003800007812 */ /* 0x000fe400078ec0ff */
[----:B------:R-:W-:Y:S01]  /*10d30*/  LOP3.LUT R3, R2, 0x38, R5, 0x78, !PT ;  /* 0x0000003802037812 */ /* 0x000fe200078e7805 */
[----:B------:R-:W-:Y:S01]  /*10d40*/  IMAD.SHL.U32 R2, R4, 0x8, RZ ;  /* 0x0000000804027824 */ /* 0x000fe200078e00ff */
[----:B------:R-:W-:-:S04]  /*10d50*/  SHF.R.U32.HI R4, RZ, 0x3, R4 ;  /* 0x00000003ff047819 */ /* 0x000fc80000011604 */
[----:B------:R-:W-:Y:S01]  /*10d60*/  LOP3.LUT R3, R3, 0x200, R2, 0xf8, !PT ;  /* 0x0000020003037812 */ /* 0x000fe200078ef802 */
[----:B------:R-:W-:-:S04]  /*10d70*/  IMAD.SHL.U32 R2, R5, 0x10, RZ ;  /* 0x0000001005027824 */ /* 0x000fc800078e00ff */
[----:B------:R-:W-:Y:S01]  /*10d80*/  IMAD R3, R3, 0x2, R18 ;  /* 0x0000000203037824 */ /* 0x000fe200078e0212 */
[----:B------:R-:W-:Y:S01]  /*10d90*/  LOP3.LUT R4, R4, 0x70, R2, 0xf8, !PT ;  /* 0x0000007004047812 */ /* 0x000fe200078ef802 */
[----:B------:R-:W-:-:S03]  /*10da0*/  IMAD.MOV.U32 R2, RZ, RZ, 0x1 ;  /* 0x00000001ff027424 */ /* 0x000fc600078e00ff */
[----:B------:R-:W-:Y:S04]  /*10db0*/  STL [R1+0x24], R3 ;  /* 0x0000240301007387 */ /* 0x000fe80000100800 */
[----:B------:R0:W-:Y:S04]  /*10dc0*/  STL [R1+0x14], R2 ;  /* 0x0000140201007387 */ /* 0x0001e80000100800 */
[----:B------:R1:W-:Y:S01]  /*10dd0*/  STL [R1+0x48], RZ ;  /* 0x000048ff01007387 */ /* 0x0003e20000100800 */
[C---:B0-----:R-:W-:Y:S02]  /*10de0*/  LOP3.LUT R2, R0.reuse, 0x40, RZ, 0xfc, !PT ;  /* 0x0000004000027812 */ /* 0x041fe400078efcff */
[----:B-1----:R-:W-:-:S07]  /*10df0*/  LOP3.LUT R0, R0, 0x80, RZ, 0xfc, !PT ;  /* 0x0000008000007812 */ /* 0x002fce00078efcff */
.L_x_337:
[----:B------:R-:W2:Y:S01]  /*10e00*/  LDL R0, [R1+0xc] ;  /* 0x00000c0001007983 */ /* 0x000ea20000100800 */
[----:B------:R-:W2:Y:S01]  /*10e10*/  LDC.64 R2, c[0x0][0xc88] ;  /* 0x00032200ff027b82 */ /* 0x000ea20000000a00 */
[----:B------:R-:W-:Y:S01]  /*10e20*/  ULDC.64 UR4, c[0x0][0x208] ;  /* 0x0000820000047ab9 */ /* 0x000fe20000000a00 */
[----:B--2---:R-:W-:-:S05]  /*10e30*/  IMAD.WIDE R2, R0, 0x4, R2 ;  /* 0x0000000400027825 */ /* 0x004fca00078e0202 */
[----:B------:R-:W2:Y:S01]  /*10e40*/  LDG.E R11, desc[UR4][R2.64] ;  /* 0x00000004020b7981 */ /* 0x000ea2000c1e1900 */
[----:B------:R-:W-:Y:S05]  /*10e50*/  YIELD ;  /* 0x0000000000007946 */ /* 0x000fea0003800000 */
[----:B------:R-:W-:Y:S01]  /*10e60*/  ULDC.64 UR4, c[0x0][0xa28] ;  /* 0x00028a0000047ab9 */ /* 0x000fe20000000a00 */
[----:B------:R-:W-:Y:S01]  /*10e70*/  IMAD.MOV.U32 R0, RZ, RZ, RZ ;  /* 0x000000ffff007224 */ /* 0x000fe200078e00ff */
[----:B------:R-:W-:Y:S01]  /*10e80*/  ISETP.NE.U32.AND P0, PT, RZ, UR4, PT ;  /* 0x00000004ff007c0c */ /* 0x000fe2000bf05070 */
[----:B------:R-:W-:Y:S01]  /*10e90*/  ULDC.64 UR10, c[0x0][0x208] ;  /* 0x00008200000a7ab9 */ /* 0x000fe20000000a00 */
[----:B01----:R-:W-:Y:S01]  /*10ea0*/  IMAD.MOV.U32 R6, RZ, RZ, RZ ;  /* 0x000000ffff067224 */ /* 0x003fe200078e00ff */
[----:B------:R-:W-:Y:S01]  /*10eb0*/  ULDC.64 UR6, c[0x0][0xa18] ;  /* 0x0002860000067ab9 */ /* 0x000fe20000000a00 */
[----:B------:R-:W-:Y:S01]  /*10ec0*/  ISETP.NE.AND.EX P0, PT, RZ, UR5, PT, P0 ;  /* 0x00000005ff007c0c */ /* 0x000fe2000bf05300 */
[----:B------:R-:W-:Y:S01]  /*10ed0*/  ULDC.64 UR8, c[0x0][0xa08] ;  /* 0x0002820000087ab9 */ /* 0x000fe20000000a00 */
[----:B--2---:R-:W-:Y:S01]  /*10ee0*/  SHF.R.S32.HI R4, RZ, 0x1f, R11 ;  /* 0x0000001fff047819 */ /* 0x004fe2000001140b */
[----:B------:R-:W-:-:S10]  /*10ef0*/  IMAD.SHL.U32 R17, R11, 0x4, RZ ;  /* 0x000000040b117824 */ /* 0x000fd400078e00ff */
[C---:B------:R-:W-:Y:S01]  /*10f00*/  @P0 LEA R2, P1, R11.reuse, UR4, 0x2 ;  /* 0x000000040b020c11 */ /* 0x040fe2000f8210ff */
[----:B------:R-:W-:Y:S03]  /*10f10*/  STL [R1+0x2c], R11 ;  /* 0x00002c0b01007387 */ /* 0x000fe60000100800 */
[C-C-:B------:R-:W-:Y:S01]  /*10f20*/  @P0 LEA.HI.X R3, R11.reuse, UR5, R4.reuse, 0x2, P1 ;  /* 0x000000050b030c11 */ /* 0x140fe200088f1404 */
[----:B------:R-:W-:Y:S01]  /*10f30*/  ULDC.64 UR4, c[0x0][0xa00] ;  /* 0x0002800000047ab9 */ /* 0x000fe20000000a00 */
[----:B------:R-:W-:Y:S01]  /*10f40*/  SHF.L.U64.HI R10, R11, 0x2, R4 ;  /* 0x000000020b0a7819 */ /* 0x000fe20000010204 */
[----:B------:R0:W-:Y:S01]  /*10f50*/  STL [R1+0x3c], R4 ;  /* 0x00003c0401007387 */ /* 0x0001e20000100800 */
[----:B------:R-:W-:-:S03]  /*10f60*/  ISETP.NE.U32.AND P1, PT, RZ, UR4, PT ;  /* 0x00000004ff007c0c */ /* 0x000fc6000bf25070 */
[----:B------:R1:W5:Y:S01]  /*10f70*/  @P0 LDG.E R0, desc[UR10][R2.64] ;  /* 0x0000000a02000981 */ /* 0x000362000c1e1900 */
[----:B------:R-:W-:Y:S01]  /*10f80*/  ISETP.NE.AND.EX P1, PT, RZ, UR5, PT, P1 ;  /* 0x00000005ff007c0c */ /* 0x000fe2000bf25310 */
[----:B------:R-:W-:Y:S01]  /*10f90*/  IMAD.MOV.U32 R8, RZ, RZ, RZ ;  /* 0x000000ffff087224 */ /* 0x000fe200078e00ff */
[----:B------:R-:W-:Y:S01]  /*10fa0*/  ISETP.NE.U32.AND P2, PT, RZ, UR6, PT ;  /* 0x00000006ff007c0c */ /* 0x000fe2000bf45070 */
[----:B------:R-:W-:Y:S01]  /*10fb0*/  STL [R1+0x1c], R10 ;  /* 0x00001c0a01007387 */ /* 0x000fe20000100800 */
[----:B------:R-:W-:Y:S02]  /*10fc0*/  ISETP.NE.U32.AND P0, PT, RZ, UR8, PT ;  /* 0x00000008ff007c0c */ /* 0x000fe4000bf05070 */
[C---:B0-----:R-:W-:Y:S02]  /*10fd0*/  IADD3 R4, P4, R17.reuse, UR8, RZ ;  /* 0x0000000811047c10 */ /* 0x041fe4000ff9e0ff */
[----:B-1----:R-:W-:Y:S02]  /*10fe0*/  IADD3 R2, P3, R17, UR4, RZ ;  /* 0x0000000411027c10 */ /* 0x002fe4000ff7e0ff */
[----:B------:R-:W-:-:S02]  /*10ff0*/  ISETP.NE.AND.EX P2, PT, RZ, UR7, PT, P2 ;  /* 0x00000007ff007c0c */ /* 0x000fc4000bf45320 */
[C---:B------:R-:W-:Y:S02]  /*11000*/  IADD3.X R3, R10.reuse, UR5, RZ, P3, !PT ;  /* 0x000000050a037c10 */ /* 0x040fe40009ffe4ff */
[----:B------:R-:W-:Y:S02]  /*11010*/  ISETP.NE.AND.EX P0, PT, RZ, UR9, PT, P0 ;  /* 0x00000009ff007c0c */ /* 0x000fe4000bf05300 */
[----:B------:R-:W-:Y:S01]  /*11020*/  IADD3.X R5, R10, UR9, RZ, P4, !PT ;  /* 0x000000090a057c10 */ /* 0x000fe2000a7fe4ff */
[----:B------:R-:W2:Y:S01]  /*11030*/  @P1 LDG.E R6, desc[UR10][R2.64] ;  /* 0x0000000a02061981 */ /* 0x000ea2000c1e1900 */
[----:B------:R-:W-:Y:S02]  /*11040*/  ULDC UR4, c[0x0][0x288] ;  /* 0x0000a20000047ab9 */ /* 0x000fe40000000800 */
[----:B------:R-:W-:Y:S01]  /*11050*/  IMAD.U32 R9, RZ, RZ, UR4 ;  /* 0x00000004ff097e24 */ /* 0x000fe2000f8e00ff */
[----:B------:R-:W-:-:S06]  /*11060*/  ULDC.64 UR4, c[0x0][0x418] ;  /* 0x0001060000047ab9 */ /* 0x000fcc0000000a00 */
[----:B------:R-:W5:Y:S04]  /*11070*/  @P0 LDG.E R8, desc[UR10][R4.64] ;  /* 0x0000000a04080981 */ /* 0x000f68000c1e1900 */
[----:B--2---:R0:W-:Y:S02]  /*11080*/  STL [R1+0x30], R6 ;  /* 0x0000300601007387 */ /* 0x0041e40000100800 */
[----:B0-----:R-:W-:-:S04]  /*11090*/  @P2 IADD3 R6, P3, R17, UR6, RZ ;  /* 0x0000000611062c10 */ /* 0x001fc8000ff7e0ff */
[----:B------:R-:W-:-:S05]  /*110a0*/  @P2 IADD3.X R7, R10, UR7, RZ, P3, !PT ;  /* 0x000000070a072c10 */ /* 0x000fca0009ffe4ff */
[----:B------:R0:W2:Y:S01]  /*110b0*/  @P2 LDG.E R9, desc[UR10][R6.64] ;  /* 0x0000000a06092981 */ /* 0x0000a2000c1e1900 */
[----:B------:R-:W-:-:S03]  /*110c0*/  UISETP.NE.U32.AND UP0, UPT, UR4, URZ, UPT ;  /* 0x0000003f0400728c */ /* 0x000fc6000bf05070 */
[----:B------:R-:W-:Y:S01]  /*110d0*/  ULDC UR4, c[0x0][0x424] ;  /* 0x0001090000047ab9 */ /* 0x000fe20000000800 */
[----:B------:R-:W-:-:S03]  /*110e0*/  UISETP.NE.AND.EX UP0, UPT, UR5, URZ, UPT, UP0 ;  /* 0x0000003f0500728c */ /* 0x000fc6000bf05300 */
[----:B------:R-:W-:Y:S01]  /*110f0*/  ULDC UR5, c[0x0][0x2f0] ;  /* 0x0000bc0000057ab9 */ /* 0x000fe20000000800 */
[----:B------:R-:W-:-:S04]  /*11100*/  USEL UR4, UR4, 0x1, UP0 ;  /* 0x0000000104047887 */ /* 0x000fc80008000000 */
[----:B------:R-:W-:-:S06]  /*11110*/  UIMAD UR4, UR4, UR5, URZ ;  /* 0x00000005040472a4 */ /* 0x000fcc000f8e023f */
[----:B0-----:R-:W-:Y:S01]  /*11120*/  IMAD.U32 R6, RZ, RZ, UR4 ;  /* 0x00000004ff067e24 */ /* 0x001fe2000f8e00ff */
[----:B--2---:R0:W-:Y:S01]  /*11130*/  STL [R1+0x44], R9 ;  /* 0x0000440901007387 */ /* 0x0041e20000100800 */
[----:B------:R-:W-:Y:S05]  /*11140*/  @P2 BRA `(.L_x_232) ;  /* 0x0000000000182947 */ /* 0x000fea0003800000 */
[----:B------:R-:W-:Y:S05]  /*11150*/  @!P1 BRA `(.L_x_232) ;  /* 0x0000000000149947 */ /* 0x000fea0003800000 */
[----:B------:R-:W-:Y:S02]  /*11160*/  ULDC.64 UR4, c[0x0][0x208] ;  /* 0x0000820000047ab9 */ /* 0x000fe40000000a00 */
[----:B------:R-:W2:Y:S04]  /*11170*/  LDG.E R7, desc[UR4][R2.64] ;  /* 0x0000000402077981 */ /* 0x000ea8000c1e1900 */
[----:B------:R-:W2:Y:S02]  /*11180*/  LDG.E R2, desc[UR4][R2.64+0x4] ;  /* 0x0000040402027981 */ /* 0x000ea4000c1e1900 */
[----:B--2---:R-:W-:-:S05]  /*11190*/  IMAD.IADD R2, R2, 0x1, -R7 ;  /* 0x0000000102027824 */ /* 0x004fca00078e0a07 */
[----:B------:R1:W-:Y:S02]  /*111a0*/  STL [R1+0x44], R2 ;  /* 0x0000440201007387 */ /* 0x0003e40000100800 */
.L_x_232:
[----:B------:R-:W0:Y:S01]  /*111b0*/  LDL.LU R3, [R1+0x8] ;  /* 0x0000080001037983 */ /* 0x000e220000300800 */
[----:B------:R-:W-:Y:S02]  /*111c0*/  ULDC.64 UR4, c[0x0][0xa20] ;  /* 0x0002880000047ab9 */ /* 0x000fe40000000a00 */
[----:B------:R-:W-:-:S04]  /*111d0*/  ISETP.NE.U32.AND P1, PT, RZ, UR4, PT ;  /* 0x00000004ff007c0c */ /* 0x000fc8000bf25070 */
[----:B------:R-:W-:Y:S02]  /*111e0*/  ISETP.NE.AND.EX P1, PT, RZ, UR5, PT, P1 ;  /* 0x00000005ff007c0c */ /* 0x000fe4000bf25310 */
[C---:B0-----:R-:W-:Y:S02]  /*111f0*/  LOP3.LUT R9, R3.reuse, 0xff000000, RZ, 0xc0, !PT ;  /* 0xff00000003097812 */ /* 0x041fe400078ec0ff */
[C---:B-1----:R-:W-:Y:S02]  /*11200*/  LOP3.LUT R2, R3.reuse, 0xff0000, RZ, 0xc0, !PT ;  /* 0x00ff000003027812 */ /* 0x042fe400078ec0ff */
[----:B------:R-:W-:Y:S02]  /*11210*/  SHF.R.U32.HI R9, RZ, 0x8, R9 ;  /* 0x00000008ff097819 */ /* 0x000fe40000011609 */
[----:B------:R-:W-:Y:S01]  /*11220*/  LOP3.LUT R16, R3, 0xffff, RZ, 0xc0, !PT ;  /* 0x0000ffff03107812 */ /* 0x000fe200078ec0ff */
[----:B-----5:R-:W-:Y:S01]  /*11230*/  IMAD.IADD R3, R8, 0x1, R0 ;  /* 0x0000000108037824 */ /* 0x020fe200078e0200 */
[----:B------:R-:W-:Y:S01]  /*11240*/  LEA.HI R9, R2, R9, RZ, 0x10 ;  /* 0x0000000902097211 */ /* 0x000fe200078f80ff */
[----:B------:R-:W-:-:S05]  /*11250*/  IMAD.MOV.U32 R2, RZ, RZ, R11 ;  /* 0x000000ffff027224 */ /* 0x000fca00078e000b */
[----:B------:R0:W-:Y:S04]  /*11260*/  STL [R1+0x10], R2 ;  /* 0x0000100201007387 */ /* 0x0001e80000100800 */
[----:B------:R0:W-:Y:S01]  /*11270*/  STL [R1+0x18], R3 ;  /* 0x0000180301007387 */ /* 0x0001e20000100800 */
[----:B------:R-:W-:Y:S05]  /*11280*/  @!P1 BRA `(.L_x_233) ;  /* 0x0000000000149947 */ /* 0x000fea0003800000 */
[----:B------:R-:W-:Y:S01]  /*11290*/  IADD3 R6, P0, R17, UR4, RZ ;  /* 0x0000000411067c10 */ /* 0x000fe2000ff1e0ff */
[----:B------:R-:W-:-:S03]  /*112a0*/  ULDC.64 UR6, c[0x0][0x208] ;  /* 0x0000820000067ab9 */ /* 0x000fc60000000a00 */
[----:B------:R-:W-:-:S05]  /*112b0*/  IADD3.X R7, R10, UR5, RZ, P0, !PT ;  /* 0x000000050a077c10 */ /* 0x000fca00087fe4ff */
[----:B------:R1:W5:Y:S01]  /*112c0*/  LDG.E R6, desc[UR6][R6.64] ;  /* 0x0000000606067981 */ /* 0x000362000c1e1900 */
[----:B------:R-:W-:Y:S05]  /*112d0*/  BRA `(.L_x_234) ;  /* 0x0000000000147947 */ /* 0x000fea0003800000 */
.L_x_233:
[----:B------:R-:W-:Y:S05]  /*112e0*/  @!P0 BRA `(.L_x_234) ;  /* 0x0000000000108947 */ /* 0x000fea0003800000 */
[----:B------:R-:W-:Y:S02]  /*112f0*/  ULDC.64 UR4, c[0x0][0x208] ;  /* 0x0000820000047ab9 */ /* 0x000fe40000000a00 */
[----:B------:R-:W2:Y:S04]  /*11300*/  LDG.E R6, desc[UR4][R4.64] ;  /* 0x0000000404067981 */ /* 0x000ea8000c1e1900 */
[----:B------:R-:W2:Y:S02]  /*11310*/  LDG.E R4, desc[UR4][R4.64+0x4] ;  /* 0x0000040404047981 */ /* 0x000ea4000c1e1900 */
[----:B--2---:R-:W-:-:S07]  /*11320*/  IMAD.IADD R6, R4, 0x1, -R6 ;  /* 0x0000000104067824 */ /* 0x004fce00078e0a06 */
.L_x_234:
[----:B-----5:R-:W-:Y:S01]  /*11330*/  IMAD.IADD R6, R6, 0x1, -R0 ;  /* 0x0000000106067824 */ /* 0x020fe200078e0a00 */
[----:B------:R-:W-:Y:S01]  /*11340*/  LOP3.LUT R10, R9, 0xff, RZ, 0xc0, !PT ;  /* 0x000000ff090a7812 */ /* 0x000fe200078ec0ff */
[----:B0-----:R-:W-:Y:S01]  /*11350*/  IMAD.MOV.U32 R2, RZ, RZ, RZ ;  /* 0x000000ffff027224 */ /* 0x001fe200078e00ff */
[----:B------:R-:W-:Y:S01]  /*11360*/  BSSY B0, `(.L_x_235) ;  /* 0x000002b000007945 */ /* 0x000fe20003800000 */
[C---:B------:R-:W-:Y:S01]  /*11370*/  VIADD R3, R6.reuse, 0x6f ;  /* 0x0000006f06037836 */ /* 0x040fe20000000000 */
[----:B------:R-:W-:Y:S01]  /*11380*/  ISETP.GE.AND P0, PT, R6, 0x1, PT ;  /* 0x000000010600780c */ /* 0x000fe20003f06270 */
[----:B------:R-:W-:Y:S02]  /*11390*/  IMAD.MOV.U32 R4, RZ, RZ, RZ ;  /* 0x000000ffff047224 */ /* 0x000fe400078e00ff */
[----:B------:R-:W-:-:S03]  /*113a0*/  IMAD.HI R2, R3, -0x6db6db6d, R2 ;  /* 0x9249249303027827 */ /* 0x000fc600078e0202 */
[----:B------:R0:W-:Y:S01]  /*113b0*/  STL [R1+0x34], R4 ;  /* 0x0000340401007387 */ /* 0x0001e20000100800 */
[----:B------:R-:W-:Y:S01]  /*113c0*/  IMAD.MOV.U32 R11, RZ, RZ, R4 ;  /* 0x000000ffff0b7224 */ /* 0x000fe200078e0004 */
[----:B------:R-:W-:-:S04]  /*113d0*/  SHF.R.U32.HI R0, RZ, 0x1f, R2 ;  /* 0x0000001fff007819 */ /* 0x000fc80000011602 */
[----:B------:R-:W-:-:S05]  /*113e0*/  LEA.HI.SX32 R8, R2, R0, 0x1a ;  /* 0x0000000002087211 */ /* 0x000fca00078fd2ff */
[----:B------:R0:W-:Y:S04]  /*113f0*/  STL [R1+0x40], R8 ;  /* 0x0000400801007387 */ /* 0x0001e80000100800 */
[----:B------:R0:W-:Y:S01]  /*11400*/  STL [R1+0x58], R10 ;  /* 0x0000580a01007387 */ /* 0x0001e20000100800 */
[----:B------:R-:W-:Y:S05]  /*11410*/  @!P0 BRA `(.L_x_236) ;  /* 0x00000000007c8947 */ /* 0x000fea0003800000 */
[----:B------:R-:W-:-:S04]  /*11420*/  SHF.R.U32.HI R0, RZ, 0x10, R9 ;  /* 0x00000010ff007819 */ /* 0x000fc80000011609 */
[----:B------:R-:W-:-:S13]  /*11430*/  ISETP.NE.AND P0, PT, R0, RZ, PT ;  /* 0x000000ff0000720c */ /* 0x000fda0003f05270 */
[----:B------:R-:W0:Y:S02]  /*11440*/  @!P0 LDC R0, c[0x0][0x9f0] ;  /* 0x00027c00ff008b82 */ /* 0x000e240000000800 */
[----:B0-----:R-:W-:-:S04]  /*11450*/  IABS R4, R0 ;  /* 0x0000000000047213 */ /* 0x001fc80000000000 */
[----:B------:R-:W0:Y:S08]  /*11460*/  I2F.RP R2, R4 ;  /* 0x0000000400027306 */ /* 0x000e300000209400 */
[----:B0-----:R-:W0:Y:S02]  /*11470*/  MUFU.RCP R2, R2 ;  /* 0x0000000200027308 */ /* 0x001e240000001000 */
[----:B0-----:R-:W-:-:S06]  /*11480*/  VIADD R2, R2, 0xffffffe ;  /* 0x0ffffffe02027836 */ /* 0x001fcc0000000000 */
[----:B------:R-:W0:Y:S02]  /*11490*/  F2I.FTZ.U32.TRUNC.NTZ R3, R2 ;  /* 0x0000000200037305 */ /* 0x000e24000021f000 */
[----:B0-----:R-:W-:-:S04]  /*114a0*/  IMAD.MOV R2, RZ, RZ, -R3 ;  /* 0x000000ffff027224 */ /* 0x001fc800078e0a03 */
[----:B------:R-:W-:Y:S02]  /*114b0*/  IMAD R5, R2, R4, RZ ;  /* 0x0000000402057224 */ /* 0x000fe400078e02ff */
[----:B------:R-:W-:-:S04]  /*114c0*/  IMAD.MOV.U32 R2, RZ, RZ, RZ ;  /* 0x000000ffff027224 */ /* 0x000fc800078e00ff */
[----:B-1----:R-:W-:Y:S01]  /*114d0*/  IMAD.HI.U32 R7, R3, R5, R2 ;  /* 0x0000000503077227 */ /* 0x002fe200078e0002 */
[----:B------:R-:W-:Y:S02]  /*114e0*/  IABS R2, R0 ;  /* 0x0000000000027213 */ /* 0x000fe40000000000 */
[----:B------:R-:W-:-:S03]  /*114f0*/  IADD3 R3, R0, -0x1, R8 ;  /* 0xffffffff00037810 */ /* 0x000fc60007ffe008 */
[----:B------:R-:W-:Y:S01]  /*11500*/  IMAD.MOV R2, RZ, RZ, -R2 ;  /* 0x000000ffff027224 */ /* 0x000fe200078e0a02 */
[----:B------:R-:W-:Y:S02]  /*11510*/  IABS R5, R3 ;  /* 0x0000000300057213 */ /* 0x000fe40000000000 */
[----:B------:R-:W-:Y:S01]  /*11520*/  LOP3.LUT R3, R3, R0, RZ, 0x3c, !PT ;  /* 0x0000000003037212 */ /* 0x000fe200078e3cff */
[----:B------:R-:W-:Y:S02]  /*11530*/  IMAD.MOV.U32 R6, RZ, RZ, R2 ;  /* 0x000000ffff067224 */ /* 0x000fe400078e0002 */
[----:B------:R-:W-:Y:S01]  /*11540*/  IMAD.HI.U32 R2, R7, R5, RZ ;  /* 0x0000000507027227 */ /* 0x000fe200078e00ff */
[----:B------:R-:W-:-:S03]  /*11550*/  ISETP.GE.AND P2, PT, R3, RZ, PT ;  /* 0x000000ff0300720c */ /* 0x000fc60003f46270 */
[----:B------:R-:W-:-:S05]  /*11560*/  IMAD R5, R2, R6, R5 ;  /* 0x0000000602057224 */ /* 0x000fca00078e0205 */
[----:B------:R-:W-:-:S13]  /*11570*/  ISETP.GT.U32.AND P1, PT, R4, R5, PT ;  /* 0x000000050400720c */ /* 0x000fda0003f24070 */
[----:B------:R-:W-:Y:S02]  /*11580*/  @!P1 IMAD.IADD R5, R5, 0x1, -R4 ;  /* 0x0000000105059824 */ /* 0x000fe400078e0a04 */
[----:B------:R-:W-:Y:S01]  /*11590*/  @!P1 VIADD R2, R2, 0x1 ;  /* 0x0000000102029836 */ /* 0x000fe20000000000 */
[----:B------:R-:W-:Y:S02]  /*115a0*/  ISETP.NE.AND P1, PT, R0, RZ, PT ;  /* 0x000000ff0000720c */ /* 0x000fe40003f25270 */
[----:B------:R-:W-:-:S13]  /*115b0*/  ISETP.GE.U32.AND P0, PT, R5, R4, PT ;  /* 0x000000040500720c */ /* 0x000fda0003f06070 */
[----:B------:R-:W-:-:S04]  /*115c0*/  @P0 VIADD R2, R2, 0x1 ;  /* 0x0000000102020836 */ /* 0x000fc80000000000 */
[----:B------:R-:W-:Y:S01]  /*115d0*/  @!P2 IMAD.MOV R2, RZ, RZ, -R2 ;  /* 0x000000ffff02a224 */ /* 0x000fe200078e0a02 */
[----:B------:R-:W-:-:S05]  /*115e0*/  @!P1 LOP3.LUT R2, RZ, R0, RZ, 0x33, !PT ;  /* 0x00000000ff029212 */ /* 0x000fca00078e33ff */
[----:B------:R-:W-:-:S05]  /*115f0*/  IMAD.MOV.U32 R11, RZ, RZ, R2 ;  /* 0x000000ffff0b7224 */ /* 0x000fca00078e0002 */
[----:B------:R2:W-:Y:S02]  /*11600*/  STL [R1+0x34], R11 ;  /* 0x0000340b01007387 */ /* 0x0005e40000100800 */
.L_x_236:
[----:B------:R-:W-:Y:S05]  /*11610*/  BSYNC B0 ;  /* 0x0000000000007941 */ /* 0x000fea0003800000 */
.L_x_235:
[----:B------:R-:W-:Y:S01]  /*11620*/  IMAD.MOV.U32 R0, RZ, RZ, R11 ;  /* 0x000000ffff007224 */ /* 0x000fe200078e000b */
[----:B------:R-:W-:Y:S03]  /*11630*/  BSSY B7, `(.L_x_237) ;  /* 0x0000451000077945 */ /* 0x000fe60003800000 */
[----:B------:R-:W-:-:S05]  /*11640*/  IMAD R2, R10, R0, RZ ;  /* 0x000000000a027224 */ /* 0x000fca00078e02ff */
[----:B------:R-:W-:Y:S01]  /*11650*/  VIADDMNMX R0, R2, R0, R8, PT ;  /* 0x0000000002007246 */ /* 0x000fe20003800108 */
[----:B------:R3:W-:Y:S03]  /*11660*/  STL [R1+0x28], R2 ;  /* 0x0000280201007387 */ /* 0x0007e60000100800 */
[----:B------:R-:W-:Y:S01]  /*11670*/  ISETP.GT.AND P0, PT, R0, R2, PT ;  /* 0x000000020000720c */ /* 0x000fe20003f04270 */
[----:B------:R3:W-:-:S12]  /*11680*/  STL [R1+0x38], R0 ;  /* 0x0000380001007387 */ /* 0x0007d80000100800 */
[----:B---3--:R-:W-:Y:S05]  /*11690*/  @P0 BRA `(.L_x_238) ;  /* 0x00000000004c0947 */ /* 0x008fea0003800000 */
[----:B------:R-:W3:Y:S02]  /*116a0*/  S2R R0, SR_TID.X ;  /* 0x0000000000007919 */ /* 0x000ee40000002100 */
[----:B---3--:R-:W-:-:S04]  /*116b0*/  LOP3.LUT R0, R0, 0x7f, RZ, 0xc0, !PT ;  /* 0x0000007f00007812 */ /* 0x008fc800078ec0ff */
[----:B------:R-:W-:-:S13]  /*116c0*/  ISETP.NE.AND P0, PT, R0, RZ, PT ;  /* 0x000000ff0000720c */ /* 0x000fda0003f05270 */
[----:B------:R-:W-:Y:S05]  /*116d0*/  @P0 BRA `(.L_x_239) ;  /* 0x0000004400180947 */ /* 0x000fea0003800000 */
[----:B------:R-:W3:Y:S01]  /*116e0*/  S2R R5, SR_LANEID ;  /* 0x0000000000057919 */ /* 0x000ee20000000000 */
[----:B------:R-:W-:Y:S01]  /*116f0*/  VOTEU.ANY UR4, UPT, PT ;  /* 0x0000000000047886 */ /* 0x000fe200038e0100 */
[----:B------:R-:W4:Y:S01]  /*11700*/  LDC.64 R2, c[0x0][0xc60] ;  /* 0x00031800ff027b82 */ /* 0x000f220000000a00 */
[----:B------:R-:W3:Y:S01]  /*11710*/  FLO.U32 R0, UR4 ;  /* 0x0000000400007d00 */ /* 0x000ee200080e0000 */
[----:B------:R-:W-:Y:S01]  /*11720*/  ULDC.64 UR6, c[0x0][0x208] ;  /* 0x0000820000067ab9 */ /* 0x000fe20000000a00 */
[----:B---3--:R-:W-:-:S06]  /*11730*/  ISETP.EQ.U32.AND P0, PT, R0, R5, PT ;  /* 0x000000050000720c */ /* 0x008fcc0003f02070 */
[----:B------:R-:W4:Y:S07]  /*11740*/  POPC R5, UR4 ;  /* 0x0000000400057d09 */ /* 0x000f2e0008000000 */
[----:B----4-:R-:W3:Y:S01]  /*11750*/  @P0 ATOMG.E.ADD.STRONG.GPU PT, R3, desc[UR6][R2.64], R5 ;  /* 0x00000005020309a8 */ /* 0x010ee200081ee1c6 */
[----:B0-----:R-:W0:Y:S02]  /*11760*/  S2R R4, SR_LTMASK ;  /* 0x0000000000047919 */ /* 0x001e240000003900 */
[----:B0-----:R-:W-:-:S04]  /*11770*/  LOP3.LUT R4, R4, UR4, RZ, 0xc0, !PT ;  /* 0x0000000404047c12 */ /* 0x001fc8000f8ec0ff */
[----:B-1----:R-:W0:Y:S01]  /*11780*/  POPC R7, R4 ;  /* 0x0000000400077309 */ /* 0x002e220000000000 */
[----:B---3--:R-:W0:Y:S02]  /*11790*/  SHFL.IDX PT, R0, R3, R0, 0x1f ;  /* 0x00001f0003007589 */ /* 0x008e2400000e0000 */
[----:B0-----:R-:W-:-:S05]  /*117a0*/  IADD3 R0, R0, UR38, R7 ;  /* 0x0000002600007c10 */ /* 0x001fca000fffe007 */
[----:B------:R3:W-:Y:S01]  /*117b0*/  STL [R1], R0 ;  /* 0x0000000001007387 */ /* 0x0007e20000100800 */
[----:B------:R-:W-:Y:S05]  /*117c0*/  BRA `(.L_x_239) ;  /* 0x0000004000dc7947 */ /* 0x000fea0003800000 */
.L_x_238:
[----:B------:R-:W-:Y:S01]  /*117d0*/  VIADD R0, R18, 0x21400 ;  /* 0x0002140012007836 */ /* 0x000fe20000000000 */
[----:B------:R-:W-:Y:S04]  /*117e0*/  BSSY B6, `(.L_x_240) ;  /* 0x0000013000067945 */ /* 0x000fe80003800000 */
[----:B------:R-:W-:-:S13]  /*117f0*/  LOP3.LUT P0, RZ, R0, 0x3ff, RZ, 0xc0, !PT ;  /* 0x000003ff00ff7812 */ /* 0x000fda000780c0ff */
[----:B------:R-:W-:Y:S05]  /*11800*/  @!P0 BRA `(.L_x_241) ;  /* 0x0000000000408947 */ /* 0x000fea0003800000 */
[----:B------:R-:W-:Y:S01]  /*11810*/  MOV R2, 0x0 ;  /* 0x0000000000027802 */ /* 0x000fe20000000f00 */
[----:B------:R-:W-:Y:S01]  /*11820*/  ULDC.64 UR6, c[0x4][0xa8] ;  /* 0x01002a0000067ab9 */ /* 0x000fe20000000a00 */
[----:B------:R-:W-:Y:S01]  /*11830*/  ULDC.64 UR8, c[0x4][0xb0] ;  /* 0x01002c0000087ab9 */ /* 0x000fe20000000a00 */
[----:B------:R-:W-:Y:S01]  /*11840*/  ULDC.64 UR4, c[0x4][0x8] ;  /* 0x0100020000047ab9 */ /* 0x000fe20000000a00 */
[----:B0-----:R-:W-:Y:S02]  /*11850*/  IMAD.U32 R4, RZ, RZ, UR6 ;  /* 0x00000006ff047e24 */ /* 0x001fe4000f8e00ff */
[----:B------:R-:W0:Y:S01]  /*11860*/  LDC.64 R2, c[0x4][R2] ;  /* 0x0100000002027b82 */ /* 0x000e220000000a00 */
[----:B------:R-:W-:Y:S02]  /*11870*/  IMAD.U32 R5, RZ, RZ, UR7 ;  /* 0x00000007ff057e24 */ /* 0x000fe4000f8e00ff */
[----:B------:R-:W-:Y:S02]  /*11880*/  IMAD.U32 R6, RZ, RZ, UR8 ;  /* 0x00000008ff067e24 */ /* 0x000fe4000f8e00ff */
[----:B-1----:R-:W-:-:S02]  /*11890*/  IMAD.U32 R7, RZ, RZ, UR9 ;  /* 0x00000009ff077e24 */ /* 0x002fc4000f8e00ff */
[----:B------:R-:W-:Y:S02]  /*118a0*/  IMAD.U32 R10, RZ, RZ, UR4 ;  /* 0x00000004ff0a7e24 */ /* 0x000fe4000f8e00ff */
[----:B--2---:R-:W-:Y:S02]  /*118b0*/  IMAD.U32 R11, RZ, RZ, UR5 ;  /* 0x00000005ff0b7e24 */ /* 0x004fe4000f8e00ff */
[----:B------:R-:W-:Y:S02]  /*118c0*/  IMAD.MOV.U32 R8, RZ, RZ, 0x70 ;  /* 0x00000070ff087424 */ /* 0x000fe400078e00ff */
[----:B------:R-:W-:Y:S02]  /*118d0*/  IMAD.MOV.U32 R12, RZ, RZ, 0x1 ;  /* 0x00000001ff0c7424 */ /* 0x000fe400078e00ff */
[----:B------:R-:W-:-:S07]  /*118e0*/  IMAD.MOV.U32 R13, RZ, RZ, RZ ;  /* 0x000000ffff0d7224 */ /* 0x000fce00078e00ff */
[----:B------:R-:W-:-:S07]  /*118f0*/  LEPC R20, `(.L_x_241) ;  /* 0x000000001014794e */ /* 0x000fce0000000000 */
[----:B0-----:R-:W-:Y:S05]  /*11900*/  CALL.ABS.NOINC R2 ;  /* 0x0000000002007343 */ /* 0x001fea0003c00000 */
.L_x_241:
[----:B------:R-:W-:Y:S05]  /*11910*/  BSYNC B6 ;  /* 0x0000000000067941 */ /* 0x000fea0003800000 */
.L_x_240:
        /* <DEDUP_REMOVED lines=8> */
[----:B------:R3:W4:Y:S01]  /*119a0*/  LDC.64 R2, c[0x4][R0] ;  /* 0x0100000000027b82 */ /* 0x0007220000000a00 */
[----:B0-----:R-:W-:Y:S02]  /*119b0*/  IMAD.U32 R4, RZ, RZ, UR6 ;  /* 0x00000006ff047e24 */ /* 0x001fe4000f8e00ff */
[----:B------:R-:W-:Y:S02]  /*119c0*/  IMAD.U32 R5, RZ, RZ, UR7 ;  /* 0x00000007ff057e24 */ /* 0x000fe4000f8e00ff */
[----:B------:R-:W-:Y:S02]  /*119d0*/  IMAD.U32 R6, RZ, RZ, UR8 ;  /* 0x00000008ff067e24 */ /* 0x000fe4000f8e00ff */
[----:B-1----:R-:W-:-:S02]  /*119e0*/  IMAD.U32 R7, RZ, RZ, UR9 ;  /* 0x00000009ff077e24 */ /* 0x002fc4000f8e00ff */
[----:B------:R-:W-:Y:S02]  /*119f0*/  IMAD.U32 R10, RZ, RZ, UR4 ;  /* 0x00000004ff0a7e24 */ /* 0x000fe4000f8e00ff */
[----:B--2---:R-:W-:Y:S02]  /*11a00*/  IMAD.U32 R11, RZ, RZ, UR5 ;  /* 0x00000005ff0b7e24 */ /* 0x004fe4000f8e00ff */
[----:B------:R-:W-:Y:S02]  /*11a10*/  IMAD.MOV.U32 R8, RZ, RZ, 0x70 ;  /* 0x00000070ff087424 */ /* 0x000fe400078e00ff */
[----:B------:R-:W-:Y:S02]  /*11a20*/  IMAD.MOV.U32 R12, RZ, RZ, 0x1 ;  /* 0x00000001ff0c7424 */ /* 0x000fe400078e00ff */
[----:B---3--:R-:W-:-:S07]  /*11a30*/  IMAD.MOV.U32 R13, RZ, RZ, RZ ;  /* 0x000000ffff0d7224 */ /* 0x008fce00078e00ff */
[----:B------:R-:W-:-:S07]  /*11a40*/  LEPC R20, `(.L_x_244) ;  /* 0x000000001014794e */ /* 0x000fce0000000000 */
[----:B----4-:R-:W-:Y:S05]  /*11a50*/  CALL.ABS.NOINC R2 ;  /* 0x0000000002007343 */ /* 0x010fea0003c00000 */
.L_x_244:
[----:B------:R-:W-:Y:S01]  /*11a60*/  MOV R2, 0x0 ;  /* 0x0000000000027802 */ /* 0x000fe20000000f00 */
[----:B------:R-:W-:Y:S01]  /*11a70*/  ULDC.64 UR6, c[0x4][0xa8] ;  /* 0x01002a0000067ab9 */ /* 0x000fe20000000a00 */
[----:B------:R-:W-:Y:S01]  /*11a80*/  ULDC.64 UR8, c[0x4][0xb0] ;  /* 0x01002c0000087ab9 */ /* 0x000fe20000000a00 */
[----:B------:R-:W-:Y:S01]  /*11a90*/  ULDC.64 UR4, c[0x4][0x18] ;  /* 0x0100060000047ab9 */ /* 0x000fe20000000a00 */
[----:B------:R-:W-:Y:S02]  /*11aa0*/  IMAD.U32 R4, RZ, RZ, UR6 ;  /* 0x00000006ff047e24 */ /* 0x000fe4000f8e00ff */
[----:B------:R-:W0:Y:S01]  /*11ab0*/  LDC.64 R2, c[0x4][R2] ;  /* 0x0100000002027b82 */ /* 0x000e220000000a00 */
[----:B------:R-:W-:Y:S02]  /*11ac0*/  IMAD.U32 R5, RZ, RZ, UR7 ;  /* 0x00000007ff057e24 */ /* 0x000fe4000f8e00ff */
[----:B------:R-:W-:Y:S02]  /*11ad0*/  IMAD.U32 R6, RZ, RZ, UR8 ;  /* 0x00000008ff067e24 */ /* 0x000fe4000f8e00ff */
[----:B------:R-:W-:-:S02]  /*11ae0*/  IMAD.U32 R7, RZ, RZ, UR9 ;  /* 0x00000009ff077e24 */ /* 0x000fc4000f8e00ff */
[----:B------:R-:W-:Y:S02]  /*11af0*/  IMAD.U32 R10, RZ, RZ, UR4 ;  /* 0x00000004ff0a7e24 */ /* 0x000fe4000f8e00ff */
[----:B------:R-:W-:Y:S02]  /*11b00*/  IMAD.U32 R11, RZ, RZ, UR5 ;  /* 0x00000005ff0b7e24 */ /* 0x000fe4000f8e00ff */
[----:B------:R-:W-:Y:S02]  /*11b10*/  IMAD.MOV.U32 R8, RZ, RZ, 0x70 ;  /* 0x00000070ff087424 */ /* 0x000fe400078e00ff */
[----:B------:R-:W-:Y:S02]  /*11b20*/  IMAD.MOV.U32 R12, RZ, RZ, 0x1 ;  /* 0x00000001ff0c7424 */ /* 0x000fe400078e00ff */
[----:B------:R-:W-:-:S07]  /*11b30*/  IMAD.MOV.U32 R13, RZ, RZ, RZ ;  /* 0x000000ffff0d7224 */ /* 0x000fce00078e00ff */
[----:B------:R-:W-:-:S07]  /*11b40*/  LEPC R20, `(.L_x_243) ;  /* 0x000000001014794e */ /* 0x000fce0000000000 */
[----:B0-----:R-:W-:Y:S05]  /*11b50*/  CALL.ABS.NOINC R2 ;  /* 0x0000000002007343 */ /* 0x001fea0003c00000 */
.L_x_243:
[----:B------:R-:W-:Y:S05]  /*11b60*/  BSYNC B6 ;  /* 0x0000000000067941 */ /* 0x000fea0003800000 */
.L_x_242:
[----:B0-----:R-:W3:Y:S01]  /*11b70*/  LDL.LU R4, [R1+0x1c] ;  /* 0x00001c0001047983 */ /* 0x001ee20000300800 */
[----:B------:R-:W-:-:S03]  /*11b80*/  ULDC.64 UR4, c[0x0][0x9f8] ;  /* 0x00027e0000047ab9 */ /* 0x000fc60000000a00 */
[----:B-1----:R-:W4:Y:S01]  /*11b90*/  LDL R7, [R1+0x10] ;  /* 0x0000100001077983 */ /* 0x002f220000100800 */
[----:B------:R-:W-:Y:S01]  /*11ba0*/  ISETP.NE.U32.AND P0, PT, RZ, UR4, PT ;  /* 0x00000004ff007c0c */ /* 0x000fe2000bf05070 */
[----:B------:R-:W-:Y:S02]  /*11bb0*/  ULDC.64 UR6, c[0x0][0x208] ;  /* 0x0000820000067ab9 */ /* 0x000fe40000000a00 */
[----:B------:R-:W5:Y:S01]  /*11bc0*/  LDL R0, [R1+0x38] ;  /* 0x0000380001007983 */ /* 0x000f620000100800 */
[----:B------:R-:W-:-:S13]  /*11bd0*/  ISETP.NE.AND.EX P0, PT, RZ, UR5, PT, P0 ;  /* 0x00000005ff007c0c */ /* 0x000fda000bf05300 */
[----:B------:R-:W-:-:S04]  /*11be0*/  @P0 IADD3 R2, P1, R17, UR4, RZ ;  /* 0x0000000411020c10 */ /* 0x000fc8000ff3e0ff */
[----:B---3--:R-:W-:Y:S01]  /*11bf0*/  @P0 IADD3.X R3, R4, UR5, RZ, P1, !PT ;  /* 0x0000000504030c10 */ /* 0x008fe20008ffe4ff */
[----:B------:R-:W-:-:S04]  /*11c00*/  ULDC.64 UR4, c[0x0][0xa08] ;  /* 0x0002820000047ab9 */ /* 0x000fc80000000a00 */
[----:B----4-:R0:W3:Y:S02]  /*11c10*/  @P0 LDG.E R7, desc[UR6][R2.64] ;  /* 0x0000000602070981 */ /* 0x0100e4000c1e1900 */
[----:B0-----:R-:W0:Y:S01]  /*11c20*/  LDC.64 R2, c[0x0][0x418] ;  /* 0x00010600ff027b82 */ /* 0x001e220000000a00 */
[----:B-----5:R-:W-:Y:S01]  /*11c30*/  VIADD R0, R0, 0xffffffff ;  /* 0xffffffff00007836 */ /* 0x020fe20000000000 */
[----:B---3--:R-:W-:Y:S01]  /*11c40*/  SHF.R.S32.HI R8, RZ, 0x1f, R7 ;  /* 0x0000001fff087819 */ /* 0x008fe20000011407 */
[----:B------:R1:W-:Y:S04]  /*11c50*/  @P0 STL [R1+0x10], R7 ;  /* 0x0000100701000387 */ /* 0x0003e80000100800 */
[----:B------:R1:W-:Y:S01]  /*11c60*/  STL [R1+0x1c], R8 ;  /* 0x00001c0801007387 */ /* 0x0003e20000100800 */
[----:B0-----:R-:W-:Y:S01]  /*11c70*/  LOP3.LUT P0, RZ, R2, UR4, RZ, 0xfc, !PT ;  /* 0x0000000402ff7c12 */ /* 0x001fe2000f80fcff */
[----:B------:R-:W-:-:S03]  /*11c80*/  UMOV UR4, 0xffffffff ;  /* 0xffffffff00047882 */ /* 0x000fc60000000000 */
[----:B------:R-:W-:-:S04]  /*11c90*/  LOP3.LUT P0, RZ, R3, UR5, RZ, 0xfc, P0 ;  /* 0x0000000503ff7c12 */ /* 0x000fc8000800fcff */
[----:B------:R-:W-:Y:S01]  /*11ca0*/  SEL R17, R7, RZ, !P0 ;  /* 0x000000ff07117207 */ /* 0x000fe20004000000 */
[----:B-1----:R-:W-:Y:S08]  /*11cb0*/  BRA.DIV UR4, `(.L_x_245) ;  /* 0x0000005204787947 */ /* 0x002ff0000b800000 */
[----:B------:R-:W0:Y:S02]  /*11cc0*/  S2R R4, SR_TID.X ;  /* 0x0000000000047919 */ /* 0x000e240000002100 */
[----:B0-----:R-:W-:-:S04]  /*11cd0*/  SHF.R.U32.HI R4, RZ, 0x5, R4 ;  /* 0x00000005ff047819 */ /* 0x001fc80000011604 */
[----:B------:R-:W-:-:S05]  /*11ce0*/  LOP3.LUT R4, R4, 0x3, RZ, 0xc0, !PT ;  /* 0x0000000304047812 */ /* 0x000fca00078ec0ff */
[----:B------:R0:W1:Y:S02]  /*11cf0*/  SHFL.IDX PT, R14, R4, RZ, 0x1f ;  /* 0x00001fff040e7589 */ /* 0x00006400000e0000 */
.L_x_353:
[----:B------:R-:W-:Y:S01]  /*11d00*/  PLOP3.LUT P1, PT, PT, PT, PT, 0x8, 0x0 ;  /* 0x000000000000781c */ /* 0x000fe20003f2e170 */
[----:B------:R3:W-:Y:S01]  /*11d10*/  STL [R1+0x8], R0 ;  /* 0x0000080001007387 */ /* 0x0007e20000100800 */
[----:B-1----:R-:W-:Y:S02]  /*11d20*/  ISETP.NE.AND P0, PT, R14, RZ, PT ;  /* 0x000000ff0e00720c */ /* 0x002fe40003f05270 */
[----:B0-----:R-:W-:-:S05]  /*11d30*/  P2R R4, PR, RZ, 0x2 ;  /* 0x00000002ff047803 */ /* 0x001fca0000000000 */
[----:B------:R3:W-:Y:S06]  /*11d40*/  STL [R1+0x20], R4 ;  /* 0x0000200401007387 */ /* 0x0007ec0000100800 */
[----:B------:R-:W-:Y:S05]  /*11d50*/  @P0 BRA `(.L_x_246) ;  /* 0x0000000400340947 */ /* 0x000fea0003800000 */
[----:B------:R-:W-:-:S03]  /*11d60*/  UMOV UR4, 0xffffffff ;  /* 0xffffffff00047882 */ /* 0x000fc60000000000 */
[----:B------:R-:W-:Y:S05]  /*11d70*/  BRA.DIV UR4, `(.L_x_247) ;  /* 0x00000052047c7947 */ /* 0x000fea000b800000 */
[----:B------:R-:W-:-:S13]  /*11d80*/  ELECT P6, URZ, PT ;  /* 0x00000000003f782f */ /* 0x000fda00038c0000 */
.L_x_356:
[----:B------:R-:W-:Y:S05]  /*11d90*/  @!P6 BRA `(.L_x_246) ;  /* 0x000000040024e947 */ /* 0x000fea0003800000 */
[----:B------:R-:W-:-:S04]  /*11da0*/  ISETP.NE.U32.AND P0, PT, R2, RZ, PT ;  /* 0x000000ff0200720c */ /* 0x000fc80003f05070 */
[----:B------:R-:W-:-:S13]  /*11db0*/  ISETP.NE.AND.EX P0, PT, R3, RZ, PT, P0 ;  /* 0x000000ff0300720c */ /* 0x000fda0003f05300 */
[----:B------:R-:W-:Y:S05]  /*11dc0*/  @!P0 BRA `(.L_x_248) ;  /* 0x0000000000548947 */ /* 0x000fea0003800000 */
[----:B------:R-:W0:Y:S01]  /*11dd0*/  LDC R6, c[0x0][0x43c] ;  /* 0x00010f00ff067b82 */ /* 0x000e220000000800 */
[----:B------:R-:W-:Y:S01]  /*11de0*/  IMAD.MOV.U32 R9, RZ, RZ, R0 ;  /* 0x000000ffff097224 */ /* 0x000fe200078e0000 */
[----:B------:R-:W-:Y:S01]  /*11df0*/  ULDC.64 UR4, c[0x0][0x428] ;  /* 0x00010a0000047ab9 */ /* 0x000fe20000000a00 */
[----:B------:R-:W-:Y:S02]  /*11e00*/  ULDC.64 UR6, c[0x0][0x208] ;  /* 0x0000820000067ab9 */ /* 0x000fe40000000a00 */
[----:B---3--:R-:W-:Y:S01]  /*11e10*/  IMAD.MOV.U32 R0, RZ, RZ, R9 ;  /* 0x000000ffff007224 */ /* 0x008fe200078e0009 */
[----:B0-----:R-:W-:-:S13]  /*11e20*/  ISETP.NE.AND P0, PT, R6, 0x1, PT ;  /* 0x000000010600780c */ /* 0x001fda0003f05270 */
[----:B------:R-:W0:Y:S02]  /*11e30*/  @P0 LDC.64 R4, c[0x0][0x440] ;  /* 0x00011000ff040b82 */ /* 0x000e240000000a00 */
[----:B0-----:R-:W-:-:S05]  /*11e40*/  @P0 IMAD.HI.U32 R4, R9, R4, RZ ;  /* 0x0000000409040227 */ /* 0x001fca00078e00ff */
[----:B------:R-:W-:-:S04]  /*11e50*/  @P0 SHF.R.U32.HI R0, RZ, R5, R4 ;  /* 0x00000005ff000219 */ /* 0x000fc80000011604 */
[--C-:B------:R-:W-:Y:S01]  /*11e60*/  SHF.R.S32.HI R5, RZ, 0x1f, R0.reuse ;  /* 0x0000001fff057819 */ /* 0x100fe20000011400 */
[----:B------:R-:W-:-:S04]  /*11e70*/  IMAD.MOV R4, RZ, RZ, -R0 ;  /* 0x000000ffff047224 */ /* 0x000fc800078e0a00 */
[----:B------:R-:W-:Y:S02]  /*11e80*/  IMAD R9, R6, R4, R9 ;  /* 0x0000000406097224 */ /* 0x000fe400078e0209 */
[----:B------:R-:W-:Y:S02]  /*11e90*/  IMAD R6, R8, UR4, RZ ;  /* 0x0000000408067c24 */ /* 0x000fe4000f8e02ff */
[----:B------:R-:W-:Y:S01]  /*11ea0*/  IMAD.MOV.U32 R4, RZ, RZ, R0 ;  /* 0x000000ffff047224 */ /* 0x000fe200078e0000 */
[----:B------:R0:W-:Y:S01]  /*11eb0*/  STL [R1+0x8], R9 ;  /* 0x0000080901007387 */ /* 0x0001e20000100800 */
[C---:B------:R-:W-:Y:S02]  /*11ec0*/  IMAD R0, R7.reuse, UR5, R6 ;  /* 0x0000000507007c24 */ /* 0x040fe4000f8e0206 */
[----:B------:R-:W-:-:S04]  /*11ed0*/  IMAD.WIDE.U32 R4, R7, UR4, R4 ;  /* 0x0000000407047c25 */ /* 0x000fc8000f8e0004 */
[----:B------:R-:W-:Y:S01]  /*11ee0*/  IMAD.IADD R0, R5, 0x1, R0 ;  /* 0x0000000105007824 */ /* 0x000fe200078e0200 */
[----:B------:R-:W-:-:S04]  /*11ef0*/  LEA R2, P0, R4, R2, 0x2 ;  /* 0x0000000204027211 */ /* 0x000fc800078010ff */
[----:B------:R-:W-:-:S05]  /*11f00*/  LEA.HI.X R3, R4, R3, R0, 0x2, P0 ;  /* 0x0000000304037211 */ /* 0x000fca00000f1400 */
[----:B------:R0:W5:Y:S04]  /*11f10*/  LDG.E R17, desc[UR6][R2.64] ;  /* 0x0000000602117981 */ /* 0x000168000c1e1900 */
.L_x_248:
[----:B0-----:R-:W4:Y:S01]  /*11f20*/  LDL R2, [R1+0x14] ;  /* 0x0000140001027983 */ /* 0x001f220000100800 */
[----:B---3--:R-:W-:Y:S01]  /*11f30*/  IMAD R0, R19, 0x8, R18 ;  /* 0x0000000813007824 */ /* 0x008fe200078e0212 */
[----:B----4-:R-:W-:-:S04]  /*11f40*/  SHF.L.U32 R2, R2, 0x1f, RZ ;  /* 0x0000001f02027819 */ /* 0x010fc800000006ff */
[----:B------:R-:W0:Y:S02]  /*11f50*/  SYNCS.PHASECHK.TRANS64.TRYWAIT P0, [R0+URZ+0x36840], R2 ;  /* 0x03684002000075a7 */ /* 0x000e24000800017f */
[----:B0-----:R-:W-:Y:S05]  /*11f60*/  @!P0 BRA `(.L_x_249) ;  /* 0x0000005000208947 */ /* 0x001fea0003800000 */
.L_x_357:
[----:B------:R-:W1:Y:S02]  /*11f70*/  S2R R3, SR_TID.X ;  /* 0x0000000000037919 */ /* 0x000e640000002100 */
[----:B-1----:R-:W-:-:S04]  /*11f80*/  LOP3.LUT R3, R3, 0x7f, RZ, 0xc0, !PT ;  /* 0x0000007f03037812 */ /* 0x002fc800078ec0ff */
[----:B------:R-:W-:-:S13]  /*11f90*/  ISETP.NE.AND P0, PT, R3, RZ, PT ;  /* 0x000000ff0300720c */ /* 0x000fda0003f05270 */
[----:B------:R-:W-:Y:S05]  /*11fa0*/  @P0 BRA `(.L_x_250) ;  /* 0x00000000001c0947 */ /* 0x000fea0003800000 */
[----:B------:R-:W1:Y:S01]  /*11fb0*/  S2R R3, SR_TID.X ;  /* 0x0000000000037919 */ /* 0x000e620000002100 */
[----:B0-----:R-:W-:-:S04]  /*11fc0*/  IMAD.MOV.U32 R2, RZ, RZ, 0xa800 ;  /* 0x0000a800ff027424 */ /* 0x001fc800078e00ff */
[----:B------:R3:W-:Y:S01]  /*11fd0*/  SYNCS.ARRIVE.TRANS64 RZ, [R0+URZ+0x36830], R2 ;  /* 0x0368300200ff79a7 */ /* 0x0007e2000800003f */
[----:B-1----:R-:W-:-:S04]  /*11fe0*/  LOP3.LUT R3, R3, 0x1f, RZ, 0xc0, !PT ;  /* 0x0000001f03037812 */ /* 0x002fc800078ec0ff */
[----:B------:R-:W-:-:S13]  /*11ff0*/  ISETP.NE.AND P0, PT, R3, RZ, PT ;  /* 0x000000ff0300720c */ /* 0x000fda0003f05270 */
[----:B---3--:R-:W-:Y:S05]  /*12000*/  @!P0 BRA `(.L_x_250) ;  /* 0x0000000000048947 */ /* 0x008fea0003800000 */
[----:B------:R-:W-:Y:S01]  /*12010*/  BPT.TRAP 0x1 ;  /* 0x000000040000795c */ /* 0x000fe20000300000 */
.L_x_250:
[----:B------:R-:W3:Y:S04]  /*12020*/  LDL R3, [R1+0x8] ;  /* 0x0000080001037983 */ /* 0x000ee80000100800 */
[----:B0-----:R-:W4:Y:S01]  /*12030*/  LDL R2, [R1+0x18] ;  /* 0x0000180001027983 */ /* 0x001f220000100800 */
[----:B------:R-:W-:Y:S01]  /*12040*/  R2UR UR9, R0 ;  /* 0x00000000000972ca */ /* 0x000fe200000e0000 */
[----:B------:R-:W-:Y:S01]  /*12050*/  IMAD R0, R19, 0xa800, R18 ;  /* 0x0000a80013007824 */ /* 0x000fe200078e0212 */
[----:B------:R-:W-:Y:S01]  /*12060*/  UIADD3 UR4, UP0, UR36, 0x370, URZ ;  /* 0x0000037024047890 */ /* 0x000fe2000ff1e03f */
[----:B------:R-:W-:Y:S01]  /*12070*/  R2UR UR12, R16 ;  /* 0x00000000100c72ca */ /* 0x000fe200000e0000 */
[----:B------:R-:W-:Y:S01]  /*12080*/  UMOV UR10, URZ ;  /* 0x0000003f000a7c82 */ /* 0x000fe20008000000 */
[----:B-----5:R-:W-:Y:S01]  /*12090*/  R2UR UR13, R17 ;  /* 0x00000000110d72ca */ /* 0x020fe200000e0000 */
[----:B------:R-:W-:Y:S01]  /*120a0*/  UMOV UR6, 0x0 ;  /* 0x0000000000067882 */ /* 0x000fe20000000000 */
[----:B------:R-:W-:Y:S01]  /*120b0*/  R2UR UR8, R0 ;  /* 0x00000000000872ca */ /* 0x000fe200000e0000 */
[----:B------:R-:W-:Y:S01]  /*120c0*/  UMOV UR7, 0x14f00000 ;  /* 0x14f0000000077882 */ /* 0x000fe20000000000 */
[----:B------:R-:W-:Y:S01]  /*120d0*/  PLOP3.LUT P0, PT, PT, PT, PT, 0x80, 0x0 ;  /* 0x000000000000781c */ /* 0x000fe20003f0f070 */
[----:B------:R-:W-:-:S03]  /*120e0*/  UMOV UR16, 0x40 ;  /* 0x0000004000107882 */ /* 0x000fc60000000000 */
[----:B------:R-:W-:Y:S01]  /*120f0*/  UIADD3 UR9, UR9, 0x36830, URZ ;  /* 0x0003683009097890 */ /* 0x000fe2000fffe03f */
[----:B------:R-:W-:-:S05]  /*12100*/  P2R R0, PR, RZ, 0x1 ;  /* 0x00000001ff007803 */ /* 0x000fca0000000000 */
[----:B------:R0:W-:Y:S01]  /*12110*/  STL [R1+0x20], R0 ;  /* 0x0000200001007387 */ /* 0x0001e20000100800 */
[----:B------:R-:W-:Y:S02]  /*12120*/  UIADD3 UR14, UR8, 0x21400, URZ ;  /* 0x00021400080e7890 */ /* 0x000fe4000fffe03f */
[----:B------:R-:W-:Y:S02]  /*12130*/  UIADD3 UR15, UR8, 0x24c00, URZ ;  /* 0x00024c00080f7890 */ /* 0x000fe4000fffe03f */
[----:B------:R-:W-:-:S03]  /*12140*/  UIADD3 UR17, UR8, 0x28400, URZ ;  /* 0x0002840008117890 */ /* 0x000fc6000fffe03f */
[----:B------:R-:W-:Y:S01]  /*12150*/  UMOV UR8, UR14 ;  /* 0x0000000e00087c82 */ /* 0x000fe20008000000 */
[----:B------:R-:W-:Y:S01]  /*12160*/  UMOV UR14, 0x80 ;  /* 0x00000080000e7882 */ /* 0x000fe20000000000 */
[----:B---3--:R-:W-:Y:S02]  /*12170*/  R2UR UR11, R3 ;  /* 0x00000000030b72ca */ /* 0x008fe400000e0000 */
[----:B----4-:R-:W-:-:S13]  /*12180*/  R2UR UR5, R2 ;  /* 0x00000000020572ca */ /* 0x010fda00000e0000 */
[----:B------:R-:W-:Y:S02]  /*12190*/  UIMAD UR11, UR11, 0x70, UR5 ;  /* 0x000000700b0b78a4 */ /* 0x000fe4000f8e0205 */
[----:B------:R-:W-:-:S09]  /*121a0*/  UIADD3.X UR5, URZ, UR37, URZ, UP0, !UPT ;  /* 0x000000253f057290 */ /* 0x000fd200087fe43f */
[----:B------:R1:W-:Y:S02]  /*121b0*/  UTMALDG.4D [UR8], [UR4], desc[UR6] ;  /* 0x00000608040075b4 */ /* 0x0003e40008019000 */
[----:B-1----:R-:W-:Y:S01]  /*121c0*/  UMOV UR8, UR15 ;  /* 0x0000000f00087c82 */ /* 0x002fe20008000000 */
[----:B------:R-:W-:Y:S02]  /*121d0*/  UMOV UR10, UR16 ;  /* 0x00000010000a7c82 */ /* 0x000fe40008000000 */
[----:B------:R1:W-:Y:S02]  /*121e0*/  UTMALDG.4D [UR8], [UR4], desc[UR6] ;  /* 0x00000608040075b4 */ /* 0x0003e40008019000 */
[----:B-1----:R-:W-:Y:S01]  /*121f0*/  UMOV UR8, UR17 ;  /* 0x0000001100087c82 */ /* 0x002fe20008000000 */
[----:B------:R-:W-:Y:S02]  /*12200*/  UMOV UR10, UR14 ;  /* 0x0000000e000a7c82 */ /* 0x000fe40008000000 */
[----:B------:R0:W-:Y:S02]  /*12210*/  UTMALDG.4D [UR8], [UR4], desc[UR6] ;  /* 0x00000608040075b4 */ /* 0x0001e40008019000 */
[----:B0-----:R-:W-:Y:S01]  /*12220*/  NOP ;  /* 0x0000000000007918 */ /* 0x001fe20000000000 */
.L_x_246:
[----:B------:R-:W4:Y:S04]  /*12230*/  LDL.LU R3, [R1+0x30] ;  /* 0x0000300001037983 */ /* 0x000f280000300800 */
[----:B------:R-:W5:Y:S04]  /*12240*/  LDL.LU R5, [R1+0x2c] ;  /* 0x00002c0001057983 */ /* 0x000f680000300800 */
[----:B---3--:R-:W3:Y:S01]  /*12250*/  LDL.LU R4, [R1+0x3c] ;  /* 0x00003c0001047983 */ /* 0x008ee20000300800 */
[----:B------:R-:W-:Y:S05]  /*12260*/  WARPSYNC.ALL ;  /* 0x0000000000007948 */ /* 0x000fea0003800000 */
[----:B------:R-:W-:Y:S01]  /*12270*/  ULDC.64 UR6, c[0x0][0xa00] ;  /* 0x0002800000067ab9 */ /* 0x000fe20000000a00 */
[----:B------:R-:W-:Y:S01]  /*12280*/  ULDC.64 UR4, c[0x0][0x298] ;  /* 0x0000a60000047ab9 */ /* 0x000fe20000000a00 */
[----:B------:R-:W-:Y:S01]  /*12290*/  BAR.SYNC.DEFER_BLOCKING 0x8, 0x180 ;  /* 0x0206000000007b1d */ /* 0x000fe20000010000 */
[----:B------:R-:W-:Y:S01]  /*122a0*/  ISETP.NE.U32.AND P0, PT, RZ, UR6, PT ;  /* 0x00000006ff007c0c */ /* 0x000fe2000bf05070 */
[----:B------:R-:W-:-:S03]  /*122b0*/  VIADD R2, R18, 0x15400 ;  /* 0x0001540012027836 */ /* 0x000fc60000000000 */
[----:B------:R-:W-:Y:S01]  /*122c0*/  ISETP.NE.AND.EX P0, PT, RZ, UR7, PT, P0 ;  /* 0x00000007ff007c0c */ /* 0x000fe2000bf05300 */
[----:B------:R-:W-:Y:S01]  /*122d0*/  BSSY B6, `(.L_x_251) ;  /* 0x000001e000067945 */ /* 0x000fe20003800000 */
[----:B------:R-:W-:Y:S02]  /*122e0*/  LOP3.LUT P1, RZ, R2, 0x3ff, RZ, 0xc0, !PT ;  /* 0x000003ff02ff7812 */ /* 0x000fe4000782c0ff */
[----:B----4-:R-:W-:Y:S02]  /*122f0*/  SHF.R.S32.HI R0, RZ, 0x1f, R3 ;  /* 0x0000001fff007819 */ /* 0x010fe40000011403 */
[----:B-----5:R-:W-:-:S03]  /*12300*/  SEL R5, R5, RZ, !P0 ;  /* 0x000000ff05057207 */ /* 0x020fc60004000000 */
[----:B------:R-:W-:Y:S01]  /*12310*/  IMAD R0, R0, UR4, RZ ;  /* 0x0000000400007c24 */ /* 0x000fe2000f8e02ff */
[----:B---3--:R-:W-:-:S03]  /*12320*/  SEL R4, R4, RZ, !P0 ;  /* 0x000000ff04047207 */ /* 0x008fc60004000000 */
[C---:B------:R-:W-:Y:S02]  /*12330*/  IMAD R0, R3.reuse, UR5, R0 ;  /* 0x0000000503007c24 */ /* 0x040fe4000f8e0200 */
[----:B------:R-:W-:-:S04]  /*12340*/  IMAD.WIDE.U32 R2, R3, UR4, RZ ;  /* 0x0000000403027c25 */ /* 0x000fc8000f8e00ff */
[----:B------:R-:W-:Y:S01]  /*12350*/  IMAD.IADD R0, R3, 0x1, R0 ;  /* 0x0000000103007824 */ /* 0x000fe200078e0200 */
[----:B------:R0:W-:Y:S04]  /*12360*/  STL.64 [R1+0x50], R2 ;  /* 0x0000500201007387 */ /* 0x0001e80000100a00 */
[----:B------:R0:W-:Y:S04]  /*12370*/  STL [R1+0x2c], R5 ;  /* 0x00002c0501007387 */ /* 0x0001e80000100800 */
[----:B------:R0:W-:Y:S04]  /*12380*/  STL [R1+0x3c], R4 ;  /* 0x00003c0401007387 */ /* 0x0001e80000100800 */
[----:B------:R0:W-:Y:S01]  /*12390*/  STL [R1+0x30], R0 ;  /* 0x0000300001007387 */ /* 0x0001e20000100800 */
[----:B------:R-:W-:Y:S05]  /*123a0*/  @!P1 BRA `(.L_x_252) ;  /* 0x0000000000409947 */ /* 0x000fea0003800000 */
[----:B0-----:R-:W-:Y:S01]  /*123b0*/  MOV R2, 0x0 ;  /* 0x0000000000027802 */ /* 0x001fe20000000f00 */
        /* <DEDUP_REMOVED lines=9> */
[----:B--2---:R-:W-:Y:S02]  /*12450*/  IMAD.U32 R11, RZ, RZ, UR5 ;  /* 0x00000005ff0b7e24 */ /* 0x004fe4000f8e00ff */
[----:B------:R-:W-:Y:S02]  /*12460*/  IMAD.MOV.U32 R8, RZ, RZ, 0x70 ;  /* 0x00000070ff087424 */ /* 0x000fe400078e00ff */
[----:B------:R-:W-:Y:S02]  /*12470*/  IMAD.MOV.U32 R12, RZ, RZ, 0x1 ;  /* 0x00000001ff0c7424 */ /* 0x000fe400078e00ff */
[----:B------:R-:W-:-:S07]  /*12480*/  IMAD.MOV.U32 R13, RZ, RZ, RZ ;  /* 0x000000ffff0d7224 */ /* 0x000fce00078e00ff */
[----:B------:R-:W-:-:S07]  /*12490*/  LEPC R20, `(.L_x_252) ;  /* 0x000000001014794e */ /* 0x000fce0000000000 */
[----:B0-----:R-:W-:Y:S05]  /*124a0*/  CALL.ABS.NOINC R2 ;  /* 0x0000000002007343 */ /* 0x001fea0003c00000 */
.L_x_252:
[----:B------:R-:W-:Y:S05]  /*124b0*/  BSYNC B6 ;  /* 0x0000000000067941 */ /* 0x000fea0003800000 */
.L_x_251:
[----:B0-----:R-:W3:Y:S01]  /*124c0*/  LDL.LU R0, [R1+0x3c] ;  /* 0x00003c0001007983 */ /* 0x001ee20000300800 */
[----:B------:R-:W0:Y:S01]  /*124d0*/  LDC R8, c[0x0][0x448] ;  /* 0x00011200ff087b82 */ /* 0x000e220000000800 */
[----:B------:R-:W-:Y:S01]  /*124e0*/  ULDC.64 UR4, c[0x0][0x2d8] ;  /* 0x0000b60000047ab9 */ /* 0x000fe20000000a00 */
[----:B------:R-:W-:Y:S01]  /*124f0*/  ULDC.64 UR6, c[0x0][0x280] ;  /* 0x0000a00000067ab9 */ /* 0x000fe20000000a00 */
[----:B------:R-:W4:Y:S04]  /*12500*/  LDL.LU R4, [R1+0x30] ;  /* 0x0000300001047983 */ /* 0x000f280000300800 */
[----:B------:R-:W4:Y:S04]  /*12510*/  LDL.LU.64 R2, [R1+0x50] ;  /* 0x0000500001027983 */ /* 0x000f280000300a00 */
[----:B------:R-:W3:Y:S04]  /*12520*/  LDL.LU R6, [R1+0x2c] ;  /* 0x00002c0001067983 */ /* 0x000ee80000300800 */
[----:B------:R-:W3:Y:S01]  /*12530*/  LDL.LU R5, [R1+0x4] ;  /* 0x0000040001057983 */ /* 0x000ee20000300800 */
[----:B0-----:R-:W-:Y:S01]  /*12540*/  ISETP.NE.AND P0, PT, R8, 0x1, PT ;  /* 0x000000010800780c */ /* 0x001fe20003f05270 */
[----:B------:R-:W2:-:S12]  /*12550*/  S2R R9, SR_TID.X ;  /* 0x0000000000097919 */ /* 0x000e980000002100 */
[----:B------:R-:W0:Y:S01]  /*12560*/  @P0 LDC R7, c[0x0][0x450] ;  /* 0x00011400ff070b82 */ /* 0x000e220000000800 */
[----:B--2---:R-:W-:-:S05]  /*12570*/  IMAD.SHL.U32 R11, R9, 0x8, RZ ;  /* 0x00000008090b7824 */ /* 0x004fca00078e00ff */
[----:B------:R-:W-:-:S04]  /*12580*/  LOP3.LUT R11, R11, 0x38, RZ, 0xc0, !PT ;  /* 0x000000380b0b7812 */ /* 0x000fc800078ec0ff */
[----:B------:R-:W-:Y:S01]  /*12590*/  LOP3.LUT R10, R11, 0x40, RZ, 0xfc, !PT ;  /* 0x000000400b0a7812 */ /* 0x000fe200078efcff */
[----:B----4-:R-:W-:Y:S02]  /*125a0*/  IMAD.MOV.U32 R3, RZ, RZ, R4 ;  /* 0x000000ffff037224 */ /* 0x010fe400078e0004 */
[----:B------:R-:W1:Y:S01]  /*125b0*/  S2R R4, SR_TID.X ;  /* 0x0000000000047919 */ /* 0x000e620000002100 */
[----:B------:R-:W-:-:S04]  /*125c0*/  IMAD.WIDE.U32 R2, R16, UR4, R2 ;  /* 0x0000000410027c25 */ /* 0x000fc8000f8e0002 */
[----:B------:R-:W-:Y:S01]  /*125d0*/  IMAD R3, R16, UR5, R3 ;  /* 0x0000000510037c24 */ /* 0x000fe2000f8e0203 */
[----:B------:R-:W-:Y:S02]  /*125e0*/  ULDC.64 UR4, c[0x0][0x2e0] ;  /* 0x0000b80000047ab9 */ /* 0x000fe40000000a00 */
[----:B---3--:R-:W-:Y:S02]  /*125f0*/  IMAD R0, R0, UR4, RZ ;  /* 0x0000000400007c24 */ /* 0x008fe4000f8e02ff */
[----:B------:R-:W-:-:S04]  /*12600*/  IMAD.WIDE.U32 R2, R6, UR4, R2 ;  /* 0x0000000406027c25 */ /* 0x000fc8000f8e0002 */
[----:B------:R-:W-:Y:S01]  /*12610*/  IMAD R0, R6, UR5, R0 ;  /* 0x0000000506007c24 */ /* 0x000fe2000f8e0200 */
[----:B------:R-:W-:Y:S01]  /*12620*/  ULDC.64 UR4, c[0x0][0x2d0] ;  /* 0x0000b40000047ab9 */ /* 0x000fe20000000a00 */
[C---:B-1----:R-:W-:Y:S01]  /*12630*/  LOP3.LUT R6, R4.reuse, 0x7f, RZ, 0xc0, !PT ;  /* 0x0000007f04067812 */ /* 0x042fe200078ec0ff */
[----:B------:R-:W-:-:S03]  /*12640*/  IMAD.SHL.U32 R4, R4, 0x10, RZ ;  /* 0x0000001004047824 */ /* 0x000fc600078e00ff */
[----:B------:R-:W-:-:S04]  /*12650*/  SHF.R.U32.HI R6, RZ, 0x3, R6 ;  /* 0x00000003ff067819 */ /* 0x000fc80000011606 */
[----:B------:R-:W-:Y:S02]  /*12660*/  LOP3.LUT R4, R6, 0x70, R4, 0xf8, !PT ;  /* 0x0000007006047812 */ /* 0x000fe400078ef804 */
[----:B------:R-:W1:Y:S01]  /*12670*/  @P0 LDC R6, c[0x0][0x44c] ;  /* 0x00011300ff060b82 */ /* 0x000e620000000800 */
[----:B------:R-:W-:Y:S02]  /*12680*/  IMAD.SHL.U32 R5, R5, 0x80, RZ ;  /* 0x0000008005057824 */ /* 0x000fe400078e00ff */
[----:B------:R-:W-:-:S03]  /*12690*/  IMAD.IADD R3, R3, 0x1, R0 ;  /* 0x0000000103037824 */ /* 0x000fc600078e0200 */
[----:B------:R-:W-:-:S05]  /*126a0*/  LOP3.LUT R0, R4, R5, RZ, 0xfc, !PT ;  /* 0x0000000504007212 */ /* 0x000fca00078efcff */
[----:B------:R-:W-:Y:S02]  /*126b0*/  IMAD.MOV.U32 R4, RZ, RZ, R0 ;  /* 0x000000ffff047224 */ /* 0x000fe400078e0000 */
[----:B-1----:R-:W-:-:S05]  /*126c0*/  @P0 IMAD.HI.U32 R6, R0, R6, RZ ;  /* 0x0000000600060227 */ /* 0x002fca00078e00ff */
[----:B0-----:R-:W-:-:S05]  /*126d0*/  @P0 SHF.R.U32.HI R4, RZ, R7, R6 ;  /* 0x00000007ff040219 */ /* 0x001fca0000011606 */
[----:B------:R-:W-:-:S04]  /*126e0*/  IMAD.MOV R6, RZ, RZ, -R4 ;  /* 0x000000ffff067224 */ /* 0x000fc800078e0a04 */
[----:B------:R-:W-:Y:S01]  /*126f0*/  IMAD R0, R8, R6, R0 ;  /* 0x0000000608007224 */ /* 0x000fe200078e0200 */
[----:B------:R-:W-:Y:S01]  /*12700*/  SHF.R.S32.HI R6, RZ, 0x1f, R4 ;  /* 0x0000001fff067819 */ /* 0x000fe20000011404 */
[----:B------:R-:W-:-:S04]  /*12710*/  IMAD.WIDE.U32 R2, R4, UR4, R2 ;  /* 0x0000000404027c25 */ /* 0x000fc8000f8e0002 */
[----:B------:R-:W-:-:S04]  /*12720*/  IMAD R6, R6, UR4, RZ ;  /* 0x0000000406067c24 */ /* 0x000fc8000f8e02ff */
[----:B------:R-:W-:Y:S01]  /*12730*/  IMAD R4, R4, UR5, R6 ;  /* 0x0000000504047c24 */ /* 0x000fe2000f8e0206 */
[----:B------:R-:W-:-:S03]  /*12740*/  ULDC.64 UR4, c[0x0][0x2c8] ;  /* 0x0000b20000047ab9 */ /* 0x000fc60000000a00 */
[----:B------:R-:W-:Y:S01]  /*12750*/  IMAD.IADD R3, R3, 0x1, R4 ;  /* 0x0000000103037824 */ /* 0x000fe200078e0204 */
[----:B------:R-:W-:Y:S01]  /*12760*/  SHF.R.S32.HI R4, RZ, 0x1f, R0 ;  /* 0x0000001fff047819 */ /* 0x000fe20000011400 */
[----:B------:R-:W-:-:S04]  /*12770*/  IMAD.WIDE.U32 R2, R0, UR4, R2 ;  /* 0x0000000400027c25 */ /* 0x000fc8000f8e0002 */
[----:B------:R-:W-:Y:S01]  /*12780*/  IMAD R4, R4, UR4, RZ ;  /* 0x0000000404047c24 */ /* 0x000fe2000f8e02ff */
[----:B------:R-:W-:Y:S02]  /*12790*/  ULDC UR4, c[0x0][0x2b8] ;  /* 0x0000ae0000047ab9 */ /* 0x000fe40000000800 */
[----:B------:R-:W-:Y:S02]  /*127a0*/  ISETP.GE.AND P1, PT, R10, UR4, PT ;  /* 0x000000040a007c0c */ /* 0x000fe4000bf26270 */
[----:B------:R0:W5:Y:S01]  /*127b0*/  LDL R10, [R1+0x24] ;  /* 0x00002400010a7983 */ /* 0x0001620000100800 */
[----:B------:R-:W-:Y:S01]  /*127c0*/  IMAD R0, R0, UR5, R4 ;  /* 0x0000000500007c24 */ /* 0x000fe2000f8e0204 */
[----:B------:R-:W-:Y:S02]  /*127d0*/  LOP3.LUT R9, R11, 0x80, RZ, 0xfc, !PT ;  /* 0x000000800b097812 */ /* 0x000fe400078efcff */
[----:B------:R-:W-:Y:S01]  /*127e0*/  LEA R4, P3, R2, UR6, 0x1 ;  /* 0x0000000602047c11 */ /* 0x000fe2000f8608ff */
[----:B------:R-:W-:Y:S01]  /*127f0*/  IMAD.IADD R0, R3, 0x1, R0 ;  /* 0x0000000103007824 */ /* 0x000fe200078e0200 */
[----:B------:R-:W-:-:S02]  /*12800*/  ISETP.GE.AND P2, PT, R11, UR4, PT ;  /* 0x000000040b007c0c */ /* 0x000fc4000bf46270 */
[----:B------:R-:W-:Y:S01]  /*12810*/  ISETP.GE.AND P0, PT, R9, UR4, PT ;  /* 0x0000000409007c0c */ /* 0x000fe2000bf06270 */
[----:B------:R-:W-:Y:S01]  /*12820*/  UMOV UR4, 0xffffffff ;  /* 0xffffffff00047882 */ /* 0x000fe20000000000 */
[----:B------:R-:W-:Y:S02]  /*12830*/  LEA.HI.X R3, R2, UR7, R0, 0x1, P3 ;  /* 0x0000000702037c11 */ /* 0x000fe400098f0c00 */
[----:B0-----:R-:W-:Y:S09]  /*12840*/  BRA.DIV UR4, `(.L_x_253) ;  /* 0x0000004604fc7947 */ /* 0x001ff2000b800000 */
[----:B------:R-:W2:Y:S01]  /*12850*/  LDL.LU R7, [R1+0x44] ;  /* 0x0000440001077983 */ /* 0x000ea20000300800 */
[----:B------:R-:W0:Y:S02]  /*12860*/  S2R R6, SR_TID.X ;  /* 0x0000000000067919 */ /* 0x000e240000002100 */
[----:B0-----:R-:W-:-:S04]  /*12870*/  LOP3.LUT R6, R6, 0x7f, RZ, 0xc0, !PT ;  /* 0x0000007f06067812 */ /* 0x001fc800078ec0ff */
[----:B------:R-:W-:-:S05]  /*12880*/  SHF.R.U32.HI R6, RZ, 0x3, R6 ;  /* 0x00000003ff067819 */ /* 0x000fca0000011606 */
[----:B------:R-:W-:Y:S02]  /*12890*/  IMAD.IADD R0, R6, 0x1, R5 ;  /* 0x0000000106007824 */ /* 0x000fe400078e0205 */
[----:B------:R-:W0:Y:S02]  /*128a0*/  S2R R6, SR_TID.X ;  /* 0x0000000000067919 */ /* 0x000e240000002100 */
[----:B------:R-:W-:Y:S01]  /*128b0*/  VIADD R5, R0, 0x10 ;  /* 0x0000001000057836 */ /* 0x000fe20000000000 */
[----:B------:R-:W-:Y:S01]  /*128c0*/  SHFL.IDX PT, R9, R3, 0x1, 0x181f ;  /* 0x00381f0003097f89 */ /* 0x000fe200000e0000 */
[----:B0-----:R-:W-:-:S03]  /*128d0*/  IMAD.SHL.U32 R11, R6, 0x8, RZ ;  /* 0x00000008060b7824 */ /* 0x001fc600078e00ff */
[----:B------:R-:W-:Y:S02]  /*128e0*/  SHFL.IDX PT, R6, R3, RZ, 0x181f ;  /* 0x00181fff03067589 */ /* 0x000fe400000e0000 */
[----:B------:R-:W-:Y:S01]  /*128f0*/  LOP3.LUT R11, R11, 0x38, RZ, 0xc0, !PT ;  /* 0x000000380b0b7812 */ /* 0x000fe200078ec0ff */
[----:B------:R-:W-:Y:S01]  /*12900*/  ULDC.64 UR4, c[0x0][0x208] ;  /* 0x0000820000047ab9 */ /* 0x000fe20000000a00 */
[----:B--2---:R-:W-:Y:S02]  /*12910*/  IMAD R2, R7, R8, RZ ;  /* 0x0000000807027224 */ /* 0x004fe400078e02ff */
[----:B------:R-:W0:Y:S03]  /*12920*/  SHFL.IDX PT, R7, R4, RZ, 0x181f ;  /* 0x00181fff04077589 */ /* 0x000e2600000e0000 */
[-C--:B------:R-:W-:Y:S02]  /*12930*/  ISETP.GE.AND P4, PT, R0, R2.reuse, PT ;  /* 0x000000020000720c */ /* 0x080fe40003f86270 */
[----:B------:R-:W-:-:S02]  /*12940*/  ISETP.GE.AND P3, PT, R5, R2, PT ;  /* 0x000000020500720c */ /* 0x000fc40003f66270 */
[----:B------:R-:W1:Y:S09]  /*12950*/  SHFL.IDX PT, R5, R4, 0x1, 0x181f ;  /* 0x00381f0004057f89 */ /* 0x000e7200000e0000 */
[----:B0-----:R-:W-:-:S05]  /*12960*/  @!P4 LEA R7, P5, R11, R7, 0x1 ;  /* 0x000000070b07c211 */ /* 0x001fca00078a08ff */
[----:B------:R-:W-:-:S05]  /*12970*/  @!P4 IMAD.X R6, RZ, RZ, R6, P5 ;  /* 0x000000ffff06c224 */ /* 0x000fca00028e0606 */
[----:B------:R-:W-:-:S04]  /*12980*/  @!P4 LOP3.LUT R7, R7, R6, RZ, 0x3c, !PT ;  /* 0x000000060707c212 */ /* 0x000fc800078e3cff */
[----:B------:R-:W-:Y:S02]  /*12990*/  @!P4 LOP3.LUT R6, R7, R6, RZ, 0x3c, !PT ;  /* 0x000000060706c212 */ /* 0x000fe400078e3cff */
[----:B-1----:R-:W-:Y:S02]  /*129a0*/  @!P3 LEA R8, P5, R11, R5, 0x1 ;  /* 0x000000050b08b211 */ /* 0x002fe400078a08ff */
[----:B------:R-:W-:-:S03]  /*129b0*/  @!P4 LOP3.LUT R7, R7, R6, RZ, 0x3c, !PT ;  /* 0x000000060707c212 */ /* 0x000fc600078e3cff */
[----:B------:R-:W-:Y:S02]  /*129c0*/  @!P3 IMAD.X R5, RZ, RZ, R9, P5 ;  /* 0x000000ffff05b224 */ /* 0x000fe400028e0609 */
[----:B-----5:R-:W-:Y:S04]  /*129d0*/  @!P4 LDGSTS.E.BYPASS.LTC128B.128 [R10+0x15400], desc[UR4][R6.64], !P2 ;  /* 0x15400000060acfae */ /* 0x020fe8000d101d44 */
[----:B------:R-:W-:Y:S04]  /*129e0*/  @!P4 LDGSTS.E.BYPASS.LTC128B.128 [R10+0x19400], desc[UR4][R6.64+0x80], !P1 ;  /* 0x19400080060acfae */ /* 0x000fe8000c901d44 */
[----:B------:R0:W-:Y:S02]  /*129f0*/  @!P4 LDGSTS.E.BYPASS.LTC128B.128 [R10+0x1d400], desc[UR4][R6.64+0x100], !P0 ;  /* 0x1d400100060acfae */ /* 0x0001e4000c101d44 */
[----:B0-----:R-:W-:-:S02]  /*12a00*/  @!P3 IMAD.MOV.U32 R6, RZ, RZ, R8 ;  /* 0x000000ffff06b224 */ /* 0x001fc400078e0008 */
[----:B------:R-:W-:Y:S02]  /*12a10*/  @!P3 IMAD.MOV.U32 R7, RZ, RZ, R5 ;  /* 0x000000ffff07b224 */ /* 0x000fe400078e0005 */
[----:B------:R-:W-:-:S03]  /*12a20*/  VIADD R5, R0, 0x20 ;  /* 0x0000002000057836 */ /* 0x000fc60000000000 */
[----:B------:R-:W-:Y:S04]  /*12a30*/  @!P3 LDGSTS.E.BYPASS.LTC128B.128 [R10+0x15c00], desc[UR4][R6.64], !P2 ;  /* 0x15c00000060abfae */ /* 0x000fe8000d101d44 */
[----:B------:R-:W-:Y:S04]  /*12a40*/  @!P3 LDGSTS.E.BYPASS.LTC128B.128 [R10+0x19c00], desc[UR4][R6.64+0x80], !P1 ;  /* 0x19c00080060abfae */ /* 0x000fe8000c901d44 */
[----:B------:R0:W-:Y:S01]  /*12a50*/  @!P3 LDGSTS.E.BYPASS.LTC128B.128 [R10+0x1dc00], desc[UR4][R6.64+0x100], !P0 ;  /* 0x1dc00100060abfae */ /* 0x0001e2000c101d44 */
[----:B------:R-:W-:-:S03]  /*12a60*/  ISETP.GE.AND P3, PT, R5, R2, PT ;  /* 0x000000020500720c */ /* 0x000fc60003f66270 */
[----:B------:R-:W1:Y:S04]  /*12a70*/  SHFL.IDX PT, R5, R4, 0x2, 0x181f ;  /* 0x00581f0004057f89 */ /* 0x000e6800000e0000 */
[----:B------:R-:W0:Y:S06]  /*12a80*/  SHFL.IDX PT, R8, R3, 0x2, 0x181f ;  /* 0x00581f0003087f89 */ /* 0x000e2c00000e0000 */
[----:B-1----:R-:W-:-:S05]  /*12a90*/  @!P3 LEA R5, P4, R11, R5, 0x1 ;  /* 0x000000050b05b211 */ /* 0x002fca00078808ff */
[----:B0-----:R-:W-:-:S04]  /*12aa0*/  @!P3 IMAD.X R6, RZ, RZ, R8, P4 ;  /* 0x000000ffff06b224 */ /* 0x001fc800020e0608 */
[----:B------:R-:W-:Y:S02]  /*12ab0*/  @!P3 IMAD.MOV.U32 R7, RZ, RZ, R6 ;  /* 0x000000ffff07b224 */ /* 0x000fe400078e0006 */
[----:B------:R-:W-:Y:S02]  /*12ac0*/  @!P3 IMAD.MOV.U32 R6, RZ, RZ, R5 ;  /* 0x000000ffff06b224 */ /* 0x000fe400078e0005 */
[----:B------:R-:W-:-:S03]  /*12ad0*/  VIADD R5, R0, 0x30 ;  /* 0x0000003000057836 */ /* 0x000fc60000000000 */
[----:B------:R-:W-:Y:S04]  /*12ae0*/  @!P3 LDGSTS.E.BYPASS.LTC128B.128 [R10+0x16400], desc[UR4][R6.64], !P2 ;  /* 0x16400000060abfae */ /* 0x000fe8000d101d44 */
[----:B------:R-:W-:Y:S04]  /*12af0*/  @!P3 LDGSTS.E.BYPASS.LTC128B.128 [R10+0x1a400], desc[UR4][R6.64+0x80], !P1 ;  /* 0x1a400080060abfae */ /* 0x000fe8000c901d44 */
[----:B------:R0:W-:Y:S01]  /*12b00*/  @!P3 LDGSTS.E.BYPASS.LTC128B.128 [R10+0x1e400], desc[UR4][R6.64+0x100], !P0 ;  /* 0x1e400100060abfae */ /* 0x0001e2000c101d44 */
[----:B------:R-:W-:-:S03]  /*12b10*/  ISETP.GE.AND P3, PT, R5, R2, PT ;  /* 0x000000020500720c */ /* 0x000fc60003f66270 */
[----:B------:R-:W1:Y:S04]  /*12b20*/  SHFL.IDX PT, R5, R4, 0x3, 0x181f ;  /* 0x00781f0004057f89 */ /* 0x000e6800000e0000 */
[----:B0-----:R-:W0:Y:S06]  /*12b30*/  SHFL.IDX PT, R6, R3, 0x3, 0x181f ;  /* 0x00781f0003067f89 */ /* 0x001e2c00000e0000 */
        /* <DEDUP_REMOVED lines=27> */
[----:B------:R-:W-:Y:S02]  /*12cf0*/  @!P3 LDGSTS.E.BYPASS.LTC128B.128 [R10+0x17c00], desc[UR4][R6.64], !P2 ;  /* 0x17c00000060abfae */ /* 0x000fe4000d101d44 */
[----:B------:R-:W-:Y:S02]  /*12d00*/  ISETP.GE.AND P4, PT, R5, R2, PT ;  /* 0x000000020500720c */ /* 0x000fe40003f86270 */
[----:B------:R-:W0:Y:S04]  /*12d10*/  SHFL.IDX PT, R5, R4, 0x6, 0x181f ;  /* 0x00d81f0004057f89 */ /* 0x000e2800000e0000 */
[----:B------:R-:W-:Y:S04]  /*12d20*/  @!P3 LDGSTS.E.BYPASS.LTC128B.128 [R10+0x1bc00], desc[UR4][R6.64+0x80], !P1 ;  /* 0x1bc00080060abfae */ /* 0x000fe8000c901d44 */
[----:B------:R1:W-:Y:S04]  /*12d30*/  @!P3 LDGSTS.E.BYPASS.LTC128B.128 [R10+0x1fc00], desc[UR4][R6.64+0x100], !P0 ;  /* 0x1fc00100060abfae */ /* 0x0003e8000c101d44 */
[----:B-1----:R-:W1:Y:S01]  /*12d40*/  SHFL.IDX PT, R6, R3, 0x6, 0x181f ;  /* 0x00d81f0003067f89 */ /* 0x002e6200000e0000 */
[----:B0-----:R-:W-:-:S05]  /*12d50*/  @!P4 LEA R5, P3, R11, R5, 0x1 ;  /* 0x000000050b05c211 */ /* 0x001fca00078608ff */
[----:B-1----:R-:W-:-:S04]  /*12d60*/  @!P4 IMAD.X R6, RZ, RZ, R6, P3 ;  /* 0x000000ffff06c224 */ /* 0x002fc800018e0606 */
[----:B------:R-:W-:Y:S02]  /*12d70*/  @!P4 IMAD.MOV.U32 R7, RZ, RZ, R6 ;  /* 0x000000ffff07c224 */ /* 0x000fe400078e0006 */
[----:B------:R-:W-:Y:S02]  /*12d80*/  @!P4 IMAD.MOV.U32 R6, RZ, RZ, R5 ;  /* 0x000000ffff06c224 */ /* 0x000fe400078e0005 */
[----:B------:R0:W1:Y:S04]  /*12d90*/  SHFL.IDX PT, R5, R3, 0x7, 0x181f ;  /* 0x00f81f0003057f89 */ /* 0x00006800000e0000 */
[----:B------:R0:W-:Y:S04]  /*12da0*/  @!P4 LDGSTS.E.BYPASS.LTC128B.128 [R10+0x18400], desc[UR4][R6.64], !P2 ;  /* 0x18400000060acfae */ /* 0x0001e8000d101d44 */
[----:B------:R0:W-:Y:S04]  /*12db0*/  @!P4 LDGSTS.E.BYPASS.LTC128B.128 [R10+0x1c400], desc[UR4][R6.64+0x80], !P1 ;  /* 0x1c400080060acfae */ /* 0x0001e8000c901d44 */
[----:B------:R0:W-:Y:S04]  /*12dc0*/  @!P4 LDGSTS.E.BYPASS.LTC128B.128 [R10+0x20400], desc[UR4][R6.64+0x100], !P0 ;  /* 0x20400100060acfae */ /* 0x0001e8000c101d44 */
[----:B------:R0:W2:Y:S02]  /*12dd0*/  SHFL.IDX PT, R3, R4, 0x7, 0x181f ;  /* 0x00f81f0004037f89 */ /* 0x0000a400000e0000 */
.L_x_374:
[----:B------:R-:W-:Y:S01]  /*12de0*/  VIADD R0, R0, 0x70 ;  /* 0x0000007000007836 */ /* 0x000fe20000000000 */
[----:B------:R-:W-:Y:S04]  /*12df0*/  BSSY B0, `(.L_x_254) ;  /* 0x000000f000007945 */ /* 0x000fe80003800000 */
[----:B------:R-:W-:-:S13]  /*12e00*/  ISETP.GE.AND P3, PT, R0, R2, PT ;  /* 0x000000020000720c */ /* 0x000fda0003f66270 */
[----:B------:R-:W-:Y:S05]  /*12e10*/  @P3 BRA `(.L_x_255) ;  /* 0x0000000000303947 */ /* 0x000fea0003800000 */
[----:B0-----:R-:W0:Y:S01]  /*12e20*/  S2R R4, SR_TID.X ;  /* 0x0000000000047919 */ /* 0x001e220000002100 */
[----:B------:R-:W-:Y:S01]  /*12e30*/  ULDC.64 UR4, c[0x0][0x208] ;  /* 0x0000820000047ab9 */ /* 0x000fe20000000a00 */
[----:B0-----:R-:W-:-:S05]  /*12e40*/  IMAD.SHL.U32 R4, R4, 0x8, RZ ;  /* 0x0000000804047824 */ /* 0x001fca00078e00ff */
[----:B------:R-:W-:-:S04]  /*12e50*/  LOP3.LUT R4, R4, 0x38, RZ, 0xc0, !PT ;  /* 0x0000003804047812 */ /* 0x000fc800078ec0ff */
[----:B--2---:R-:W-:-:S05]  /*12e60*/  LEA R2, P3, R4, R3, 0x1 ;  /* 0x0000000304027211 */ /* 0x004fca00078608ff */
[----:B-1----:R-:W-:-:S05]  /*12e70*/  IMAD.X R3, RZ, RZ, R5, P3 ;  /* 0x000000ffff037224 */ /* 0x002fca00018e0605 */
[----:B------:R-:W-:Y:S01]  /*12e80*/  @!PT LDS RZ, [RZ] ;  /* 0x00000000fffff984 */ /* 0x000fe20000000800 */
[----:B------:R-:W-:Y:S01]  /*12e90*/  @!PT LDS RZ, [RZ] ;  /* 0x00000000fffff984 */ /* 0x000fe20000000800 */
[----:B------:R-:W-:Y:S01]  /*12ea0*/  @!PT LDS RZ, [RZ] ;  /* 0x00000000fffff984 */ /* 0x000fe20000000800 */
[----:B------:R3:W-:Y:S04]  /*12eb0*/  LDGSTS.E.BYPASS.LTC128B.128 [R10+0x18c00], desc[UR4][R2.64], !P2 ;  /* 0x18c00000020a7fae */ /* 0x0007e8000d101d44 */
[----:B------:R3:W-:Y:S04]  /*12ec0*/  LDGSTS.E.BYPASS.LTC128B.128 [R10+0x1cc00], desc[UR4][R2.64+0x80], !P1 ;  /* 0x1cc00080020a7fae */ /* 0x0007e8000c901d44 */
[----:B------:R3:W-:Y:S02]  /*12ed0*/  LDGSTS.E.BYPASS.LTC128B.128 [R10+0x20c00], desc[UR4][R2.64+0x100], !P0 ;  /* 0x20c00100020a7fae */ /* 0x0007e4000c101d44 */
.L_x_255:
[----:B------:R-:W-:Y:S05]  /*12ee0*/  BSYNC B0 ;  /* 0x0000000000007941 */ /* 0x000fea0003800000 */
.L_x_254:
[----:B------:R-:W-:Y:S01]  /*12ef0*/  NOP ;  /* 0x0000000000007918 */ /* 0x000fe20000000000 */
[----:B------:R-:W-:Y:S01]  /*12f00*/  PLOP3.LUT P0, PT, PT, PT, PT, 0x80, 0x0 ;  /* 0x000000000000781c */ /* 0x000fe20003f0f070 */
[----:B0-----:R-:W-:-:S12]  /*12f10*/  VIADD R6, R18, 0x36800 ;  /* 0x0003680012067836 */ /* 0x001fd80000000000 */
.L_x_256:
[----:B------:R-:W-:Y:S02]  /*12f20*/  PLOP3.LUT P1, PT, P1, P0, PT, 0xa2, 0x0 ;  /* 0x000000000000781c */ /* 0x000fe40000f21472 */
[----:B------:R-:W-:-:S08]  /*12f30*/  @P0 R2UR P1, UR4, R18 ;  /* 0x00000000120402ca */ /* 0x000fd00000020000 */
[----:B------:R-:W-:-:S05]  /*12f40*/  @P0 PLOP3.LUT P0, PT, P1, PT, PT, 0x80, 0x0 ;  /* 0x000000000000081c */ /* 0x000fca0000f0f070 */
[----:B------:R-:W-:Y:S01]  /*12f50*/  @!P1 SYNCS.ARRIVE.TRANS64.RED.A0T1 RZ, [UR4+0x36800], RZ ;  /* 0x036800ffffff99a7 */ /* 0x000fe20008200404 */
[----:B------:R-:W-:Y:S07]  /*12f60*/  @!P1 ARRIVES.LDGSTSBAR.64.TRANSCNT [UR4+0x36800] ;  /* 0x03680000ff0099b0 */ /* 0x000fee0008000a84 */
[----:B------:R-:W-:Y:S05]  /*12f70*/  @P0 BRA.U.ANY `(.L_x_256) ;  /* 0xfffffffd00e80947 */ /* 0x000fea000393ffff */
[----:B---3--:R-:W3:Y:S02]  /*12f80*/  LDL.LU R2, [R1+0x48] ;  /* 0x0000480001027983 */ /* 0x008ee40000300800 */
[----:B---3--:R-:W-:-:S05]  /*12f90*/  VIADD R2, R2, 0x1 ;  /* 0x0000000102027836 */ /* 0x008fca0000000000 */
[----:B------:R0:W-:Y:S01]  /*12fa0*/  STL [R1+0x48], R2 ;  /* 0x0000480201007387 */ /* 0x0001e20000100800 */
[----:B------:R-:W-:-:S04]  /*12fb0*/  LEA.HI R0, R2, R2, RZ, 0x1 ;  /* 0x0000000202007211 */ /* 0x000fc800078f08ff */
[----:B------:R-:W-:-:S05]  /*12fc0*/  LOP3.LUT R0, R0, 0xfffffffe, RZ, 0xc0, !PT ;  /* 0xfffffffe00007812 */ /* 0x000fca00078ec0ff */
[----:B------:R-:W-:-:S05]  /*12fd0*/  IMAD.IADD R0, R2, 0x1, -R0 ;  /* 0x0000000102007824 */ /* 0x000fca00078e0a00 */
[----:B------:R-:W-:Y:S01]  /*12fe0*/  SHF.L.U32 R0, R0, 0x1f, RZ ;  /* 0x0000001f00007819 */ /* 0x000fe200000006ff */
[----:B------:R-:W-:Y:S01]  /*12ff0*/  NOP ;  /* 0x0000000000007918 */ /* 0x000fe20000000000 */
[----:B------:R0:W-:Y:S01]  /*13000*/  SYNCS.ARRIVE.TRANS64.A1T0 RZ, [R18+URZ+0x36800], RZ ;  /* 0x036800ff12ff79a7 */ /* 0x0001e2000810003f */
[----:B------:R-:W-:Y:S01]  /*13010*/  BSSY B0, `(.L_x_257) ;  /* 0x0000003000007945 */ /* 0x000fe20003800000 */
[----:B------:R-:W3:Y:S03]  /*13020*/  SYNCS.PHASECHK.TRANS64.TRYWAIT P0, [R18+URZ+0x36820], R0 ;  /* 0x03682000120075a7 */ /* 0x000ee6000800017f */
[----:B0--3--:R-:W-:Y:S05]  /*13030*/  @!P0 BRA `(.L_x_258) ;  /* 0x0000004c00088947 */ /* 0x009fea0003800000 */
.L_x_375:
[----:B------:R-:W-:Y:S05]  /*13040*/  BSYNC B0 ;  /* 0x0000000000007941 */ /* 0x000fea0003800000 */
.L_x_257:
[----:B------:R-:W0:Y:S04]  /*13050*/  LDL R2, [R1+0x38] ;  /* 0x0000380001027983 */ /* 0x000e280000100800 */
[----:B--2---:R-:W2:Y:S01]  /*13060*/  LDL R3, [R1+0x28] ;  /* 0x0000280001037983 */ /* 0x004ea20000100800 */
[----:B------:R-:W-:Y:S01]  /*13070*/  BSSY B0, `(.L_x_259) ;  /* 0x0000246000007945 */ /* 0x000fe20003800000 */
[----:B0-----:R-:W-:-:S05]  /*13080*/  VIADD R0, R2, 0xfffffffe ;  /* 0xfffffffe02007836 */ /* 0x001fca0000000000 */
[----:B--2---:R-:W-:-:S13]  /*13090*/  ISETP.GE.AND P0, PT, R0, R3, PT ;  /* 0x000000030000720c */ /* 0x004fda0003f06270 */
[----:B------:R-:W-:Y:S05]  /*130a0*/  @!P0 BRA `(.L_x_260) ;  /* 0x0000002400088947 */ /* 0x000fea0003800000 */
[----:B------:R-:W2:Y:S04]  /*130b0*/  LDL.LU R2, [R1+0x58] ;  /* 0x0000580001027983 */ /* 0x000ea80000300800 */
[----:B-1----:R-:W3:Y:S04]  /*130c0*/  LDL.LU R5, [R1+0x34] ;  /* 0x0000340001057983 */ /* 0x002ee80000300800 */
[----:B------:R-:W4:Y:S01]  /*130d0*/  LDL.LU R4, [R1+0x40] ;  /* 0x0000400001047983 */ /* 0x000f220000300800 */
[----:B------:R-:W-:Y:S01]  /*130e0*/  LOP3.LUT R12, RZ, R3, RZ, 0x33, !PT ;  /* 0x00000003ff0c7212 */ /* 0x000fe200078e33ff */
[----:B------:R-:W-:Y:S01]  /*130f0*/  BSSY B2, `(.L_x_261) ;  /* 0x00000c6000027945 */ /* 0x000fe20003800000 */
[----:B--2---:R-:W-:-:S04]  /*13100*/  VIADD R2, R2, 0x1 ;  /* 0x0000000102027836 */ /* 0x004fc80000000000 */
[----:B---3--:R-:W-:-:S05]  /*13110*/  IMAD R2, R2, R5, RZ ;  /* 0x0000000502027224 */ /* 0x008fca00078e02ff */
[----:B----4-:R-:W-:-:S05]  /*13120*/  VIMNMX R4, R4, R2, PT ;  /* 0x0000000204047248 */ /* 0x010fca0003fe0100 */
[----:B------:R-:W-:-:S05]  /*13130*/  IMAD.MOV R2, RZ, RZ, -R4 ;  /* 0x000000ffff027224 */ /* 0x000fca00078e0a04 */
[----:B------:R-:W-:-:S05]  /*13140*/  VIADDMNMX R12, R2, 0x1, R12, !PT ;  /* 0x00000001020c7846 */ /* 0x000fca000780010c */
[----:B------:R-:W-:-:S05]  /*13150*/  IMAD.IADD R2, R4, 0x1, R12 ;  /* 0x0000000104027824 */ /* 0x000fca00078e020c */
[----:B------:R-:W-:-:S04]  /*13160*/  LOP3.LUT R2, R2, 0x1, RZ, 0xc0, !PT ;  /* 0x0000000102027812 */ /* 0x000fc800078ec0ff */
[----:B------:R-:W-:-:S13]  /*13170*/  ISETP.NE.U32.AND P0, PT, R2, 0x1, PT ;  /* 0x000000010200780c */ /* 0x000fda0003f05070 */
[----:B------:R-:W-:Y:S05]  /*13180*/  @P0 BRA `(.L_x_262) ;  /* 0x0000000800f00947 */ /* 0x000fea0003800000 */
[----:B------:R-:W2:Y:S04]  /*13190*/  LDL R5, [R1+0x20] ;  /* 0x0000200001057983 */ /* 0x000ea80000100800 */
[----:B------:R-:W3:Y:S01]  /*131a0*/  LDL R3, [R1+0x14] ;  /* 0x0000140001037983 */ /* 0x000ee20000100800 */
[----:B------:R-:W-:Y:S01]  /*131b0*/  VIADD R9, R19, 0x1 ;  /* 0x0000000113097836 */ /* 0x000fe20000000000 */
[----:B------:R-:W-:Y:S04]  /*131c0*/  BSSY B1, `(.L_x_263) ;  /* 0x00000b4000017945 */ /* 0x000fe80003800000 */
[----:B------:R-:W-:-:S04]  /*131d0*/  ISETP.NE.AND P0, PT, R9, 0x2, PT ;  /* 0x000000020900780c */ /* 0x000fc80003f05270 */
[----:B------:R-:W-:Y:S02]  /*131e0*/  SEL R13, RZ, 0x1, P0 ;  /* 0x00000001ff0d7807 */ /* 0x000fe40000000000 */
[----:B------:R-:W-:Y:S02]  /*131f0*/  SEL R9, R9, RZ, P0 ;  /* 0x000000ff09097207 */ /* 0x000fe40000000000 */
[----:B--2---:R-:W-:Y:S02]  /*13200*/  ISETP.NE.AND P1, PT, R5, RZ, PT ;  /* 0x000000ff0500720c */ /* 0x004fe40003f25270 */
[----:B---3--:R-:W-:-:S11]  /*13210*/  LOP3.LUT R13, R3, R13, RZ, 0x3c, !PT ;  /* 0x0000000d030d7212 */ /* 0x008fd600078e3cff */
[----:B------:R-:W-:Y:S05]  /*13220*/  @!P1 BRA `(.L_x_264) ;  /* 0x0000000800b49947 */ /* 0x000fea0003800000 */
[----:B------:R-:W-:Y:S01]  /*13230*/  ULDC.64 UR4, c[0x0][0x418] ;  /* 0x0001060000047ab9 */ /* 0x000fe20000000a00 */
[----:B------:R-:W-:Y:S01]  /*13240*/  IMAD.MOV.U32 R5, RZ, RZ, R17 ;  /* 0x000000ffff057224 */ /* 0x000fe200078e0011 */
[----:B------:R-:W-:-:S04]  /*13250*/  ISETP.NE.U32.AND P0, PT, RZ, UR4, PT ;  /* 0x00000004ff007c0c */ /* 0x000fc8000bf05070 */
[----:B------:R-:W-:-:S13]  /*13260*/  ISETP.NE.AND.EX P0, PT, RZ, UR5, PT, P0 ;  /* 0x00000005ff007c0c */ /* 0x000fda000bf05300 */
[----:B------:R-:W-:Y:S05]  /*13270*/  @!P0 BRA `(.L_x_265) ;  /* 0x0000000000508947 */ /* 0x000fea0003800000 */
[----:B------:R-:W2:Y:S01]  /*13280*/  LDL R10, [R1+0x1c] ;  /* 0x00001c00010a7983 */ /* 0x000ea20000100800 */
[----:B------:R-:W0:Y:S01]  /*13290*/  LDC R7, c[0x0][0x43c] ;  /* 0x00010f00ff077b82 */ /* 0x000e220000000800 */
[----:B------:R-:W-:Y:S02]  /*132a0*/  ULDC.64 UR6, c[0x0][0x428] ;  /* 0x00010a0000067ab9 */ /* 0x000fe40000000a00 */
[----:B------:R-:W3:Y:S01]  /*132b0*/  LDL R8, [R1+0x10] ;  /* 0x0000100001087983 */ /* 0x000ee20000100800 */
[----:B------:R-:W-:Y:S01]  /*132c0*/  ULDC.64 UR8, c[0x0][0x208] ;  /* 0x0000820000087ab9 */ /* 0x000fe20000000a00 */
[----:B0-----:R-:W-:-:S13]  /*132d0*/  ISETP.NE.AND P0, PT, R7, 0x1, PT ;  /* 0x000000010700780c */ /* 0x001fda0003f05270 */
[----:B------:R-:W0:Y:S02]  /*132e0*/  @P0 LDC.64 R2, c[0x0][0x440] ;  /* 0x00011000ff020b82 */ /* 0x000e240000000a00 */
[----:B0-----:R-:W-:-:S04]  /*132f0*/  @P0 IMAD.HI.U32 R5, R0, R2, RZ ;  /* 0x0000000200050227 */ /* 0x001fc800078e00ff */
[----:B------:R-:W-:Y:S01]  /*13300*/  IMAD.MOV.U32 R2, RZ, RZ, R0 ;  /* 0x000000ffff027224 */ /* 0x000fe200078e0000 */
[----:B------:R-:W-:-:S05]  /*13310*/  @P0 SHF.R.U32.HI R2, RZ, R3, R5 ;  /* 0x00000003ff020219 */ /* 0x000fca0000011605 */
[----:B------:R-:W-:-:S04]  /*13320*/  IMAD.MOV R3, RZ, RZ, -R2 ;  /* 0x000000ffff037224 */ /* 0x000fc800078e0a02 */
[----:B------:R-:W-:Y:S01]  /*13330*/  IMAD R0, R7, R3, R0 ;  /* 0x0000000307007224 */ /* 0x000fe200078e0200 */
[----:B------:R-:W-:Y:S01]  /*13340*/  SHF.R.S32.HI R3, RZ, 0x1f, R2 ;  /* 0x0000001fff037819 */ /* 0x000fe20000011402 */
[----:B--2---:R-:W-:-:S04]  /*13350*/  IMAD R5, R10, UR6, RZ ;  /* 0x000000060a057c24 */ /* 0x004fc8000f8e02ff */
[C---:B---3--:R-:W-:Y:S02]  /*13360*/  IMAD R5, R8.reuse, UR7, R5 ;  /* 0x0000000708057c24 */ /* 0x048fe4000f8e0205 */
[----:B------:R-:W-:-:S04]  /*13370*/  IMAD.WIDE.U32 R2, R8, UR6, R2 ;  /* 0x0000000608027c25 */ /* 0x000fc8000f8e0002 */
[----:B------:R-:W-:Y:S01]  /*13380*/  IMAD.IADD R3, R5, 0x1, R3 ;  /* 0x0000000105037824 */ /* 0x000fe200078e0203 */
[----:B------:R-:W-:-:S04]  /*13390*/  LEA R10, P0, R2, UR4, 0x2 ;  /* 0x00000004020a7c11 */ /* 0x000fc8000f8010ff */
[----:B------:R-:W-:-:S05]  /*133a0*/  LEA.HI.X R11, R2, UR5, R3, 0x2, P0 ;  /* 0x00000005020b7c11 */ /* 0x000fca00080f1403 */
[----:B------:R0:W5:Y:S04]  /*133b0*/  LDG.E R5, desc[UR8][R10.64] ;  /* 0x000000080a057981 */ /* 0x000168000c1e1900 */
.L_x_265:
[----:B------:R-:W-:Y:S01]  /*133c0*/  IMAD R3, R9, 0x8, R18 ;  /* 0x0000000809037824 */ /* 0x000fe200078e0212 */
[----:B------:R-:W-:Y:S01]  /*133d0*/  SHF.L.U32 R2, R13, 0x1f, RZ ;  /* 0x0000001f0d027819 */ /* 0x000fe200000006ff */
[----:B------:R-:W-:Y:S03]  /*133e0*/  BSSY B3, `(.L_x_266) ;  /* 0x0000003000037945 */ /* 0x000fe60003800000 */
[----:B------:R-:W1:Y:S02]  /*133f0*/  SYNCS.PHASECHK.TRANS64.TRYWAIT P0, [R3+URZ+0x36840], R2 ;  /* 0x03684002030075a7 */ /* 0x000e64000800017f */
[----:B-1----:R-:W-:Y:S05]  /*13400*/  @!P0 BRA `(.L_x_267) ;  /* 0x0000004800288947 */ /* 0x002fea0003800000 */
.L_x_376:
[----:B------:R-:W-:Y:S05]  /*13410*/  BSYNC B3 ;  /* 0x0000000000037941 */ /* 0x000fea0003800000 */
.L_x_266:
[----:B------:R-:W2:Y:S01]  /*13420*/  S2R R7, SR_TID.X ;  /* 0x0000000000077919 */ /* 0x000ea20000002100 */
[----:B------:R-:W-:Y:S01]  /*13430*/  BSSY B3, `(.L_x_268) ;  /* 0x000000b000037945 */ /* 0x000fe20003800000 */
[----:B--2---:R-:W-:-:S04]  /*13440*/  LOP3.LUT R7, R7, 0x7f, RZ, 0xc0, !PT ;  /* 0x0000007f07077812 */ /* 0x004fc800078ec0ff */
[----:B------:R-:W-:-:S13]  /*13450*/  ISETP.NE.AND P1, PT, R7, RZ, PT ;  /* 0x000000ff0700720c */ /* 0x000fda0003f25270 */
[----:B------:R-:W-:Y:S05]  /*13460*/  @P1 BRA `(.L_x_269) ;  /* 0x00000000001c1947 */ /* 0x000fea0003800000 */
[----:B------:R-:W2:Y:S01]  /*13470*/  S2R R7, SR_TID.X ;  /* 0x0000000000077919 */ /* 0x000ea20000002100 */
[----:B-1----:R-:W-:-:S04]  /*13480*/  IMAD.MOV.U32 R2, RZ, RZ, 0xa800 ;  /* 0x0000a800ff027424 */ /* 0x002fc800078e00ff */
[----:B------:R3:W-:Y:S01]  /*13490*/  SYNCS.ARRIVE.TRANS64 RZ, [R3+URZ+0x36830], R2 ;  /* 0x0368300203ff79a7 */ /* 0x0007e2000800003f */
[----:B--2---:R-:W-:-:S04]  /*134a0*/  LOP3.LUT R7, R7, 0x1f, RZ, 0xc0, !PT ;  /* 0x0000001f07077812 */ /* 0x004fc800078ec0ff */
[----:B------:R-:W-:-:S13]  /*134b0*/  ISETP.NE.AND P0, PT, R7, RZ, PT ;  /* 0x000000ff0700720c */ /* 0x000fda0003f05270 */
[----:B---3--:R-:W-:Y:S05]  /*134c0*/  @!P0 BRA `(.L_x_269) ;  /* 0x0000000000048947 */ /* 0x008fea0003800000 */
[----:B------:R-:W-:Y:S01]  /*134d0*/  BPT.TRAP 0x1 ;  /* 0x000000040000795c */ /* 0x000fe20000300000 */
.L_x_269:
[----:B------:R-:W-:Y:S05]  /*134e0*/  BSYNC B3 ;  /* 0x0000000000037941 */ /* 0x000fea0003800000 */
.L_x_268:
[----:B-1----:R-:W2:Y:S01]  /*134f0*/  LDL R2, [R1+0x18] ;  /* 0x0000180001027983 */ /* 0x002ea20000100800 */
[----:B------:R-:W-:Y:S01]  /*13500*/  IMAD.MOV.U32 R14, RZ, RZ, RZ ;  /* 0x000000ffff0e7224 */ /* 0x000fe200078e00ff */
[----:B------:R-:W-:Y:S01]  /*13510*/  UIADD3 UR4, UP0, UR36, 0x370, URZ ;  /* 0x0000037024047890 */ /* 0x000fe2000ff1e03f */
[----:B------:R-:W-:Y:S01]  /*13520*/  IMAD R8, R9, 0xa800, R18 ;  /* 0x0000a80009087824 */ /* 0x000fe200078e0212 */
[----:B------:R-:W-:Y:S01]  /*13530*/  PLOP3.LUT P0, PT, PT, PT, PT, 0x80, 0x0 ;  /* 0x000000000000781c */ /* 0x000fe20003f0f070 */
[----:B------:R-:W-:Y:S01]  /*13540*/  VIADD R3, R3, 0x36830 ;  /* 0x0003683003037836 */ /* 0x000fe20000000000 */
[----:B------:R-:W-:Y:S01]  /*13550*/  R2UR UR10, R14 ;  /* 0x000000000e0a72ca */ /* 0x000fe200000e0000 */
[----:B------:R-:W-:Y:S01]  /*13560*/  VIADD R7, R8, 0x21400 ;  /* 0x0002140008077836 */ /* 0x000fe20000000000 */
[----:B------:R-:W-:Y:S01]  /*13570*/  UIADD3.X UR5, URZ, UR37, URZ, UP0, !UPT ;  /* 0x000000253f057290 */ /* 0x000fe200087fe43f */
[----:B------:R-:W-:Y:S01]  /*13580*/  UMOV UR6, 0x0 ;  /* 0x0000000000067882 */ /* 0x000fe20000000000 */
[----:B------:R-:W-:Y:S01]  /*13590*/  UMOV UR7, 0x14f00000 ;  /* 0x14f0000000077882 */ /* 0x000fe20000000000 */
[----:B--2---:R-:W-:-:S10]  /*135a0*/  IMAD R2, R0, 0x70, R2 ;  /* 0x0000007000027824 */ /* 0x004fd400078e0202 */
.L_x_270:
[----:B------:R-:W-:-:S13]  /*135b0*/  @P0 ELECT P2, URZ, PT ;  /* 0x00000000003f082f */ /* 0x000fda0003840000 */
[----:B-----5:R-:W-:Y:S02]  /*135c0*/  @P2 R2UR UR13, R5 ;  /* 0x00000000050d22ca */ /* 0x020fe400000e0000 */
[----:B------:R-:W-:Y:S02]  /*135d0*/  @P2 R2UR UR12, R16 ;  /* 0x00000000100c22ca */ /* 0x000fe400000e0000 */
[----:B------:R-:W-:Y:S02]  /*135e0*/  @P2 R2UR UR11, R2 ;  /* 0x00000000020b22ca */ /* 0x000fe400000e0000 */
[----:B------:R-:W-:Y:S02]  /*135f0*/  @P2 R2UR UR9, R3 ;  /* 0x00000000030922ca */ /* 0x000fe400000e0000 */
[----:B------:R-:W-:Y:S02]  /*13600*/  @P2 R2UR UR8, R7 ;  /* 0x00000000070822ca */ /* 0x000fe400000e0000 */
[----:B------:R-:W-:-:S02]  /*13610*/  @P2 PLOP3.LUT P0, PT, P2, PT, PT, 0x8, 0x0 ;  /* 0x000000000000281c */ /* 0x000fc4000170e170 */
[----:B------:R-:W-:-:S09]  /*13620*/  PLOP3.LUT P2, PT, PT, PT, PT, 0x8, 0x0 ;  /* 0x000000000000781c */ /* 0x000fd20003f4e170 */
[----:B------:R1:W-:Y:S02]  /*13630*/  UTMALDG.4D [UR8], [UR4], desc[UR6] ;  /* 0x00000608040075b4 */ /* 0x0003e40008019000 */
[----:B-1----:R-:W-:Y:S05]  /*13640*/  @P0 BRA.U.ANY `(.L_x_270) ;  /* 0xfffffffd00d80947 */ /* 0x002fea000393ffff */
[----:B------:R-:W-:Y:S01]  /*13650*/  IMAD.MOV.U32 R20, RZ, RZ, 0x40 ;  /* 0x00000040ff147424 */ /* 0x000fe200078e00ff */
[----:B------:R-:W-:Y:S01]  /*13660*/  PLOP3.LUT P0, PT, PT, PT, PT, 0x80, 0x0 ;  /* 0x000000000000781c */ /* 0x000fe20003f0f070 */
[----:B------:R-:W-:Y:S01]  /*13670*/  VIADD R7, R8, 0x24c00 ;  /* 0x00024c0008077836 */ /* 0x000fe20000000000 */
[----:B------:R-:W-:Y:S01]  /*13680*/  UMOV UR6, 0x0 ;  /* 0x0000000000067882 */ /* 0x000fe20000000000 */
[----:B------:R-:W-:Y:S01]  /*13690*/  UMOV UR7, 0x14f00000 ;  /* 0x14f0000000077882 */ /* 0x000fe20000000000 */
[----:B------:R-:W-:-:S15]  /*136a0*/  R2UR UR10, R20 ;  /* 0x00000000140a72ca */ /* 0x000fde00000e0000 */
.L_x_271:
[----:B------:R-:W-:-:S13]  /*136b0*/  @P0 ELECT P2, URZ, PT ;  /* 0x00000000003f082f */ /* 0x000fda0003840000 */
[----:B------:R-:W-:Y:S02]  /*136c0*/  @P2 R2UR UR13, R5 ;  /* 0x00000000050d22ca */ /* 0x000fe400000e0000 */
        /* <DEDUP_REMOVED lines=14> */
.L_x_272:
        /* <DEDUP_REMOVED lines=10> */
[----:B------:R-:W2:Y:S01]  /*13850*/  LDL.LU R7, [R1+0x14] ;  /* 0x0000140001077983 */ /* 0x000ea20000300800 */
[----:B------:R-:W-:Y:S01]  /*13860*/  IMAD R3, R19, 0x8, R6 ;  /* 0x0000000813037824 */ /* 0x000fe200078e0206 */
[----:B------:R-:W-:Y:S01]  /*13870*/  BSSY B3, `(.L_x_273) ;  /* 0x0000004000037945 */ /* 0x000fe20003800000 */
[----:B--2---:R-:W-:-:S04]  /*13880*/  SHF.L.U32 R2, R7, 0x1f, RZ ;  /* 0x0000001f07027819 */ /* 0x004fc800000006ff */
[----:B------:R-:W1:Y:S02]  /*13890*/  SYNCS.PHASECHK.TRANS64.TRYWAIT P0, [R3+URZ+0x60], R2 ;  /* 0x00006002030075a7 */ /* 0x000e64000800017f */
[----:B-1----:R-:W-:Y:S05]  /*138a0*/  @!P0 BRA `(.L_x_274) ;  /* 0x0000004400148947 */ /* 0x002fea0003800000 */
.L_x_377:
[----:B------:R-:W-:Y:S05]  /*138b0*/  BSYNC B3 ;  /* 0x0000000000037941 */ /* 0x000fea0003800000 */
.L_x_273:
[----:B------:R-:W-:Y:S01]  /*138c0*/  BSSY B3, `(.L_x_275) ;  /* 0x000000c000037945 */ /* 0x000fe20003800000 */
[----:B0-----:R-:W-:Y:S02]  /*138d0*/  IMAD.MOV.U32 R10, RZ, RZ, 0x0 ;  /* 0x00000000ff0a7424 */ /* 0x001fe400078e00ff */
[----:B------:R-:W-:Y:S01]  /*138e0*/  IMAD.MOV.U32 R11, RZ, RZ, 0x14f00000 ;  /* 0x14f00000ff0b7424 */ /* 0x000fe200078e00ff */
[----:B------:R-:W-:Y:S06]  /*138f0*/  @P1 BRA `(.L_x_276) ;  /* 0x0000000000201947 */ /* 0x000fec0003800000 */
[----:B------:R-:W0:Y:S01]  /*13900*/  S2R R7, SR_TID.X ;  /* 0x0000000000077919 */ /* 0x000e220000002100 */
[----:B-1----:R-:W-:Y:S02]  /*13910*/  IMAD R2, R19, 0x8, R18 ;  /* 0x0000000813027824 */ /* 0x002fe400078e0212 */
[----:B------:R-:W-:-:S04]  /*13920*/  IMAD.MOV.U32 R3, RZ, RZ, 0xa800 ;  /* 0x0000a800ff037424 */ /* 0x000fc800078e00ff */
[----:B------:R2:W-:Y:S01]  /*13930*/  SYNCS.ARRIVE.TRANS64 RZ, [R2+URZ+0x36850], R3 ;  /* 0x0368500302ff79a7 */ /* 0x0005e2000800003f */
[----:B0-----:R-:W-:-:S04]  /*13940*/  LOP3.LUT R7, R7, 0x1f, RZ, 0xc0, !PT ;  /* 0x0000001f07077812 */ /* 0x001fc800078ec0ff */
[----:B------:R-:W-:-:S13]  /*13950*/  ISETP.NE.AND P0, PT, R7, RZ, PT ;  /* 0x000000ff0700720c */ /* 0x000fda0003f05270 */
[----:B--2---:R-:W-:Y:S05]  /*13960*/  @!P0 BRA `(.L_x_276) ;  /* 0x0000000000048947 */ /* 0x004fea0003800000 */
[----:B------:R-:W-:Y:S01]  /*13970*/  BPT.TRAP 0x1 ;  /* 0x000000040000795c */ /* 0x000fe20000300000 */
.L_x_276:
[----:B------:R-:W-:Y:S05]  /*13980*/  BSYNC B3 ;  /* 0x0000000000037941 */ /* 0x000fea0003800000 */
.L_x_275:
[----:B------:R-:W2:Y:S04]  /*13990*/  LDL R8, [R1+0x18] ;  /* 0x0000180001087983 */ /* 0x000ea80000100800 */
[----:B------:R-:W2:Y:S01]  /*139a0*/  LDL.LU R7, [R1+0x8] ;  /* 0x0000080001077983 */ /* 0x000ea20000300800 */
[----:B------:R-:W-:Y:S01]  /*139b0*/  R2UR UR10, R14 ;  /* 0x000000000e0a72ca */ /* 0x000fe200000e0000 */
[C-C-:B-1----:R-:W-:Y:S01]  /*139c0*/  IMAD R3, R19.reuse, 0x8, R18.reuse ;  /* 0x0000000813037824 */ /* 0x142fe200078e0212 */
[----:B------:R-:W-:Y:S01]  /*139d0*/  R2UR UR6, R10 ;  /* 0x000000000a0672ca */ /* 0x000fe200000e0000 */
[----:B------:R-:W-:Y:S01]  /*139e0*/  IMAD R2, R19, 0xa800, R18 ;  /* 0x0000a80013027824 */ /* 0x000fe200078e0212 */
[----:B------:R-:W-:Y:S01]  /*139f0*/  R2UR UR7, R11 ;  /* 0x000000000b0772ca */ /* 0x000fe200000e0000 */
[----:B------:R-:W-:Y:S01]  /*13a00*/  UIADD3 UR4, UP0, UR36, 0x470, URZ ;  /* 0x0000047024047890 */ /* 0x000fe2000ff1e03f */
[----:B------:R-:W-:Y:S01]  /*13a10*/  PLOP3.LUT P0, PT, PT, PT, PT, 0x80, 0x0 ;  /* 0x000000000000781c */ /* 0x000fe20003f0f070 */
[----:B------:R-:W-:-:S02]  /*13a20*/  VIADD R3, R3, 0x36850 ;  /* 0x0003685003037836 */ /* 0x000fc40000000000 */
[----:B------:R-:W-:Y:S01]  /*13a30*/  UIADD3.X UR5, URZ, UR37, URZ, UP0, !UPT ;  /* 0x000000253f057290 */ /* 0x000fe200087fe43f */
[----:B--2---:R-:W-:Y:S02]  /*13a40*/  IMAD R7, R7, 0x70, R8 ;  /* 0x0000007007077824 */ /* 0x004fe400078e0208 */
[----:B------:R-:W-:-:S09]  /*13a50*/  VIADD R8, R2, 0x400 ;  /* 0x0000040002087836 */ /* 0x000fd20000000000 */
.L_x_277:
        /* <DEDUP_REMOVED lines=9> */
[----:B0-----:R-:W-:Y:S05]  /*13af0*/  @P0 BRA.U.ANY `(.L_x_277) ;  /* 0xfffffffd00d80947 */ /* 0x001fea000393ffff */
[----:B------:R-:W-:Y:S01]  /*13b00*/  R2UR UR10, R20 ;  /* 0x00000000140a72ca */ /* 0x000fe200000e0000 */
[----:B------:R-:W-:Y:S01]  /*13b10*/  VIADD R8, R2, 0x3c00 ;  /* 0x00003c0002087836 */ /* 0x000fe20000000000 */
[----:B------:R-:W-:Y:S02]  /*13b20*/  R2UR UR6, R10 ;  /* 0x000000000a0672ca */ /* 0x000fe400000e0000 */
[----:B------:R-:W-:Y:S02]  /*13b30*/  R2UR UR7, R11 ;  /* 0x000000000b0772ca */ /* 0x000fe400000e0000 */
[----:B------:R-:W-:-:S13]  /*13b40*/  PLOP3.LUT P0, PT, PT, PT, PT, 0x80, 0x0 ;  /* 0x000000000000781c */ /* 0x000fda0003f0f070 */
.L_x_278:
        /* <DEDUP_REMOVED lines=15> */
.L_x_279:
        /* <DEDUP_REMOVED lines=10> */
[----:B------:R0:W-:Y:S01]  /*13ce0*/  STL [R1+0x8], R0 ;  /* 0x0000080001007387 */ /* 0x0001e20000100800 */
[----:B------:R-:W-:-:S07]  /*13cf0*/  IMAD.MOV.U32 R17, RZ, RZ, R5 ;  /* 0x000000ffff117224 */ /* 0x000fce00078e0005 */
.L_x_264:
[----:B------:R-:W-:Y:S05]  /*13d00*/  BSYNC B1 ;  /* 0x0000000000017941 */ /* 0x000fea0003800000 */
.L_x_263:
[----:B0-----:R-:W2:Y:S01]  /*13d10*/  LDL.LU R0, [R1+0x38] ;  /* 0x0000380001007983 */ /* 0x001ea20000300800 */
[----:B------:R-:W-:-:S03]  /*13d20*/  IMAD.MOV.U32 R19, RZ, RZ, R9 ;  /* 0x000000ffff137224 */ /* 0x000fc600078e0009 */
[----:B------:R0:W-:Y:S02]  /*13d30*/  STL [R1+0x14], R13 ;  /* 0x0000140d01007387 */ /* 0x0001e40000100800 */
[----:B0-2---:R-:W-:-:S07]  /*13d40*/  VIADD R0, R0, 0xfffffffd ;  /* 0xfffffffd00007836 */ /* 0x005fce0000000000 */
.L_x_262:
[----:B------:R-:W-:Y:S05]  /*13d50*/  BSYNC B2 ;  /* 0x0000000000027941 */ /* 0x000fea0003800000 */
.L_x_261:
[----:B------:R-:W-:Y:S01]  /*13d60*/  VIADD R12, R12, 0xfffffffe ;  /* 0xfffffffe0c0c7836 */ /* 0x000fe20000000000 */
[----:B------:R-:W-:-:S04]  /*13d70*/  LOP3.LUT R4, RZ, R4, RZ, 0x33, !PT ;  /* 0x00000004ff047212 */ /* 0x000fc800078e33ff */
[----:B------:R-:W-:-:S13]  /*13d80*/  ISETP.NE.AND P0, PT, R12, R4, PT ;  /* 0x000000040c00720c */ /* 0x000fda0003f05270 */
[----:B------:R-:W-:Y:S05]  /*13d90*/  @!P0 BRA `(.L_x_260) ;  /* 0x0000001400cc8947 */ /* 0x000fea0003800000 */
[----:B------:R-:W-:-:S07]  /*13da0*/  IMAD.MOV.U32 R9, RZ, RZ, R17 ;  /* 0x000000ffff097224 */ /* 0x000fce00078e0011 */
.L_x_314:
[----:B------:R-:W2:Y:S04]  /*13db0*/  LDL R3, [R1+0x20] ;  /* 0x0000200001037983 */ /* 0x000ea80000100800 */
[----:B------:R-:W3:Y:S01]  /*13dc0*/  LDL R2, [R1+0x14] ;  /* 0x0000140001027983 */ /* 0x000ee20000100800 */
[----:B------:R-:W-:Y:S01]  /*13dd0*/  VIADD R4, R19, 0x1 ;  /* 0x0000000113047836 */ /* 0x000fe20000000000 */
[----:B------:R-:W-:Y:S05]  /*13de0*/  YIELD ;  /* 0x0000000000007946 */ /* 0x000fea0003800000 */
[----:B------:R-:W-:Y:S01]  /*13df0*/  ISETP.NE.AND P0, PT, R4, 0x2, PT ;  /* 0x000000020400780c */ /* 0x000fe20003f05270 */
[----:B------:R-:W-:Y:S03]  /*13e00*/  BSSY B1, `(.L_x_280) ;  /* 0x00000b1000017945 */ /* 0x000fe60003800000 */
[----:B------:R-:W-:-:S02]  /*13e10*/  SEL R5, RZ, 0x1, P0 ;  /* 0x00000001ff057807 */ /* 0x000fc40000000000 */
[----:B------:R-:W-:Y:S02]  /*13e20*/  SEL R4, R4, RZ, P0 ;  /* 0x000000ff04047207 */ /* 0x000fe40000000000 */
[----:B--2---:R-:W-:Y:S02]  /*13e30*/  ISETP.NE.AND P1, PT, R3, RZ, PT ;  /* 0x000000ff0300720c */ /* 0x004fe40003f25270 */
[----:B---3--:R-:W-:-:S11]  /*13e40*/  LOP3.LUT R5, R2, R5, RZ, 0x3c, !PT ;  /* 0x0000000502057212 */ /* 0x008fd600078e3cff */
[----:B01----:R-:W-:Y:S05]  /*13e50*/  @!P1 BRA `(.L_x_281) ;  /* 0x0000000800ac9947 */ /* 0x003fea0003800000 */
        /* <DEDUP_REMOVED lines=14> */
[----:B------:R-:W-:-:S04]  /*13f40*/  @P0 SHF.R.U32.HI R2, RZ, R3, R7 ;  /* 0x00000003ff020219 */ /* 0x000fc80000011607 */
[--C-:B------:R-:W-:Y:S01]  /*13f50*/  SHF.R.S32.HI R3, RZ, 0x1f, R2.reuse ;  /* 0x0000001fff037819 */ /* 0x100fe20000011402 */
[----:B------:R-:W-:-:S04]  /*13f60*/  IMAD.MOV R7, RZ, RZ, -R2 ;  /* 0x000000ffff077224 */ /* 0x000fc800078e0a02 */
[----:B------:R-:W-:Y:S02]  /*13f70*/  IMAD R7, R8, R7, R0 ;  /* 0x0000000708077224 */ /* 0x000fe400078e0200 */
[----:B--2---:R-:W-:-:S04]  /*13f80*/  IMAD R8, R11, UR6, RZ ;  /* 0x000000060b087c24 */ /* 0x004fc8000f8e02ff */
[C---:B---3--:R-:W-:Y:S02]  /*13f90*/  IMAD R8, R10.reuse, UR7, R8 ;  /* 0x000000070a087c24 */ /* 0x048fe4000f8e0208 */
[----:B------:R-:W-:-:S04]  /*13fa0*/  IMAD.WIDE.U32 R2, R10, UR6, R2 ;  /* 0x000000060a027c25 */ /* 0x000fc8000f8e0002 */
[----:B------:R-:W-:Y:S01]  /*13fb0*/  IMAD.IADD R3, R8, 0x1, R3 ;  /* 0x0000000108037824 */ /* 0x000fe200078e0203 */
[----:B------:R-:W-:-:S04]  /*13fc0*/  LEA R8, P0, R2, UR4, 0x2 ;  /* 0x0000000402087c11 */ /* 0x000fc8000f8010ff */
[----:B------:R-:W-:-:S06]  /*13fd0*/  LEA.HI.X R9, R2, UR5, R3, 0x2, P0 ;  /* 0x0000000502097c11 */ /* 0x000fcc00080f1403 */
[----:B------:R0:W5:Y:S03]  /*13fe0*/  LDG.E R9, desc[UR8][R8.64] ;  /* 0x0000000808097981 */ /* 0x000166000c1e1900 */
.L_x_282:
[----:B------:R-:W-:Y:S01]  /*13ff0*/  IMAD R3, R4, 0x8, R18 ;  /* 0x0000000804037824 */ /* 0x000fe200078e0212 */
[----:B------:R-:W-:Y:S01]  /*14000*/  SHF.L.U32 R2, R5, 0x1f, RZ ;  /* 0x0000001f05027819 */ /* 0x000fe200000006ff */
[----:B------:R-:W-:Y:S03]  /*14010*/  BSSY B2, `(.L_x_283) ;  /* 0x0000003000027945 */ /* 0x000fe60003800000 */
[----:B------:R-:W1:Y:S02]  /*14020*/  SYNCS.PHASECHK.TRANS64.TRYWAIT P0, [R3+URZ+0x36840], R2 ;  /* 0x03684002030075a7 */ /* 0x000e64000800017f */
[----:B-1----:R-:W-:Y:S05]  /*14030*/  @!P0 BRA `(.L_x_284) ;  /* 0x0000003c00448947 */ /* 0x002fea0003800000 */
.L_x_378:
[----:B------:R-:W-:Y:S05]  /*14040*/  BSYNC B2 ;  /* 0x0000000000027941 */ /* 0x000fea0003800000 */
.L_x_283:
[----:B0-----:R-:W0:Y:S01]  /*14050*/  S2R R8, SR_TID.X ;  /* 0x0000000000087919 */ /* 0x001e220000002100 */
[----:B------:R-:W-:Y:S01]  /*14060*/  BSSY B2, `(.L_x_285) ;  /* 0x000000b000027945 */ /* 0x000fe20003800000 */
[----:B0-----:R-:W-:-:S04]  /*14070*/  LOP3.LUT R8, R8, 0x7f, RZ, 0xc0, !PT ;  /* 0x0000007f08087812 */ /* 0x001fc800078ec0ff */
[----:B------:R-:W-:-:S13]  /*14080*/  ISETP.NE.AND P1, PT, R8, RZ, PT ;  /* 0x000000ff0800720c */ /* 0x000fda0003f25270 */
[----:B------:R-:W-:Y:S05]  /*14090*/  @P1 BRA `(.L_x_286) ;  /* 0x00000000001c1947 */ /* 0x000fea0003800000 */
[----:B------:R-:W0:Y:S01]  /*140a0*/  S2R R8, SR_TID.X ;  /* 0x0000000000087919 */ /* 0x000e220000002100 */
[----:B-1----:R-:W-:-:S04]  /*140b0*/  IMAD.MOV.U32 R2, RZ, RZ, 0xa800 ;  /* 0x0000a800ff027424 */ /* 0x002fc800078e00ff */
[----:B------:R2:W-:Y:S01]  /*140c0*/  SYNCS.ARRIVE.TRANS64 RZ, [R3+URZ+0x36830], R2 ;  /* 0x0368300203ff79a7 */ /* 0x0005e2000800003f */
[----:B0-----:R-:W-:-:S04]  /*140d0*/  LOP3.LUT R8, R8, 0x1f, RZ, 0xc0, !PT ;  /* 0x0000001f08087812 */ /* 0x001fc800078ec0ff */
[----:B------:R-:W-:-:S13]  /*140e0*/  ISETP.NE.AND P0, PT, R8, RZ, PT ;  /* 0x000000ff0800720c */ /* 0x000fda0003f05270 */
[----:B--2---:R-:W-:Y:S05]  /*140f0*/  @!P0 BRA `(.L_x_286) ;  /* 0x0000000000048947 */ /* 0x004fea0003800000 */
[----:B------:R-:W-:Y:S01]  /*14100*/  BPT.TRAP 0x1 ;  /* 0x000000040000795c */ /* 0x000fe20000300000 */
.L_x_286:
[----:B------:R-:W-:Y:S05]  /*14110*/  BSYNC B2 ;  /* 0x0000000000027941 */ /* 0x000fea0003800000 */
.L_x_285:
        /* <DEDUP_REMOVED lines=12> */
.L_x_287:
        /* <DEDUP_REMOVED lines=10> */
[----:B------:R-:W-:Y:S01]  /*14280*/  IMAD.MOV.U32 R14, RZ, RZ, 0x40 ;  /* 0x00000040ff0e7424 */ /* 0x000fe200078e00ff */
[----:B------:R-:W-:Y:S01]  /*14290*/  PLOP3.LUT P0, PT, PT, PT, PT, 0x80, 0x0 ;  /* 0x000000000000781c */ /* 0x000fe20003f0f070 */
[----:B------:R-:W-:Y:S01]  /*142a0*/  VIADD R10, R8, 0x24c00 ;  /* 0x00024c00080a7836 */ /* 0x000fe20000000000 */
[----:B------:R-:W-:Y:S01]  /*142b0*/  UMOV UR6, 0x0 ;  /* 0x0000000000067882 */ /* 0x000fe20000000000 */
[----:B------:R-:W-:Y:S01]  /*142c0*/  UMOV UR7, 0x14f00000 ;  /* 0x14f0000000077882 */ /* 0x000fe20000000000 */
[----:B------:R-:W-:-:S15]  /*142d0*/  R2UR UR10, R14 ;  /* 0x000000000e0a72ca */ /* 0x000fde00000e0000 */
.L_x_288:
        /* <DEDUP_REMOVED lines=16> */
.L_x_289:
        /* <DEDUP_REMOVED lines=10> */
[----:B------:R-:W2:Y:S01]  /*14480*/  LDL.LU R10, [R1+0x14] ;  /* 0x00001400010a7983 */ /* 0x000ea20000300800 */
[----:B------:R-:W-:Y:S01]  /*14490*/  IMAD R2, R19, 0x8, R6 ;  /* 0x0000000813027824 */ /* 0x000fe200078e0206 */
[----:B------:R-:W-:Y:S01]  /*144a0*/  BSSY B2, `(.L_x_290) ;  /* 0x0000004000027945 */ /* 0x000fe20003800000 */
[----:B--2---:R-:W-:-:S04]  /*144b0*/  SHF.L.U32 R3, R10, 0x1f, RZ ;  /* 0x0000001f0a037819 */ /* 0x004fc800000006ff */
[----:B------:R-:W0:Y:S02]  /*144c0*/  SYNCS.PHASECHK.TRANS64.TRYWAIT P0, [R2+URZ+0x60], R3 ;  /* 0x00006003020075a7 */ /* 0x000e24000800017f */
[----:B0-----:R-:W-:Y:S05]  /*144d0*/  @!P0 BRA `(.L_x_291) ;  /* 0x0000003800308947 */ /* 0x001fea0003800000 */
.L_x_379:
[----:B------:R-:W-:Y:S05]  /*144e0*/  BSYNC B2 ;  /* 0x0000000000027941 */ /* 0x000fea0003800000 */
.L_x_290:
[----:B------:R-:W-:Y:S01]  /*144f0*/  BSSY B2, `(.L_x_292) ;  /* 0x000000b000027945 */ /* 0x000fe20003800000 */
[----:B------:R-:W-:Y:S02]  /*14500*/  IMAD.MOV.U32 R10, RZ, RZ, 0x0 ;  /* 0x00000000ff0a7424 */ /* 0x000fe400078e00ff */
[----:B------:R-:W-:Y:S01]  /*14510*/  IMAD.MOV.U32 R11, RZ, RZ, 0x14f00000 ;  /* 0x14f00000ff0b7424 */ /* 0x000fe200078e00ff */
[----:B------:R-:W-:Y:S06]  /*14520*/  @P1 BRA `(.L_x_293) ;  /* 0x00000000001c1947 */ /* 0x000fec0003800000 */
[----:B------:R-:W1:Y:S01]  /*14530*/  S2R R8, SR_TID.X ;  /* 0x0000000000087919 */ /* 0x000e620000002100 */
[----:B0-----:R-:W-:-:S04]  /*14540*/  IMAD.MOV.U32 R3, RZ, RZ, 0xa800 ;  /* 0x0000a800ff037424 */ /* 0x001fc800078e00ff */
[----:B------:R2:W-:Y:S01]  /*14550*/  SYNCS.ARRIVE.TRANS64 RZ, [R2+URZ+0x50], R3 ;  /* 0x0000500302ff79a7 */ /* 0x0005e2000800003f */
[----:B-1----:R-:W-:-:S04]  /*14560*/  LOP3.LUT R8, R8, 0x1f, RZ, 0xc0, !PT ;  /* 0x0000001f08087812 */ /* 0x002fc800078ec0ff */
[----:B------:R-:W-:-:S13]  /*14570*/  ISETP.NE.AND P0, PT, R8, RZ, PT ;  /* 0x000000ff0800720c */ /* 0x000fda0003f05270 */
[----:B--2---:R-:W-:Y:S05]  /*14580*/  @!P0 BRA `(.L_x_293) ;  /* 0x0000000000048947 */ /* 0x004fea0003800000 */
[----:B------:R-:W-:Y:S01]  /*14590*/  BPT.TRAP 0x1 ;  /* 0x000000040000795c */ /* 0x000fe20000300000 */
.L_x_293:
[----:B------:R-:W-:Y:S05]  /*145a0*/  BSYNC B2 ;  /* 0x0000000000027941 */ /* 0x000fea0003800000 */
.L_x_292:
[----:B------:R-:W2:Y:S04]  /*145b0*/  LDL R8, [R1+0x18] ;  /* 0x0000180001087983 */ /* 0x000ea80000100800 */
[----:B0-----:R-:W2:Y:S01]  /*145c0*/  LDL.LU R3, [R1+0x8] ;  /* 0x0000080001037983 */ /* 0x001ea20000300800 */
[----:B------:R-:W-:Y:S01]  /*145d0*/  R2UR UR10, R12 ;  /* 0x000000000c0a72ca */ /* 0x000fe200000e0000 */
[----:B------:R-:W-:Y:S01]  /*145e0*/  IMAD R19, R19, 0xa800, R18 ;  /* 0x0000a80013137824 */ /* 0x000fe200078e0212 */
[----:B------:R-:W-:Y:S01]  /*145f0*/  R2UR UR6, R10 ;  /* 0x000000000a0672ca */ /* 0x000fe200000e0000 */
[----:B------:R-:W-:Y:S01]  /*14600*/  UIADD3 UR4, UP0, UR36, 0x470, URZ ;  /* 0x0000047024047890 */ /* 0x000fe2000ff1e03f */
[----:B------:R-:W-:Y:S01]  /*14610*/  R2UR UR7, R11 ;  /* 0x000000000b0772ca */ /* 0x000fe200000e0000 */
[----:B------:R-:W-:Y:S01]  /*14620*/  VIADD R2, R2, 0x50 ;  /* 0x0000005002027836 */ /* 0x000fe20000000000 */
[----:B------:R-:W-:Y:S01]  /*14630*/  PLOP3.LUT P0, PT, PT, PT, PT, 0x80, 0x0 ;  /* 0x000000000000781c */ /* 0x000fe20003f0f070 */
[----:B------:R-:W-:Y:S01]  /*14640*/  UIADD3.X UR5, URZ, UR37, URZ, UP0, !UPT ;  /* 0x000000253f057290 */ /* 0x000fe200087fe43f */
[----:B--2---:R-:W-:-:S02]  /*14650*/  IMAD R3, R3, 0x70, R8 ;  /* 0x0000007003037824 */ /* 0x004fc400078e0208 */
[----:B------:R-:W-:-:S09]  /*14660*/  VIADD R8, R19, 0x400 ;  /* 0x0000040013087836 */ /* 0x000fd20000000000 */
.L_x_294:
        /* <DEDUP_REMOVED lines=15> */
.L_x_295:
        /* <DEDUP_REMOVED lines=15> */
.L_x_296:
        /* <DEDUP_REMOVED lines=12> */
.L_x_281:
[----:B------:R-:W-:Y:S05]  /*14910*/  BSYNC B1 ;  /* 0x0000000000017941 */ /* 0x000fea0003800000 */
.L_x_280:
[----:B------:R-:W2:Y:S01]  /*14920*/  LDL R2, [R1+0x20] ;  /* 0x0000200001027983 */ /* 0x000ea20000100800 */
[----:B------:R-:W-:Y:S01]  /*14930*/  VIADD R19, R4, 0x1 ;  /* 0x0000000104137836 */ /* 0x000fe20000000000 */
[----:B------:R-:W-:Y:S01]  /*14940*/  BSSY B1, `(.L_x_297) ;  /* 0x00000b4000017945 */ /* 0x000fe20003800000 */
[----:B0-----:R-:W-:-:S03]  /*14950*/  VIADD R7, R0, 0xffffffff ;  /* 0xffffffff00077836 */ /* 0x001fc60000000000 */
[----:B------:R-:W-:-:S04]  /*14960*/  ISETP.NE.AND P0, PT, R19, 0x2, PT ;  /* 0x000000021300780c */ /* 0x000fc80003f05270 */
[----:B------:R-:W-:Y:S02]  /*14970*/  SEL R19, R19, RZ, P0 ;  /* 0x000000ff13137207 */ /* 0x000fe40000000000 */
[----:B--2---:R-:W-:Y:S02]  /*14980*/  ISETP.NE.AND P1, PT, R2, RZ, PT ;  /* 0x000000ff0200720c */ /* 0x004fe40003f25270 */
[----:B------:R-:W-:-:S04]  /*14990*/  SEL R2, RZ, 0x1, P0 ;  /* 0x00000001ff027807 */ /* 0x000fc80000000000 */
[----:B------:R-:W-:-:S05]  /*149a0*/  LOP3.LUT R12, R5, R2, RZ, 0x3c, !PT ;  /* 0x00000002050c7212 */ /* 0x000fca00078e3cff */
[----:B------:R0:W-:Y:S02]  /*149b0*/  STL [R1+0x14], R12 ;  /* 0x0000140c01007387 */ /* 0x0001e40000100800 */
[----:B------:R-:W-:Y:S05]  /*149c0*/  @!P1 BRA `(.L_x_298) ;  /* 0x0000000800ac9947 */ /* 0x000fea0003800000 */
[----:B------:R-:W-:Y:S01]  /*149d0*/  ULDC.64 UR4, c[0x0][0x418] ;  /* 0x0001060000047ab9 */ /* 0x000fe20000000a00 */
[----:B------:R-:W-:Y:S01]  /*149e0*/  IMAD.MOV.U32 R8, RZ, RZ, R7 ;  /* 0x000000ffff087224 */ /* 0x000fe200078e0007 */
[----:B------:R-:W-:-:S04]  /*149f0*/  ISETP.NE.U32.AND P0, PT, RZ, UR4, PT ;  /* 0x00000004ff007c0c */ /* 0x000fc8000bf05070 */
[----:B------:R-:W-:-:S13]  /*14a00*/  ISETP.NE.AND.EX P0, PT, RZ, UR5, PT, P0 ;  /* 0x00000005ff007c0c */ /* 0x000fda000bf05300 */
[----:B------:R-:W-:Y:S05]  /*14a10*/  @!P0 BRA `(.L_x_299) ;  /* 0x0000000000508947 */ /* 0x000fea0003800000 */
[----:B------:R-:W2:Y:S01]  /*14a20*/  LDL R11, [R1+0x1c] ;  /* 0x00001c00010b7983 */ /* 0x000ea20000100800 */
[----:B------:R-:W1:Y:S01]  /*14a30*/  LDC R9, c[0x0][0x43c] ;  /* 0x00010f00ff097b82 */ /* 0x000e620000000800 */
[----:B------:R-:W-:Y:S02]  /*14a40*/  ULDC.64 UR6, c[0x0][0x428] ;  /* 0x00010a0000067ab9 */ /* 0x000fe40000000a00 */
[----:B------:R-:W3:Y:S01]  /*14a50*/  LDL R10, [R1+0x10] ;  /* 0x00001000010a7983 */ /* 0x000ee20000100800 */
[----:B------:R-:W-:Y:S01]  /*14a60*/  ULDC.64 UR8, c[0x0][0x208] ;  /* 0x0000820000087ab9 */ /* 0x000fe20000000a00 */
[----:B-1----:R-:W-:-:S13]  /*14a70*/  ISETP.NE.AND P0, PT, R9, 0x1, PT ;  /* 0x000000010900780c */ /* 0x002fda0003f05270 */
[----:B------:R-:W1:Y:S02]  /*14a80*/  @P0 LDC.64 R2, c[0x0][0x440] ;  /* 0x00011000ff020b82 */ /* 0x000e640000000a00 */
[----:B-1----:R-:W-:-:S04]  /*14a90*/  @P0 IMAD.HI.U32 R8, R7, R2, RZ ;  /* 0x0000000207080227 */ /* 0x002fc800078e00ff */
        /* <DEDUP_REMOVED lines=10> */
[----:B------:R-:W-:-:S05]  /*14b40*/  LEA.HI.X R11, R2, UR5, R9, 0x2, P0 ;  /* 0x00000005020b7c11 */ /* 0x000fca00080f1409 */
[----:B------:R1:W5:Y:S04]  /*14b50*/  LDG.E R9, desc[UR8][R10.64] ;  /* 0x000000080a097981 */ /* 0x000368000c1e1900 */
.L_x_299:
[----:B------:R-:W-:Y:S01]  /*14b60*/  IMAD R2, R19, 0x8, R18 ;  /* 0x0000000813027824 */ /* 0x000fe200078e0212 */
[----:B------:R-:W-:Y:S01]  /*14b70*/  SHF.L.U32 R3, R12, 0x1f, RZ ;  /* 0x0000001f0c037819 */ /* 0x000fe200000006ff */
[----:B------:R-:W-:Y:S03]  /*14b80*/  BSSY B2, `(.L_x_300) ;  /* 0x0000003000027945 */ /* 0x000fe60003800000 */
[----:B------:R-:W2:Y:S02]  /*14b90*/  SYNCS.PHASECHK.TRANS64.TRYWAIT P0, [R2+URZ+0x36840], R3 ;  /* 0x03684003020075a7 */ /* 0x000ea4000800017f */
[----:B--2---:R-:W-:Y:S05]  /*14ba0*/  @!P0 BRA `(.L_x_301) ;  /* 0x0000003000908947 */ /* 0x004fea0003800000 */
.L_x_380:
[----:B------:R-:W-:Y:S05]  /*14bb0*/  BSYNC B2 ;  /* 0x0000000000027941 */ /* 0x000fea0003800000 */
.L_x_300:
[----:B-1----:R-:W1:Y:S01]  /*14bc0*/  S2R R10, SR_TID.X ;  /* 0x00000000000a7919 */ /* 0x002e620000002100 */
[----:B------:R-:W-:Y:S01]  /*14bd0*/  BSSY B2, `(.L_x_302) ;  /* 0x000000b000027945 */ /* 0x000fe20003800000 */
[----:B-1----:R-:W-:-:S04]  /*14be0*/  LOP3.LUT R10, R10, 0x7f, RZ, 0xc0, !PT ;  /* 0x0000007f0a0a7812 */ /* 0x002fc800078ec0ff */
[----:B------:R-:W-:-:S13]  /*14bf0*/  ISETP.NE.AND P1, PT, R10, RZ, PT ;  /* 0x000000ff0a00720c */ /* 0x000fda0003f25270 */
[----:B------:R-:W-:Y:S05]  /*14c00*/  @P1 BRA `(.L_x_303) ;  /* 0x00000000001c1947 */ /* 0x000fea0003800000 */
[----:B------:R-:W1:Y:S01]  /*14c10*/  S2R R10, SR_TID.X ;  /* 0x00000000000a7919 */ /* 0x000e620000002100 */
[----:B--2---:R-:W-:-:S04]  /*14c20*/  IMAD.MOV.U32 R3, RZ, RZ, 0xa800 ;  /* 0x0000a800ff037424 */ /* 0x004fc800078e00ff */
[----:B------:R3:W-:Y:S01]  /*14c30*/  SYNCS.ARRIVE.TRANS64 RZ, [R2+URZ+0x36830], R3 ;  /* 0x0368300302ff79a7 */ /* 0x0007e2000800003f */
[----:B-1----:R-:W-:-:S04]  /*14c40*/  LOP3.LUT R10, R10, 0x1f, RZ, 0xc0, !PT ;  /* 0x0000001f0a0a7812 */ /* 0x002fc800078ec0ff */
[----:B------:R-:W-:-:S13]  /*14c50*/  ISETP.NE.AND P0, PT, R10, RZ, PT ;  /* 0x000000ff0a00720c */ /* 0x000fda0003f05270 */
[----:B---3--:R-:W-:Y:S05]  /*14c60*/  @!P0 BRA `(.L_x_303) ;  /* 0x0000000000048947 */ /* 0x008fea0003800000 */
[----:B------:R-:W-:Y:S01]  /*14c70*/  BPT.TRAP 0x1 ;  /* 0x000000040000795c */ /* 0x000fe20000300000 */
.L_x_303:
[----:B------:R-:W-:Y:S05]  /*14c80*/  BSYNC B2 ;  /* 0x0000000000027941 */ /* 0x000fea0003800000 */
.L_x_302:
[----:B--2---:R-:W2:Y:S01]  /*14c90*/  LDL R2, [R1+0x18] ;  /* 0x0000180001027983 */ /* 0x004ea20000100800 */
[----:B0-----:R-:W-:Y:S01]  /*14ca0*/  IMAD.MOV.U32 R12, RZ, RZ, RZ ;  /* 0x000000ffff0c7224 */ /* 0x001fe200078e00ff */
[----:B------:R-:W-:Y:S01]  /*14cb0*/  UIADD3 UR4, UP0, UR36, 0x370, URZ ;  /* 0x0000037024047890 */ /* 0x000fe2000ff1e03f */
[C---:B------:R-:W-:Y:S01]  /*14cc0*/  IMAD R3, R19.reuse, 0x8, R6 ;  /* 0x0000000813037824 */ /* 0x040fe200078e0206 */
[----:B------:R-:W-:Y:S01]  /*14cd0*/  PLOP3.LUT P0, PT, PT, PT, PT, 0x80, 0x0 ;  /* 0x000000000000781c */ /* 0x000fe20003f0f070 */
[----:B------:R-:W-:Y:S01]  /*14ce0*/  IMAD R10, R19, 0xa800, R18 ;  /* 0x0000a800130a7824 */ /* 0x000fe200078e0212 */
[----:B------:R-:W-:Y:S01]  /*14cf0*/  R2UR UR10, R12 ;  /* 0x000000000c0a72ca */ /* 0x000fe200000e0000 */
[----:B------:R-:W-:Y:S01]  /*14d00*/  VIADD R3, R3, 0x30 ;  /* 0x0000003003037836 */ /* 0x000fe20000000000 */
[----:B------:R-:W-:Y:S01]  /*14d10*/  UIADD3.X UR5, URZ, UR37, URZ, UP0, !UPT ;  /* 0x000000253f057290 */ /* 0x000fe200087fe43f */
[----:B------:R-:W-:Y:S01]  /*14d20*/  VIADD R11, R10, 0x21400 ;  /* 0x000214000a0b7836 */ /* 0x000fe20000000000 */
[----:B------:R-:W-:Y:S01]  /*14d30*/  UMOV UR6, 0x0 ;  /* 0x0000000000067882 */ /* 0x000fe20000000000 */
[----:B------:R-:W-:Y:S01]  /*14d40*/  UMOV UR7, 0x14f00000 ;  /* 0x14f0000000077882 */ /* 0x000fe20000000000 */
[----:B--2---:R-:W-:-:S09]  /*14d50*/  IMAD R2, R8, 0x70, R2 ;  /* 0x0000007008027824 */ /* 0x004fd200078e0202 */
.L_x_304:
        /* <DEDUP_REMOVED lines=16> */
.L_x_305:
        /* <DEDUP_REMOVED lines=16> */
.L_x_306:
        /* <DEDUP_REMOVED lines=10> */
[----:B------:R-:W-:Y:S01]  /*15000*/  SHF.L.U32 R5, R5, 0x1f, RZ ;  /* 0x0000001f05057819 */ /* 0x000fe200000006ff */
[----:B------:R-:W-:Y:S01]  /*15010*/  IMAD R2, R4, 0x8, R6 ;  /* 0x0000000804027824 */ /* 0x000fe200078e0206 */
[----:B------:R-:W-:Y:S03]  /*15020*/  BSSY B2, `(.L_x_307) ;  /* 0x0000003000027945 */ /* 0x000fe60003800000 */
[----:B------:R-:W0:Y:S02]  /*15030*/  SYNCS.PHASECHK.TRANS64.TRYWAIT P0, [R2+URZ+0x60], R5 ;  /* 0x00006005020075a7 */ /* 0x000e24000800017f */
[----:B0-----:R-:W-:Y:S05]  /*15040*/  @!P0 BRA `(.L_x_308) ;  /* 0x0000002c007c8947 */ /* 0x001fea0003800000 */
.L_x_381:
[----:B------:R-:W-:Y:S05]  /*15050*/  BSYNC B2 ;  /* 0x0000000000027941 */ /* 0x000fea0003800000 */
.L_x_307:
[----:B------:R-:W-:Y:S01]  /*15060*/  BSSY B2, `(.L_x_309) ;  /* 0x000000b000027945 */ /* 0x000fe20003800000 */
[----:B------:R-:W-:Y:S02]  /*15070*/  IMAD.MOV.U32 R10, RZ, RZ, 0x0 ;  /* 0x00000000ff0a7424 */ /* 0x000fe400078e00ff */
[----:B------:R-:W-:Y:S01]  /*15080*/  IMAD.MOV.U32 R11, RZ, RZ, 0x14f00000 ;  /* 0x14f00000ff0b7424 */ /* 0x000fe200078e00ff */
[----:B------:R-:W-:Y:S06]  /*15090*/  @P1 BRA `(.L_x_310) ;  /* 0x00000000001c1947 */ /* 0x000fec0003800000 */
[----:B------:R-:W1:Y:S02]  /*150a0*/  S2R R3, SR_TID.X ;  /* 0x0000000000037919 */ /* 0x000e640000002100 */
[----:B-1----:R-:W-:Y:S01]  /*150b0*/  LOP3.LUT R15, R3, 0x1f, RZ, 0xc0, !PT ;  /* 0x0000001f030f7812 */ /* 0x002fe200078ec0ff */
[----:B------:R-:W-:-:S03]  /*150c0*/  IMAD.MOV.U32 R3, RZ, RZ, 0xa800 ;  /* 0x0000a800ff037424 */ /* 0x000fc600078e00ff */
[----:B------:R-:W-:Y:S01]  /*150d0*/  ISETP.NE.AND P0, PT, R15, RZ, PT ;  /* 0x000000ff0f00720c */ /* 0x000fe20003f05270 */
[----:B------:R1:W-:-:S12]  /*150e0*/  SYNCS.ARRIVE.TRANS64 RZ, [R2+URZ+0x50], R3 ;  /* 0x0000500302ff79a7 */ /* 0x0003d8000800003f */
[----:B-1----:R-:W-:Y:S05]  /*150f0*/  @!P0 BRA `(.L_x_310) ;  /* 0x0000000000048947 */ /* 0x002fea0003800000 */
[----:B------:R-:W-:Y:S01]  /*15100*/  BPT.TRAP 0x1 ;  /* 0x000000040000795c */ /* 0x000fe20000300000 */
.L_x_310:
[----:B------:R-:W-:Y:S05]  /*15110*/  BSYNC B2 ;  /* 0x0000000000027941 */ /* 0x000fea0003800000 */
.L_x_309:
[----:B0-----:R-:W2:Y:S04]  /*15120*/  LDL R5, [R1+0x18] ;  /* 0x0000180001057983 */ /* 0x001ea80000100800 */
[----:B------:R-:W2:Y:S01]  /*15130*/  LDL.LU R3, [R1+0x8] ;  /* 0x0000080001037983 */ /* 0x000ea20000300800 */
        /* <DEDUP_REMOVED lines=10> */
.L_x_311:
        /* <DEDUP_REMOVED lines=15> */
.L_x_312:
        /* <DEDUP_REMOVED lines=15> */
.L_x_313:
        /* <DEDUP_REMOVED lines=12> */
.L_x_298:
[----:B------:R-:W-:Y:S05]  /*15480*/  BSYNC B1 ;  /* 0x0000000000017941 */ /* 0x000fea0003800000 */
.L_x_297:
[----:B------:R-:W2:Y:S01]  /*15490*/  LDL R2, [R1+0x28] ;  /* 0x0000280001027983 */ /* 0x000ea20000100800 */
[----:B------:R-:W-:Y:S01]  /*154a0*/  VIADD R0, R0, 0xfffffffe ;  /* 0xfffffffe00007836 */ /* 0x000fe20000000000 */
[----:B--2---:R-:W-:-:S13]  /*154b0*/  ISETP.GT.AND P0, PT, R7, R2, PT ;  /* 0x000000020700720c */ /* 0x004fda0003f04270 */
[----:B------:R-:W-:Y:S05]  /*154c0*/  @P0 BRA `(.L_x_314) ;  /* 0xffffffe800380947 */ /* 0x000fea000383ffff */
.L_x_260:
[----:B------:R-:W-:Y:S05]  /*154d0*/  BSYNC B0 ;  /* 0x0000000000007941 */ /* 0x000fea0003800000 */
.L_x_259:
[----:B------:R-:W2:Y:S01]  /*154e0*/  S2R R2, SR_TID.X ;  /* 0x0000000000027919 */ /* 0x000ea20000002100 */
[----:B------:R-:W-:Y:S01]  /*154f0*/  BSSY B0, `(.L_x_315) ;  /* 0x0000012000007945 */ /* 0x000fe20003800000 */
[----:B--2---:R-:W-:-:S04]  /*15500*/  LOP3.LUT R3, R2, 0x7f, RZ, 0xc0, !PT ;  /* 0x0000007f02037812 */ /* 0x004fc800078ec0ff */
[----:B------:R-:W-:-:S13]  /*15510*/  ISETP.NE.AND P0, PT, R3, RZ, PT ;  /* 0x000000ff0300720c */ /* 0x000fda0003f05270 */
[----:B------:R-:W-:Y:S05]  /*15520*/  @P0 BRA `(.L_x_316) ;  /* 0x0000000000380947 */ /* 0x000fea0003800000 */
[----:B------:R-:W2:Y:S01]  /*15530*/  S2R R2, SR_LANEID ;  /* 0x0000000000027919 */ /* 0x000ea20000000000 */
[----:B------:R-:W-:Y:S01]  /*15540*/  VOTEU.ANY UR4, UPT, PT ;  /* 0x0000000000047886 */ /* 0x000fe200038e0100 */
[----:B-1----:R-:W1:Y:S01]  /*15550*/  LDC.64 R4, c[0x0][0xc60] ;  /* 0x00031800ff047b82 */ /* 0x002e620000000a00 */
[----:B------:R-:W2:Y:S01]  /*15560*/  FLO.U32 R0, UR4 ;  /* 0x0000000400007d00 */ /* 0x000ea200080e0000 */
[----:B------:R-:W-:Y:S01]  /*15570*/  ULDC.64 UR6, c[0x0][0x208] ;  /* 0x0000820000067ab9 */ /* 0x000fe20000000a00 */
[----:B--2---:R-:W-:-:S06]  /*15580*/  ISETP.EQ.U32.AND P0, PT, R0, R2, PT ;  /* 0x000000020000720c */ /* 0x004fcc0003f02070 */
[----:B------:R-:W1:Y:S07]  /*15590*/  POPC R2, UR4 ;  /* 0x0000000400027d09 */ /* 0x000e6e0008000000 */
[----:B-1----:R-:W2:Y:S04]  /*155a0*/  @P0 ATOMG.E.ADD.STRONG.GPU PT, R2, desc[UR6][R4.64], R2 ;  /* 0x00000002040209a8 */ /* 0x002ea800081ee1c6 */
[----:B--2---:R1:W2:Y:S02]  /*155b0*/  SHFL.IDX PT, R2, R2, R0, 0x1f ;  /* 0x00001f0002027589 */ /* 0x0042a400000e0000 */
[----:B-1----:R-:W1:Y:S02]  /*155c0*/  S2R R0, SR_LTMASK ;  /* 0x0000000000007919 */ /* 0x002e640000003900 */
[----:B-1----:R-:W-:-:S06]  /*155d0*/  LOP3.LUT R0, R0, UR4, RZ, 0xc0, !PT ;  /* 0x0000000400007c12 */ /* 0x002fcc000f8ec0ff */
[----:B------:R-:W2:Y:S02]  /*155e0*/  POPC R0, R0 ;  /* 0x0000000000007309 */ /* 0x000ea40000000000 */
[----:B--2---:R-:W-:-:S05]  /*155f0*/  IADD3 R0, R2, UR38, R0 ;  /* 0x0000002602007c10 */ /* 0x004fca000fffe000 */
[----:B------:R2:W-:Y:S02]  /*15600*/  STL [R1], R0 ;  /* 0x0000000001007387 */ /* 0x0005e40000100800 */
.L_x_316:
[----:B------:R-:W-:Y:S05]  /*15610*/  BSYNC B0 ;  /* 0x0000000000007941 */ /* 0x000fea0003800000 */
.L_x_315:
[----:B--2---:R-:W2:Y:S01]  /*15620*/  LDL.LU R0, [R1+0x20] ;  /* 0x0000200001007983 */ /* 0x004ea20000300800 */
[----:B------:R-:W-:Y:S01]  /*15630*/  BSSY B0, `(.L_x_317) ;  /* 0x0000049000007945 */ /* 0x000fe20003800000 */
[----:B--2---:R-:W-:-:S13]  /*15640*/  ISETP.NE.AND P0, PT, R0, RZ, PT ;  /* 0x000000ff0000720c */ /* 0x004fda0003f05270 */
[----:B------:R-:W-:Y:S05]  /*15650*/  @!P0 BRA `(.L_x_318) ;  /* 0x0000000400188947 */ /* 0x000fea0003800000 */
[----:B------:R-:W2:Y:S01]  /*15660*/  LDL R2, [R1+0x14] ;  /* 0x0000140001027983 */ /* 0x000ea20000100800 */
[----:B------:R-:W-:Y:S01]  /*15670*/  IMAD R0, R19, 0x8, R18 ;  /* 0x0000000813007824 */ /* 0x000fe200078e0212 */
[----:B------:R-:W-:Y:S01]  /*15680*/  BSSY B1, `(.L_x_319) ;  /* 0x0000005000017945 */ /* 0x000fe20003800000 */
[----:B------:R-:W-:Y:S02]  /*15690*/  ISETP.NE.AND P1, PT, R3, RZ, PT ;  /* 0x000000ff0300720c */ /* 0x000fe40003f25270 */
[----:B--2---:R-:W-:-:S04]  /*156a0*/  SHF.L.U32 R2, R2, 0x1f, RZ ;  /* 0x0000001f02027819 */ /* 0x004fc800000006ff */
[----:B------:R-:W2:Y:S02]  /*156b0*/  SYNCS.PHASECHK.TRANS64.TRYWAIT P0, [R0+URZ+0x36860], R2 ;  /* 0x03686002000075a7 */ /* 0x000ea4000800017f */
[----:B--2---:R-:W-:Y:S05]  /*156c0*/  @!P0 BRA `(.L_x_320) ;  /* 0x0000002400f08947 */ /* 0x004fea0003800000 */
.L_x_382:
[----:B------:R-:W-:Y:S05]  /*156d0*/  BSYNC B1 ;  /* 0x0000000000017941 */ /* 0x000fea0003800000 */
.L_x_319:
[----:B------:R-:W-:Y:S04]  /*156e0*/  BSSY B1, `(.L_x_321) ;  /* 0x0000009000017945 */ /* 0x000fe80003800000 */
[----:B------:R-:W-:Y:S05]  /*156f0*/  @P1 BRA `(.L_x_322) ;  /* 0x00000000001c1947 */ /* 0x000fea0003800000 */
[----:B------:R-:W3:Y:S01]  /*15700*/  S2R R3, SR_TID.X ;  /* 0x0000000000037919 */ /* 0x000ee20000002100 */
[----:B--2---:R-:W-:-:S04]  /*15710*/  IMAD.MOV.U32 R2, RZ, RZ, 0xa800 ;  /* 0x0000a800ff027424 */ /* 0x004fc800078e00ff */
[----:B------:R4:W-:Y:S01]  /*15720*/  SYNCS.ARRIVE.TRANS64 RZ, [R0+URZ+0x36850], R2 ;  /* 0x0368500200ff79a7 */ /* 0x0009e2000800003f */
[----:B---3--:R-:W-:-:S04]  /*15730*/  LOP3.LUT R3, R3, 0x1f, RZ, 0xc0, !PT ;  /* 0x0000001f03037812 */ /* 0x008fc800078ec0ff */
[----:B------:R-:W-:-:S13]  /*15740*/  ISETP.NE.AND P0, PT, R3, RZ, PT ;  /* 0x000000ff0300720c */ /* 0x000fda0003f05270 */
[----:B----4-:R-:W-:Y:S05]  /*15750*/  @!P0 BRA `(.L_x_322) ;  /* 0x0000000000048947 */ /* 0x010fea0003800000 */
[----:B------:R-:W-:Y:S01]  /*15760*/  BPT.TRAP 0x1 ;  /* 0x000000040000795c */ /* 0x000fe20000300000 */
.L_x_322:
[----:B------:R-:W-:Y:S05]  /*15770*/  BSYNC B1 ;  /* 0x0000000000017941 */ /* 0x000fea0003800000 */
.L_x_321:
[----:B------:R-:W3:Y:S04]  /*15780*/  LDL.LU R3, [R1+0x18] ;  /* 0x0000180001037983 */ /* 0x000ee80000300800 */
[----:B--2---:R-:W3:Y:S01]  /*15790*/  LDL.LU R2, [R1+0x8] ;  /* 0x0000080001027983 */ /* 0x004ee20000300800 */
[----:B------:R-:W-:Y:S01]  /*157a0*/  UIADD3 UR4, UP0, UR36, 0x470, URZ ;  /* 0x0000047024047890 */ /* 0x000fe2000ff1e03f */
[----:B------:R-:W-:Y:S01]  /*157b0*/  PLOP3.LUT P0, PT, PT, PT, PT, 0x80, 0x0 ;  /* 0x000000000000781c */ /* 0x000fe20003f0f070 */
[----:B------:R-:W-:Y:S01]  /*157c0*/  VIADD R0, R0, 0x36850 ;  /* 0x0003685000007836 */ /* 0x000fe20000000000 */
[----:B------:R-:W-:Y:S01]  /*157d0*/  UMOV UR6, 0x0 ;  /* 0x0000000000067882 */ /* 0x000fe20000000000 */
[----:B------:R-:W-:Y:S01]  /*157e0*/  UIADD3.X UR5, URZ, UR37, URZ, UP0, !UPT ;  /* 0x000000253f057290 */ /* 0x000fe200087fe43f */
[----:B------:R-:W-:Y:S01]  /*157f0*/  UMOV UR7, 0x14f00000 ;  /* 0x14f0000000077882 */ /* 0x000fe20000000000 */
[----:B------:R-:W-:Y:S01]  /*15800*/  UMOV UR10, URZ ;  /* 0x0000003f000a7c82 */ /* 0x000fe20008000000 */
[----:B---3--:R-:W-:-:S02]  /*15810*/  IMAD R3, R2, 0x70, R3 ;  /* 0x0000007002037824 */ /* 0x008fc400078e0203 */
[----:B------:R-:W-:-:S04]  /*15820*/  IMAD R2, R19, 0xa800, R18 ;  /* 0x0000a80013027824 */ /* 0x000fc800078e0212 */
[----:B------:R-:W-:-:S07]  /*15830*/  VIADD R4, R2, 0x400 ;  /* 0x0000040002047836 */ /* 0x000fce0000000000 */
.L_x_323:
        /* <DEDUP_REMOVED lines=9> */
[----:B--2---:R-:W-:Y:S05]  /*158d0*/  @P0 BRA.U.ANY `(.L_x_323) ;  /* 0xfffffffd00d80947 */ /* 0x004fea000393ffff */
[----:B------:R-:W-:Y:S01]  /*158e0*/  PLOP3.LUT P0, PT, PT, PT, PT, 0x80, 0x0 ;  /* 0x000000000000781c */ /* 0x000fe20003f0f070 */
[----:B------:R-:W-:Y:S01]  /*158f0*/  VIADD R4, R2, 0x3c00 ;  /* 0x00003c0002047836 */ /* 0x000fe20000000000 */
[----:B------:R-:W-:Y:S01]  /*15900*/  UMOV UR6, 0x0 ;  /* 0x0000000000067882 */ /* 0x000fe20000000000 */
[----:B------:R-:W-:Y:S01]  /*15910*/  UMOV UR7, 0x14f00000 ;  /* 0x14f0000000077882 */ /* 0x000fe20000000000 */
[----:B------:R-:W-:-:S09]  /*15920*/  UMOV UR10, 0x40 ;  /* 0x00000040000a7882 */ /* 0x000fd20000000000 */
.L_x_324:
        /* <DEDUP_REMOVED lines=15> */
.L_x_325:
        /* <DEDUP_REMOVED lines=10> */
.L_x_318:
[----:B------:R-:W-:Y:S05]  /*15ac0*/  BSYNC B0 ;  /* 0x0000000000007941 */ /* 0x000fea0003800000 */
.L_x_317:
[----:B------:R-:W2:Y:S01]  /*15ad0*/  LDL.LU R4, [R1+0x14] ;  /* 0x0000140001047983 */ /* 0x000ea20000300800 */
[----:B------:R-:W-:-:S05]  /*15ae0*/  VIADD R19, R19, 0x1 ;  /* 0x0000000113137836 */ /* 0x000fca0000000000 */
[----:B------:R-:W-:-:S04]  /*15af0*/  ISETP.NE.AND P0, PT, R19, 0x2, PT ;  /* 0x000000021300780c */ /* 0x000fc80003f05270 */
[----:B------:R-:W-:Y:S02]  /*15b00*/  SEL R0, RZ, 0x1, P0 ;  /* 0x00000001ff007807 */ /* 0x000fe40000000000 */
[----:B------:R-:W-:Y:S02]  /*15b10*/  SEL R19, R19, RZ, P0 ;  /* 0x000000ff13137207 */ /* 0x000fe40000000000 */
[----:B--2---:R-:W-:-:S05]  /*15b20*/  LOP3.LUT R4, R4, R0, RZ, 0x3c, !PT ;  /* 0x0000000004047212 */ /* 0x004fca00078e3cff */
[----:B------:R2:W-:Y:S02]  /*15b30*/  STL [R1+0x14], R4 ;  /* 0x0000140401007387 */ /* 0x0005e40000100800 */
.L_x_239:
[----:B------:R-:W-:Y:S05]  /*15b40*/  BSYNC B7 ;  /* 0x0000000000077941 */ /* 0x000fea0003800000 */
.L_x_237:
[----:B---3--:R-:W3:Y:S02]  /*15b50*/  LDL R0, [R1+0x64] ;  /* 0x0000640001007983 */ /* 0x008ee40000100800 */
[----:B---3--:R-:W-:-:S13]  /*15b60*/  ISETP.NE.AND P0, PT, R0, RZ, PT ;  /* 0x000000ff0000720c */ /* 0x008fda0003f05270 */
[----:B------:R-:W-:Y:S05]  /*15b70*/  @!P0 BRA `(.L_x_326) ;  /* 0x00000000002c8947 */ /* 0x000fea0003800000 */
[----:B------:R-:W-:Y:S05]  /*15b80*/  WARPSYNC.ALL ;  /* 0x0000000000007948 */ /* 0x000fea0003800000 */
[----:B------:R-:W3:Y:S08]  /*15b90*/  S2UR UR5, SR_CgaCtaId ;  /* 0x00000000000579c3 */ /* 0x000ef00000008800 */
[----:B------:R-:W-:Y:S06]  /*15ba0*/  BAR.SYNC.DEFER_BLOCKING 0x5, 0x180 ;  /* 0x0146000000007b1d */ /* 0x000fec0000010000 */
[----:B------:R-:W-:-:S02]  /*15bb0*/  UMOV UR4, 0x400 ;  /* 0x0000040000047882 */ /* 0x000fc40000000000 */
[----:B---3--:R-:W-:-:S06]  /*15bc0*/  ULEA UR4, UR5, UR4, 0x18 ;  /* 0x0000000405047291 */ /* 0x008fcc000f8ec03f */
[----:B------:R-:W-:-:S05]  /*15bd0*/  IMAD.U32 R18, RZ, RZ, UR4 ;  /* 0x00000004ff127e24 */ /* 0x000fca000f8e00ff */
[----:B012---:R-:W0:Y:S04]  /*15be0*/  LDS.128 R4, [R18+0x368d0] ;  /* 0x0368d00012047984 */ /* 0x007e280000000c00 */
[----:B0-----:R1:W-:Y:S04]  /*15bf0*/  STL.64 [R1], R4 ;  /* 0x0000000401007387 */ /* 0x0013e80000100a00 */
[----:B------:R1:W-:Y:S01]  /*15c00*/  STL.64 [R1+0x8], R6 ;  /* 0x0000080601007387 */ /* 0x0003e20000100a00 */
[----:B------:R-:W-:Y:S06]  /*15c10*/  BAR.ARV 0x4, 0x180 ;  /* 0x0106000000007b1d */ /* 0x000fec0000002000 */
[----:B------:R-:W-:Y:S05]  /*15c20*/  BRA `(.L_x_327) ;  /* 0x0000000c00287947 */ /* 0x000fea0003800000 */
.L_x_326:
[----:B------:R-:W3:Y:S01]  /*15c30*/  S2R R0, SR_TID.X ;  /* 0x0000000000007919 */ /* 0x000ee20000002100 */
[----:B------:R-:W-:Y:S01]  /*15c40*/  UMOV UR4, 0xffffffff ;  /* 0xffffffff00047882 */ /* 0x000fe20000000000 */
[----:B---3--:R-:W-:-:S04]  /*15c50*/  LOP3.LUT R16, R0, 0x1f, RZ, 0xc0, !PT ;  /* 0x0000001f00107812 */ /* 0x008fc800078ec0ff */
[----:B------:R-:W-:Y:S01]  /*15c60*/  ISETP.NE.AND P0, PT, R16, 0x1f, PT ;  /* 0x0000001f1000780c */ /* 0x000fe20003f05270 */
[----:B------:R-:W-:-:S12]  /*15c70*/  BRA.DIV UR4, `(.L_x_328) ;  /* 0x0000002204987947 */ /* 0x000fd8000b800000 */
[----:B------:R-:W0:Y:S01]  /*15c80*/  LDL.LU R3, [R1] ;  /* 0x0000000001037983 */ /* 0x000e220000300800 */
[----:B------:R-:W-:-:S03]  /*15c90*/  ULDC UR4, c[0x0][0xc3c] ;  /* 0x00030f0000047ab9 */ /* 0x000fc60000000800 */
[----:B-1----:R-:W3:Y:S01]  /*15ca0*/  LDL R5, [R1+0xc] ;  /* 0x00000c0001057983 */ /* 0x002ee20000100800 */
[----:B------:R-:W-:Y:S01]  /*15cb0*/  ULDC.64 UR6, c[0x0][0x208] ;  /* 0x0000820000067ab9 */ /* 0x000fe20000000a00 */
[----:B0-----:R-:W-:Y:S02]  /*15cc0*/  IMAD.MOV.U32 R10, RZ, RZ, R3 ;  /* 0x000000ffff0a7224 */ /* 0x001fe400078e0003 */
[----:B---3--:R-:W-:-:S05]  /*15cd0*/  IMAD.IADD R0, R5, 0x1, R16 ;  /* 0x0000000105007824 */ /* 0x008fca00078e0210 */
[----:B------:R-:W-:-:S13]  /*15ce0*/  ISETP.GE.OR P1, PT, R0, UR4, !P0 ;  /* 0x0000000400007c0c */ /* 0x000fda000c726670 */
[----:B------:R-:W0:Y:S08]  /*15cf0*/  @!P1 LDC.64 R2, c[0x0][0xc80] ;  /* 0x00032000ff029b82 */ /* 0x000e300000000a00 */
[----:B--2---:R-:W1:Y:S01]  /*15d00*/  @!P1 LDC.64 R4, c[0x0][0xc78] ;  /* 0x00031e00ff049b82 */ /* 0x004e620000000a00 */
[----:B0-----:R-:W-:-:S05]  /*15d10*/  @!P1 IMAD.WIDE R2, R0, 0x4, R2 ;  /* 0x0000000400029825 */ /* 0x001fca00078e0202 */
[----:B------:R1:W2:Y:S02]  /*15d20*/  @!P1 LDG.E R7, desc[UR6][R2.64] ;  /* 0x0000000602079981 */ /* 0x0002a4000c1e1900 */
[----:B-1----:R-:W-:-:S06]  /*15d30*/  @!P1 IMAD.WIDE R2, R0, 0x4, R4 ;  /* 0x0000000400029825 */ /* 0x002fcc00078e0204 */
[----:B------:R-:W3:Y:S01]  /*15d40*/  @!P1 LDG.E R2, desc[UR6][R2.64] ;  /* 0x0000000602029981 */ /* 0x000ee2000c1e1900 */
[----:B------:R-:W-:Y:S01]  /*15d50*/  IMAD.MOV.U32 R6, RZ, RZ, RZ ;  /* 0x000000ffff067224 */ /* 0x000fe200078e00ff */
[C---:B------:R-:W-:Y:S01]  /*15d60*/  ISETP.GE.U32.AND P2, PT, R16.reuse, 0x2, PT ;  /* 0x000000021000780c */ /* 0x040fe20003f46070 */
[----:B------:R-:W-:Y:S01]  /*15d70*/  IMAD.MOV.U32 R4, RZ, RZ, RZ ;  /* 0x000000ffff047224 */ /* 0x000fe200078e00ff */
[C---:B------:R-:W-:Y:S01]  /*15d80*/  ISETP.GE.U32.AND P3, PT, R16.reuse, 0x4, PT ;  /* 0x000000041000780c */ /* 0x040fe20003f66070 */
[----:B------:R-:W-:Y:S01]  /*15d90*/  SHFL.IDX PT, R0, R10, RZ, 0x1f ;  /* 0x00001fff0a007589 */ /* 0x000fe200000e0000 */
[C---:B------:R-:W-:Y:S02]  /*15da0*/  ISETP.GE.U32.AND P4, PT, R16.reuse, 0x8, PT ;  /* 0x000000081000780c */ /* 0x040fe40003f86070 */
[----:B------:R-:W-:Y:S01]  /*15db0*/  ISETP.GE.U32.AND P5, PT, R16, 0x10, PT ;  /* 0x000000101000780c */ /* 0x000fe20003fa6070 */
[----:B------:R-:W-:Y:S01]  /*15dc0*/  SHFL.IDX PT, R8, R10, 0x1, 0x1f ;  /* 0x00201f000a087f89 */ /* 0x000fe200000e0000 */
[----:B--2---:R-:W-:-:S02]  /*15dd0*/  @!P1 IMAD.MOV.U32 R6, RZ, RZ, R7 ;  /* 0x000000ffff069224 */ /* 0x004fc400078e0007 */
[----:B------:R-:W-:Y:S02]  /*15de0*/  IMAD.MOV.U32 R7, RZ, RZ, RZ ;  /* 0x000000ffff077224 */ /* 0x000fe400078e00ff */
[----:B---3--:R-:W-:Y:S01]  /*15df0*/  @!P1 IMAD.MOV.U32 R7, RZ, RZ, R2 ;  /* 0x000000ffff079224 */ /* 0x008fe200078e0002 */
[----:B------:R-:W-:-:S03]  /*15e00*/  ISETP.NE.AND P1, PT, R16, RZ, PT ;  /* 0x000000ff1000720c */ /* 0x000fc60003f25270 */
[----:B------:R-:W-:-:S05]  /*15e10*/  IMAD R2, R7, R6, RZ ;  /* 0x0000000607027224 */ /* 0x000fca00078e02ff */
        /* <DEDUP_REMOVED lines=15> */
[----:B------:R0:W1:Y:S02]  /*15f10*/  SHFL.IDX PT, R9, R2, 0x1f, 0x1f ;  /* 0x03e01f0002097f89 */ /* 0x00006400000e0000 */
.L_x_392:
[----:B------:R-:W-:Y:S02]  /*15f20*/  ULDC UR4, c[0x0][0xc38] ;  /* 0x00030e0000047ab9 */ /* 0x000fe40000000800 */
[----:B------:R-:W-:-:S04]  /*15f30*/  IMAD.U32 R3, RZ, RZ, UR4 ;  /* 0x00000004ff037e24 */ /* 0x000fc8000f8e00ff */
[----:B-1----:R-:W-:-:S04]  /*15f40*/  IMAD R9, R9, R3, RZ ;  /* 0x0000000309097224 */ /* 0x002fc800078e02ff */
[----:B------:R-:W-:-:S05]  /*15f50*/  IMAD.IADD R5, R8, 0x1, R9 ;  /* 0x0000000108057824 */ /* 0x000fca00078e0209 */
[----:B------:R-:W-:-:S13]  /*15f60*/  ISETP.GT.AND P6, PT, R5, R0, PT ;  /* 0x000000000500720c */ /* 0x000fda0003fc4270 */
[----:B------:R-:W-:Y:S05]  /*15f70*/  @P6 BRA `(.L_x_329) ;  /* 0x0000000000b06947 */ /* 0x000fea0003800000 */
.L_x_332:
[----:B------:R-:W2:Y:S01]  /*15f80*/  LDL.LU R3, [R1+0xc] ;  /* 0x00000c0001037983 */ /* 0x000ea20000300800 */
[----:B0-----:R-:W0:Y:S01]  /*15f90*/  LDC R2, c[0x0][0xc3c] ;  /* 0x00030f00ff027b82 */ /* 0x001e220000000800 */
[----:B--2---:R-:W-:-:S05]  /*15fa0*/  VIADD R3, R3, 0x1f ;  /* 0x0000001f03037836 */ /* 0x004fca0000000000 */
[----:B0-----:R-:W-:-:S13]  /*15fb0*/  ISETP.GE.AND P6, PT, R3, R2, PT ;  /* 0x000000020300720c */ /* 0x001fda0003fc6270 */
[----:B------:R-:W-:Y:S05]  /*15fc0*/  @P6 BRA `(.L_x_330) ;  /* 0x0000000400d86947 */ /* 0x000fea0003800000 */
[----:B------:R-:W0:Y:S01]  /*15fd0*/  S2R R6, SR_TID.X ;  /* 0x0000000000067919 */ /* 0x000e220000002100 */
[----:B------:R-:W-:Y:S01]  /*15fe0*/  ULDC.64 UR4, c[0x0][0x208] ;  /* 0x0000820000047ab9 */ /* 0x000fe20000000a00 */
[----:B------:R1:W-:Y:S01]  /*15ff0*/  STL [R1+0xc], R3 ;  /* 0x00000c0301007387 */ /* 0x0003e20000100800 */
[----:B0-----:R-:W-:-:S05]  /*16000*/  LOP3.LUT R6, R6, 0x1f, RZ, 0xc0, !PT ;  /* 0x0000001f06067812 */ /* 0x001fca00078ec0ff */
[----:B------:R-:W-:Y:S02]  /*16010*/  IMAD.IADD R7, R3, 0x1, R6 ;  /* 0x0000000103077824 */ /* 0x000fe400078e0206 */
[----:B------:R-:W-:-:S03]  /*16020*/  IMAD.MOV.U32 R6, RZ, RZ, RZ ;  /* 0x000000ffff067224 */ /* 0x000fc600078e00ff */
[----:B------:R-:W-:-:S13]  /*16030*/  ISETP.GE.OR P6, PT, R7, R2, !P0 ;  /* 0x000000020700720c */ /* 0x000fda00047c6670 */
[----:B-1----:R-:W0:Y:S02]  /*16040*/  @!P6 LDC.64 R2, c[0x0][0xc80] ;  /* 0x00032000ff02eb82 */ /* 0x002e240000000a00 */
[----:B0-----:R-:W-:-:S05]  /*16050*/  @!P6 IMAD.WIDE R2, R7, 0x4, R2 ;  /* 0x000000040702e825 */ /* 0x001fca00078e0202 */
[----:B------:R0:W2:Y:S02]  /*16060*/  @!P6 LDG.E R6, desc[UR4][R2.64] ;  /* 0x000000040206e981 */ /* 0x0000a4000c1e1900 */
[----:B0-----:R-:W0:Y:S02]  /*16070*/  @!P6 LDC.64 R2, c[0x0][0xc78] ;  /* 0x00031e00ff02eb82 */ /* 0x001e240000000a00 */
[----:B0-----:R-:W-:-:S04]  /*16080*/  @!P6 IMAD.WIDE R2, R7, 0x4, R2 ;  /* 0x000000040702e825 */ /* 0x001fc800078e0202 */
[----:B------:R-:W-:-:S06]  /*16090*/  IMAD.MOV.U32 R7, RZ, RZ, RZ ;  /* 0x000000ffff077224 */ /* 0x000fcc00078e00ff */
[----:B------:R-:W2:Y:S01]  /*160a0*/  @!P6 LDG.E R7, desc[UR4][R2.64] ;  /* 0x000000040207e981 */ /* 0x000ea2000c1e1900 */
[----:B------:R-:W-:Y:S01]  /*160b0*/  UMOV UR4, 0xffffffff ;  /* 0xffffffff00047882 */ /* 0x000fe20000000000 */
[----:B--2---:R-:W-:Y:S02]  /*160c0*/  IMAD R2, R7, R6, RZ ;  /* 0x0000000607027224 */ /* 0x004fe400078e02ff */
[----:B------:R-:W-:Y:S05]  /*160d0*/  BRA.DIV UR4, `(.L_x_331) ;  /* 0x0000002204e47947 */ /* 0x000fea000b800000 */
        /* <DEDUP_REMOVED lines=16> */
.L_x_400:
[----:B------:R-:W-:Y:S02]  /*161e0*/  ULDC UR4, c[0x0][0xc38] ;  /* 0x00030e0000047ab9 */ /* 0x000fe40000000800 */
[----:B------:R-:W-:-:S04]  /*161f0*/  IMAD.U32 R3, RZ, RZ, UR4 ;  /* 0x00000004ff037e24 */ /* 0x000fc8000f8e00ff */
[----:B-1----:R-:W-:-:S04]  /*16200*/  IMAD R9, R9, R3, RZ ;  /* 0x0000000309097224 */ /* 0x002fc800078e02ff */
[----:B------:R-:W-:-:S05]  /*16210*/  IMAD.IADD R5, R9, 0x1, R5 ;  /* 0x0000000109057824 */ /* 0x000fca00078e0205 */
[----:B------:R-:W-:-:S13]  /*16220*/  ISETP.GT.AND P6, PT, R5, R0, PT ;  /* 0x000000000500720c */ /* 0x000fda0003fc4270 */
[----:B------:R-:W-:Y:S05]  /*16230*/  @!P6 BRA `(.L_x_332) ;  /* 0xfffffffc0050e947 */ /* 0x000fea000383ffff */
.L_x_329:
[----:B------:R-:W-:Y:S01]  /*16240*/  IMAD.IADD R9, R5, 0x1, -R9 ;  /* 0x0000000105097824 */ /* 0x000fe200078e0a09 */
[----:B------:R-:W-:-:S03]  /*16250*/  UMOV UR4, 0xffffffff ;  /* 0xffffffff00047882 */ /* 0x000fc60000000000 */
[----:B------:R-:W-:-:S05]  /*16260*/  IMAD R5, R2, R3, R9 ;  /* 0x0000000302057224 */ /* 0x000fca00078e0209 */
[----:B------:R-:W-:Y:S01]  /*16270*/  ISETP.GT.AND P6, PT, R5, R0, PT ;  /* 0x000000000500720c */ /* 0x000fe20003fc4270 */
[----:B------:R-:W-:-:S12]  /*16280*/  BRA.DIV UR4, `(.L_x_333) ;  /* 0x0000002604507947 */ /* 0x000fd8000b800000 */
[----:B------:R-:W-:-:S04]  /*16290*/  VOTE.ANY R8, PT, !P6 ;  /* 0x0000000000087806 */ /* 0x000fc800070e0100 */
[----:B------:R-:W1:Y:S02]  /*162a0*/  POPC R5, R8 ;  /* 0x0000000800057309 */ /* 0x000e640000000000 */
[----:B-1----:R1:W2:Y:S04]  /*162b0*/  SHFL.IDX PT, R6, R6, R5, 0x1f ;  /* 0x00001f0506067589 */ /* 0x0022a800000e0000 */
[----:B------:R1:W3:Y:S02]  /*162c0*/  SHFL.IDX PT, R7, R7, R5, 0x1f ;  /* 0x00001f0507077589 */ /* 0x0002e400000e0000 */
.L_x_405:
[----:B------:R-:W-:-:S13]  /*162d0*/  ISETP.NE.AND P0, PT, R8, RZ, PT ;  /* 0x000000ff0800720c */ /* 0x000fda0003f05270 */
[----:B------:R-:W-:Y:S05]  /*162e0*/  @!P0 BRA `(.L_x_334) ;  /* 0x0000000000148947 */ /* 0x000fea0003800000 */
[----:B------:R-:W-:Y:S01]  /*162f0*/  UMOV UR4, 0xffffffff ;  /* 0xffffffff00047882 */ /* 0x000fe20000000000 */
[----:B------:R-:W-:Y:S02]  /*16300*/  VIADD R12, R5, 0xffffffff ;  /* 0xffffffff050c7836 */ /* 0x000fe40000000000 */
[----:B------:R-:W-:Y:S05]  /*16310*/  BRA.DIV UR4, `(.L_x_335) ;  /* 0x0000002604887947 */ /* 0x000fea000b800000 */
[----:B0-----:R0:W4:Y:S02]  /*16320*/  SHFL.IDX PT, R2, R2, R12, 0x1f ;  /* 0x00001f0c02027589 */ /* 0x00112400000e0000 */
.L_x_408:
[----:B----4-:R-:W-:-:S07]  /*16330*/  IMAD.MOV.U32 R4, RZ, RZ, R2 ;  /* 0x000000ffff047224 */ /* 0x010fce00078e0002 */
.L_x_334:
[----:B------:R-:W4:Y:S01]  /*16340*/  LDL.LU R10, [R1+0xc] ;  /* 0x00000c00010a7983 */ /* 0x000f220000300800 */
[----:B------:R-:W-:Y:S01]  /*16350*/  IMAD R9, R4, R3, R9 ;  /* 0x0000000304097224 */ /* 0x000fe200078e0209 */
[----:B--2---:R-:W-:-:S03]  /*16360*/  IABS R4, R6 ;  /* 0x0000000600047213 */ /* 0x004fc60000000000 */
[----:B------:R-:W-:Y:S01]  /*16370*/  IMAD.IADD R0, R0, 0x1, -R9 ;  /* 0x0000000100007824 */ /* 0x000fe200078e0a09 */
[----:B0-----:R-:W0:Y:S01]  /*16380*/  I2F.RP R2, R4 ;  /* 0x0000000400027306 */ /* 0x001e220000209400 */
[----:B------:R2:W-:Y:S02]  /*16390*/  STL [R1], R9 ;  /* 0x0000000901007387 */ /* 0x0005e40000100800 */
[----:B--2---:R-:W-:-:S05]  /*163a0*/  IABS R9, R6 ;  /* 0x0000000600097213 */ /* 0x004fca0000000000 */
[----:B0-----:R-:W0:Y:S01]  /*163b0*/  MUFU.RCP R2, R2 ;  /* 0x0000000200027308 */ /* 0x001e220000001000 */
[----:B------:R-:W-:Y:S02]  /*163c0*/  IMAD.MOV R9, RZ, RZ, -R9 ;  /* 0x000000ffff097224 */ /* 0x000fe400078e0a09 */
[----:B0-----:R-:W-:-:S05]  /*163d0*/  VIADD R2, R2, 0xffffffe ;  /* 0x0ffffffe02027836 */ /* 0x001fca0000000000 */
[----:B------:R-:W0:Y:S02]  /*163e0*/  F2I.FTZ.U32.TRUNC.NTZ R3, R2 ;  /* 0x0000000200037305 */ /* 0x000e24000021f000 */
[----:B0-----:R-:W-:-:S04]  /*163f0*/  IMAD.MOV R2, RZ, RZ, -R3 ;  /* 0x000000ffff027224 */ /* 0x001fc800078e0a03 */
[----:B------:R-:W-:Y:S02]  /*16400*/  IMAD R8, R2, R4, RZ ;  /* 0x0000000402087224 */ /* 0x000fe400078e02ff */
[----:B------:R-:W-:-:S04]  /*16410*/  IMAD.MOV.U32 R2, RZ, RZ, RZ ;  /* 0x000000ffff027224 */ /* 0x000fc800078e00ff */
[----:B------:R-:W-:Y:S01]  /*16420*/  IMAD.HI.U32 R2, R3, R8, R2 ;  /* 0x0000000803027227 */ /* 0x000fe200078e0002 */
[----:B------:R-:W-:-:S05]  /*16430*/  IABS R3, R0 ;  /* 0x0000000000037213 */ /* 0x000fca0000000000 */
[----:B------:R-:W-:-:S04]  /*16440*/  IMAD.HI.U32 R8, R2, R3, RZ ;  /* 0x0000000302087227 */ /* 0x000fc800078e00ff */
[----:B------:R-:W-:-:S05]  /*16450*/  IMAD R3, R8, R9, R3 ;  /* 0x0000000908037224 */ /* 0x000fca00078e0203 */
[----:B------:R-:W-:-:S13]  /*16460*/  ISETP.GT.U32.AND P1, PT, R4, R3, PT ;  /* 0x000000030400720c */ /* 0x000fda0003f24070 */
[----:B------:R-:W-:Y:S02]  /*16470*/  @!P1 IMAD.IADD R3, R3, 0x1, -R4 ;  /* 0x0000000103039824 */ /* 0x000fe400078e0a04 */
[----:B------:R-:W-:Y:S01]  /*16480*/  @!P1 VIADD R8, R8, 0x1 ;  /* 0x0000000108089836 */ /* 0x000fe20000000000 */
[----:B------:R-:W-:Y:S02]  /*16490*/  ISETP.NE.AND P1, PT, R6, RZ, PT ;  /* 0x000000ff0600720c */ /* 0x000fe40003f25270 */
[----:B------:R-:W-:Y:S02]  /*164a0*/  ISETP.GE.U32.AND P0, PT, R3, R4, PT ;  /* 0x000000040300720c */ /* 0x000fe40003f06070 */
[----:B---3--:R-:W-:-:S04]  /*164b0*/  IABS R4, R7 ;  /* 0x0000000700047213 */ /* 0x008fc80000000000 */
[----:B------:R-:W0:Y:S07]  /*164c0*/  I2F.RP R2, R4 ;  /* 0x0000000400027306 */ /* 0x000e2e0000209400 */
[----:B------:R-:W-:Y:S01]  /*164d0*/  @P0 VIADD R8, R8, 0x1 ;  /* 0x0000000108080836 */ /* 0x000fe20000000000 */
[----:B0-----:R-:W0:Y:S02]  /*164e0*/  MUFU.RCP R2, R2 ;  /* 0x0000000200027308 */ /* 0x001e240000001000 */
[----:B0-----:R-:W-:-:S06]  /*164f0*/  VIADD R2, R2, 0xffffffe ;  /* 0x0ffffffe02027836 */ /* 0x001fcc0000000000 */
[----:B------:R-:W0:Y:S02]  /*16500*/  F2I.FTZ.U32.TRUNC.NTZ R3, R2 ;  /* 0x0000000200037305 */ /* 0x000e24000021f000 */
[----:B0-----:R-:W-:-:S04]  /*16510*/  IMAD.MOV R2, RZ, RZ, -R3 ;  /* 0x000000ffff027224 */ /* 0x001fc800078e0a03 */
[----:B------:R-:W-:Y:S02]  /*16520*/  IMAD R9, R2, R4, RZ ;  /* 0x0000000402097224 */ /* 0x000fe400078e02ff */
[----:B------:R-:W-:-:S04]  /*16530*/  IMAD.MOV.U32 R2, RZ, RZ, RZ ;  /* 0x000000ffff027224 */ /* 0x000fc800078e00ff */
[----:B------:R-:W-:Y:S01]  /*16540*/  IMAD.HI.U32 R2, R3, R9, R2 ;  /* 0x0000000903027227 */ /* 0x000fe200078e0002 */
[----:B------:R-:W-:Y:S02]  /*16550*/  LOP3.LUT R3, R0, R6, RZ, 0x3c, !PT ;  /* 0x0000000600037212 */ /* 0x000fe400078e3cff */
[----:B------:R-:W-:Y:S02]  /*16560*/  IABS R9, R7 ;  /* 0x0000000700097213 */ /* 0x000fe40000000000 */
[----:B------:R-:W-:-:S03]  /*16570*/  ISETP.GE.AND P2, PT, R3, RZ, PT ;  /* 0x000000ff0300720c */ /* 0x000fc60003f46270 */
[----:B------:R-:W-:-:S10]  /*16580*/  IMAD.MOV R9, RZ, RZ, -R9 ;  /* 0x000000ffff097224 */ /* 0x000fd400078e0a09 */
[----:B------:R-:W-:Y:S01]  /*16590*/  @!P2 IMAD.MOV R8, RZ, RZ, -R8 ;  /* 0x000000ffff08a224 */ /* 0x000fe200078e0a08 */
[----:B------:R-:W-:-:S04]  /*165a0*/  @!P1 LOP3.LUT R8, RZ, R6, RZ, 0x33, !PT ;  /* 0x00000006ff089212 */ /* 0x000fc800078e33ff */
[-C--:B------:R-:W-:Y:S01]  /*165b0*/  IABS R3, R8.reuse ;  /* 0x0000000800037213 */ /* 0x080fe20000000000 */
[----:B------:R-:W-:-:S04]  /*165c0*/  IMAD R6, R6, R8, RZ ;  /* 0x0000000806067224 */ /* 0x000fc800078e02ff */
[----:B------:R-:W-:-:S04]  /*165d0*/  IMAD.HI.U32 R2, R2, R3, RZ ;  /* 0x0000000302027227 */ /* 0x000fc800078e00ff */
[----:B------:R-:W-:-:S05]  /*165e0*/  IMAD R3, R2, R9, R3 ;  /* 0x0000000902037224 */ /* 0x000fca00078e0203 */
[----:B------:R-:W-:-:S13]  /*165f0*/  ISETP.GT.U32.AND P1, PT, R4, R3, PT ;  /* 0x000000030400720c */ /* 0x000fda0003f24070 */
[----:B------:R-:W-:Y:S02]  /*16600*/  @!P1 IMAD.IADD R3, R3, 0x1, -R4 ;  /* 0x0000000103039824 */ /* 0x000fe400078e0a04 */
[----:B------:R-:W-:Y:S01]  /*16610*/  @!P1 VIADD R2, R2, 0x1 ;  /* 0x0000000102029836 */ /* 0x000fe20000000000 */
[----:B------:R-:W-:Y:S02]  /*16620*/  ISETP.NE.AND P1, PT, R7, RZ, PT ;  /* 0x000000ff0700720c */ /* 0x000fe40003f25270 */
[----:B------:R-:W-:Y:S01]  /*16630*/  ISETP.GE.U32.AND P0, PT, R3, R4, PT ;  /* 0x000000040300720c */ /* 0x000fe20003f06070 */
[----:B------:R-:W-:Y:S01]  /*16640*/  IMAD.IADD R4, R0, 0x1, -R6 ;  /* 0x0000000100047824 */ /* 0x000fe200078e0a06 */
[----:B------:R-:W-:-:S04]  /*16650*/  LOP3.LUT R3, R8, R7, RZ, 0x3c, !PT ;  /* 0x0000000708037212 */ /* 0x000fc800078e3cff */
[----:B------:R-:W-:-:S07]  /*16660*/  ISETP.GE.AND P2, PT, R3, RZ, PT ;  /* 0x000000ff0300720c */ /* 0x000fce0003f46270 */
[----:B------:R-:W-:-:S06]  /*16670*/  @P0 VIADD R2, R2, 0x1 ;  /* 0x0000000102020836 */ /* 0x000fcc0000000000 */
[----:B------:R-:W-:Y:S01]  /*16680*/  @!P2 IMAD.MOV R2, RZ, RZ, -R2 ;  /* 0x000000ffff02a224 */ /* 0x000fe200078e0a02 */
[----:B------:R-:W-:-:S05]  /*16690*/  @!P1 LOP3.LUT R2, RZ, R7, RZ, 0x33, !PT ;  /* 0x00000007ff029212 */ /* 0x000fca00078e33ff */
[--C-:B------:R-:W-:Y:S02]  /*166a0*/  IMAD.MOV R3, RZ, RZ, -R2.reuse ;  /* 0x000000ffff037224 */ /* 0x100fe400078e0a02 */
[C---:B------:R-:W-:Y:S02]  /*166b0*/  IMAD R2, R7.reuse, 0x1000000, R2 ;  /* 0x0100000007027824 */ /* 0x040fe400078e0202 */
[----:B------:R-:W-:-:S04]  /*166c0*/  IMAD R3, R7, R3, R8 ;  /* 0x0000000307037224 */ /* 0x000fc800078e0208 */
[----:B------:R-:W-:-:S05]  /*166d0*/  IMAD R0, R3, 0x10000, R2 ;  /* 0x0001000003007824 */ /* 0x000fca00078e0202 */
[----:B------:R0:W-:Y:S01]  /*166e0*/  STL [R1+0x8], R0 ;  /* 0x0000080001007387 */ /* 0x0001e20000100800 */
[----:B----4-:R-:W-:-:S05]  /*166f0*/  IMAD.IADD R10, R5, 0x1, R10 ;  /* 0x00000001050a7824 */ /* 0x010fca00078e020a */
[----:B------:R0:W-:Y:S04]  /*16700*/  STL [R1+0xc], R10 ;  /* 0x00000c0a01007387 */ /* 0x0001e80000100800 */
[----:B------:R0:W-:Y:S01]  /*16710*/  STL [R1+0x4], R4 ;  /* 0x0000040401007387 */ /* 0x0001e20000100800 */
[----:B------:R-:W-:Y:S05]  /*16720*/  BRA `(.L_x_336) ;  /* 0x0000000000287947 */ /* 0x000fea0003800000 */
.L_x_330:
[----:B------:R-:W-:Y:S01]  /*16730*/  UMOV UR4, URZ ;  /* 0x0000003f00047c82 */ /* 0x000fe20008000000 */
[----:B------:R-:W-:Y:S01]  /*16740*/  ULDC UR6, c[0x0][0xc3c] ;  /* 0x00030f0000067ab9 */ /* 0x000fe20000000800 */
[----:B------:R-:W-:Y:S01]  /*16750*/  UMOV UR5, URZ ;  /* 0x0000003f00057c82 */ /* 0x000fe20008000000 */
[----:B------:R0:W-:Y:S01]  /*16760*/  STL [R1], R0 ;  /* 0x0000000001007387 */ /* 0x0001e20000100800 */
[----:B------:R-:W-:Y:S02]  /*16770*/  IMAD.U32 R3, RZ, RZ, UR4 ;  /* 0x00000004ff037e24 */ /* 0x000fe4000f8e00ff */
[----:B------:R-:W-:-:S03]  /*16780*/  IMAD.U32 R2, RZ, RZ, UR5 ;  /* 0x00000005ff027e24 */ /* 0x000fc6000f8e00ff */
[----:B------:R1:W-:Y:S01]  /*16790*/  STL [R1+0x4], R3 ;  /* 0x0000040301007387 */ /* 0x0003e20000100800 */
[----:B0-----:R-:W-:-:S05]  /*167a0*/  IMAD.U32 R0, RZ, RZ, UR6 ;  /* 0x00000006ff007e24 */ /* 0x001fca000f8e00ff */
[----:B------:R1:W-:Y:S04]  /*167b0*/  STL [R1+0xc], R0 ;  /* 0x00000c0001007387 */ /* 0x0003e80000100800 */
[----:B------:R1:W-:Y:S02]  /*167c0*/  STL [R1+0x8], R2 ;  /* 0x0000080201007387 */ /* 0x0003e40000100800 */
.L_x_336:
[----:B-1----:R-:W2:Y:S04]  /*167d0*/  LDL R3, [R1+0x8] ;  /* 0x0000080001037983 */ /* 0x002ea80000100800 */
[----:B------:R-:W3:Y:S04]  /*167e0*/  LDL R2, [R1+0xc] ;  /* 0x00000c0001027983 */ /* 0x000ee80000100800 */
[----:B0-----:R-:W4:Y:S04]  /*167f0*/  LDL R4, [R1] ;  /* 0x0000000001047983 */ /* 0x001f280000100800 */
[----:B------:R-:W4:Y:S01]  /*16800*/  LDL R5, [R1+0x4] ;  /* 0x0000040001057983 */ /* 0x000f220000100800 */
[----:B------:R-:W-:Y:S05]  /*16810*/  WARPSYNC.ALL ;  /* 0x0000000000007948 */ /* 0x000fea0003800000 */
[----:B------:R-:W0:Y:S02]  /*16820*/  S2R R0, SR_TID.X ;  /* 0x0000000000007919 */ /* 0x000e240000002100 */
[----:B0-----:R-:W-:Y:S01]  /*16830*/  LOP3.LUT R0, R0, 0x1f, RZ, 0xc0, !PT ;  /* 0x0000001f00007812 */ /* 0x001fe200078ec0ff */
[----:B------:R-:W-:Y:S03]  /*16840*/  BAR.SYNC.DEFER_BLOCKING 0x4, 0x180 ;  /* 0x0106000000007b1d */ /* 0x000fe60000010000 */
[----:B------:R-:W-:-:S13]  /*16850*/  ISETP.NE.AND P0, PT, R0, RZ, PT ;  /* 0x000000ff0000720c */ /* 0x000fda0003f05270 */
[----:B------:R-:W-:Y:S01]  /*16860*/  @!P0 MOV R0, 0x400 ;  /* 0x0000040000008802 */ /* 0x000fe20000000f00 */
[----:B--2---:R-:W-:Y:S02]  /*16870*/  IMAD.MOV.U32 R6, RZ, RZ, R3 ;  /* 0x000000ffff067224 */ /* 0x004fe400078e0003 */
[----:B------:R-:W0:Y:S01]  /*16880*/  @!P0 S2R R3, SR_CgaCtaId ;  /* 0x0000000000038919 */ /* 0x000e220000008800 */
[----:B---3--:R-:W-:Y:S01]  /*16890*/  IMAD.MOV.U32 R7, RZ, RZ, R2 ;  /* 0x000000ffff077224 */ /* 0x008fe200078e0002 */
[----:B0-----:R-:W-:-:S05]  /*168a0*/  @!P0 LEA R18, R3, R0, 0x18 ;  /* 0x0000000003128211 */ /* 0x001fca00078ec0ff */
[----:B----4-:R0:W-:Y:S01]  /*168b0*/  @!P0 STS.128 [R18+0x368d0], R4 ;  /* 0x0368d00412008388 */ /* 0x0101e20000000c00 */
[----:B------:R-:W-:Y:S06]  /*168c0*/  BAR.ARV 0x5, 0x180 ;  /* 0x0146000000007b1d */ /* 0x000fec0000002000 */
.L_x_327:
[----:B------:R-:W2:Y:S01]  /*168d0*/  LDL R0, [R1+0xc] ;  /* 0x00000c0001007983 */ /* 0x000ea20000100800 */
[----:B------:R-:W-:Y:S02]  /*168e0*/  ULDC UR4, c[0x0][0xc3c] ;  /* 0x00030f0000047ab9 */ /* 0x000fe40000000800 */
[----:B--2---:R-:W-:-:S13]  /*168f0*/  ISETP.GE.AND P0, PT, R0, UR4, PT ;  /* 0x0000000400007c0c */ /* 0x004fda000bf06270 */
[----:B------:R-:W-:Y:S05]  /*16900*/  @!P0 BRA `(.L_x_337) ;  /* 0xffffffa4003c8947 */ /* 0x000fea000383ffff */
[----:B------:R-:W-:Y:S05]  /*16910*/  BSYNC B8 ;  /* 0x0000000000087941 */ /* 0x000fea0003800000 */
.L_x_231:
[----:B0-----:R-:W3:Y:S01]  /*16920*/  LDL.LU R0, [R1+0x48] ;  /* 0x0000480001007983 */ /* 0x001ee20000300800 */
[----:B------:R-:W-:Y:S01]  /*16930*/  BSSY B0, `(.L_x_338) ;  /* 0x000000b000007945 */ /* 0x000fe20003800000 */
[----:B-12---:R-:W0:Y:S01]  /*16940*/  S2R R5, SR_CgaCtaId ;  /* 0x0000000000057919 */ /* 0x006e220000008800 */
[----:B---3--:R-:W-:-:S05]  /*16950*/  VIADD R0, R0, 0x1 ;  /* 0x0000000100007836 */ /* 0x008fca0000000000 */
[----:B------:R-:W-:-:S04]  /*16960*/  LEA.HI R2, R0, R0, RZ, 0x1 ;  /* 0x0000000000027211 */ /* 0x000fc800078f08ff */
[----:B------:R-:W-:-:S05]  /*16970*/  LOP3.LUT R3, R2, 0xfffffffe, RZ, 0xc0, !PT ;  /* 0xfffffffe02037812 */ /* 0x000fca00078ec0ff */
[----:B------:R-:W-:Y:S01]  /*16980*/  IMAD.IADD R3, R0, 0x1, -R3 ;  /* 0x0000000100037824 */ /* 0x000fe200078e0a03 */
[----:B------:R-:W-:-:S04]  /*16990*/  MOV R0, 0x400 ;  /* 0x0000040000007802 */ /* 0x000fc80000000f00 */
[----:B0-----:R-:W-:Y:S02]  /*169a0*/  LEA R0, R5, R0, 0x18 ;  /* 0x0000000005007211 */ /* 0x001fe400078ec0ff */
[----:B------:R-:W-:-:S04]  /*169b0*/  SHF.L.U32 R3, R3, 0x1f, RZ ;  /* 0x0000001f03037819 */ /* 0x000fc800000006ff */
[----:B------:R-:W0:Y:S02]  /*169c0*/  SYNCS.PHASECHK.TRANS64.TRYWAIT P0, [R0+URZ+0x36820], R3 ;  /* 0x03682003000075a7 */ /* 0x000e24000800017f */
[----:B0-----:R-:W-:Y:S05]  /*169d0*/  @!P0 BRA `(.L_x_339) ;  /* 0x0000002000008947 */ /* 0x001fea0003800000 */
.L_x_409:
[----:B------:R-:W-:Y:S05]  /*169e0*/  BSYNC B0 ;  /* 0x0000000000007941 */ /* 0x000fea0003800000 */
.L_x_338:
[----:B------:R-:W-:-:S03]  /*169f0*/  UMOV UR4, 0xffffffff ;  /* 0xffffffff00047882 */ /* 0x000fc60000000000 */
[----:B------:R-:W-:Y:S05]  /*16a00*/  BRA.DIV UR4, `(.L_x_340) ;  /* 0x0000002204087947 */ /* 0x000fea000b800000 */
[----:B------:R-:W1:Y:S02]  /*16a10*/  S2R R2, SR_TID.X ;  /* 0x0000000000027919 */ /* 0x000e640000002100 */
[----:B-1----:R-:W-:-:S04]  /*16a20*/  SHF.R.U32.HI R2, RZ, 0x5, R2 ;  /* 0x00000005ff027819 */ /* 0x002fc80000011602 */
[----:B------:R-:W-:-:S05]  /*16a30*/  LOP3.LUT R2, R2, 0x3, RZ, 0xc0, !PT ;  /* 0x0000000302027812 */ /* 0x000fca00078ec0ff */
[----:B------:R1:W2:Y:S02]  /*16a40*/  SHFL.IDX PT, R14, R2, RZ, 0x1f ;  /* 0x00001fff020e7589 */ /* 0x0002a400000e0000 */
.L_x_412:
[----:B--2---:R-:W-:Y:S01]  /*16a50*/  ISETP.NE.AND P0, PT, R14, RZ, PT ;  /* 0x000000ff0e00720c */ /* 0x004fe20003f05270 */
[----:B------:R-:W-:-:S12]  /*16a60*/  BSSY B0, `(.L_x_341) ;  /* 0x0000027000007945 */ /* 0x000fd80003800000 */
[----:B------:R-:W-:Y:S05]  /*16a70*/  @P0 BRA `(.L_x_342) ;  /* 0x0000000000940947 */ /* 0x000fea0003800000 */
[----:B------:R-:W-:-:S03]  /*16a80*/  UMOV UR4, 0xffffffff ;  /* 0xffffffff00047882 */ /* 0x000fc60000000000 */
[----:B------:R-:W-:Y:S05]  /*16a90*/  BRA.DIV UR4, `(.L_x_343) ;  /* 0x0000002204187947 */ /* 0x000fea000b800000 */
[----:B------:R-:W-:-:S13]  /*16aa0*/  ELECT P6, URZ, PT ;  /* 0x00000000003f782f */ /* 0x000fda00038c0000 */
.L_x_415:
        /* <DEDUP_REMOVED lines=8> */
.L_x_344:
[----:B------:R-:W2:Y:S01]  /*16b30*/  LDL.LU R7, [R1+0x14] ;  /* 0x0000140001077983 */ /* 0x000ea20000300800 */
[----:B------:R-:W-:Y:S02]  /*16b40*/  VIADD R2, R0, 0x36840 ;  /* 0x0003684000027836 */ /* 0x000fe40000000000 */
[C---:B0-----:R-:W-:Y:S02]  /*16b50*/  VIADD R3, R19.reuse, 0x1 ;  /* 0x0000000113037836 */ /* 0x041fe40000000000 */
[----:B------:R-:W-:-:S03]  /*16b60*/  IMAD R6, R19, 0x8, R2 ;  /* 0x0000000813067824 */ /* 0x000fc600078e0202 */
[----:B------:R-:W-:-:S04]  /*16b70*/  ISETP.NE.AND P1, PT, R3, 0x2, PT ;  /* 0x000000020300780c */ /* 0x000fc80003f25270 */
[----:B------:R-:W-:Y:S02]  /*16b80*/  SEL R4, RZ, 0x1, P1 ;  /* 0x00000001ff047807 */ /* 0x000fe40000800000 */
[----:B------:R-:W-:Y:S02]  /*16b90*/  SEL R3, R3, RZ, P1 ;  /* 0x000000ff03037207 */ /* 0x000fe40000800000 */
[C---:B--2---:R-:W-:Y:S02]  /*16ba0*/  SHF.L.U32 R5, R7.reuse, 0x1f, RZ ;  /* 0x0000001f07057819 */ /* 0x044fe400000006ff */
[----:B------:R-:W-:Y:S01]  /*16bb0*/  LOP3.LUT R4, R7, R4, RZ, 0x3c, !PT ;  /* 0x0000000407047212 */ /* 0x000fe200078e3cff */
[----:B------:R-:W-:Y:S01]  /*16bc0*/  IMAD R7, R3, 0x8, R2 ;  /* 0x0000000803077824 */ /* 0x000fe200078e0202 */
[----:B------:R-:W0:Y:S02]  /*16bd0*/  SYNCS.PHASECHK.TRANS64.TRYWAIT P0, [R6+URZ], R5 ;  /* 0x00000005060075a7 */ /* 0x000e24000800017f */
[----:B------:R-:W-:Y:S01]  /*16be0*/  SHF.L.U32 R2, R4, 0x1f, RZ ;  /* 0x0000001f04027819 */ /* 0x000fe200000006ff */
[----:B0-----:R-:W-:Y:S06]  /*16bf0*/  @!P0 BRA `(.L_x_345) ;  /* 0x0000001c00e08947 */ /* 0x001fec0003800000 */
.L_x_416:
[----:B------:R-:W1:Y:S02]  /*16c00*/  SYNCS.PHASECHK.TRANS64.TRYWAIT P0, [R7+URZ], R2 ;  /* 0x00000002070075a7 */ /* 0x000e64000800017f */
[----:B-1----:R-:W-:Y:S05]  /*16c10*/  @!P0 BRA `(.L_x_346) ;  /* 0x0000001c00ec8947 */ /* 0x002fea0003800000 */
.L_x_417:
[----:B------:R-:W-:Y:S05]  /*16c20*/  @!P2 BRA `(.L_x_347) ;  /* 0x000000000004a947 */ /* 0x000fea0003800000 */
[----:B------:R-:W-:Y:S01]  /*16c30*/  BPT.TRAP 0x1 ;  /* 0x000000040000795c */ /* 0x000fe20000300000 */
.L_x_347:
[----:B------:R-:W-:-:S04]  /*16c40*/  VIADD R0, R0, 0x36860 ;  /* 0x0003686000007836 */ /* 0x000fc80000000000 */
[----:B------:R-:W-:-:S04]  /*16c50*/  IMAD R4, R19, 0x8, R0 ;  /* 0x0000000813047824 */ /* 0x000fc800078e0200 */
[----:B------:R-:W2:Y:S02]  /*16c60*/  SYNCS.PHASECHK.TRANS64.TRYWAIT P0, [R4+URZ], R5 ;  /* 0x00000005040075a7 */ /* 0x000ea4000800017f */
[----:B--2---:R-:W-:Y:S05]  /*16c70*/  @!P0 BRA `(.L_x_348) ;  /* 0x0000001c00e88947 */ /* 0x004fea0003800000 */
.L_x_418:
[----:B------:R-:W-:-:S07]  /*16c80*/  IMAD R3, R3, 0x8, R0 ;  /* 0x0000000803037824 */ /* 0x000fce00078e0200 */
.L_x_349:
[----:B---3--:R3:W4:Y:S02]  /*16c90*/  SYNCS.PHASECHK.TRANS64.TRYWAIT P0, [R3+URZ], R2 ;  /* 0x00000002030075a7 */ /* 0x008724000800017f */
[----:B----4-:R-:W-:Y:S05]  /*16ca0*/  @!P0 NANOSLEEP.SYNCS 0x989680 ;  /* 0x009896800000895d */ /* 0x010fea0003900000 */
[----:B------:R-:W4:Y:S02]  /*16cb0*/  @!P0 SYNCS.PHASECHK.TRANS64 P0, [R3+URZ], R2 ;  /* 0x00000002030085a7 */ /* 0x000f24000800007f */
[----:B----4-:R-:W-:Y:S05]  /*16cc0*/  @!P0 BRA `(.L_x_349) ;  /* 0xfffffffc00f08947 */ /* 0x010fea000383ffff */
.L_x_342:
[----:B------:R-:W-:Y:S05]  /*16cd0*/  BSYNC B0 ;  /* 0x0000000000007941 */ /* 0x000fea0003800000 */
.L_x_341:
[----:B------:R-:W-:Y:S05]  /*16ce0*/  EXIT ;  /* 0x000000000000794d */ /* 0x000fea0003800000 */
.L_x_182:
[----:B0-----:R0:W1:Y:S02]  /*16cf0*/  SYNCS.PHASECHK.TRANS64.TRYWAIT P1, [R2+URZ+0x36800], R3 ;  /* 0x03680003020075a7 */ /* 0x001064000802017f */
[----:B-1----:R-:W-:Y:S05]  /*16d00*/  @!P1 NANOSLEEP.SYNCS 0x989680 ;  /* 0x009896800000995d */ /* 0x002fea0003900000 */
[----:B------:R-:W1:Y:S02]  /*16d10*/  @!P1 SYNCS.PHASECHK.TRANS64 P1, [R2+URZ+0x36800], R3 ;  /* 0x03680003020095a7 */ /* 0x000e64000802007f */
[----:B-1----:R-:W-:Y:S05]  /*16d20*/  @!P1 BRA `(.L_x_182) ;  /* 0xfffffffc00f09947 */ /* 0x002fea000383ffff */
[----:B------:R-:W-:Y:S05]  /*16d30*/  BRA `(.L_x_350) ;  /* 0xfffffeb000707947 */ /* 0x000fea000383ffff */
.L_x_186:
[----:B-1----:R1:W2:Y:S02]  /*16d40*/  SYNCS.PHASECHK.TRANS64.TRYWAIT P2, [R0+URZ+0x36830], R3 ;  /* 0x03683003000075a7 */ /* 0x0022a4000804017f */
[----:B--2---:R-:W-:Y:S05]  /*16d50*/  @!P2 NANOSLEEP.SYNCS 0x989680 ;  /* 0x009896800000a95d */ /* 0x004fea0003900000 */
[----:B------:R-:W2:Y:S02]  /*16d60*/  @!P2 SYNCS.PHASECHK.TRANS64 P2, [R0+URZ+0x36830], R3 ;  /* 0x036830030000a5a7 */ /* 0x000ea4000804007f */
[----:B--2---:R-:W-:Y:S05]  /*16d70*/  @!P2 BRA `(.L_x_186) ;  /* 0xfffffffc00f0a947 */ /* 0x004fea000383ffff */
[----:B------:R-:W-:Y:S05]  /*16d80*/  BRA `(.L_x_185) ;  /* 0xfffffeb000947947 */ /* 0x000fea000383ffff */
.L_x_191:
[----:B-1----:R-:W-:-:S04]  /*16d90*/  IMAD.U32 R8, RZ, RZ, UR61 ;  /* 0x0000003dff087e24 */ /* 0x002fc8000f8e00ff */
[----:B------:R1:W2:Y:S03]  /*16da0*/  SYNCS.PHASECHK.TRANS64.TRYWAIT P2, [R8+URZ+0x36830], R7 ;  /* 0x03683007080075a7 */ /* 0x0002a6000804017f */
[----:B--2---:R-:W-:Y:S05]  /*16db0*/  @!P2 NANOSLEEP.SYNCS 0x989680 ;  /* 0x009896800000a95d */ /* 0x004fea0003900000 */
[----:B------:R-:W2:Y:S02]  /*16dc0*/  @!P2 SYNCS.PHASECHK.TRANS64 P2, [R8+URZ+0x36830], R7 ;  /* 0x036830070800a5a7 */ /* 0x000ea4000804007f */
[----:B--2---:R-:W-:Y:S05]  /*16dd0*/  @!P2 BRA `(.L_x_191) ;  /* 0xfffffffc00eca947 */ /* 0x004fea000383ffff */
[----:B------:R-:W-:Y:S05]  /*16de0*/  BRA `(.L_x_190) ;  /* 0xfffffefc007c7947 */ /* 0x000fea000383ffff */
.L_x_195:
[----:B-1----:R-:W-:-:S04]  /*16df0*/  IMAD.U32 R6, RZ, RZ, UR7 ;  /* 0x00000007ff067e24 */ /* 0x002fc8000f8e00ff */
[----:B------:R1:W2:Y:S03]  /*16e00*/  SYNCS.PHASECHK.TRANS64.TRYWAIT P2, [R6+URZ+0x36850], R0 ;  /* 0x03685000060075a7 */ /* 0x0002a6000804017f */
[----:B--2---:R-:W-:Y:S05]  /*16e10*/  @!P2 NANOSLEEP.SYNCS 0x989680 ;  /* 0x009896800000a95d */ /* 0x004fea0003900000 */
[----:B------:R-:W2:Y:S02]  /*16e20*/  @!P2 SYNCS.PHASECHK.TRANS64 P2, [R6+URZ+0x36850], R0 ;  /* 0x036850000600a5a7 */ /* 0x000ea4000804007f */
[----:B--2---:R-:W-:Y:S05]  /*16e30*/  @!P2 BRA `(.L_x_195) ;  /* 0xfffffffc00eca947 */ /* 0x004fea000383ffff */
[----:B------:R-:W-:Y:S05]  /*16e40*/  BRA `(.L_x_194) ;  /* 0xffffff2400547947 */ /* 0x000fea000383ffff */
.L_x_200:
[----:B-1----:R1:W2:Y:S02]  /*16e50*/  SYNCS.PHASECHK.TRANS64.TRYWAIT P0, [R15+URZ+0x36850], R0 ;  /* 0x036850000f0075a7 */ /* 0x0022a4000800017f */
[----:B--2---:R-:W-:Y:S05]  /*16e60*/  @!P0 NANOSLEEP.SYNCS 0x989680 ;  /* 0x009896800000895d */ /* 0x004fea0003900000 */
[----:B------:R-:W2:Y:S02]  /*16e70*/  @!P0 SYNCS.PHASECHK.TRANS64 P0, [R15+URZ+0x36850], R0 ;  /* 0x036850000f0085a7 */ /* 0x000ea4000800007f */
[----:B--2---:R-:W-:Y:S05]  /*16e80*/  @!P0 BRA `(.L_x_200) ;  /* 0xfffffffc00f08947 */ /* 0x004fea000383ffff */
[----:B------:R-:W-:Y:S05]  /*16e90*/  BRA `(.L_x_199) ;  /* 0xffffff4400cc7947 */ /* 0x000fea000383ffff */
.L_x_245:
[----:B------:R-:W0:Y:S01]  /*16ea0*/  S2R R4, SR_TID.X ;  /* 0x0000000000047919 */ /* 0x000e220000002100 */
[----:B------:R-:W-:Y:S01]  /*16eb0*/  BSSY B0, `(.L_x_351) ;  /* 0x000000a000007945 */ /* 0x000fe20003800000 */
[----:B------:R-:W-:Y:S02]  /*16ec0*/  IMAD.MOV.U32 R12, RZ, RZ, RZ ;  /* 0x000000ffff0c7224 */ /* 0x000fe400078e00ff */
[----:B--2---:R-:W-:Y:S02]  /*16ed0*/  IMAD.MOV.U32 R11, RZ, RZ, 0x1f ;  /* 0x0000001fff0b7424 */ /* 0x004fe400078e00ff */
[----:B------:R-:W-:Y:S01]  /*16ee0*/  IMAD.MOV.U32 R15, RZ, RZ, -0x1 ;  /* 0xffffffffff0f7424 */ /* 0x000fe200078e00ff */
[----:B0-----:R-:W-:-:S04]  /*16ef0*/  SHF.R.U32.HI R4, RZ, 0x5, R4 ;  /* 0x00000005ff047819 */ /* 0x001fc80000011604 */
[----:B------:R-:W-:-:S05]  /*16f00*/  LOP3.LUT R4, R4, 0x3, RZ, 0xc0, !PT ;  /* 0x0000000304047812 */ /* 0x000fca00078ec0ff */
[----:B------:R-:W-:-:S07]  /*16f10*/  IMAD.MOV.U32 R13, RZ, RZ, R4 ;  /* 0x000000ffff0d7224 */ /* 0x000fce00078e0004 */
[----:B------:R-:W-:Y:S05]  /*16f20*/  WARPSYNC.COLLECTIVE R15, `(.L_x_352) ;  /* 0x000000000f087348 */ /* 0x000fea0003c00000 */
[----:B------:R0:W1:Y:S02]  /*16f30*/  SHFL.IDX P6, R14, R13, R12, R11 ;  /* 0x0000000c0d0e7389 */ /* 0x00006400000c000b */
[----:B01----:R-:W-:Y:S01]  /*16f40*/  ENDCOLLECTIVE ;  /* 0x000000000000791b */ /* 0x003fe20003800000 */
.L_x_352:
[----:B------:R-:W-:Y:S05]  /*16f50*/  BSYNC B0 ;  /* 0x0000000000007941 */ /* 0x000fea0003800000 */
.L_x_351:
[----:B------:R-:W-:Y:S05]  /*16f60*/  BRA `(.L_x_353) ;  /* 0xffffffac00647947 */ /* 0x000fea000383ffff */
.L_x_247:
[----:B------:R-:W-:Y:S01]  /*16f70*/  BSSY B0, `(.L_x_354) ;  /* 0x0000006000007945 */ /* 0x000fe20003800000 */
[----:B------:R-:W-:-:S07]  /*16f80*/  IMAD.MOV.U32 R15, RZ, RZ, -0x1 ;  /* 0xffffffffff0f7424 */ /* 0x000fce00078e00ff */
[----:B--23--:R-:W-:Y:S05]  /*16f90*/  WARPSYNC.COLLECTIVE R15, `(.L_x_355) ;  /* 0x000000000f0c7348 */ /* 0x00cfea0003c00000 */
[----:B------:R-:W-:Y:S02]  /*16fa0*/  ELECT P6, UR62, PT ;  /* 0x00000000003e782f */ /* 0x000fe400038c0000 */
[----:B------:R-:W-:Y:S01]  /*16fb0*/  MOV R14, UR62 ;  /* 0x0000003e000e7c02 */ /* 0x000fe20008000f00 */
[----:B--23--:R-:W-:Y:S10]  /*16fc0*/  ENDCOLLECTIVE ;  /* 0x000000000000791b */ /* 0x00cff40003800000 */
.L_x_355:
[----:B------:R-:W-:Y:S05]  /*16fd0*/  BSYNC B0 ;  /* 0x0000000000007941 */ /* 0x000fea0003800000 */
.L_x_354:
[----:B------:R-:W-:Y:S05]  /*16fe0*/  BRA `(.L_x_356) ;  /* 0xffffffac00687947 */ /* 0x000fea000383ffff */
.L_x_249:
[----:B0-----:R0:W1:Y:S02]  /*16ff0*/  SYNCS.PHASECHK.TRANS64.TRYWAIT P0, [R0+URZ+0x36840], R2 ;  /* 0x03684002000075a7 */ /* 0x001064000800017f */
[----:B-1----:R-:W-:Y:S05]  /*17000*/  @!P0 NANOSLEEP.SYNCS 0x989680 ;  /* 0x009896800000895d */ /* 0x002fea0003900000 */
[----:B------:R-:W1:Y:S02]  /*17010*/  @!P0 SYNCS.PHASECHK.TRANS64 P0, [R0+URZ+0x36840], R2 ;  /* 0x03684002000085a7 */ /* 0x000e64000800007f */
[----:B-1----:R-:W-:Y:S05]  /*17020*/  @!P0 BRA `(.L_x_249) ;  /* 0xfffffffc00f08947 */ /* 0x002fea000383ffff */
[----:B------:R-:W-:Y:S05]  /*17030*/  BRA `(.L_x_357) ;  /* 0xffffffac00cc7947 */ /* 0x000fea000383ffff */
.L_x_253:
[----:B------:R0:W5:Y:S01]  /*17040*/  LDL.LU R9, [R1+0x44] ;  /* 0x0000440001097983 */ /* 0x0001620000300800 */
[----:B------:R-:W-:Y:S02]  /*17050*/  IMAD.MOV.U32 R13, RZ, RZ, R3 ;  /* 0x000000ffff0d7224 */ /* 0x000fe400078e0003 */
[----:B------:R-:W-:Y:S01]  /*17060*/  IMAD.MOV.U32 R12, RZ, RZ, RZ ;  /* 0x000000ffff0c7224 */ /* 0x000fe200078e00ff */
[----:B------:R-:W1:Y:S01]  /*17070*/  S2R R0, SR_TID.X ;  /* 0x0000000000007919 */ /* 0x000e620000002100 */
[----:B------:R-:W-:Y:S02]  /*17080*/  IMAD.MOV.U32 R11, RZ, RZ, 0x181f ;  /* 0x0000181fff0b7424 */ /* 0x000fe400078e00ff */
[----:B------:R-:W-:-:S07]  /*17090*/  IMAD.MOV.U32 R15, RZ, RZ, -0x1 ;  /* 0xffffffffff0f7424 */ /* 0x000fce00078e00ff */
[----:B01---5:R-:W-:Y:S05]  /*170a0*/  WARPSYNC.COLLECTIVE R15, `(.L_x_358) ;  /* 0x000000000f087348 */ /* 0x023fea0003c00000 */
[----:B------:R2:W3:Y:S02]  /*170b0*/  SHFL.IDX P6, R14, R13, R12, R11 ;  /* 0x0000000c0d0e7389 */ /* 0x0004e400000c000b */
[----:B0123-5:R-:W-:Y:S01]  /*170c0*/  ENDCOLLECTIVE ;  /* 0x000000000000791b */ /* 0x02ffe20003800000 */
.L_x_358:
[----:B------:R-:W-:Y:S02]  /*170d0*/  IMAD.MOV.U32 R13, RZ, RZ, R4 ;  /* 0x000000ffff0d7224 */ /* 0x000fe400078e0004 */
[----:B------:R-:W-:-:S07]  /*170e0*/  IMAD.MOV.U32 R6, RZ, RZ, R14 ;  /* 0x000000ffff067224 */ /* 0x000fce00078e000e */
[----:B------:R-:W-:Y:S05]  /*170f0*/  WARPSYNC.COLLECTIVE R15, `(.L_x_359) ;  /* 0x000000000f087348 */ /* 0x000fea0003c00000 */
[----:B------:R0:W1:Y:S02]  /*17100*/  SHFL.IDX P6, R14, R13, R12, R11 ;  /* 0x0000000c0d0e7389 */ /* 0x00006400000c000b */
[----:B01----:R-:W-:Y:S01]  /*17110*/  ENDCOLLECTIVE ;  /* 0x000000000000791b */ /* 0x003fe20003800000 */
.L_x_359:
[----:B------:R-:W-:Y:S01]  /*17120*/  ULDC.64 UR4, c[0x0][0x208] ;  /* 0x0000820000047ab9 */ /* 0x000fe20000000a00 */
[----:B------:R-:W-:Y:S02]  /*17130*/  IMAD.MOV.U32 R13, RZ, RZ, R3 ;  /* 0x000000ffff0d7224 */ /* 0x000fe400078e0003 */
[----:B------:R-:W-:Y:S02]  /*17140*/  IMAD.MOV.U32 R12, RZ, RZ, 0x1 ;  /* 0x00000001ff0c7424 */ /* 0x000fe400078e00ff */
[----:B------:R-:W-:Y:S02]  /*17150*/  IMAD.MOV.U32 R7, RZ, RZ, R14 ;  /* 0x000000ffff077224 */ /* 0x000fe400078e000e */
[----:B------:R-:W-:Y:S02]  /*17160*/  IMAD R2, R9, R8, RZ ;  /* 0x0000000809027224 */ /* 0x000fe400078e02ff */
[----:B------:R-:W0:Y:S01]  /*17170*/  S2R R9, SR_TID.X ;  /* 0x0000000000097919 */ /* 0x000e220000002100 */
[----:B------:R-:W-:-:S05]  /*17180*/  IMAD.SHL.U32 R8, R0, 0x8, RZ ;  /* 0x0000000800087824 */ /* 0x000fca00078e00ff */
[----:B------:R-:W-:Y:S02]  /*17190*/  LOP3.LUT R8, R8, 0x38, RZ, 0xc0, !PT ;  /* 0x0000003808087812 */ /* 0x000fe400078ec0ff */
[----:B0-----:R-:W-:-:S04]  /*171a0*/  LOP3.LUT R9, R9, 0x7f, RZ, 0xc0, !PT ;  /* 0x0000007f09097812 */ /* 0x001fc800078ec0ff */
[----:B------:R-:W-:-:S05]  /*171b0*/  SHF.R.U32.HI R9, RZ, 0x3, R9 ;  /* 0x00000003ff097819 */ /* 0x000fca0000011609 */
[----:B------:R-:W-:-:S04]  /*171c0*/  IMAD.IADD R0, R9, 0x1, R5 ;  /* 0x0000000109007824 */ /* 0x000fc800078e0205 */
[C---:B------:R-:W-:Y:S01]  /*171d0*/  VIADD R5, R0.reuse, 0x10 ;  /* 0x0000001000057836 */ /* 0x040fe20000000000 */
[----:B------:R-:W-:-:S13]  /*171e0*/  ISETP.GE.AND P3, PT, R0, R2, PT ;  /* 0x000000020000720c */ /* 0x000fda0003f66270 */
[----:B------:R-:W-:-:S05]  /*171f0*/  @!P3 LEA R7, P5, R8, R7, 0x1 ;  /* 0x000000070807b211 */ /* 0x000fca00078a08ff */
[----:B------:R-:W-:-:S05]  /*17200*/  @!P3 IMAD.X R6, RZ, RZ, R6, P5 ;  /* 0x000000ffff06b224 */ /* 0x000fca00028e0606 */
[----:B------:R-:W-:-:S04]  /*17210*/  @!P3 LOP3.LUT R7, R7, R6, RZ, 0x3c, !PT ;  /* 0x000000060707b212 */ /* 0x000fc800078e3cff */
[----:B------:R-:W-:-:S04]  /*17220*/  @!P3 LOP3.LUT R6, R7, R6, RZ, 0x3c, !PT ;  /* 0x000000060706b212 */ /* 0x000fc800078e3cff */
[----:B------:R-:W-:-:S05]  /*17230*/  @!P3 LOP3.LUT R7, R7, R6, RZ, 0x3c, !PT ;  /* 0x000000060707b212 */ /* 0x000fca00078e3cff */
        /* <DEDUP_REMOVED lines=10> */
.L_x_360:
[----:B------:R-:W-:Y:S02]  /*172e0*/  IMAD.MOV.U32 R13, RZ, RZ, R4 ;  /* 0x000000ffff0d7224 */ /* 0x000fe400078e0004 */
[----:B------:R-:W-:-:S07]  /*172f0*/  IMAD.MOV.U32 R9, RZ, RZ, R14 ;  /* 0x000000ffff097224 */ /* 0x000fce00078e000e */
[----:B------:R-:W-:Y:S05]  /*17300*/  WARPSYNC.COLLECTIVE R15, `(.L_x_361) ;  /* 0x000000000f087348 */ /* 0x000fea0003c00000 */
[----:B------:R0:W1:Y:S02]  /*17310*/  SHFL.IDX P6, R14, R13, R12, R11 ;  /* 0x0000000c0d0e7389 */ /* 0x00006400000c000b */
[----:B01----:R-:W-:Y:S01]  /*17320*/  ENDCOLLECTIVE ;  /* 0x000000000000791b */ /* 0x003fe20003800000 */
.L_x_361:
[----:B------:R-:W-:Y:S01]  /*17330*/  ULDC.64 UR4, c[0x0][0x208] ;  /* 0x0000820000047ab9 */ /* 0x000fe20000000a00 */
[----:B------:R-:W-:Y:S02]  /*17340*/  IMAD.MOV.U32 R13, RZ, RZ, R3 ;  /* 0x000000ffff0d7224 */ /* 0x000fe400078e0003 */
[----:B------:R-:W-:Y:S02]  /*17350*/  IMAD.MOV.U32 R12, RZ, RZ, 0x2 ;  /* 0x00000002ff0c7424 */ /* 0x000fe400078e00ff */
[----:B------:R-:W-:-:S05]  /*17360*/  IMAD.MOV.U32 R5, RZ, RZ, R14 ;  /* 0x000000ffff057224 */ /* 0x000fca00078e000e */
[----:B------:R-:W-:-:S05]  /*17370*/  @!P3 LEA R8, P5, R8, R5, 0x1 ;  /* 0x000000050808b211 */ /* 0x000fca00078a08ff */
[----:B------:R-:W-:Y:S02]  /*17380*/  @!P3 IMAD.X R5, RZ, RZ, R9, P5 ;  /* 0x000000ffff05b224 */ /* 0x000fe400028e0609 */
[----:B------:R-:W-:Y:S01]  /*17390*/  @!P3 IMAD.MOV.U32 R6, RZ, RZ, R8 ;  /* 0x000000ffff06b224 */ /* 0x000fe200078e0008 */
[----:B------:R-:W0:Y:S01]  /*173a0*/  S2R R9, SR_TID.X ;  /* 0x0000000000097919 */ /* 0x000e220000002100 */
[----:B------:R-:W-:Y:S02]  /*173b0*/  @!P3 IMAD.MOV.U32 R7, RZ, RZ, R5 ;  /* 0x000000ffff07b224 */ /* 0x000fe400078e0005 */
[----:B------:R-:W-:-:S03]  /*173c0*/  VIADD R5, R0, 0x20 ;  /* 0x0000002000057836 */ /* 0x000fc60000000000 */
[----:B------:R-:W-:Y:S01]  /*173d0*/  @!PT LDS RZ, [RZ] ;  /* 0x00000000fffff984 */ /* 0x000fe20000000800 */
[----:B------:R-:W-:Y:S01]  /*173e0*/  @!PT LDS RZ, [RZ] ;  /* 0x00000000fffff984 */ /* 0x000fe20000000800 */
[----:B------:R-:W-:Y:S01]  /*173f0*/  @!PT LDS RZ, [RZ] ;  /* 0x00000000fffff984 */ /* 0x000fe20000000800 */
[----:B------:R1:W-:Y:S04]  /*17400*/  @!P3 LDGSTS.E.BYPASS.LTC128B.128 [R10+0x15c00], desc[UR4][R6.64], !P2 ;  /* 0x15c00000060abfae */ /* 0x0003e8000d101d44 */
[----:B------:R1:W-:Y:S04]  /*17410*/  @!P3 LDGSTS.E.BYPASS.LTC128B.128 [R10+0x19c00], desc[UR4][R6.64+0x80], !P1 ;  /* 0x19c00080060abfae */ /* 0x0003e8000c901d44 */
[----:B------:R1:W-:Y:S01]  /*17420*/  @!P3 LDGSTS.E.BYPASS.LTC128B.128 [R10+0x1dc00], desc[UR4][R6.64+0x100], !P0 ;  /* 0x1dc00100060abfae */ /* 0x0003e2000c101d44 */
[----:B------:R-:W-:-:S13]  /*17430*/  ISETP.GE.AND P3, PT, R5, R2, PT ;  /* 0x000000020500720c */ /* 0x000fda0003f66270 */
[----:B01----:R-:W-:Y:S05]  /*17440*/  WARPSYNC.COLLECTIVE R15, `(.L_x_362) ;  /* 0x000000000f087348 */ /* 0x003fea0003c00000 */
[----:B------:R2:W3:Y:S02]  /*17450*/  SHFL.IDX P6, R14, R13, R12, R11 ;  /* 0x0000000c0d0e7389 */ /* 0x0004e400000c000b */
[----:B0123--:R-:W-:Y:S01]  /*17460*/  ENDCOLLECTIVE ;  /* 0x000000000000791b */ /* 0x00ffe20003800000 */
.L_x_362:
[----:B------:R-:W-:Y:S02]  /*17470*/  IMAD.MOV.U32 R13, RZ, RZ, R4 ;  /* 0x000000ffff0d7224 */ /* 0x000fe400078e0004 */
[----:B------:R-:W-:-:S05]  /*17480*/  IMAD.SHL.U32 R9, R9, 0x8, RZ ;  /* 0x0000000809097824 */ /* 0x000fca00078e00ff */
[----:B------:R-:W-:Y:S01]  /*17490*/  LOP3.LUT R9, R9, 0x38, RZ, 0xc0, !PT ;  /* 0x0000003809097812 */ /* 0x000fe200078ec0ff */
[----:B------:R-:W-:-:S07]  /*174a0*/  IMAD.MOV.U32 R8, RZ, RZ, R14 ;  /* 0x000000ffff087224 */ /* 0x000fce00078e000e */
[----:B------:R-:W-:Y:S05]  /*174b0*/  WARPSYNC.COLLECTIVE R15, `(.L_x_363) ;  /* 0x000000000f087348 */ /* 0x000fea0003c00000 */
[----:B------:R0:W1:Y:S02]  /*174c0*/  SHFL.IDX P6, R14, R13, R12, R11 ;  /* 0x0000000c0d0e7389 */ /* 0x00006400000c000b */
[----:B01----:R-:W-:Y:S01]  /*174d0*/  ENDCOLLECTIVE ;  /* 0x000000000000791b */ /* 0x003fe20003800000 */
.L_x_363:
[----:B------:R-:W-:Y:S01]  /*174e0*/  ULDC.64 UR4, c[0x0][0x208] ;  /* 0x0000820000047ab9 */ /* 0x000fe20000000a00 */
[----:B------:R-:W-:Y:S02]  /*174f0*/  IMAD.MOV.U32 R13, RZ, RZ, R3 ;  /* 0x000000ffff0d7224 */ /* 0x000fe400078e0003 */
[----:B------:R-:W-:Y:S02]  /*17500*/  IMAD.MOV.U32 R12, RZ, RZ, 0x3 ;  /* 0x00000003ff0c7424 */ /* 0x000fe400078e00ff */
[----:B------:R-:W-:-:S05]  /*17510*/  IMAD.MOV.U32 R5, RZ, RZ, R14 ;  /* 0x000000ffff057224 */ /* 0x000fca00078e000e */
[----:B------:R-:W-:-:S05]  /*17520*/  @!P3 LEA R5, P4, R9, R5, 0x1 ;  /* 0x000000050905b211 */ /* 0x000fca00078808ff */
[----:B------:R-:W-:-:S04]  /*17530*/  @!P3 IMAD.X R6, RZ, RZ, R8, P4 ;  /* 0x000000ffff06b224 */ /* 0x000fc800020e0608 */
[----:B------:R-:W-:Y:S02]  /*17540*/  @!P3 IMAD.MOV.U32 R7, RZ, RZ, R6 ;  /* 0x000000ffff07b224 */ /* 0x000fe400078e0006 */
        /* <DEDUP_REMOVED lines=12> */
.L_x_364:
[----:B------:R-:W-:Y:S02]  /*17610*/  IMAD.MOV.U32 R13, RZ, RZ, R4 ;  /* 0x000000ffff0d7224 */ /* 0x000fe400078e0004 */
[----:B------:R-:W-:-:S07]  /*17620*/  IMAD.MOV.U32 R6, RZ, RZ, R14 ;  /* 0x000000ffff067224 */ /* 0x000fce00078e000e */
[----:B------:R-:W-:Y:S05]  /*17630*/  WARPSYNC.COLLECTIVE R15, `(.L_x_365) ;  /* 0x000000000f087348 */ /* 0x000fea0003c00000 */
[----:B------:R0:W1:Y:S02]  /*17640*/  SHFL.IDX P6, R14, R13, R12, R11 ;  /* 0x0000000c0d0e7389 */ /* 0x00006400000c000b */
[----:B01----:R-:W-:Y:S01]  /*17650*/  ENDCOLLECTIVE ;  /* 0x000000000000791b */ /* 0x003fe20003800000 */
.L_x_365:
        /* <DEDUP_REMOVED lines=19> */
.L_x_366:
[----:B------:R-:W-:Y:S02]  /*17790*/  IMAD.MOV.U32 R13, RZ, RZ, R4 ;  /* 0x000000ffff0d7224 */ /* 0x000fe400078e0004 */
[----:B------:R-:W-:-:S07]  /*177a0*/  IMAD.MOV.U32 R6, RZ, RZ, R14 ;  /* 0x000000ffff067224 */ /* 0x000fce00078e000e */
[----:B------:R-:W-:Y:S05]  /*177b0*/  WARPSYNC.COLLECTIVE R15, `(.L_x_367) ;  /* 0x000000000f087348 */ /* 0x000fea0003c00000 */
[----:B------:R0:W1:Y:S02]  /*177c0*/  SHFL.IDX P6, R14, R13, R12, R11 ;  /* 0x0000000c0d0e7389 */ /* 0x00006400000c000b */
[----:B01----:R-:W-:Y:S01]  /*177d0*/  ENDCOLLECTIVE ;  /* 0x000000000000791b */ /* 0x003fe20003800000 */
.L_x_367:
        /* <DEDUP_REMOVED lines=19> */
.L_x_368:
[----:B------:R-:W-:Y:S02]  /*17910*/  IMAD.MOV.U32 R13, RZ, RZ, R4 ;  /* 0x000000ffff0d7224 */ /* 0x000fe400078e0004 */
[----:B------:R-:W-:-:S07]  /*17920*/  IMAD.MOV.U32 R6, RZ, RZ, R14 ;  /* 0x000000ffff067224 */ /* 0x000fce00078e000e */
[----:B------:R-:W-:Y:S05]  /*17930*/  WARPSYNC.COLLECTIVE R15, `(.L_x_369) ;  /* 0x000000000f087348 */ /* 0x000fea0003c00000 */
[----:B------:R0:W1:Y:S02]  /*17940*/  SHFL.IDX P6, R14, R13, R12, R11 ;  /* 0x0000000c0d0e7389 */ /* 0x00006400000c000b */
[----:B01----:R-:W-:Y:S01]  /*17950*/  ENDCOLLECTIVE ;  /* 0x000000000000791b */ /* 0x003fe20003800000 */
.L_x_369:
[----:B------:R-:W-:Y:S01]  /*17960*/  ULDC.64 UR4, c[0x0][0x208] ;  /* 0x0000820000047ab9 */ /* 0x000fe20000000a00 */
[----:B------:R-:W-:Y:S02]  /*17970*/  IMAD.MOV.U32 R13, RZ, RZ, R3 ;  /* 0x000000ffff0d7224 */ /* 0x000fe400078e0003 */
[----:B------:R-:W-:Y:S02]  /*17980*/  IMAD.MOV.U32 R12, RZ, RZ, 0x6 ;  /* 0x00000006ff0c7424 */ /* 0x000fe400078e00ff */
[----:B------:R-:W-:-:S05]  /*17990*/  IMAD.MOV.U32 R5, RZ, RZ, R14 ;  /* 0x000000ffff057224 */ /* 0x000fca00078e000e */
[----:B------:R-:W-:-:S05]  /*179a0*/  @!P3 LEA R5, P4, R9, R5, 0x1 ;  /* 0x000000050905b211 */ /* 0x000fca00078808ff */
[----:B------:R-:W-:-:S04]  /*179b0*/  @!P3 IMAD.X R6, RZ, RZ, R6, P4 ;  /* 0x000000ffff06b224 */ /* 0x000fc800020e0606 */
[----:B------:R-:W-:Y:S02]  /*179c0*/  @!P3 IMAD.MOV.U32 R7, RZ, RZ, R6 ;  /* 0x000000ffff07b224 */ /* 0x000fe400078e0006 */
[----:B------:R-:W-:-:S05]  /*179d0*/  @!P3 IMAD.MOV.U32 R6, RZ, RZ, R5 ;  /* 0x000000ffff06b224 */ /* 0x000fca00078e0005 */
        /* <DEDUP_REMOVED lines=9> */
.L_x_370:
[----:B------:R-:W-:-:S05]  /*17a70*/  VIADD R7, R0, 0x60 ;  /* 0x0000006000077836 */ /* 0x000fca0000000000 */
[----:B------:R-:W-:Y:S01]  /*17a80*/  ISETP.GE.AND P4, PT, R7, R2, PT ;  /* 0x000000020700720c */ /* 0x000fe20003f86270 */
[----:B------:R-:W-:Y:S02]  /*17a90*/  IMAD.MOV.U32 R13, RZ, RZ, R4 ;  /* 0x000000ffff0d7224 */ /* 0x000fe400078e0004 */
[----:B------:R-:W-:-:S10]  /*17aa0*/  IMAD.MOV.U32 R6, RZ, RZ, R14 ;  /* 0x000000ffff067224 */ /* 0x000fd400078e000e */
[----:B------:R-:W-:Y:S05]  /*17ab0*/  WARPSYNC.COLLECTIVE R15, `(.L_x_371) ;  /* 0x000000000f087348 */ /* 0x000fea0003c00000 */
[----:B------:R0:W1:Y:S02]  /*17ac0*/  SHFL.IDX P6, R14, R13, R12, R11 ;  /* 0x0000000c0d0e7389 */ /* 0x00006400000c000b */
[----:B01----:R-:W-:Y:S01]  /*17ad0*/  ENDCOLLECTIVE ;  /* 0x000000000000791b */ /* 0x003fe20003800000 */
.L_x_371:
        /* <DEDUP_REMOVED lines=17> */
.L_x_372:
[----:B------:R-:W-:Y:S02]  /*17bf0*/  IMAD.MOV.U32 R13, RZ, RZ, R4 ;  /* 0x000000ffff0d7224 */ /* 0x000fe400078e0004 */
[----:B------:R-:W-:-:S07]  /*17c00*/  IMAD.MOV.U32 R5, RZ, RZ, R14 ;  /* 0x000000ffff057224 */ /* 0x000fce00078e000e */
[----:B------:R-:W-:Y:S05]  /*17c10*/  WARPSYNC.COLLECTIVE R15, `(.L_x_373) ;  /* 0x000000000f087348 */ /* 0x000fea0003c00000 */
[----:B------:R0:W1:Y:S02]  /*17c20*/  SHFL.IDX P6, R14, R13, R12, R11 ;  /* 0x0000000c0d0e7389 */ /* 0x00006400000c000b */
[----:B01----:R-:W-:Y:S01]  /*17c30*/  ENDCOLLECTIVE ;  /* 0x000000000000791b */ /* 0x003fe20003800000 */
.L_x_373:
[----:B------:R-:W-:Y:S01]  /*17c40*/  IMAD.MOV.U32 R3, RZ, RZ, R14 ;  /* 0x000000ffff037224 */ /* 0x000fe200078e000e */
[----:B------:R-:W-:Y:S06]  /*17c50*/  BRA `(.L_x_374) ;  /* 0xffffffb000607947 */ /* 0x000fec000383ffff */
.L_x_258:
[----:B0-----:R0:W3:Y:S02]  /*17c60*/  SYNCS.PHASECHK.TRANS64.TRYWAIT P0, [R18+URZ+0x36820], R0 ;  /* 0x03682000120075a7 */ /* 0x0010e4000800017f */
[----:B---3--:R-:W-:Y:S05]  /*17c70*/  @!P0 NANOSLEEP.SYNCS 0x989680 ;  /* 0x009896800000895d */ /* 0x008fea0003900000 */
[----:B------:R-:W3:Y:S02]  /*17c80*/  @!P0 SYNCS.PHASECHK.TRANS64 P0, [R18+URZ+0x36820], R0 ;  /* 0x03682000120085a7 */ /* 0x000ee4000800007f */
[----:B---3--:R-:W-:Y:S05]  /*17c90*/  @!P0 BRA `(.L_x_258) ;  /* 0xfffffffc00f08947 */ /* 0x008fea000383ffff */
[----:B------:R-:W-:Y:S05]  /*17ca0*/  BRA `(.L_x_375) ;  /* 0xffffffb000e47947 */ /* 0x000fea000383ffff */
.L_x_267:
[----:B-1----:R1:W2:Y:S02]  /*17cb0*/  SYNCS.PHASECHK.TRANS64.TRYWAIT P0, [R3+URZ+0x36840], R2 ;  /* 0x03684002030075a7 */ /* 0x0022a4000800017f */
[----:B--2---:R-:W-:Y:S05]  /*17cc0*/  @!P0 NANOSLEEP.SYNCS 0x989680 ;  /* 0x009896800000895d */ /* 0x004fea0003900000 */
[----:B------:R-:W2:Y:S02]  /*17cd0*/  @!P0 SYNCS.PHASECHK.TRANS64 P0, [R3+URZ+0x36840], R2 ;  /* 0x03684002030085a7 */ /* 0x000ea4000800007f */
[----:B--2---:R-:W-:Y:S05]  /*17ce0*/  @!P0 BRA `(.L_x_267) ;  /* 0xfffffffc00f08947 */ /* 0x004fea000383ffff */
[----:B------:R-:W-:Y:S05]  /*17cf0*/  BRA `(.L_x_376) ;  /* 0xffffffb400c47947 */ /* 0x000fea000383ffff */
.L_x_274:
[----:B-1----:R1:W2:Y:S02]  /*17d00*/  SYNCS.PHASECHK.TRANS64.TRYWAIT P0, [R3+URZ+0x60], R2 ;  /* 0x00006002030075a7 */ /* 0x0022a4000800017f */
[----:B--2---:R-:W-:Y:S05]  /*17d10*/  @!P0 NANOSLEEP.SYNCS 0x989680 ;  /* 0x009896800000895d */ /* 0x004fea0003900000 */
[----:B------:R-:W2:Y:S02]  /*17d20*/  @!P0 SYNCS.PHASECHK.TRANS64 P0, [R3+URZ+0x60], R2 ;  /* 0x00006002030085a7 */ /* 0x000ea4000800007f */
[----:B--2---:R-:W-:Y:S05]  /*17d30*/  @!P0 BRA `(.L_x_274) ;  /* 0xfffffffc00f08947 */ /* 0x004fea000383ffff */
[----:B------:R-:W-:Y:S05]  /*17d40*/  BRA `(.L_x_377) ;  /* 0xffffffb800d87947 */ /* 0x000fea000383ffff */
.L_x_284:
[----:B-1----:R1:W2:Y:S02]  /*17d50*/  SYNCS.PHASECHK.TRANS64.TRYWAIT P0, [R3+URZ+0x36840], R2 ;  /* 0x03684002030075a7 */ /* 0x0022a4000800017f */
[----:B--2---:R-:W-:Y:S05]  /*17d60*/  @!P0 NANOSLEEP.SYNCS 0x989680 ;  /* 0x009896800000895d */ /* 0x004fea0003900000 */
[----:B------:R-:W2:Y:S02]  /*17d70*/  @!P0 SYNCS.PHASECHK.TRANS64 P0, [R3+URZ+0x36840], R2 ;  /* 0x03684002030085a7 */ /* 0x000ea4000800007f */
[----:B--2---:R-:W-:Y:S05]  /*17d80*/  @!P0 BRA `(.L_x_284) ;  /* 0xfffffffc00f08947 */ /* 0x004fea000383ffff */
[----:B------:R-:W-:Y:S05]  /*17d90*/  BRA `(.L_x_378) ;  /* 0xffffffc000a87947 */ /* 0x000fea000383ffff */
.L_x_291:
[----:B0-----:R0:W1:Y:S02]  /*17da0*/  SYNCS.PHASECHK.TRANS64.TRYWAIT P0, [R2+URZ+0x60], R3 ;  /* 0x00006003020075a7 */ /* 0x001064000800017f */
[----:B-1----:R-:W-:Y:S05]  /*17db0*/  @!P0 NANOSLEEP.SYNCS 0x989680 ;  /* 0x009896800000895d */ /* 0x002fea0003900000 */
[----:B------:R-:W1:Y:S02]  /*17dc0*/  @!P0 SYNCS.PHASECHK.TRANS64 P0, [R2+URZ+0x60], R3 ;  /* 0x00006003020085a7 */ /* 0x000e64000800007f */
[----:B-1----:R-:W-:Y:S05]  /*17dd0*/  @!P0 BRA `(.L_x_291) ;  /* 0xfffffffc00f08947 */ /* 0x002fea000383ffff */
[----:B------:R-:W-:Y:S05]  /*17de0*/  BRA `(.L_x_379) ;  /* 0xffffffc400bc7947 */ /* 0x000fea000383ffff */
.L_x_301:
[----:B--2---:R2:W3:Y:S02]  /*17df0*/  SYNCS.PHASECHK.TRANS64.TRYWAIT P0, [R2+URZ+0x36840], R3 ;  /* 0x03684003020075a7 */ /* 0x0044e4000800017f */
[----:B---3--:R-:W-:Y:S05]  /*17e00*/  @!P0 NANOSLEEP.SYNCS 0x989680 ;  /* 0x009896800000895d */ /* 0x008fea0003900000 */
[----:B------:R-:W3:Y:S02]  /*17e10*/  @!P0 SYNCS.PHASECHK.TRANS64 P0, [R2+URZ+0x36840], R3 ;  /* 0x03684003020085a7 */ /* 0x000ee4000800007f */
[----:B---3--:R-:W-:Y:S05]  /*17e20*/  @!P0 BRA `(.L_x_301) ;  /* 0xfffffffc00f08947 */ /* 0x008fea000383ffff */
[----:B------:R-:W-:Y:S05]  /*17e30*/  BRA `(.L_x_380) ;  /* 0xffffffcc005c7947 */ /* 0x000fea000383ffff */
.L_x_308:
[----:B0-----:R0:W1:Y:S02]  /*17e40*/  SYNCS.PHASECHK.TRANS64.TRYWAIT P0, [R2+URZ+0x60], R5 ;  /* 0x00006005020075a7 */ /* 0x001064000800017f */
[----:B-1----:R-:W-:Y:S05]  /*17e50*/  @!P0 NANOSLEEP.SYNCS 0x989680 ;  /* 0x009896800000895d */ /* 0x002fea0003900000 */
[----:B------:R-:W1:Y:S02]  /*17e60*/  @!P0 SYNCS.PHASECHK.TRANS64 P0, [R2+URZ+0x60], R5 ;  /* 0x00006005020085a7 */ /* 0x000e64000800007f */
[----:B-1----:R-:W-:Y:S05]  /*17e70*/  @!P0 BRA `(.L_x_308) ;  /* 0xfffffffc00f08947 */ /* 0x002fea000383ffff */
[----:B------:R-:W-:Y:S05]  /*17e80*/  BRA `(.L_x_381) ;  /* 0xffffffd000707947 */ /* 0x000fea000383ffff */
.L_x_320:
[----:B--2---:R2:W3:Y:S02]  /*17e90*/  SYNCS.PHASECHK.TRANS64.TRYWAIT P0, [R0+URZ+0x36860], R2 ;  /* 0x03686002000075a7 */ /* 0x0044e4000800017f */
[----:B---3--:R-:W-:Y:S05]  /*17ea0*/  @!P0 NANOSLEEP.SYNCS 0x989680 ;  /* 0x009896800000895d */ /* 0x008fea0003900000 */
[----:B------:R-:W3:Y:S02]  /*17eb0*/  @!P0 SYNCS.PHASECHK.TRANS64 P0, [R0+URZ+0x36860], R2 ;  /* 0x03686002000085a7 */ /* 0x000ee4000800007f */
[----:B---3--:R-:W-:Y:S05]  /*17ec0*/  @!P0 BRA `(.L_x_320) ;  /* 0xfffffffc00f08947 */ /* 0x008fea000383ffff */
[----:B------:R-:W-:Y:S05]  /*17ed0*/  BRA `(.L_x_382) ;  /* 0xffffffd400fc7947 */ /* 0x000fea000383ffff */
.L_x_328:
[----:B------:R-:W3:Y:S01]  /*17ee0*/  LDL R3, [R1] ;  /* 0x0000000001037983 */ /* 0x000ee20000100800 */
[----:B------:R-:W-:Y:S01]  /*17ef0*/  BSSY B0, `(.L_x_383) ;  /* 0x0000008000007945 */ /* 0x000fe20003800000 */
[----:B0-----:R-:W-:Y:S02]  /*17f00*/  IMAD.MOV.U32 R12, RZ, RZ, RZ ;  /* 0x000000ffff0c7224 */ /* 0x001fe400078e00ff */
[----:B--2---:R-:W-:Y:S02]  /*17f10*/  IMAD.MOV.U32 R11, RZ, RZ, 0x1f ;  /* 0x0000001fff0b7424 */ /* 0x004fe400078e00ff */
[----:B------:R-:W-:Y:S02]  /*17f20*/  IMAD.MOV.U32 R15, RZ, RZ, -0x1 ;  /* 0xffffffffff0f7424 */ /* 0x000fe400078e00ff */
[----:B---3--:R-:W-:-:S07]  /*17f30*/  IMAD.MOV.U32 R13, RZ, RZ, R3 ;  /* 0x000000ffff0d7224 */ /* 0x008fce00078e0003 */
[----:B-1----:R-:W-:Y:S05]  /*17f40*/  WARPSYNC.COLLECTIVE R15, `(.L_x_384) ;  /* 0x000000000f087348 */ /* 0x002fea0003c00000 */
[----:B------:R0:W2:Y:S02]  /*17f50*/  SHFL.IDX P6, R14, R13, R12, R11 ;  /* 0x0000000c0d0e7389 */ /* 0x0000a400000c000b */
[----:B012---:R-:W-:Y:S01]  /*17f60*/  ENDCOLLECTIVE ;  /* 0x000000000000791b */ /* 0x007fe20003800000 */
.L_x_384:
[----:B------:R-:W-:Y:S05]  /*17f70*/  BSYNC B0 ;  /* 0x0000000000007941 */ /* 0x000fea0003800000 */
.L_x_383:
[----:B------:R0:W5:Y:S01]  /*17f80*/  LDL R2, [R1+0xc] ;  /* 0x00000c0001027983 */ /* 0x0001620000100800 */
[----:B------:R-:W-:Y:S02]  /*17f90*/  IMAD.MOV.U32 R13, RZ, RZ, R3 ;  /* 0x000000ffff0d7224 */ /* 0x000fe400078e0003 */
[----:B------:R-:W-:Y:S02]  /*17fa0*/  IMAD.MOV.U32 R12, RZ, RZ, 0x1 ;  /* 0x00000001ff0c7424 */ /* 0x000fe400078e00ff */
[----:B------:R-:W-:Y:S02]  /*17fb0*/  IMAD.MOV.U32 R11, RZ, RZ, 0x1f ;  /* 0x0000001fff0b7424 */ /* 0x000fe400078e00ff */
[----:B------:R-:W-:Y:S02]  /*17fc0*/  IMAD.MOV.U32 R15, RZ, RZ, -0x1 ;  /* 0xffffffffff0f7424 */ /* 0x000fe400078e00ff */
[----:B0-----:R-:W-:-:S07]  /*17fd0*/  IMAD.MOV.U32 R0, RZ, RZ, R14 ;  /* 0x000000ffff007224 */ /* 0x001fce00078e000e */
[----:B-----5:R-:W-:Y:S05]  /*17fe0*/  WARPSYNC.COLLECTIVE R15, `(.L_x_385) ;  /* 0x000000000f087348 */ /* 0x020fea0003c00000 */
[----:B------:R0:W1:Y:S02]  /*17ff0*/  SHFL.IDX P6, R14, R13, R12, R11 ;  /* 0x0000000c0d0e7389 */ /* 0x00006400000c000b */
[----:B01---5:R-:W-:Y:S01]  /*18000*/  ENDCOLLECTIVE ;  /* 0x000000000000791b */ /* 0x023fe20003800000 */
.L_x_385:
[----:B------:R-:W-:Y:S01]  /*18010*/  ULDC UR4, c[0x0][0xc3c] ;  /* 0x00030f0000047ab9 */ /* 0x000fe20000000800 */
[----:B------:R-:W-:Y:S01]  /*18020*/  ULDC.64 UR6, c[0x0][0x208] ;  /* 0x0000820000067ab9 */ /* 0x000fe20000000a00 */
[----:B------:R-:W-:Y:S02]  /*18030*/  IMAD.IADD R6, R2, 0x1, R16 ;  /* 0x0000000102067824 */ /* 0x000fe400078e0210 */
[----:B------:R-:W-:Y:S02]  /*18040*/  IMAD.MOV.U32 R11, RZ, RZ, RZ ;  /* 0x000000ffff0b7224 */ /* 0x000fe400078e00ff */
[----:B------:R-:W-:Y:S01]  /*18050*/  IMAD.MOV.U32 R8, RZ, RZ, R14 ;  /* 0x000000ffff087224 */ /* 0x000fe200078e000e */
[----:B------:R-:W-:-:S13]  /*18060*/  ISETP.GE.OR P1, PT, R6, UR4, !P0 ;  /* 0x0000000406007c0c */ /* 0x000fda000c726670 */
[----:B------:R-:W0:Y:S08]  /*18070*/  @!P1 LDC.64 R2, c[0x0][0xc80] ;  /* 0x00032000ff029b82 */ /* 0x000e300000000a00 */
[----:B------:R-:W1:Y:S01]  /*18080*/  @!P1 LDC.64 R4, c[0x0][0xc78] ;  /* 0x00031e00ff049b82 */ /* 0x000e620000000a00 */
[----:B0-----:R-:W-:-:S05]  /*18090*/  @!P1 IMAD.WIDE R2, R6, 0x4, R2 ;  /* 0x0000000406029825 */ /* 0x001fca00078e0202 */
[----:B------:R1:W2:Y:S02]  /*180a0*/  @!P1 LDG.E R7, desc[UR6][R2.64] ;  /* 0x0000000602079981 */ /* 0x0002a4000c1e1900 */
[----:B-1----:R-:W-:-:S06]  /*180b0*/  @!P1 IMAD.WIDE R2, R6, 0x4, R4 ;  /* 0x0000000406029825 */ /* 0x002fcc00078e0204 */
[----:B------:R-:W3:Y:S01]  /*180c0*/  @!P1 LDG.E R2, desc[UR6][R2.64] ;  /* 0x0000000602029981 */ /* 0x000ee2000c1e1900 */
[----:B------:R-:W-:Y:S01]  /*180d0*/  IMAD.MOV.U32 R6, RZ, RZ, RZ ;  /* 0x000000ffff067224 */ /* 0x000fe200078e00ff */
[C---:B------:R-:W-:Y:S01]  /*180e0*/  ISETP.GE.U32.AND P2, PT, R16.reuse, 0x2, PT ;  /* 0x000000021000780c */ /* 0x040fe20003f46070 */
[----:B------:R-:W-:Y:S01]  /*180f0*/  IMAD.MOV.U32 R4, RZ, RZ, RZ ;  /* 0x000000ffff047224 */ /* 0x000fe200078e00ff */
[C---:B------:R-:W-:Y:S02]  /*18100*/  ISETP.GE.U32.AND P3, PT, R16.reuse, 0x4, PT ;  /* 0x000000041000780c */ /* 0x040fe40003f66070 */
[C---:B------:R-:W-:Y:S02]  /*18110*/  ISETP.GE.U32.AND P4, PT, R16.reuse, 0x8, PT ;  /* 0x000000081000780c */ /* 0x040fe40003f86070 */
[----:B------:R-:W-:Y:S01]  /*18120*/  ISETP.GE.U32.AND P5, PT, R16, 0x10, PT ;  /* 0x000000101000780c */ /* 0x000fe20003fa6070 */
[----:B--2---:R-:W-:Y:S02]  /*18130*/  @!P1 IMAD.MOV.U32 R6, RZ, RZ, R7 ;  /* 0x000000ffff069224 */ /* 0x004fe400078e0007 */
[----:B------:R-:W-:-:S02]  /*18140*/  IMAD.MOV.U32 R7, RZ, RZ, RZ ;  /* 0x000000ffff077224 */ /* 0x000fc400078e00ff */
[----:B---3--:R-:W-:Y:S01]  /*18150*/  @!P1 IMAD.MOV.U32 R7, RZ, RZ, R2 ;  /* 0x000000ffff079224 */ /* 0x008fe200078e0002 */
[----:B------:R-:W-:-:S03]  /*18160*/  ISETP.NE.AND P1, PT, R16, RZ, PT ;  /* 0x000000ff1000720c */ /* 0x000fc60003f25270 */
[----:B------:R-:W-:-:S04]  /*18170*/  IMAD R2, R7, R6, RZ ;  /* 0x0000000607027224 */ /* 0x000fc800078e02ff */
[----:B------:R-:W-:-:S07]  /*18180*/  IMAD.MOV.U32 R13, RZ, RZ, R2 ;  /* 0x000000ffff0d7224 */ /* 0x000fce00078e0002 */
[----:B------:R-:W-:Y:S05]  /*18190*/  WARPSYNC.COLLECTIVE R15, `(.L_x_386) ;  /* 0x000000000f087348 */ /* 0x000fea0003c00000 */
[----:B------:R0:W1:Y:S02]  /*181a0*/  SHFL.UP P6, R14, R13, R12, R11 ;  /* 0x0400000c0d0e7389 */ /* 0x00006400000c000b */
[----:B01----:R-:W-:Y:S01]  /*181b0*/  ENDCOLLECTIVE ;  /* 0x000000000000791b */ /* 0x003fe20003800000 */
.L_x_386:
[----:B------:R-:W-:Y:S02]  /*181c0*/  IMAD.MOV.U32 R12, RZ, RZ, 0x2 ;  /* 0x00000002ff0c7424 */ /* 0x000fe400078e00ff */
[----:B------:R-:W-:-:S05]  /*181d0*/  IMAD.MOV.U32 R3, RZ, RZ, R14 ;  /* 0x000000ffff037224 */ /* 0x000fca00078e000e */
[----:B------:R-:W-:-:S05]  /*181e0*/  SEL R3, R3, RZ, P1 ;  /* 0x000000ff03037207 */ /* 0x000fca0000800000 */
[----:B------:R-:W-:-:S04]  /*181f0*/  IMAD.IADD R2, R2, 0x1, R3 ;  /* 0x0000000102027824 */ /* 0x000fc800078e0203 */
[----:B------:R-:W-:-:S07]  /*18200*/  IMAD.MOV.U32 R13, RZ, RZ, R2 ;  /* 0x000000ffff0d7224 */ /* 0x000fce00078e0002 */
[----:B------:R-:W-:Y:S05]  /*18210*/  WARPSYNC.COLLECTIVE R15, `(.L_x_387) ;  /* 0x000000000f087348 */ /* 0x000fea0003c00000 */
[----:B------:R0:W1:Y:S02]  /*18220*/  SHFL.UP P6, R14, R13, R12, R11 ;  /* 0x0400000c0d0e7389 */ /* 0x00006400000c000b */
[----:B01----:R-:W-:Y:S01]  /*18230*/  ENDCOLLECTIVE ;  /* 0x000000000000791b */ /* 0x003fe20003800000 */
.L_x_387:
        /* <DEDUP_REMOVED lines=8> */
.L_x_388:
        /* <DEDUP_REMOVED lines=8> */
.L_x_389:
        /* <DEDUP_REMOVED lines=8> */
.L_x_390:
[----:B------:R-:W-:Y:S02]  /*183c0*/  IMAD.MOV.U32 R12, RZ, RZ, 0x1f ;  /* 0x0000001fff0c7424 */ /* 0x000fe400078e00ff */
[----:B------:R-:W-:Y:S02]  /*183d0*/  IMAD.MOV.U32 R11, RZ, RZ, 0x1f ;  /* 0x0000001fff0b7424 */ /* 0x000fe400078e00ff */
[----:B------:R-:W-:-:S05]  /*183e0*/  IMAD.MOV.U32 R3, RZ, RZ, R14 ;  /* 0x000000ffff037224 */ /* 0x000fca00078e000e */
[----:B------:R-:W-:-:S05]  /*183f0*/  SEL R3, R3, RZ, P5 ;  /* 0x000000ff03037207 */ /* 0x000fca0002800000 */
[----:B------:R-:W-:-:S04]  /*18400*/  IMAD.IADD R2, R2, 0x1, R3 ;  /* 0x0000000102027824 */ /* 0x000fc800078e0203 */
[----:B------:R-:W-:-:S07]  /*18410*/  IMAD.MOV.U32 R13, RZ, RZ, R2 ;  /* 0x000000ffff0d7224 */ /* 0x000fce00078e0002 */
[----:B------:R-:W-:Y:S05]  /*18420*/  WARPSYNC.COLLECTIVE R15, `(.L_x_391) ;  /* 0x000000000f087348 */ /* 0x000fea0003c00000 */
[----:B------:R0:W1:Y:S02]  /*18430*/  SHFL.IDX P6, R14, R13, R12, R11 ;  /* 0x0000000c0d0e7389 */ /* 0x00006400000c000b */
[----:B01----:R-:W-:Y:S01]  /*18440*/  ENDCOLLECTIVE ;  /* 0x000000000000791b */ /* 0x003fe20003800000 */
.L_x_391:
[----:B------:R-:W-:Y:S01]  /*18450*/  IMAD.MOV.U32 R9, RZ, RZ, R14 ;  /* 0x000000ffff097224 */ /* 0x000fe200078e000e */
[----:B------:R-:W-:Y:S06]  /*18460*/  BRA `(.L_x_392) ;  /* 0xffffffd800ac7947 */ /* 0x000fec000383ffff */
.L_x_331:
[----:B------:R-:W-:Y:S01]  /*18470*/  BSSY B0, `(.L_x_393) ;  /* 0x0000008000007945 */ /* 0x000fe20003800000 */
[----:B------:R-:W-:Y:S02]  /*18480*/  IMAD.MOV.U32 R13, RZ, RZ, R2 ;  /* 0x000000ffff0d7224 */ /* 0x000fe400078e0002 */
[----:B------:R-:W-:Y:S02]  /*18490*/  IMAD.MOV.U32 R12, RZ, RZ, 0x1 ;  /* 0x00000001ff0c7424 */ /* 0x000fe400078e00ff */
[----:B------:R-:W-:Y:S02]  /*184a0*/  IMAD.MOV.U32 R11, RZ, RZ, RZ ;  /* 0x000000ffff0b7224 */ /* 0x000fe400078e00ff */
[----:B------:R-:W-:-:S07]  /*184b0*/  IMAD.MOV.U32 R15, RZ, RZ, -0x1 ;  /* 0xffffffffff0f7424 */ /* 0x000fce00078e00ff */
[----:B------:R-:W-:Y:S05]  /*184c0*/  WARPSYNC.COLLECTIVE R15, `(.L_x_394) ;  /* 0x000000000f087348 */ /* 0x000fea0003c00000 */
[----:B------:R0:W1:Y:S02]  /*184d0*/  SHFL.UP P6, R14, R13, R12, R11 ;  /* 0x0400000c0d0e7389 */ /* 0x00006400000c000b */
[----:B01----:R-:W-:Y:S01]  /*184e0*/  ENDCOLLECTIVE ;  /* 0x000000000000791b */ /* 0x003fe20003800000 */
.L_x_394:
[----:B------:R-:W-:Y:S05]  /*184f0*/  BSYNC B0 ;  /* 0x0000000000007941 */ /* 0x000fea0003800000 */
.L_x_393:
[----:B------:R-:W-:Y:S02]  /*18500*/  IMAD.MOV.U32 R3, RZ, RZ, R14 ;  /* 0x000000ffff037224 */ /* 0x000fe400078e000e */
[----:B------:R-:W-:Y:S02]  /*18510*/  IMAD.MOV.U32 R12, RZ, RZ, 0x2 ;  /* 0x00000002ff0c7424 */ /* 0x000fe400078e00ff */
[----:B------:R-:W-:Y:S01]  /*18520*/  IMAD.MOV.U32 R11, RZ, RZ, RZ ;  /* 0x000000ffff0b7224 */ /* 0x000fe200078e00ff */
[----:B------:R-:W-:Y:S01]  /*18530*/  SEL R3, R3, RZ, P1 ;  /* 0x000000ff03037207 */ /* 0x000fe20000800000 */
[----:B------:R-:W-:-:S04]  /*18540*/  IMAD.MOV.U32 R15, RZ, RZ, -0x1 ;  /* 0xffffffffff0f7424 */ /* 0x000fc800078e00ff */
[----:B------:R-:W-:-:S04]  /*18550*/  IMAD.IADD R2, R2, 0x1, R3 ;  /* 0x0000000102027824 */ /* 0x000fc800078e0203 */
[----:B------:R-:W-:-:S07]  /*18560*/  IMAD.MOV.U32 R13, RZ, RZ, R2 ;  /* 0x000000ffff0d7224 */ /* 0x000fce00078e0002 */
[----:B------:R-:W-:Y:S05]  /*18570*/  WARPSYNC.COLLECTIVE R15, `(.L_x_395) ;  /* 0x000000000f087348 */ /* 0x000fea0003c00000 */
[----:B------:R0:W1:Y:S02]  /*18580*/  SHFL.UP P6, R14, R13, R12, R11 ;  /* 0x0400000c0d0e7389 */ /* 0x00006400000c000b */
[----:B01----:R-:W-:Y:S01]  /*18590*/  ENDCOLLECTIVE ;  /* 0x000000000000791b */ /* 0x003fe20003800000 */
.L_x_395:
        /* <DEDUP_REMOVED lines=8> */
.L_x_396:
        /* <DEDUP_REMOVED lines=8> */
.L_x_397:
        /* <DEDUP_REMOVED lines=8> */
.L_x_398:
        /* <DEDUP_REMOVED lines=9> */
.L_x_399:
[----:B------:R-:W-:Y:S01]  /*187b0*/  IMAD.MOV.U32 R9, RZ, RZ, R14 ;  /* 0x000000ffff097224 */ /* 0x000fe200078e000e */
[----:B------:R-:W-:Y:S06]  /*187c0*/  BRA `(.L_x_400) ;  /* 0xffffffd800847947 */ /* 0x000fec000383ffff */
.L_x_333:
[----:B------:R-:W-:Y:S01]  /*187d0*/  BSSY B0, `(.L_x_401) ;  /* 0x0000006000007945 */ /* 0x000fe20003800000 */
[----:B------:R-:W-:Y:S01]  /*187e0*/  PLOP3.LUT P6, PT, P6, PT, PT, 0x8, 0x0 ;  /* 0x000000000000781c */ /* 0x000fe200037ce170 */
[----:B------:R-:W-:-:S12]  /*187f0*/  IMAD.MOV.U32 R15, RZ, RZ, -0x1 ;  /* 0xffffffffff0f7424 */ /* 0x000fd800078e00ff */
[----:B0-----:R-:W-:Y:S05]  /*18800*/  WARPSYNC.COLLECTIVE R15, `(.L_x_402) ;  /* 0x000000000f087348 */ /* 0x001fea0003c00000 */
[----:B------:R-:W-:Y:S01]  /*18810*/  VOTE.ANY R14, PT, P6 ;  /* 0x00000000000e7806 */ /* 0x000fe200030e0100 */
[----:B0-----:R-:W-:Y:S06]  /*18820*/  ENDCOLLECTIVE ;  /* 0x000000000000791b */ /* 0x001fec0003800000 */
.L_x_402:
[----:B------:R-:W-:Y:S05]  /*18830*/  BSYNC B0 ;  /* 0x0000000000007941 */ /* 0x000fea0003800000 */
.L_x_401:
[----:B------:R-:W-:Y:S02]  /*18840*/  IMAD.MOV.U32 R8, RZ, RZ, R14 ;  /* 0x000000ffff087224 */ /* 0x000fe400078e000e */
[----:B------:R-:W-:Y:S02]  /*18850*/  IMAD.MOV.U32 R13, RZ, RZ, R6 ;  /* 0x000000ffff0d7224 */ /* 0x000fe400078e0006 */
[----:B------:R-:W0:Y:S01]  /*18860*/  POPC R5, R8 ;  /* 0x0000000800057309 */ /* 0x000e220000000000 */
[----:B------:R-:W-:Y:S02]  /*18870*/  IMAD.MOV.U32 R11, RZ, RZ, 0x1f ;  /* 0x0000001fff0b7424 */ /* 0x000fe400078e00ff */
[----:B------:R-:W-:Y:S02]  /*18880*/  IMAD.MOV.U32 R15, RZ, RZ, -0x1 ;  /* 0xffffffffff0f7424 */ /* 0x000fe400078e00ff */
[----:B0-----:R-:W-:-:S07]  /*18890*/  IMAD.MOV.U32 R12, RZ, RZ, R5 ;  /* 0x000000ffff0c7224 */ /* 0x001fce00078e0005 */
[----:B------:R-:W-:Y:S05]  /*188a0*/  WARPSYNC.COLLECTIVE R15, `(.L_x_403) ;  /* 0x000000000f087348 */ /* 0x000fea0003c00000 */
[----:B------:R0:W1:Y:S02]  /*188b0*/  SHFL.IDX P6, R14, R13, R12, R11 ;  /* 0x0000000c0d0e7389 */ /* 0x00006400000c000b */
[----:B01----:R-:W-:Y:S01]  /*188c0*/  ENDCOLLECTIVE ;  /* 0x000000000000791b */ /* 0x003fe20003800000 */
.L_x_403:
[----:B------:R-:W-:Y:S02]  /*188d0*/  IMAD.MOV.U32 R13, RZ, RZ, R7 ;  /* 0x000000ffff0d7224 */ /* 0x000fe400078e0007 */
[----:B------:R-:W-:-:S07]  /*188e0*/  IMAD.MOV.U32 R6, RZ, RZ, R14 ;  /* 0x000000ffff067224 */ /* 0x000fce00078e000e */
[----:B------:R-:W-:Y:S05]  /*188f0*/  WARPSYNC.COLLECTIVE R15, `(.L_x_404) ;  /* 0x000000000f087348 */ /* 0x000fea0003c00000 */
[----:B------:R0:W1:Y:S02]  /*18900*/  SHFL.IDX P6, R14, R13, R12, R11 ;  /* 0x0000000c0d0e7389 */ /* 0x00006400000c000b */
[----:B01----:R-:W-:Y:S01]  /*18910*/  ENDCOLLECTIVE ;  /* 0x000000000000791b */ /* 0x003fe20003800000 */
.L_x_404:
[----:B------:R-:W-:Y:S01]  /*18920*/  IMAD.MOV.U32 R7, RZ, RZ, R14 ;  /* 0x000000ffff077224 */ /* 0x000fe200078e000e */
[----:B------:R-:W-:Y:S06]  /*18930*/  BRA `(.L_x_405) ;  /* 0xffffffd800647947 */ /* 0x000fec000383ffff */
.L_x_335:
[----:B------:R-:W-:Y:S01]  /*18940*/  BSSY B0, `(.L_x_406) ;  /* 0x0000007000007945 */ /* 0x000fe20003800000 */
[----:B------:R-:W-:Y:S02]  /*18950*/  IMAD.MOV.U32 R13, RZ, RZ, R2 ;  /* 0x000000ffff0d7224 */ /* 0x000fe400078e0002 */
[----:B------:R-:W-:Y:S02]  /*18960*/  IMAD.MOV.U32 R11, RZ, RZ, 0x1f ;  /* 0x0000001fff0b7424 */ /* 0x000fe400078e00ff */
[----:B------:R-:W-:-:S07]  /*18970*/  IMAD.MOV.U32 R15, RZ, RZ, -0x1 ;  /* 0xffffffffff0f7424 */ /* 0x000fce00078e00ff */
[----:B0123--:R-:W-:Y:S05]  /*18980*/  WARPSYNC.COLLECTIVE R15, `(.L_x_407) ;  /* 0x000000000f087348 */ /* 0x00ffea0003c00000 */
[----:B------:R4:W0:Y:S02]  /*18990*/  SHFL.IDX P6, R14, R13, R12, R11 ;  /* 0x0000000c0d0e7389 */ /* 0x00082400000c000b */
[----:B01234-:R-:W-:Y:S01]  /*189a0*/  ENDCOLLECTIVE ;  /* 0x000000000000791b */ /* 0x01ffe20003800000 */
.L_x_407:
[----:B------:R-:W-:Y:S05]  /*189b0*/  BSYNC B0 ;  /* 0x0000000000007941 */ /* 0x000fea0003800000 */
.L_x_406:
[----:B------:R-:W-:Y:S01]  /*189c0*/  IMAD.MOV.U32 R2, RZ, RZ, R14 ;  /* 0x000000ffff027224 */ /* 0x000fe200078e000e */
[----:B------:R-:W-:Y:S06]  /*189d0*/  BRA `(.L_x_408) ;  /* 0xffffffd800547947 */ /* 0x000fec000383ffff */
.L_x_339:
[----:B0-----:R0:W1:Y:S02]  /*189e0*/  SYNCS.PHASECHK.TRANS64.TRYWAIT P0, [R0+URZ+0x36820], R3 ;  /* 0x03682003000075a7 */ /* 0x001064000800017f */
[----:B-1----:R-:W-:Y:S05]  /*189f0*/  @!P0 NANOSLEEP.SYNCS 0x989680 ;  /* 0x009896800000895d */ /* 0x002fea0003900000 */
[----:B------:R-:W1:Y:S02]  /*18a00*/  @!P0 SYNCS.PHASECHK.TRANS64 P0, [R0+URZ+0x36820], R3 ;  /* 0x03682003000085a7 */ /* 0x000e64000800007f */
[----:B-1----:R-:W-:Y:S05]  /*18a10*/  @!P0 BRA `(.L_x_339) ;  /* 0xfffffffc00f08947 */ /* 0x002fea000383ffff */
[----:B------:R-:W-:Y:S05]  /*18a20*/  BRA `(.L_x_409) ;  /* 0xffffffdc00ec7947 */ /* 0x000fea000383ffff */
.L_x_340:
[----:B------:R-:W1:Y:S01]  /*18a30*/  S2R R2, SR_TID.X ;  /* 0x0000000000027919 */ /* 0x000e620000002100 */
[----:B------:R-:W-:Y:S01]  /*18a40*/  BSSY B0, `(.L_x_410) ;  /* 0x000000a000007945 */ /* 0x000fe20003800000 */
[----:B------:R-:W-:Y:S02]  /*18a50*/  IMAD.MOV.U32 R12, RZ, RZ, RZ ;  /* 0x000000ffff0c7224 */ /* 0x000fe400078e00ff */
[----:B------:R-:W-:Y:S02]  /*18a60*/  IMAD.MOV.U32 R11, RZ, RZ, 0x1f ;  /* 0x0000001fff0b7424 */ /* 0x000fe400078e00ff */
[----:B------:R-:W-:Y:S01]  /*18a70*/  IMAD.MOV.U32 R15, RZ, RZ, -0x1 ;  /* 0xffffffffff0f7424 */ /* 0x000fe200078e00ff */
[----:B-1----:R-:W-:-:S04]  /*18a80*/  SHF.R.U32.HI R2, RZ, 0x5, R2 ;  /* 0x00000005ff027819 */ /* 0x002fc80000011602 */
[----:B------:R-:W-:-:S05]  /*18a90*/  LOP3.LUT R2, R2, 0x3, RZ, 0xc0, !PT ;  /* 0x0000000302027812 */ /* 0x000fca00078ec0ff */
[----:B------:R-:W-:-:S07]  /*18aa0*/  IMAD.MOV.U32 R13, RZ, RZ, R2 ;  /* 0x000000ffff0d7224 */ /* 0x000fce00078e0002 */
[----:B0-----:R-:W-:Y:S05]  /*18ab0*/  WARPSYNC.COLLECTIVE R15, `(.L_x_411) ;  /* 0x000000000f087348 */ /* 0x001fea0003c00000 */
[----:B------:R1:W2:Y:S02]  /*18ac0*/  SHFL.IDX P6, R14, R13, R12, R11 ;  /* 0x0000000c0d0e7389 */ /* 0x0002a400000c000b */
[----:B012---:R-:W-:Y:S01]  /*18ad0*/  ENDCOLLECTIVE ;  /* 0x000000000000791b */ /* 0x007fe20003800000 */
.L_x_411:
[----:B------:R-:W-:Y:S05]  /*18ae0*/  BSYNC B0 ;  /* 0x0000000000007941 */ /* 0x000fea0003800000 */
.L_x_410:
[----:B------:R-:W-:Y:S05]  /*18af0*/  BRA `(.L_x_412) ;  /* 0xffffffdc00d47947 */ /* 0x000fea000383ffff */
.L_x_343:
[----:B------:R-:W-:Y:S01]  /*18b00*/  BSSY B1, `(.L_x_413) ;  /* 0x0000006000017945 */ /* 0x000fe20003800000 */
[----:B------:R-:W-:-:S07]  /*18b10*/  IMAD.MOV.U32 R15, RZ, RZ, -0x1 ;  /* 0xffffffffff0f7424 */ /* 0x000fce00078e00ff */
[----:B01----:R-:W-:Y:S05]  /*18b20*/  WARPSYNC.COLLECTIVE R15, `(.L_x_414) ;  /* 0x000000000f0c7348 */ /* 0x003fea0003c00000 */
[----:B------:R-:W-:Y:S02]  /*18b30*/  ELECT P6, UR62, PT ;  /* 0x00000000003e782f */ /* 0x000fe400038c0000 */
[----:B------:R-:W-:Y:S01]  /*18b40*/  MOV R14, UR62 ;  /* 0x0000003e000e7c02 */ /* 0x000fe20008000f00 */
[----:B01----:R-:W-:Y:S10]  /*18b50*/  ENDCOLLECTIVE ;  /* 0x000000000000791b */ /* 0x003ff40003800000 */
.L_x_414:
[----:B------:R-:W-:Y:S05]  /*18b60*/  BSYNC B1 ;  /* 0x0000000000017941 */ /* 0x000fea0003800000 */
.L_x_413:
[----:B------:R-:W-:Y:S05]  /*18b70*/  BRA `(.L_x_415) ;  /* 0xffffffdc00cc7947 */ /* 0x000fea000383ffff */
.L_x_345:
[----:B0-----:R0:W1:Y:S02]  /*18b80*/  SYNCS.PHASECHK.TRANS64.TRYWAIT P0, [R6+URZ], R5 ;  /* 0x00000005060075a7 */ /* 0x001064000800017f */
[----:B-1----:R-:W-:Y:S05]  /*18b90*/  @!P0 NANOSLEEP.SYNCS 0x989680 ;  /* 0x009896800000895d */ /* 0x002fea0003900000 */
[----:B------:R-:W1:Y:S02]  /*18ba0*/  @!P0 SYNCS.PHASECHK.TRANS64 P0, [R6+URZ], R5 ;  /* 0x00000005060085a7 */ /* 0x000e64000800007f */
[----:B-1----:R-:W-:Y:S05]  /*18bb0*/  @!P0 BRA `(.L_x_345) ;  /* 0xfffffffc00f08947 */ /* 0x002fea000383ffff */
[----:B------:R-:W-:Y:S05]  /*18bc0*/  BRA `(.L_x_416) ;  /* 0xffffffe0000c7947 */ /* 0x000fea000383ffff */
.L_x_346:
[----:B-1----:R1:W2:Y:S02]  /*18bd0*/  SYNCS.PHASECHK.TRANS64.TRYWAIT P0, [R7+URZ], R2 ;  /* 0x00000002070075a7 */ /* 0x0022a4000800017f */
[----:B--2---:R-:W-:Y:S05]  /*18be0*/  @!P0 NANOSLEEP.SYNCS 0x989680 ;  /* 0x009896800000895d */ /* 0x004fea0003900000 */
[----:B------:R-:W2:Y:S02]  /*18bf0*/  @!P0 SYNCS.PHASECHK.TRANS64 P0, [R7+URZ], R2 ;  /* 0x00000002070085a7 */ /* 0x000ea4000800007f */
[----:B--2---:R-:W-:Y:S05]  /*18c00*/  @!P0 BRA `(.L_x_346) ;  /* 0xfffffffc00f08947 */ /* 0x004fea000383ffff */
[----:B------:R-:W-:Y:S05]  /*18c10*/  BRA `(.L_x_417) ;  /* 0xffffffe000007947 */ /* 0x000fea000383ffff */
.L_x_348:
[----:B--2---:R2:W3:Y:S02]  /*18c20*/  SYNCS.PHASECHK.TRANS64.TRYWAIT P0, [R4+URZ], R5 ;  /* 0x00000005040075a7 */ /* 0x0044e4000800017f */
[----:B---3--:R-:W-:Y:S05]  /*18c30*/  @!P0 NANOSLEEP.SYNCS 0x989680 ;  /* 0x009896800000895d */ /* 0x008fea0003900000 */
[----:B------:R-:W3:Y:S02]  /*18c40*/  @!P0 SYNCS.PHASECHK.TRANS64 P0, [R4+URZ], R5 ;  /* 0x00000005040085a7 */ /* 0x000ee4000800007f */
[----:B---3--:R-:W-:Y:S05]  /*18c50*/  @!P0 BRA `(.L_x_348) ;  /* 0xfffffffc00f08947 */ /* 0x008fea000383ffff */
[----:B------:R-:W-:Y:S05]  /*18c60*/  BRA `(.L_x_418) ;  /* 0xffffffe000047947 */ /* 0x000fea000383ffff */
.L_x_419:
        /* <DEDUP_REMOVED lines=9> */
.L_x_3024:


//--------------------- .text._ZN7cutlass13device_kernelIN5flash11enable_sm90INS1_16FlashAttnFwdSm90INS1_25CollectiveMainloopFwdSm90ILi2EN4cute5tupleIJNS5_1CILi1EEES8_S8_EEENS6_IJNS7_ILi128EEENS7_ILi112EEENS7_ILi192EEEEEELi192ENS_6half_tEfNS_4arch4Sm90ELb0ELb0ELb1ELb1ELb0ELb1ELb0ELb1ELb1ELb1ELb1ELb0EEENS1_21CollectiveEpilogueFwdINS6_IJSA_SC_SB_EEES9_SE_SG_Li256ELb1ELb1ELb1ELb0EEENS1_36VarlenDynamicPersistentTileSchedulerILi128ELi112ELi256ELi128ELb1ELb1ELb1ELb0ELb1ELb1EEEEEEEEEvNT_6ParamsE --------------------------
	.section	.text._ZN7cutlass13device_kernelIN5flash11enable_sm90INS1_16FlashAttnFwdSm90INS1_25CollectiveMainloopFwdSm90ILi2EN4cute5tupleIJNS5_1CILi1EEES8_S8_EEENS6_IJNS7_ILi128EEENS7_ILi112EEENS7_ILi192EEEEEELi192ENS_6half_tEfNS_4arch4Sm90ELb0ELb0ELb1ELb1ELb0ELb1ELb0ELb1ELb1ELb1ELb1ELb0EEENS1_21CollectiveEpilogueFwdINS6_IJSA_SC_SB_EEES9_SE_SG_Li256ELb1ELb1ELb1ELb0EEENS1_36VarlenDynamicPersistentTileSchedulerILi128ELi112ELi256ELi128ELb1ELb1ELb1ELb0ELb1ELb1EEEEEEEEEvNT_6ParamsE,"ax",@progbits
	.align	128
.text._ZN7cutlass13device_kernelIN5flash11enable_sm90INS1_16FlashAttnFwdSm90INS1_25CollectiveMainloopFwdSm90ILi2EN4cute5tupleIJNS5_1CILi1EEES8_S8_EEENS6_IJNS7_ILi128EEENS7_ILi112EEENS7_ILi192EEEEEELi192ENS_6half_tEfNS_4arch4Sm90ELb0ELb0ELb1ELb1ELb0ELb1ELb0ELb1ELb1ELb1ELb1ELb0EEENS1_21CollectiveEpilogueFwdINS6_IJSA_SC_SB_EEES9_SE_SG_Li256ELb1ELb1ELb1ELb0EEENS1_36VarlenDynamicPersistentTileSchedulerILi128ELi112ELi256ELi128ELb1ELb1ELb1ELb0ELb1ELb1EEEEEEEEEvNT_6ParamsE:
        .type           _ZN7cutlass13device_kernelIN5flash11enable_sm90INS1_16FlashAttnFwdSm90INS1_25CollectiveMainloopFwdSm90ILi2EN4cute5tupleIJNS5_1CILi1EEES8_S8_EEENS6_IJNS7_ILi128EEENS7_ILi112EEENS7_ILi192EEEEEELi192ENS_6half_tEfNS_4arch4Sm90ELb0ELb0ELb1ELb1ELb0ELb1ELb0ELb1ELb1ELb1ELb1ELb0EEENS1_21CollectiveEpilogueFwdINS6_IJSA_SC_SB_EEES9_SE_SG_Li256ELb1ELb1ELb1ELb0EEENS1_36VarlenDynamicPersistentTileSchedulerILi128ELi112ELi256ELi128ELb1ELb1ELb1ELb0ELb1ELb1EEEEEEEEEvNT_6ParamsE,@function
        .size           _ZN7cutlass13device_kernelIN5flash11enable_sm90INS1_16FlashAttnFwdSm90INS1_25CollectiveMainloopFwdSm90ILi2EN4cute5tupleIJNS5_1CILi1EEES8_S8_EEENS6_IJNS7_ILi128EEENS7_ILi112EEENS7_ILi192EEEEEELi192ENS_6half_tEfNS_4arch4Sm90ELb0ELb0ELb1ELb1ELb0ELb1ELb0ELb1ELb1ELb1ELb1ELb0EEENS1_21CollectiveEpilogueFwdINS6_IJSA_SC_SB_EEES9_SE_SG_Li256ELb1ELb1ELb1ELb0EEENS1_36VarlenDynamicPersistentTileSchedulerILi128ELi112ELi256ELi128ELb1ELb1ELb1ELb0ELb1ELb1EEEEEEEEEvNT_6ParamsE,(.L_x_3025 - _ZN7cutlass13device_kernelIN5flash11enable_sm90INS1_16FlashAttnFwdSm90INS1_25CollectiveMainloopFwdSm90ILi2EN4cute5tupleIJNS5_1CILi1EEES8_S8_EEENS6_IJNS7_ILi128EEENS7_ILi112EEENS7_ILi192EEEEEELi192ENS_6half_tEfNS_4arch4Sm90ELb0ELb0ELb1ELb1ELb0ELb1ELb0ELb1ELb1ELb1ELb1ELb0EEENS1_21CollectiveEpilogueFwdINS6_IJSA_SC_SB_EEES9_SE_SG_Li256ELb1ELb1ELb1ELb0EEENS1_36VarlenDynamicPersistentTileSchedulerILi128ELi112ELi256ELi128ELb1ELb1ELb1ELb0ELb1ELb1EEEEEEEEEvNT_6ParamsE)
        .other          _ZN7cutlass13device_kernelIN5flash11enable_sm90INS1_16FlashAttnFwdSm90INS1_25CollectiveMainloopFwdSm90ILi2EN4cute5tupleIJNS5_1CILi1EEES8_S8_EEENS6_IJNS7_ILi128EEENS7_ILi112EEENS7_ILi192EEEEEELi192ENS_6half_tEfNS_4arch4Sm90ELb0ELb0ELb1ELb1ELb0ELb1ELb0ELb1ELb1ELb1ELb1ELb0EEENS1_21CollectiveEpilogueFwdINS6_IJSA_SC_SB_EEES9_SE_SG_Li256ELb1ELb1ELb1ELb0EEENS1_36VarlenDynamicPersistentTileSchedulerILi128ELi112ELi256ELi128ELb1ELb1ELb1ELb0ELb1ELb1EEEEEEEEEvNT_6ParamsE,@"STO_CUDA_ENTRY STV_DEFAULT"
_ZN7cutlass13device_kernelIN5flash11enable_sm90INS1_16FlashAttnFwdSm90INS1_25CollectiveMainloopFwdSm90ILi2EN4cute5tupleIJNS5_1CILi1EEES8_S8_EEENS6_IJNS7_ILi128EEENS7_ILi112EEENS7_ILi192EEEEEELi192ENS_6half_tEfNS_4arch4Sm90ELb0ELb0ELb1ELb1ELb0ELb1ELb0ELb1ELb1ELb1ELb1ELb0EEENS1_21CollectiveEpilogueFwdINS6_IJSA_SC_SB_EEES9_SE_SG_Li256ELb1ELb1ELb1ELb0EEENS1_36VarlenDynamicPersistentTileSchedulerILi128ELi112ELi256ELi128ELb1ELb1ELb1ELb0ELb1ELb1EEEEEEEEEvNT_6ParamsE:
        /* <DEDUP_REMOVED lines=13> */
[----:B------:R-:W-:Y:S02]  /*00d0*/  UIADD3 UR10, UP2, UR4, 0x570, URZ ;  /* 0x00000570040a7890 */ /* 0x000fe4000ff5e03f */
[----:B------:R-:W-:Y:S02]  /*00e0*/  UIADD3 UR4, UP3, UR4, 0x670, URZ ;  /* 0x0000067004047890 */ /* 0x000fe4000ff7e03f */
[----:B------:R-:W-:-:S02]  /*00f0*/  UIADD3.X UR7, URZ, UR5, URZ, UP0, !UPT ;  /* 0x000000053f077290 */ /* 0x000fc400087fe43f */
[----:B------:R-:W-:Y:S02]  /*0100*/  UIADD3.X UR9, URZ, UR5, URZ, UP1, !UPT ;  /* 0x000000053f097290 */ /* 0x000fe40008ffe43f */
[----:B------:R-:W-:Y:S02]  /*0110*/  UIADD3.X UR11, URZ, UR5, URZ, UP2, !UPT ;  /* 0x000000053f0b7290 */ /* 0x000fe400097fe43f */
[----:B------:R-:W-:-:S03]  /*0120*/  UIADD3.X UR5, URZ, UR5, URZ, UP3, !UPT ;  /* 0x000000053f057290 */ /* 0x000fc60009ffe43f */
[----:B------:R0:W-:Y:S02]  /*0130*/  UTMACCTL.PF [UR6] ;  /* 0x00000000060079b9 */ /* 0x0001e40008040000 */
[----:B------:R0:W-:Y:S02]  /*0140*/  UTMACCTL.PF [UR8] ;  /* 0x00000000080079b9 */ /* 0x0001e40008040000 */
[----:B------:R0:W-:Y:S02]  /*0150*/  UTMACCTL.PF [UR10] ;  /* 0x000000000a0079b9 */ /* 0x0001e40008040000 */
[----:B------:R0:W-:Y:S02]  /*0160*/  UTMACCTL.PF [UR4] ;  /* 0x00000000040079b9 */ /* 0x0001e40008040000 */
[----:B0-----:R-:W-:Y:S01]  /*0170*/  NOP ;  /* 0x0000000000007918 */ /* 0x001fe20000000000 */
.L_x_421:
[----:B------:R-:W-:Y:S05]  /*0180*/  BSYNC B0 ;  /* 0x0000000000007941 */ /* 0x000fea0003800000 */
.L_x_420:
        /* <DEDUP_REMOVED lines=41> */
.L_x_422:
        /* <DEDUP_REMOVED lines=22> */
.L_x_423:
        /* <DEDUP_REMOVED lines=18> */
.L_x_424:
        /* <DEDUP_REMOVED lines=22> */
.L_x_425:
        /* <DEDUP_REMOVED lines=22> */
.L_x_426:
[----:B0-----:R-:W-:Y:S01]  /*0960*/  UMOV UR4, 0x1 ;  /* 0x0000000100047882 */ /* 0x001fe20000000000 */
[----:B------:R-:W-:Y:S01]  /*0970*/  PLOP3.LUT P0, PT, PT, PT, UP0, 0x80, 0x0 ;  /* 0x000000000000781c */ /* 0x000fe20003f0f008 */
[----:B------:R-:W-:Y:S01]  /*0980*/  USEL UR4, UR4, 0x2, !UP0 ;  /* 0x0000000204047887 */ /* 0x000fe2000c000000 */
[----:B------:R-:W-:Y:S01]  /*0990*/  NOP ;  /* 0x0000000000007918 */ /* 0x000fe20000000000 */
[----:B------:R-:W-:Y:S01]  /*09a0*/  ULDC.64 UR60, c[0x0][0x208] ;  /* 0x00008200003c7ab9 */ /* 0x000fe20000000a00 */
[----:B------:R-:W-:Y:S03]  /*09b0*/  BSSY B9, `(.L_x_427) ;  /* 0x00028a0000097945 */ /* 0x000fe60003800000 */
[----:B------:R-:W-:-:S05]  /*09c0*/  IMAD.U32 R2, RZ, RZ, UR4 ;  /* 0x00000004ff027e24 */ /* 0x000fca000f8e00ff */
[----:B------:R0:W-:Y:S01]  /*09d0*/  STL [R1+0x7c], R2 ;  /* 0x00007c0201007387 */ /* 0x0001e20000100800 */
[----:B-12-4-:R-:W-:Y:S06]  /*09e0*/  BAR.SYNC.DEFER_BLOCKING 0x0 ;  /* 0x0000000000007b1d */ /* 0x016fec0000010000 */
[----:B------:R-:W-:Y:S05]  /*09f0*/  @!P0 BRA `(.L_x_428) ;  /* 0x00000204001c8947 */ /* 0x000fea0003800000 */
.L_x_429:
        /* <DEDUP_REMOVED lines=8> */
[----:B-1----:R-:W-:-:S06]  /*0a80*/  ULEA UR4, UR5, UR4, 0x18 ;  /* 0x0000000405047291 */ /* 0x002fcc000f8ec03f */
[----:B0-----:R-:W-:Y:S01]  /*0a90*/  IMAD.U32 R2, RZ, RZ, UR4 ;  /* 0x00000004ff027e24 */ /* 0x001fe2000f8e00ff */
[----:B------:R-:W-:-:S04]  /*0aa0*/  ULDC UR4, c[0x0][0xc3c] ;  /* 0x00030f0000047ab9 */ /* 0x000fc80000000800 */
[----:B------:R-:W0:Y:S01]  /*0ab0*/  LDS.128 R148, [R2+0x368d0] ;  /* 0x0368d00002947984 */ /* 0x000e220000000c00 */
[----:B------:R-:W-:Y:S06]  /*0ac0*/  BAR.ARV 0x4, 0x180 ;  /* 0x0106000000007b1d */ /* 0x000fec0000002000 */
[----:B0-----:R-:W-:-:S13]  /*0ad0*/  ISETP.GE.AND P0, PT, R151, UR4, PT ;  /* 0x0000000497007c0c */ /* 0x001fda000bf06270 */
[----:B------:R-:W-:Y:S05]  /*0ae0*/  @P0 BRA `(.L_x_430) ;  /* 0x0000028800300947 */ /* 0x000fea0003800000 */
[----:B------:R-:W2:Y:S01]  /*0af0*/  LDL R0, [R1+0x7c] ;  /* 0x00007c0001007983 */ /* 0x000ea20000100800 */
[----:B------:R-:W-:Y:S01]  /*0b00*/  VIADD R6, R6, 0xffffff80 ;  /* 0xffffff8006067836 */ /* 0x000fe20000000000 */
[----:B------:R-:W-:Y:S01]  /*0b10*/  R2UR UR4, R2 ;  /* 0x00000000020472ca */ /* 0x000fe200000e0000 */
[----:B------:R-:W-:Y:S01]  /*0b20*/  IMAD.MOV.U32 R16, RZ, RZ, RZ ;  /* 0x000000ffff107224 */ /* 0x000fe200078e00ff */
[----:B------:R-:W-:Y:S01]  /*0b30*/  MOV R225, RZ ;  /* 0x000000ff00e17202 */ /* 0x000fe20000000f00 */
[----:B------:R-:W-:Y:S01]  /*0b40*/  IMAD.MOV.U32 R204, RZ, RZ, RZ ;  /* 0x000000ffffcc7224 */ /* 0x000fe200078e00ff */
[----:B------:R-:W-:Y:S01]  /*0b50*/  SHF.R.S32.HI R3, RZ, 0x1f, R6 ;  /* 0x0000001fff037819 */ /* 0x000fe20000011406 */
[----:B------:R-:W-:Y:S01]  /*0b60*/  IMAD.MOV.U32 R216, RZ, RZ, RZ ;  /* 0x000000ffffd87224 */ /* 0x000fe200078e00ff */
[----:B------:R-:W-:Y:S02]  /*0b70*/  MOV R215, RZ ;  /* 0x000000ff00d77202 */ /* 0x000fe40000000f00 */
[----:B------:R-:W-:-:S04]  /*0b80*/  LEA.HI R4, R3, R6, RZ, 0x4 ;  /* 0x0000000603047211 */ /* 0x000fc800078f20ff */
[----:B------:R-:W-:Y:S01]  /*0b90*/  SHF.R.S32.HI R7, RZ, 0x4, R4 ;  /* 0x00000004ff077819 */ /* 0x000fe20000011404 */
[----:B------:R-:W-:Y:S01]  /*0ba0*/  UIADD3 UR4, UR4, 0x15400, URZ ;  /* 0x0001540004047890 */ /* 0x000fe2000fffe03f */
[----:B--2---:R-:W-:Y:S02]  /*0bb0*/  R2UR UR5, R0 ;  /* 0x00000000000572ca */ /* 0x004fe400000e0000 */
[----:B------:R-:W-:-:S04]  /*0bc0*/  LEA.HI R0, R3, R6, RZ, 0x7 ;  /* 0x0000000603007211 */ /* 0x000fc800078f38ff */
[----:B------:R-:W-:-:S04]  /*0bd0*/  LOP3.LUT R5, R0, 0xffffff80, RZ, 0xc0, !PT ;  /* 0xffffff8000057812 */ /* 0x000fc800078ec0ff */
[----:B------:R-:W-:Y:S02]  /*0be0*/  IADD3 R15, R6, -R5, RZ ;  /* 0x80000005060f7210 */ /* 0x000fe40007ffe0ff */
[----:B------:R-:W-:Y:S01]  /*0bf0*/  LEA.HI R5, R4, R7, RZ, 0x1 ;  /* 0x0000000704057211 */ /* 0x000fe200078f08ff */
[----:B------:R-:W-:Y:S01]  /*0c00*/  ULOP3.LUT UR5, UR5, 0x1, URZ, 0xfc, !UPT ;  /* 0x0000000105057892 */ /* 0x000fe2000f8efc3f */
[----:B------:R-:W-:Y:S01]  /*0c10*/  SHF.R.S32.HI R10, RZ, 0x1f, R15 ;  /* 0x0000001fff0a7819 */ /* 0x000fe2000001140f */
[----:B------:R-:W-:Y:S03]  /*0c20*/  STL [R1+0x6c], R15 ;  /* 0x00006c0f01007387 */ /* 0x000fe60000100800 */
[CC--:B------:R-:W-:Y:S02]  /*0c30*/  LEA.HI R11, R10.reuse, R15.reuse, RZ, 0x2 ;  /* 0x0000000f0a0b7211 */ /* 0x0c0fe400078f10ff */
[----:B------:R-:W-:-:S02]  /*0c40*/  LEA.HI R10, R10, R15, RZ, 0x5 ;  /* 0x0000000f0a0a7211 */ /* 0x000fc400078f28ff */
[--C-:B------:R-:W-:Y:S02]  /*0c50*/  SHF.R.S32.HI R9, RZ, 0x2, R11.reuse ;  /* 0x00000002ff097819 */ /* 0x100fe4000001140b */
[----:B------:R-:W-:Y:S02]  /*0c60*/  SHF.R.S32.HI R8, RZ, 0x1f, R11 ;  /* 0x0000001fff087819 */ /* 0x000fe4000001140b */
[----:B------:R-:W-:Y:S02]  /*0c70*/  SHF.R.S32.HI R10, RZ, 0x5, R10 ;  /* 0x00000005ff0a7819 */ /* 0x000fe4000001140a */
[----:B------:R-:W-:Y:S02]  /*0c80*/  LEA.HI R12, R8, R9, RZ, 0x3 ;  /* 0x00000009080c7211 */ /* 0x000fe400078f18ff */
[----:B------:R-:W-:Y:S02]  /*0c90*/  LOP3.LUT R8, R5, 0x1ffffffe, RZ, 0xc0, !PT ;  /* 0x1ffffffe05087812 */ /* 0x000fe400078ec0ff */
[----:B------:R-:W-:-:S02]  /*0ca0*/  LOP3.LUT R12, R12, 0xfffffff8, RZ, 0xc0, !PT ;  /* 0xfffffff80c0c7812 */ /* 0x000fc400078ec0ff */
[----:B------:R-:W-:Y:S01]  /*0cb0*/  SHF.R.S32.HI R5, RZ, 0x7, R0 ;  /* 0x00000007ff057819 */ /* 0x000fe20000011400 */
[----:B------:R-:W-:Y:S01]  /*0cc0*/  IMAD.IADD R8, R7, 0x1, -R8 ;  /* 0x0000000107087824 */ /* 0x000fe200078e0a08 */
[-C--:B------:R-:W-:Y:S01]  /*0cd0*/  LEA.HI R7, R3, R6.reuse, RZ, 0x5 ;  /* 0x0000000603077211 */ /* 0x080fe200078f28ff */
[----:B------:R-:W-:Y:S01]  /*0ce0*/  IMAD.IADD R13, R9, 0x1, -R12 ;  /* 0x00000001090d7824 */ /* 0x000fe200078e0a0c */
[----:B------:R-:W-:Y:S02]  /*0cf0*/  LEA.HI R9, R3, R6, RZ, 0x2 ;  /* 0x0000000603097211 */ /* 0x000fe400078f10ff */
[----:B------:R-:W-:Y:S01]  /*0d00*/  LOP3.LUT R3, R4, 0x3fffff0, RZ, 0xc0, !PT ;  /* 0x03fffff004037812 */ /* 0x000fe200078ec0ff */
[----:B------:R-:W-:Y:S01]  /*0d10*/  IMAD R13, R10, 0x10, R13 ;  /* 0x000000100a0d7824 */ /* 0x000fe200078e020d */
[----:B------:R-:W-:Y:S02]  /*0d20*/  LEA.HI R4, R0, R5, RZ, 0x1 ;  /* 0x0000000500047211 */ /* 0x000fe400078f08ff */
[----:B------:R-:W-:Y:S01]  /*0d30*/  SHF.R.S32.HI R0, RZ, 0x5, R7 ;  /* 0x00000005ff007819 */ /* 0x000fe20000011407 */
[----:B------:R-:W-:Y:S01]  /*0d40*/  IMAD.IADD R3, R6, 0x1, -R3 ;  /* 0x0000000106037824 */ /* 0x000fe200078e0a03 */
[----:B------:R-:W-:-:S02]  /*0d50*/  LOP3.LUT R4, R4, 0x3fffffe, RZ, 0xc0, !PT ;  /* 0x03fffffe04047812 */ /* 0x000fc400078ec0ff */
[----:B------:R-:W-:Y:S01]  /*0d60*/  SHF.R.S32.HI R17, RZ, 0x2, R9 ;  /* 0x00000002ff117819 */ /* 0x000fe20000011409 */
[C---:B------:R-:W-:Y:S01]  /*0d70*/  IMAD R3, R0.reuse, 0x10, R3 ;  /* 0x0000001000037824 */ /* 0x040fe200078e0203 */
[----:B------:R-:W-:Y:S01]  /*0d80*/  IADD3 R4, R5, -R4, RZ ;  /* 0x8000000405047210 */ /* 0x000fe20007ffe0ff */
[----:B------:R-:W-:Y:S01]  /*0d90*/  IMAD.SHL.U32 R213, R0, 0x200, RZ ;  /* 0x0000020000d57824 */ /* 0x000fe200078e00ff */
[----:B------:R-:W-:Y:S01]  /*0da0*/  LOP3.LUT R7, R9, 0xfffffffc, RZ, 0xc0, !PT ;  /* 0xfffffffc09077812 */ /* 0x000fe200078ec0ff */
[----:B------:R-:W-:Y:S01]  /*0db0*/  IMAD R8, R3, 0x8, R8 ;  /* 0x0000000803087824 */ /* 0x000fe200078e0208 */
[----:B------:R-:W-:Y:S01]  /*0dc0*/  LOP3.LUT R11, R11, 0x7ffffffc, RZ, 0xc0, !PT ;  /* 0x7ffffffc0b0b7812 */ /* 0x000fe200078ec0ff */
[----:B------:R-:W-:Y:S01]  /*0dd0*/  IMAD R14, R4, 0x40, R13 ;  /* 0x00000040040e7824 */ /* 0x000fe200078e020d */
[----:B------:R-:W-:Y:S01]  /*0de0*/  SHF.R.S32.HI R4, RZ, 0x1f, R9 ;  /* 0x0000001fff047819 */ /* 0x000fe20000011409 */
[----:B------:R-:W-:Y:S01]  /*0df0*/  IMAD.U32 R3, RZ, RZ, UR5 ;  /* 0x00000005ff037e24 */ /* 0x000fe2000f8e00ff */
[----:B------:R-:W-:Y:S01]  /*0e00*/  IADD3 R11, R15, -R11, RZ ;  /* 0x8000000b0f0b7210 */ /* 0x000fe20007ffe0ff */
[----:B------:R-:W-:Y:S01]  /*0e10*/  IMAD.IADD R7, R6, 0x1, -R7 ;  /* 0x0000000106077824 */ /* 0x000fe200078e0a07 */
[----:B------:R-:W-:Y:S01]  /*0e20*/  LEA.HI R4, R4, R17, RZ, 0x3 ;  /* 0x0000001104047211 */ /* 0x000fe200078f18ff */
[----:B------:R-:W-:Y:S01]  /*0e30*/  STL [R1+0x70], R14 ;  /* 0x0000700e01007387 */ /* 0x000fe20000100800 */
[----:B------:R-:W-:-:S02]  /*0e40*/  IMAD.U32 R5, RZ, RZ, UR4 ;  /* 0x00000004ff057e24 */ /* 0x000fc4000f8e00ff */
[----:B------:R-:W-:Y:S01]  /*0e50*/  LOP3.LUT R4, R4, 0xfffffff8, RZ, 0xc0, !PT ;  /* 0xfffffff804047812 */ /* 0x000fe200078ec0ff */
[----:B------:R0:W-:Y:S01]  /*0e60*/  STL [R1+0x14], R3 ;  /* 0x0000140301007387 */ /* 0x0001e20000100800 */
[----:B------:R-:W-:Y:S02]  /*0e70*/  VIADD R226, R17, 0x40 ;  /* 0x0000004011e27836 */ /* 0x000fe40000000000 */
[----:B------:R-:W-:Y:S01]  /*0e80*/  IMAD.SHL.U32 R220, R11, 0x2, RZ ;  /* 0x000000020bdc7824 */ /* 0x000fe200078e00ff */
[----:B------:R1:W-:Y:S01]  /*0e90*/  STL [R1+0x50], R5 ;  /* 0x0000500501007387 */ /* 0x0003e20000100800 */
[----:B------:R-:W-:Y:S01]  /*0ea0*/  IMAD.IADD R4, R17, 0x1, -R4 ;  /* 0x0000000111047824 */ /* 0x000fe200078e0a04 */
[----:B------:R-:W-:Y:S01]  /*0eb0*/  SHF.L.U32 R207, R226, 0x6, RZ ;  /* 0x00000006e2cf7819 */ /* 0x000fe200000006ff */
[C---:B------:R-:W-:Y:S01]  /*0ec0*/  VIADD R20, R220.reuse, 0x8 ;  /* 0x00000008dc147836 */ /* 0x040fe20000000000 */
[----:B------:R-:W-:Y:S01]  /*0ed0*/  IADD3 R9, R220, 0x38, RZ ;  /* 0x00000038dc097810 */ /* 0x000fe20007ffe0ff */
[----:B------:R-:W-:Y:S01]  /*0ee0*/  IMAD.SHL.U32 R4, R4, 0x40, RZ ;  /* 0x0000004004047824 */ /* 0x000fe200078e00ff */
[----:B0-----:R-:W-:Y:S01]  /*0ef0*/  LEA.HI R3, R7, R7, RZ, 0x1 ;  /* 0x0000000707037211 */ /* 0x001fe200078f08ff */
[C---:B------:R-:W-:Y:S01]  /*0f00*/  VIADD R12, R220.reuse, 0x20 ;  /* 0x00000020dc0c7836 */ /* 0x040fe20000000000 */
[----:B------:R-:W-:Y:S01]  /*0f10*/  LOP3.LUT R207, R207, 0x1c0, RZ, 0xc0, !PT ;  /* 0x000001c0cfcf7812 */ /* 0x000fe200078ec0ff */
[----:B------:R-:W-:Y:S01]  /*0f20*/  VIADD R236, R220, 0x68 ;  /* 0x00000068dcec7836 */ /* 0x000fe20000000000 */
[----:B------:R-:W-:Y:S01]  /*0f30*/  LOP3.LUT R0, R3, 0x1ffffffe, RZ, 0xc0, !PT ;  /* 0x1ffffffe03007812 */ /* 0x000fe200078ec0ff */
[C---:B------:R-:W-:Y:S01]  /*0f40*/  IMAD.SHL.U32 R18, R7.reuse, 0x8, RZ ;  /* 0x0000000807127824 */ /* 0x040fe200078e00ff */
[----:B------:R-:W-:Y:S01]  /*0f50*/  LOP3.LUT R211, R4, 0x1c0, RZ, 0xc0, !PT ;  /* 0x000001c004d37812 */ /* 0x000fe200078ec0ff */
[----:B------:R-:W-:Y:S01]  /*0f60*/  IMAD.SHL.U32 R4, R8, 0x8, RZ ;  /* 0x0000000808047824 */ /* 0x000fe200078e00ff */
[----:B------:R-:W-:Y:S01]  /*0f70*/  SHF.R.S32.HI R3, RZ, 0x1f, R226 ;  /* 0x0000001fff037819 */ /* 0x000fe200000114e2 */
[----:B------:R-:W-:Y:S01]  /*0f80*/  IMAD.IADD R0, R7, 0x1, -R0 ;  /* 0x0000000107007824 */ /* 0x000fe200078e0a00 */
[----:B-1----:R-:W-:Y:S01]  /*0f90*/  SHF.R.U32.HI R5, RZ, 0x3, R207 ;  /* 0x00000003ff057819 */ /* 0x002fe200000116cf */
[----:B------:R-:W-:Y:S01]  /*0fa0*/  VIADD R5, R220, 0x50 ;  /* 0x00000050dc057836 */ /* 0x000fe20000000000 */
[----:B------:R0:W-:Y:S01]  /*0fb0*/  STL [R1+0x78], R4 ;  /* 0x0000780401007387 */ /* 0x0001e20000100800 */
[----:B------:R-:W-:Y:S01]  /*0fc0*/  IMAD R0, R0, 0x8, R14 ;  /* 0x0000000800007824 */ /* 0x000fe200078e020e */
[----:B------:R-:W-:Y:S01]  /*0fd0*/  LEA.HI R3, R3, R226, RZ, 0x3 ;  /* 0x000000e203037211 */ /* 0x000fe200078f18ff */
[----:B------:R-:W-:Y:S01]  /*0fe0*/  IMAD.SHL.U32 R22, R7, 0x4, RZ ;  /* 0x0000000407167824 */ /* 0x000fe200078e00ff */
[C---:B------:R-:W-:Y:S01]  /*0ff0*/  IADD3 R237, R220.reuse, 0x60, RZ ;  /* 0x00000060dced7810 */ /* 0x040fe20007ffe0ff */
[C---:B------:R-:W-:Y:S01]  /*1000*/  VIADD R13, R220.reuse, 0x18 ;  /* 0x00000018dc0d7836 */ /* 0x040fe20000000000 */
[----:B------:R1:W-:Y:S01]  /*1010*/  STL [R1+0x74], R0 ;  /* 0x0000740001007387 */ /* 0x0003e20000100800 */
[----:B------:R-:W-:Y:S01]  /*1020*/  IMAD.SHL.U32 R3, R3, 0x40, RZ ;  /* 0x0000004003037824 */ /* 0x000fe200078e00ff */
[C---:B------:R-:W-:Y:S01]  /*1030*/  IADD3 R15, R220.reuse, 0x10, RZ ;  /* 0x00000010dc0f7810 */ /* 0x040fe20007ffe0ff */
[C---:B------:R-:W-:Y:S01]  /*1040*/  VIADD R235, R220.reuse, 0x70 ;  /* 0x00000070dceb7836 */ /* 0x040fe20000000000 */
[C---:B------:R-:W-:Y:S01]  /*1050*/  IADD3 R232, R220.reuse, 0x88, RZ ;  /* 0x00000088dce87810 */ /* 0x040fe20007ffe0ff */
[C---:B0-----:R-:W-:Y:S01]  /*1060*/  VIADD R4, R220.reuse, 0x58 ;  /* 0x00000058dc047836 */ /* 0x041fe20000000000 */
[----:B------:R-:W-:Y:S01]  /*1070*/  LOP3.LUT R214, R3, 0xfffffe00, RZ, 0xc0, !PT ;  /* 0xfffffe0003d67812 */ /* 0x000fe200078ec0ff */
        /* <DEDUP_REMOVED lines=23> */
[----:B------:R-:W-:Y:S01]  /*11f0*/  IADD3 R205, R22, 0x40, RZ ;  /* 0x0000004016cd7810 */ /* 0x000fe20007ffe0ff */
[----:B------:R-:W-:Y:S01]  /*1200*/  VIADD R227, R220, 0xa0 ;  /* 0x000000a0dce37836 */ /* 0x000fe20000000000 */
[----:B------:R-:W-:-:S02]  /*1210*/  SHF.R.U32.HI R212, RZ, 0x3, R211 ;  /* 0x00000003ffd47819 */ /* 0x000fc400000116d3 */
[----:B------:R-:W-:Y:S02]  /*1220*/  SHF.R.S32.HI R15, RZ, 0x1f, R15 ;  /* 0x0000001fff0f7819 */ /* 0x000fe4000001140f */
[----:B------:R-:W-:Y:S02]  /*1230*/  SHF.R.S32.HI R11, RZ, 0x1f, R11 ;  /* 0x0000001fff0b7819 */ /* 0x000fe4000001140b */
[----:B------:R-:W-:Y:S02]  /*1240*/  SHF.R.S32.HI R8, RZ, 0x1f, R10 ;  /* 0x0000001fff087819 */ /* 0x000fe4000001140a */
[----:B------:R-:W-:Y:S02]  /*1250*/  SHF.R.S32.HI R7, RZ, 0x1f, R7 ;  /* 0x0000001fff077819 */ /* 0x000fe40000011407 */
[----:B------:R-:W-:Y:S02]  /*1260*/  SHF.R.S32.HI R6, RZ, 0x1f, R6 ;  /* 0x0000001fff067819 */ /* 0x000fe40000011406 */
[----:B------:R-:W-:-:S02]  /*1270*/  SHF.R.S32.HI R5, RZ, 0x1f, R232 ;  /* 0x0000001fff057819 */ /* 0x000fc400000114e8 */
[----:B------:R-:W-:Y:S02]  /*1280*/  SHF.R.S32.HI R4, RZ, 0x1f, R231 ;  /* 0x0000001fff047819 */ /* 0x000fe400000114e7 */
[----:B-1----:R-:W-:-:S07]  /*1290*/  SHF.R.S32.HI R3, RZ, 0x1f, R230 ;  /* 0x0000001fff037819 */ /* 0x002fce00000114e6 */
.L_x_642:
[----:B0-----:R-:W0:Y:S01]  /*12a0*/  LDC.64 R222, c[0x0][0xc88] ;  /* 0x00032200ffde7b82 */ /* 0x001e220000000a00 */
[----:B------:R-:W-:Y:S01]  /*12b0*/  ULDC.64 UR4, c[0x0][0xa28] ;  /* 0x00028a0000047ab9 */ /* 0x000fe20000000a00 */
[----:B------:R-:W-:Y:S01]  /*12c0*/  ULDC.64 UR8, c[0x0][0xa18] ;  /* 0x0002860000087ab9 */ /* 0x000fe20000000a00 */
[----:B------:R-:W-:Y:S01]  /*12d0*/  ULDC.64 UR6, c[0x0][0xa08] ;  /* 0x0002820000067ab9 */ /* 0x000fe20000000a00 */
[----:B0-----:R-:W-:-:S06]  /*12e0*/  IMAD.WIDE R222, R151, 0x4, R222 ;  /* 0x0000000497de7825 */ /* 0x001fcc00078e02de */
[----:B--2---:R-:W2:Y:S01]  /*12f0*/  LDG.E R222, desc[UR60][R222.64] ;  /* 0x0000003cdede7981 */ /* 0x004ea2000c1e1900 */
[----:B------:R-:W-:Y:S01]  /*1300*/  ISETP.NE.U32.AND P2, PT, RZ, UR4, PT ;  /* 0x00000004ff007c0c */ /* 0x000fe2000bf45070 */
[----:B------:R-:W-:Y:S01]  /*1310*/  IMAD.MOV.U32 R10, RZ, RZ, RZ ;  /* 0x000000ffff0a7224 */ /* 0x000fe200078e00ff */
[----:B------:R-:W-:Y:S01]  /*1320*/  ISETP.NE.U32.AND P1, PT, RZ, UR8, PT ;  /* 0x00000008ff007c0c */ /* 0x000fe2000bf25070 */
[----:B------:R-:W-:Y:S01]  /*1330*/  IMAD.MOV.U32 R122, RZ, RZ, RZ ;  /* 0x000000ffff7a7224 */ /* 0x000fe200078e00ff */
[----:B------:R-:W-:Y:S02]  /*1340*/  ISETP.NE.AND.EX P2, PT, RZ, UR5, PT, P2 ;  /* 0x00000005ff007c0c */ /* 0x000fe4000bf45320 */
[----:B------:R-:W-:Y:S02]  /*1350*/  ISETP.NE.AND.EX P1, PT, RZ, UR9, PT, P1 ;  /* 0x00000009ff007c0c */ /* 0x000fe4000bf25310 */
[----:B------:R-:W-:-:S04]  /*1360*/  ISETP.NE.U32.AND P0, PT, RZ, UR6, PT ;  /* 0x00000006ff007c0c */ /* 0x000fc8000bf05070 */
[----:B------:R-:W-:Y:S02]  /*1370*/  ISETP.NE.AND.EX P0, PT, RZ, UR7, PT, P0 ;  /* 0x00000007ff007c0c */ /* 0x000fe4000bf05300 */
[----:B--2---:R-:W-:-:S03]  /*1380*/  SHF.R.S32.HI R0, RZ, 0x1f, R222 ;  /* 0x0000001fff007819 */ /* 0x004fc600000114de */
[C---:B---34-:R-:W-:Y:S02]  /*1390*/  @P2 LEA R4, P3, R222.reuse, UR4, 0x2 ;  /* 0x00000004de042c11 */ /* 0x058fe4000f8610ff */
[C---:B------:R-:W-:Y:S01]  /*13a0*/  SHF.L.U32 R223, R222.reuse, 0x2, RZ ;  /* 0x00000002dedf7819 */ /* 0x040fe200000006ff */
[----:B------:R0:W-:Y:S01]  /*13b0*/  STL [R1+0x68], R0 ;  /* 0x0000680001007387 */ /* 0x0001e20000100800 */
[C-C-:B------:R-:W-:Y:S01]  /*13c0*/  @P2 LEA.HI.X R5, R222.reuse, UR5, R0.reuse, 0x2, P3 ;  /* 0x00000005de052c11 */ /* 0x140fe200098f1400 */
[----:B------:R-:W-:Y:S01]  /*13d0*/  ULDC UR4, c[0x0][0x288] ;  /* 0x0000a20000047ab9 */ /* 0x000fe20000000800 */
[----:B------:R-:W-:Y:S02]  /*13e0*/  SHF.L.U64.HI R224, R222, 0x2, R0 ;  /* 0x00000002dee07819 */ /* 0x000fe40000010200 */
[C---:B------:R-:W-:Y:S01]  /*13f0*/  IADD3 R8, P4, R223.reuse, UR6, RZ ;  /* 0x00000006df087c10 */ /* 0x040fe2000ff9e0ff */
[----:B------:R1:W5:Y:S01]  /*1400*/  @P2 LDG.E R10, desc[UR60][R4.64] ;  /* 0x0000003c040a2981 */ /* 0x000362000c1e1900 */
[----:B------:R-:W-:Y:S01]  /*1410*/  @P1 IADD3 R6, P2, R223, UR8, RZ ;  /* 0x00000008df061c10 */ /* 0x000fe2000ff5e0ff */
[----:B------:R-:W-:Y:S01]  /*1420*/  IMAD.U32 R155, RZ, RZ, UR4 ;  /* 0x00000004ff9b7e24 */ /* 0x000fe2000f8e00ff */
[C---:B------:R-:W-:Y:S01]  /*1430*/  IADD3.X R9, R224.reuse, UR7, RZ, P4, !PT ;  /* 0x00000007e0097c10 */ /* 0x040fe2000a7fe4ff */
[----:B------:R-:W-:Y:S01]  /*1440*/  ULDC.64 UR4, c[0x0][0x418] ;  /* 0x0001060000047ab9 */ /* 0x000fe20000000a00 */
[----:B------:R-:W-:-:S03]  /*1450*/  @P1 IADD3.X R7, R224, UR9, RZ, P2, !PT ;  /* 0x00000009e0071c10 */ /* 0x000fc600097fe4ff */
[----:B------:R1:W5:Y:S01]  /*1460*/  @P0 LDG.E R122, desc[UR60][R8.64] ;  /* 0x0000003c087a0981 */ /* 0x000362000c1e1900 */
[----:B------:R-:W-:Y:S01]  /*1470*/  UISETP.NE.U32.AND UP0, UPT, UR4, URZ, UPT ;  /* 0x0000003f0400728c */ /* 0x000fe2000bf05070 */
[C---:B------:R-:W-:Y:S01]  /*1480*/  LOP3.LUT R3, R150.reuse, 0xff000000, RZ, 0xc0, !PT ;  /* 0xff00000096037812 */ /* 0x040fe200078ec0ff */
[----:B------:R-:W-:Y:S01]  /*1490*/  ULDC.64 UR8, c[0x0][0xa20] ;  /* 0x0002880000087ab9 */ /* 0x000fe20000000a00 */
[----:B------:R1:W5:Y:S01]  /*14a0*/  @P1 LDG.E R155, desc[UR60][R6.64] ;  /* 0x0000003c069b1981 */ /* 0x000362000c1e1900 */
[----:B------:R-:W-:Y:S01]  /*14b0*/  UISETP.NE.AND.EX UP0, UPT, UR5, URZ, UPT, UP0 ;  /* 0x0000003f0500728c */ /* 0x000fe2000bf05300 */
[----:B------:R-:W-:Y:S01]  /*14c0*/  ULDC UR4, c[0x0][0x424] ;  /* 0x0001090000047ab9 */ /* 0x000fe20000000800 */
[----:B------:R-:W-:Y:S02]  /*14d0*/  ISETP.NE.U32.AND P2, PT, RZ, UR8, PT ;  /* 0x00000008ff007c0c */ /* 0x000fe4000bf45070 */
[----:B------:R-:W-:Y:S01]  /*14e0*/  USEL UR4, UR4, 0x1, UP0 ;  /* 0x0000000104047887 */ /* 0x000fe20008000000 */
[----:B------:R-:W-:Y:S01]  /*14f0*/  ULDC UR5, c[0x0][0x2f0] ;  /* 0x0000bc0000057ab9 */ /* 0x000fe20000000800 */
[----:B0-----:R-:W-:-:S02]  /*1500*/  LOP3.LUT R0, R150, 0xff0000, RZ, 0xc0, !PT ;  /* 0x00ff000096007812 */ /* 0x001fc400078ec0ff */
[----:B------:R-:W-:Y:S01]  /*1510*/  UIMAD UR4, UR4, UR5, URZ ;  /* 0x00000005040472a4 */ /* 0x000fe2000f8e023f */
[----:B------:R-:W-:Y:S02]  /*1520*/  SHF.R.U32.HI R3, RZ, 0x8, R3 ;  /* 0x00000008ff037819 */ /* 0x000fe40000011603 */
[----:B------:R-:W-:Y:S01]  /*1530*/  ISETP.NE.AND.EX P2, PT, RZ, UR9, PT, P2 ;  /* 0x00000009ff007c0c */ /* 0x000fe2000bf45320 */
[----:B------:R-:W-:Y:S01]  /*1540*/  ULDC UR5, c[0x0][0x348] ;  /* 0x0000d20000057ab9 */ /* 0x000fe20000000800 */
[----:B------:R-:W-:Y:S01]  /*1550*/  LEA.HI R221, R0, R3, RZ, 0x10 ;  /* 0x0000000300dd7211 */ /* 0x000fe200078f80ff */
[----:B------:R-:W-:Y:S01]  /*1560*/  IMAD.MOV.U32 R228, RZ, RZ, R149 ;  /* 0x000000ffffe47224 */ /* 0x000fe200078e0095 */
[----:B------:R-:W-:Y:S01]  /*1570*/  LOP3.LUT R219, R150, 0xffff, RZ, 0xc0, !PT ;  /* 0x0000ffff96db7812 */ /* 0x000fe200078ec0ff */
[----:B-1----:R-:W-:Y:S08]  /*1580*/  @P1 BRA `(.L_x_431) ;  /* 0x0000000000241947 */ /* 0x002ff00003800000 */
[----:B------:R-:W-:Y:S02]  /*1590*/  ULDC.64 UR6, c[0x0][0xa00] ;  /* 0x0002800000067ab9 */ /* 0x000fe40000000a00 */
[----:B------:R-:W-:-:S04]  /*15a0*/  ISETP.NE.U32.AND P1, PT, RZ, UR6, PT ;  /* 0x00000006ff007c0c */ /* 0x000fc8000bf25070 */
[----:B------:R-:W-:-:S13]  /*15b0*/  ISETP.NE.AND.EX P1, PT, RZ, UR7, PT, P1 ;  /* 0x00000007ff007c0c */ /* 0x000fda000bf25310 */
[----:B------:R-:W-:Y:S05]  /*15c0*/  @!P1 BRA `(.L_x_431) ;  /* 0x0000000000149947 */ /* 0x000fea0003800000 */
[----:B------:R-:W0:Y:S02]  /*15d0*/  LDC.64 R4, c[0x0][0xa00] ;  /* 0x00028000ff047b82 */ /* 0x000e240000000a00 */
[----:B0-----:R-:W-:-:S05]  /*15e0*/  IMAD.WIDE R4, R222, 0x4, R4 ;  /* 0x00000004de047825 */ /* 0x001fca00078e0204 */
[----:B-----5:R-:W2:Y:S04]  /*15f0*/  LDG.E R155, desc[UR60][R4.64] ;  /* 0x0000003c049b7981 */ /* 0x020ea8000c1e1900 */
[----:B------:R-:W2:Y:S02]  /*1600*/  LDG.E R0, desc[UR60][R4.64+0x4] ;  /* 0x0000043c04007981 */ /* 0x000ea4000c1e1900 */
[----:B--2---:R-:W-:-:S07]  /*1610*/  IADD3 R155, -R155, R0, RZ ;  /* 0x000000009b9b7210 */ /* 0x004fce0007ffe1ff */
.L_x_431:
[----:B------:R-:W-:Y:S02]  /*1620*/  IMAD.U32 R24, RZ, RZ, UR5 ;  /* 0x00000005ff187e24 */ /* 0x000fe4000f8e00ff */
[----:B------:R-:W-:Y:S01]  /*1630*/  IMAD.U32 R27, RZ, RZ, UR4 ;  /* 0x00000004ff1b7e24 */ /* 0x000fe2000f8e00ff */
[----:B------:R-:W-:Y:S06]  /*1640*/  @!P2 BRA `(.L_x_432) ;  /* 0x000000000010a947 */ /* 0x000fec0003800000 */
[----:B------:R-:W-:-:S04]  /*1650*/  IADD3 R4, P0, R223, UR8, RZ ;  /* 0x00000008df047c10 */ /* 0x000fc8000ff1e0ff */
[----:B------:R-:W-:-:S05]  /*1660*/  IADD3.X R5, R224, UR9, RZ, P0, !PT ;  /* 0x00000009e0057c10 */ /* 0x000fca00087fe4ff */
[----:B------:R0:W5:Y:S01]  /*1670*/  LDG.E R27, desc[UR60][R4.64] ;  /* 0x0000003c041b7981 */ /* 0x000162000c1e1900 */
[----:B------:R-:W-:Y:S05]  /*1680*/  BRA `(.L_x_433) ;  /* 0x0000000000107947 */ /* 0x000fea0003800000 */
.L_x_432:
[----:B------:R-:W-:Y:S05]  /*1690*/  @!P0 BRA `(.L_x_433) ;  /* 0x00000000000c8947 */ /* 0x000fea0003800000 */
[----:B------:R-:W2:Y:S04]  /*16a0*/  LDG.E R0, desc[UR60][R8.64] ;  /* 0x0000003c08007981 */ /* 0x000ea8000c1e1900 */
[----:B------:R-:W2:Y:S02]  /*16b0*/  LDG.E R27, desc[UR60][R8.64+0x4] ;  /* 0x0000043c081b7981 */ /* 0x000ea4000c1e1900 */
[----:B--2---:R-:W-:-:S07]  /*16c0*/  IMAD.IADD R27, R27, 0x1, -R0 ;  /* 0x000000011b1b7824 */ /* 0x004fce00078e0a00 */
.L_x_433:
[----:B------:R-:W-:Y:S01]  /*16d0*/  ULDC.64 UR4, c[0x0][0xa10] ;  /* 0x0002840000047ab9 */ /* 0x000fe20000000a00 */
[----:B------:R-:W2:Y:S01]  /*16e0*/  LDL.LU R26, [R1+0x10] ;  /* 0x00001000011a7983 */ /* 0x000ea20000300800 */
[----:B------:R-:W-:-:S04]  /*16f0*/  ISETP.NE.U32.AND P0, PT, RZ, UR4, PT ;  /* 0x00000004ff007c0c */ /* 0x000fc8000bf05070 */
[----:B------:R-:W-:Y:S01]  /*1700*/  ISETP.NE.AND.EX P0, PT, RZ, UR5, PT, P0 ;  /* 0x00000005ff007c0c */ /* 0x000fe2000bf05300 */
[----:B------:R-:W-:-:S12]  /*1710*/  ULDC.64 UR4, c[0x0][0xa30] ;  /* 0x00028c0000047ab9 */ /* 0x000fd80000000a00 */
[----:B0-----:R-:W0:Y:S02]  /*1720*/  @P0 LDC.64 R4, c[0x0][0xa10] ;  /* 0x00028400ff040b82 */ /* 0x001e240000000a00 */
[----:B0-----:R-:W-:-:S05]  /*1730*/  @P0 IMAD.WIDE R4, R222, 0x4, R4 ;  /* 0x00000004de040825 */ /* 0x001fca00078e0204 */
[----:B------:R-:W3:Y:S04]  /*1740*/  @P0 LDG.E R0, desc[UR60][R4.64] ;  /* 0x0000003c04000981 */ /* 0x000ee8000c1e1900 */
[----:B------:R0:W3:Y:S01]  /*1750*/  @P0 LDG.E R3, desc[UR60][R4.64+0x4] ;  /* 0x0000043c04030981 */ /* 0x0000e2000c1e1900 */
[----:B------:R-:W-:Y:S01]  /*1760*/  ISETP.NE.U32.AND P1, PT, RZ, UR4, PT ;  /* 0x00000004ff007c0c */ /* 0x000fe2000bf25070 */
[----:B-----5:R-:W-:-:S03]  /*1770*/  IMAD.MOV.U32 R148, RZ, RZ, R27 ;  /* 0x000000ffff947224 */ /* 0x020fc600078e001b */
[----:B------:R-:W-:-:S13]  /*1780*/  ISETP.NE.AND.EX P1, PT, RZ, UR5, PT, P1 ;  /* 0x00000005ff007c0c */ /* 0x000fda000bf25310 */
[----:B------:R-:W-:-:S04]  /*1790*/  @P1 IADD3 R6, P2, R223, UR4, RZ ;  /* 0x00000004df061c10 */ /* 0x000fc8000ff5e0ff */
[----:B------:R-:W-:-:S05]  /*17a0*/  @P1 IADD3.X R7, R224, UR5, RZ, P2, !PT ;  /* 0x00000005e0071c10 */ /* 0x000fca00097fe4ff */
[----:B------:R1:W5:Y:S01]  /*17b0*/  @P1 LDG.E R148, desc[UR60][R6.64] ;  /* 0x0000003c06941981 */ /* 0x000362000c1e1900 */
[----:B------:R-:W-:Y:S01]  /*17c0*/  IADD3 R9, R27, -R10, RZ ;  /* 0x8000000a1b097210 */ /* 0x000fe20007ffe0ff */
[----:B0-----:R-:W-:Y:S01]  /*17d0*/  IMAD.MOV.U32 R4, RZ, RZ, RZ ;  /* 0x000000ffff047224 */ /* 0x001fe200078e00ff */
[----:B------:R-:W-:Y:S01]  /*17e0*/  BSSY B0, `(.L_x_434) ;  /* 0x000002c000007945 */ /* 0x000fe20003800000 */
[----:B------:R-:W-:Y:S02]  /*17f0*/  LOP3.LUT R229, R221, 0xff, RZ, 0xc0, !PT ;  /* 0x000000ffdde57812 */ /* 0x000fe400078ec0ff */
[----:B------:R-:W-:Y:S02]  /*1800*/  SHF.R.U32.HI R221, RZ, 0x10, R221 ;  /* 0x00000010ffdd7819 */ /* 0x000fe400000116dd */
[----:B--2---:R-:W-:Y:S01]  /*1810*/  LOP3.LUT R26, R26, 0xfffffff7, RZ, 0xc0, !PT ;  /* 0xfffffff71a1a7812 */ /* 0x004fe200078ec0ff */
[----:B---3--:R-:W-:Y:S01]  /*1820*/  @P0 IMAD.IADD R24, R3, 0x1, -R0 ;  /* 0x0000000103180824 */ /* 0x008fe200078e0a00 */
[----:B------:R-:W-:-:S03]  /*1830*/  MOV R0, RZ ;  /* 0x000000ff00007202 */ /* 0x000fc60000000f00 */
[----:B------:R-:W-:-:S04]  /*1840*/  IMAD.IADD R156, R9, 0x1, R24 ;  /* 0x00000001099c7824 */ /* 0x000fc800078e0218 */
[C---:B------:R-:W-:Y:S01]  /*1850*/  VIADD R5, R156.reuse, 0x6f ;  /* 0x0000006f9c057836 */ /* 0x040fe20000000000 */
[----:B------:R-:W-:-:S03]  /*1860*/  ISETP.GE.AND P3, PT, R156, 0x1, PT ;  /* 0x000000019c00780c */ /* 0x000fc60003f66270 */
[----:B------:R-:W-:-:S05]  /*1870*/  IMAD.HI R4, R5, -0x6db6db6d, R4 ;  /* 0x9249249305047827 */ /* 0x000fca00078e0204 */
[----:B------:R-:W-:-:S04]  /*1880*/  SHF.R.U32.HI R3, RZ, 0x1f, R4 ;  /* 0x0000001fff037819 */ /* 0x000fc80000011604 */
[----:B------:R-:W-:Y:S02]  /*1890*/  LEA.HI.SX32 R154, R4, R3, 0x1a ;  /* 0x00000003049a7211 */ /* 0x000fe400078fd2ff */
[----:B------:R-:W-:-:S05]  /*18a0*/  @P3 LOP3.LUT R26, R26, 0x8, RZ, 0xfc, !PT ;  /* 0x000000081a1a3812 */ /* 0x000fca00078efcff */
[----:B------:R1:W-:Y:S01]  /*18b0*/  STL [R1+0x10], R26 ;  /* 0x0000101a01007387 */ /* 0x0003e20000100800 */
[----:B------:R-:W-:Y:S05]  /*18c0*/  @!P3 BRA `(.L_x_435) ;  /* 0x000000000074b947 */ /* 0x000fea0003800000 */
[----:B------:R-:W-:Y:S01]  /*18d0*/  ISETP.NE.AND P0, PT, R221, RZ, PT ;  /* 0x000000ffdd00720c */ /* 0x000fe20003f05270 */
[----:B------:R-:W-:-:S03]  /*18e0*/  ULDC UR4, c[0x0][0x9f0] ;  /* 0x00027c0000047ab9 */ /* 0x000fc60000000800 */
[----:B------:R-:W-:-:S04]  /*18f0*/  SEL R11, R221, UR4, P0 ;  /* 0x00000004dd0b7c07 */ /* 0x000fc80008000000 */
[-C--:B-1----:R-:W-:Y:S02]  /*1900*/  IABS R6, R11.reuse ;  /* 0x0000000b00067213 */ /* 0x082fe40000000000 */
[----:B------:R-:W-:Y:S02]  /*1910*/  IADD3 R0, R154, -0x1, R11 ;  /* 0xffffffff9a007810 */ /* 0x000fe40007ffe00b */
[----:B------:R-:W0:Y:S01]  /*1920*/  I2F.RP R3, R6 ;  /* 0x0000000600037306 */ /* 0x000e220000209400 */
[-C--:B------:R-:W-:Y:S02]  /*1930*/  IABS R10, R11.reuse ;  /* 0x0000000b000a7213 */ /* 0x080fe40000000000 */
[----:B------:R-:W-:Y:S02]  /*1940*/  IABS R8, R0 ;  /* 0x0000000000087213 */ /* 0x000fe40000000000 */
[----:B------:R-:W-:-:S04]  /*1950*/  LOP3.LUT R0, R0, R11, RZ, 0x3c, !PT ;  /* 0x0000000b00007212 */ /* 0x000fc800078e3cff */
[----:B------:R-:W-:Y:S01]  /*1960*/  ISETP.GE.AND P2, PT, R0, RZ, PT ;  /* 0x000000ff0000720c */ /* 0x000fe20003f46270 */
[----:B0-----:R-:W0:Y:S02]  /*1970*/  MUFU.RCP R3, R3 ;  /* 0x0000000300037308 */ /* 0x001e240000001000 */
[----:B0-----:R-:W-:Y:S02]  /*1980*/  VIADD R4, R3, 0xffffffe ;  /* 0x0ffffffe03047836 */ /* 0x001fe40000000000 */
[----:B------:R-:W-:-:S04]  /*1990*/  IMAD.MOV R3, RZ, RZ, -R10 ;  /* 0x000000ffff037224 */ /* 0x000fc800078e0a0a */
[----:B------:R0:W1:Y:S02]  /*19a0*/  F2I.FTZ.U32.TRUNC.NTZ R5, R4 ;  /* 0x0000000400057305 */ /* 0x000064000021f000 */
[----:B0-----:R-:W-:Y:S02]  /*19b0*/  IMAD.MOV.U32 R4, RZ, RZ, RZ ;  /* 0x000000ffff047224 */ /* 0x001fe400078e00ff */
[----:B-1----:R-:W-:-:S04]  /*19c0*/  IMAD.MOV R7, RZ, RZ, -R5 ;  /* 0x000000ffff077224 */ /* 0x002fc800078e0a05 */
[----:B------:R-:W-:-:S04]  /*19d0*/  IMAD R7, R7, R6, RZ ;  /* 0x0000000607077224 */ /* 0x000fc800078e02ff */
[----:B------:R-:W-:-:S06]  /*19e0*/  IMAD.HI.U32 R5, R5, R7, R4 ;  /* 0x0000000705057227 */ /* 0x000fcc00078e0004 */
[----:B------:R-:W-:-:S04]  /*19f0*/  IMAD.HI.U32 R5, R5, R8, RZ ;  /* 0x0000000805057227 */ /* 0x000fc800078e00ff */
[----:B------:R-:W-:-:S05]  /*1a00*/  IMAD R3, R5, R3, R8 ;  /* 0x0000000305037224 */ /* 0x000fca00078e0208 */
[----:B------:R-:W-:-:S13]  /*1a10*/  ISETP.GT.U32.AND P1, PT, R6, R3, PT ;  /* 0x000000030600720c */ /* 0x000fda0003f24070 */
[-C--:B------:R-:W-:Y:S01]  /*1a20*/  @!P1 IADD3 R3, R3, -R6.reuse, RZ ;  /* 0x8000000603039210 */ /* 0x080fe20007ffe0ff */
[----:B------:R-:W-:Y:S01]  /*1a30*/  @!P1 VIADD R5, R5, 0x1 ;  /* 0x0000000105059836 */ /* 0x000fe20000000000 */
[----:B------:R-:W-:Y:S02]  /*1a40*/  ISETP.NE.AND P1, PT, R11, RZ, PT ;  /* 0x000000ff0b00720c */ /* 0x000fe40003f25270 */
[----:B------:R-:W-:-:S13]  /*1a50*/  ISETP.GE.U32.AND P0, PT, R3, R6, PT ;  /* 0x000000060300720c */ /* 0x000fda0003f06070 */
[----:B------:R-:W-:-:S04]  /*1a60*/  @P0 VIADD R5, R5, 0x1 ;  /* 0x0000000105050836 */ /* 0x000fc80000000000 */
[----:B------:R-:W-:-:S04]  /*1a70*/  IMAD.MOV.U32 R0, RZ, RZ, R5 ;  /* 0x000000ffff007224 */ /* 0x000fc800078e0005 */
[----:B------:R-:W-:Y:S01]  /*1a80*/  @!P2 IMAD.MOV R0, RZ, RZ, -R0 ;  /* 0x000000ffff00a224 */ /* 0x000fe200078e0a00 */
[----:B------:R-:W-:-:S07]  /*1a90*/  @!P1 LOP3.LUT R0, RZ, R11, RZ, 0x33, !PT ;  /* 0x0000000bff009212 */ /* 0x000fce00078e33ff */
.L_x_435:
[----:B------:R-:W-:Y:S05]  /*1aa0*/  BSYNC B0 ;  /* 0x0000000000007941 */ /* 0x000fea0003800000 */
.L_x_434:
[----:B------:R-:W-:Y:S01]  /*1ab0*/  IMAD R3, R229, R0, RZ ;  /* 0x00000000e5037224 */ /* 0x000fe200078e02ff */
[----:B------:R-:W-:-:S04]  /*1ac0*/  PLOP3.LUT P2, PT, PT, PT, PT, 0x80, 0x0 ;  /* 0x000000000000781c */ /* 0x000fc80003f4f070 */
[C---:B------:R-:W-:Y:S01]  /*1ad0*/  VIADDMNMX R0, R3.reuse, R0, R154, PT ;  /* 0x0000000003007246 */ /* 0x040fe2000380019a */
[----:B------:R-:W-:-:S04]  /*1ae0*/  IMAD R3, R3, 0x70, -R9 ;  /* 0x0000007003037824 */ /* 0x000fc800078e0a09 */
[----:B------:R-:W-:Y:S01]  /*1af0*/  IMAD R5, R0, 0x70, -R9 ;  /* 0x0000007000057824 */ /* 0x000fe200078e0a09 */
[----:B------:R-:W-:-:S04]  /*1b00*/  VIMNMX R3, RZ, R3, !PT ;  /* 0x00000003ff037248 */ /* 0x000fc80007fe0100 */
[----:B------:R-:W-:Y:S02]  /*1b10*/  VIMNMX R4, R5, R24, PT ;  /* 0x0000001805047248 */ /* 0x000fe40003fe0100 */
[----:B------:R-:W-:Y:S02]  /*1b20*/  SHF.R.U32.HI R134, RZ, 0x4, R3 ;  /* 0x00000004ff867819 */ /* 0x000fe40000011603 */
[----:B------:R-:W-:-:S03]  /*1b30*/  ISETP.GT.AND P0, PT, R4, R3, PT ;  /* 0x000000030400720c */ /* 0x000fc60003f04270 */
[----:B------:R-:W-:-:S04]  /*1b40*/  IMAD.WIDE.U32 R134, R134, 0x24924925, RZ ;  /* 0x2492492586867825 */ /* 0x000fc800078e00ff */
[----:B------:R-:W-:-:S04]  /*1b50*/  IMAD.MOV.U32 R134, RZ, RZ, R135 ;  /* 0x000000ffff867224 */ /* 0x000fc800078e0087 */
[----:B------:R-:W-:Y:S02]  /*1b60*/  IMAD.MOV.U32 R25, RZ, RZ, R134 ;  /* 0x000000ffff197224 */ /* 0x000fe400078e0086 */
[----:B------:R-:W-:Y:S01]  /*1b70*/  @P0 IADD3 R5, R4, 0x6f, RZ ;  /* 0x0000006f04050810 */ /* 0x000fe20007ffe0ff */
[----:B------:R-:W-:-:S04]  /*1b80*/  @P0 IMAD.MOV.U32 R4, RZ, RZ, RZ ;  /* 0x000000ffff040224 */ /* 0x000fc800078e00ff */
[----:B------:R-:W-:-:S05]  /*1b90*/  @P0 IMAD.HI R4, R5, -0x6db6db6d, R4 ;  /* 0x9249249305040827 */ /* 0x000fca00078e0204 */
[----:B------:R-:W-:-:S04]  /*1ba0*/  @P0 SHF.R.U32.HI R3, RZ, 0x1f, R4 ;  /* 0x0000001fff030819 */ /* 0x000fc80000011604 */
[----:B------:R-:W-:-:S04]  /*1bb0*/  @P0 LEA.HI.SX32 R25, R4, R3, 0x1a ;  /* 0x0000000304190211 */ /* 0x000fc800078fd2ff */
[----:B------:R-:W-:-:S13]  /*1bc0*/  ISETP.GT.AND P0, PT, R25, R134, PT ;  /* 0x000000861900720c */ /* 0x000fda0003f04270 */
[----:B------:R-:W-:Y:S05]  /*1bd0*/  @!P0 BRA `(.L_x_436) ;  /* 0x0000008c00608947 */ /* 0x000fea0003800000 */
[----:B------:R-:W-:Y:S01]  /*1be0*/  VIADD R0, R2, 0x21400 ;  /* 0x0002140002007836 */ /* 0x000fe20000000000 */
[----:B------:R-:W-:Y:S04]  /*1bf0*/  BSSY B6, `(.L_x_437) ;  /* 0x0000013000067945 */ /* 0x000fe80003800000 */
[----:B------:R-:W-:-:S13]  /*1c00*/  LOP3.LUT P0, RZ, R0, 0x3ff, RZ, 0xc0, !PT ;  /* 0x000003ff00ff7812 */ /* 0x000fda000780c0ff */
[----:B------:R-:W-:Y:S05]  /*1c10*/  @!P0 BRA `(.L_x_438) ;  /* 0x0000000000408947 */ /* 0x000fea0003800000 */
[----:B------:R-:W-:Y:S01]  /*1c20*/  MOV R0, 0x0 ;  /* 0x0000000000007802 */ /* 0x000fe20000000f00 */
[----:B------:R-:W-:Y:S01]  /*1c30*/  ULDC.64 UR4, c[0x4][0xa8] ;  /* 0x01002a0000047ab9 */ /* 0x000fe20000000a00 */
[----:B------:R-:W-:Y:S01]  /*1c40*/  ULDC.64 UR6, c[0x4][0x18] ;  /* 0x0100060000067ab9 */ /* 0x000fe20000000a00 */
[----:B------:R-:W-:Y:S01]  /*1c50*/  MOV R4, UR4 ;  /* 0x0000000400047c02 */ /* 0x000fe20008000f00 */
[----:B------:R0:W2:Y:S01]  /*1c60*/  LDC.64 R14, c[0x4][R0] ;  /* 0x01000000000e7b82 */ /* 0x0000a20000000a00 */
[----:B------:R-:W-:Y:S01]  /*1c70*/  IMAD.U32 R5, RZ, RZ, UR5 ;  /* 0x00000005ff057e24 */ /* 0x000fe2000f8e00ff */
[----:B------:R-:W-:Y:S01]  /*1c80*/  ULDC.64 UR4, c[0x4][0xb0] ;  /* 0x01002c0000047ab9 */ /* 0x000fe20000000a00 */
[----:B------:R-:W-:Y:S01]  /*1c90*/  IMAD.U32 R10, RZ, RZ, UR6 ;  /* 0x00000006ff0a7e24 */ /* 0x000fe2000f8e00ff */
[----:B------:R-:W-:Y:S01]  /*1ca0*/  MOV R11, UR7 ;  /* 0x00000007000b7c02 */ /* 0x000fe20008000f00 */
[----:B-1----:R-:W-:Y:S02]  /*1cb0*/  IMAD.U32 R6, RZ, RZ, UR4 ;  /* 0x00000004ff067e24 */ /* 0x002fe4000f8e00ff */
[----:B------:R-:W-:-:S02]  /*1cc0*/  IMAD.U32 R7, RZ, RZ, UR5 ;  /* 0x00000005ff077e24 */ /* 0x000fc4000f8e00ff */
[----:B------:R-:W-:Y:S02]  /*1cd0*/  IMAD.MOV.U32 R8, RZ, RZ, 0x70 ;  /* 0x00000070ff087424 */ /* 0x000fe400078e00ff */
[----:B------:R-:W-:Y:S02]  /*1ce0*/  IMAD.MOV.U32 R12, RZ, RZ, 0x1 ;  /* 0x00000001ff0c7424 */ /* 0x000fe400078e00ff */
[----:B0-----:R-:W-:-:S07]  /*1cf0*/  IMAD.MOV.U32 R13, RZ, RZ, RZ ;  /* 0x000000ffff0d7224 */ /* 0x001fce00078e00ff */
[----:B------:R-:W-:-:S07]  /*1d00*/  LEPC R20, `(.L_x_438) ;  /* 0x000000001014794e */ /* 0x000fce0000000000 */
[----:B--2--5:R-:W-:Y:S05]  /*1d10*/  CALL.ABS.NOINC R14 ;  /* 0x000000000e007343 */ /* 0x024fea0003c00000 */
.L_x_438:
[----:B------:R-:W-:Y:S05]  /*1d20*/  BSYNC B6 ;  /* 0x0000000000067941 */ /* 0x000fea0003800000 */
.L_x_437:
        /* <DEDUP_REMOVED lines=20> */
.L_x_440:
[----:B------:R-:W-:Y:S05]  /*1e70*/  BSYNC B6 ;  /* 0x0000000000067941 */ /* 0x000fea0003800000 */
.L_x_439:
[----:B------:R-:W-:Y:S01]  /*1e80*/  ULDC.64 UR4, c[0x0][0x9f8] ;  /* 0x00027e0000047ab9 */ /* 0x000fe20000000a00 */
[----:B------:R-:W-:Y:S01]  /*1e90*/  MOV R8, R222 ;  /* 0x000000de00087202 */ /* 0x000fe20000000f00 */
[----:B------:R-:W0:Y:S01]  /*1ea0*/  S2R R5, SR_TID.X ;  /* 0x0000000000057919 */ /* 0x000e220000002100 */
[----:B------:R-:W-:Y:S01]  /*1eb0*/  ISETP.NE.U32.AND P0, PT, RZ, UR4, PT ;  /* 0x00000004ff007c0c */ /* 0x000fe2000bf05070 */
[C---:B------:R-:W-:Y:S01]  /*1ec0*/  VIADD R0, R18.reuse, 0x20 ;  /* 0x0000002012007836 */ /* 0x040fe20000000000 */
[----:B------:R-:W2:Y:S01]  /*1ed0*/  LDC.64 R112, c[0x0][0x300] ;  /* 0x0000c000ff707b82 */ /* 0x000ea20000000a00 */
[----:B------:R-:W-:Y:S01]  /*1ee0*/  ULDC UR6, c[0x0][0x2f4] ;  /* 0x0000bd0000067ab9 */ /* 0x000fe20000000800 */
[----:B------:R-:W-:Y:S01]  /*1ef0*/  ISETP.NE.AND.EX P0, PT, RZ, UR5, PT, P0 ;  /* 0x00000005ff007c0c */ /* 0x000fe2000bf05300 */
[C---:B------:R-:W-:Y:S02]  /*1f00*/  VIADD R3, R18.reuse, 0x40 ;  /* 0x0000004012037836 */ /* 0x040fe40000000000 */
[----:B------:R-:W-:-:S02]  /*1f10*/  VIADD R4, R18, 0x60 ;  /* 0x0000006012047836 */ /* 0x000fc40000000000 */
[----:B------:R-:W-:Y:S01]  /*1f20*/  IMAD.IADD R122, R122, 0x1, R27 ;  /* 0x000000017a7a7824 */ /* 0x000fe200078e021b */
[----:B------:R-:W3:Y:S01]  /*1f30*/  LDC.64 R106, c[0x0][0x3f8] ;  /* 0x0000fe00ff6a7b82 */ /* 0x000ee20000000a00 */
[----:B------:R-:W-:Y:S01]  /*1f40*/  SHF.R.S32.HI R19, RZ, 0x1f, R18 ;  /* 0x0000001fff137819 */ /* 0x000fe20000011412 */
[----:B------:R-:W-:Y:S01]  /*1f50*/  ULDC.64 UR8, c[0x0][0xa08] ;  /* 0x0002820000087ab9 */ /* 0x000fe20000000a00 */
[----:B------:R-:W-:-:S04]  /*1f60*/  IMAD.MOV.U32 R20, RZ, RZ, R26 ;  /* 0x000000ffff147224 */ /* 0x000fc800078e001a */
[----:B-1----:R-:W-:Y:S01]  /*1f70*/  @P0 IADD3 R6, P1, R223, UR4, RZ ;  /* 0x00000004df060c10 */ /* 0x002fe2000ff3e0ff */
[----:B------:R-:W1:Y:S03]  /*1f80*/  LDC R127, c[0x0][0x3f4] ;  /* 0x0000fd00ff7f7b82 */ /* 0x000e660000000800 */
[----:B------:R-:W-:Y:S01]  /*1f90*/  @P0 IADD3.X R7, R224, UR5, RZ, P1, !PT ;  /* 0x00000005e0070c10 */ /* 0x000fe20008ffe4ff */
[----:B------:R-:W-:-:S04]  /*1fa0*/  ULDC.64 UR4, c[0x0][0x330] ;  /* 0x0000cc0000047ab9 */ /* 0x000fc80000000a00 */
[----:B------:R4:W2:Y:S01]  /*1fb0*/  @P0 LDG.E R8, desc[UR60][R6.64] ;  /* 0x0000003c06080981 */ /* 0x0008a2000c1e1900 */
[----:B------:R-:W-:Y:S01]  /*1fc0*/  ISETP.GE.AND P1, PT, R0, UR6, PT ;  /* 0x0000000600007c0c */ /* 0x000fe2000bf26270 */
[C---:B------:R-:W-:Y:S01]  /*1fd0*/  IMAD.WIDE.U32 R114, R219.reuse, UR4, R18 ;  /* 0x00000004db727c25 */ /* 0x040fe2000f8e0012 */
[----:B------:R-:W-:Y:S01]  /*1fe0*/  ISETP.GE.AND P0, PT, R18, UR6, PT ;  /* 0x0000000612007c0c */ /* 0x000fe2000bf06270 */
[----:B------:R-:W1:Y:S01]  /*1ff0*/  LDC.64 R100, c[0x0][0x408] ;  /* 0x00010200ff647b82 */ /* 0x000e620000000a00 */
[----:B------:R-:W-:Y:S01]  /*2000*/  SEL R9, RZ, 0xffffffff, P1 ;  /* 0xffffffffff097807 */ /* 0x000fe20000800000 */
[----:B------:R-:W-:Y:S01]  /*2010*/  IMAD R115, R219, UR5, R115 ;  /* 0x00000005db737c24 */ /* 0x000fe2000f8e0273 */
[----:B0-----:R-:W-:Y:S01]  /*2020*/  IADD3 R10, R5, -0x80, RZ ;  /* 0xffffff80050a7810 */ /* 0x001fe20007ffe0ff */
[----:B------:R-:W-:Y:S01]  /*2030*/  ULDC.64 UR4, c[0x0][0x308] ;  /* 0x0000c20000047ab9 */ /* 0x000fe20000000a00 */
[----:B------:R-:W-:Y:S01]  /*2040*/  SEL R5, RZ, 0x1, P0 ;  /* 0x00000001ff057807 */ /* 0x000fe20000000000 */
[----:B----4-:R-:W-:Y:S01]  /*2050*/  IMAD.SHL.U32 R6, R9, 0x2, RZ ;  /* 0x0000000209067824 */ /* 0x010fe200078e00ff */
[----:B------:R-:W-:Y:S01]  /*2060*/  ISETP.GE.AND P0, PT, R3, UR6, PT ;  /* 0x0000000603007c0c */ /* 0x000fe2000bf06270 */
[----:B---3--:R-:W-:Y:S01]  /*2070*/  IMAD.WIDE.U32 R108, R17, R106, R18 ;  /* 0x0000006a116c7225 */ /* 0x008fe200078e0012 */
[----:B------:R-:W-:Y:S01]  /*2080*/  ISETP.GE.AND P1, PT, R4, UR6, PT ;  /* 0x0000000604007c0c */ /* 0x000fe2000bf26270 */
[----:B------:R-:W0:Y:S01]  /*2090*/  S2R R180, SR_TID.X ;  /* 0x0000000000b47919 */ /* 0x000e220000002100 */
[----:B------:R-:W-:Y:S01]  /*20a0*/  SHF.R.S32.HI R9, RZ, 0x1f, R10 ;  /* 0x0000001fff097819 */ /* 0x000fe2000001140a */
[----:B--2---:R-:W-:Y:S01]  /*20b0*/  IMAD.SHL.U32 R140, R112, 0x40, RZ ;  /* 0x00000040708c7824 */ /* 0x004fe200078e00ff */
[----:B------:R-:W-:Y:S01]  /*20c0*/  LOP3.LUT R5, R6, 0x2, R5, 0xe2, !PT ;  /* 0x0000000206057812 */ /* 0x000fe200078ee205 */
[----:B------:R-:W-:Y:S01]  /*20d0*/  IMAD R137, R107, 0x70, RZ ;  /* 0x000000706b897824 */ /* 0x000fe200078e02ff */
[----:B------:R-:W-:-:S02]  /*20e0*/  SEL R6, RZ, 0x4, P0 ;  /* 0x00000004ff067807 */ /* 0x000fc40000000000 */
[----:B------:R-:W-:Y:S02]  /*20f0*/  SEL R7, RZ, 0x8, P1 ;  /* 0x00000008ff077807 */ /* 0x000fe40000800000 */
[----:B------:R-:W-:Y:S02]  /*2100*/  LEA.HI R10, R9, R10, RZ, 0x2 ;  /* 0x0000000a090a7211 */ /* 0x000fe400078f10ff */
[----:B------:R-:W-:Y:S02]  /*2110*/  SHF.R.S32.HI R14, RZ, 0x1f, R122 ;  /* 0x0000001fff0e7819 */ /* 0x000fe4000001147a */
[----:B------:R-:W-:Y:S01]  /*2120*/  LOP3.LUT R29, R7, R5, R6, 0xfe, !PT ;  /* 0x00000005071d7212 */ /* 0x000fe200078efe06 */
[----:B------:R-:W-:Y:S01]  /*2130*/  VIADD R5, R18, 0x80 ;  /* 0x0000008012057836 */ /* 0x000fe20000000000 */
[----:B------:R-:W-:Y:S01]  /*2140*/  SHF.R.S32.HI R12, RZ, 0x1f, R10 ;  /* 0x0000001fff0c7819 */ /* 0x000fe2000001140a */
[-C--:B------:R-:W-:Y:S01]  /*2150*/  IMAD R9, R14, R112.reuse, RZ ;  /* 0x000000700e097224 */ /* 0x080fe200078e02ff */
[----:B------:R-:W-:Y:S01]  /*2160*/  SHF.R.S32.HI R151, RZ, 0x1f, R17 ;  /* 0x0000001fff977819 */ /* 0x000fe20000011411 */
[----:B------:R-:W-:Y:S01]  /*2170*/  IMAD.WIDE.U32 R6, R122, R112, RZ ;  /* 0x000000707a067225 */ /* 0x000fe200078e00ff */
[----:B------:R-:W-:-:S02]  /*2180*/  LEA.HI R12, R12, R17, RZ, 0x3 ;  /* 0x000000110c0c7211 */ /* 0x000fc400078f18ff */
[----:B------:R-:W-:Y:S01]  /*2190*/  ISETP.GE.AND P0, PT, R5, UR6, PT ;  /* 0x0000000605007c0c */ /* 0x000fe2000bf06270 */
[----:B------:R-:W-:Y:S01]  /*21a0*/  IMAD R9, R122, R113, R9 ;  /* 0x000000717a097224 */ /* 0x000fe200078e0209 */
[----:B------:R-:W-:Y:S01]  /*21b0*/  LOP3.LUT R12, R12, 0xfffffff8, RZ, 0xc0, !PT ;  /* 0xfffffff80c0c7812 */ /* 0x000fe200078ec0ff */
[----:B-1----:R-:W-:Y:S01]  /*21c0*/  IMAD.WIDE.U32 R102, R17, R100, R18 ;  /* 0x0000006411667225 */ /* 0x002fe200078e0012 */
[----:B------:R-:W-:Y:S02]  /*21d0*/  SEL R10, RZ, 0x10, P0 ;  /* 0x00000010ff0a7807 */ /* 0x000fe40000000000 */
[----:B------:R-:W-:Y:S01]  /*21e0*/  ISETP.NE.U32.AND P0, PT, RZ, UR8, PT ;  /* 0x00000008ff007c0c */ /* 0x000fe2000bf05070 */
[----:B------:R-:W-:Y:S01]  /*21f0*/  IMAD.IADD R7, R7, 0x1, R9 ;  /* 0x0000000107077824 */ /* 0x000fe200078e0209 */
[----:B------:R-:W-:Y:S01]  /*2200*/  LOP3.LUT R29, R29, R10, RZ, 0xfc, !PT ;  /* 0x0000000a1d1d7212 */ /* 0x000fe200078efcff */
[----:B------:R-:W-:Y:S01]  /*2210*/  IMAD.IADD R135, R17, 0x1, -R12 ;  /* 0x0000000111877824 */ /* 0x000fe200078e0a0c */
[----:B------:R-:W-:Y:S01]  /*2220*/  ISETP.NE.AND.EX P0, PT, RZ, UR9, PT, P0 ;  /* 0x00000009ff007c0c */ /* 0x000fe2000bf05300 */
[----:B------:R-:W-:Y:S01]  /*2230*/  IMAD.WIDE.U32 R116, R219, UR4, R6 ;  /* 0x00000004db747c25 */ /* 0x000fe2000f8e0006 */
[----:B------:R-:W-:-:S02]  /*2240*/  SHF.R.S32.HI R23, RZ, 0x1f, R22 ;  /* 0x0000001fff177819 */ /* 0x000fc40000011416 */
[----:B------:R-:W-:Y:S01]  /*2250*/  LOP3.LUT P1, RZ, R135, 0x4, RZ, 0xc0, !PT ;  /* 0x0000000487ff7812 */ /* 0x000fe2000782c0ff */
[----:B------:R-:W-:Y:S01]  /*2260*/  IMAD R117, R219, UR5, R117 ;  /* 0x00000005db757c24 */ /* 0x000fe2000f8e0275 */
[----:B------:R-:W-:Y:S01]  /*2270*/  ULDC.64 UR4, c[0x0][0x310] ;  /* 0x0000c40000047ab9 */ /* 0x000fe20000000a00 */
[----:B------:R-:W-:Y:S01]  /*2280*/  LOP3.LUT R20, R20, 0xfffffffb, RZ, 0xc0, !PT ;  /* 0xfffffffb14147812 */ /* 0x000fe200078ec0ff */
[----:B------:R-:W-:Y:S01]  /*2290*/  IMAD.WIDE.U32 R110, R17, R106, R22 ;  /* 0x0000006a116e7225 */ /* 0x000fe200078e0016 */
[----:B------:R-:W-:Y:S02]  /*22a0*/  ISETP.GE.AND P2, PT, R3, R127, PT ;  /* 0x0000007f0300720c */ /* 0x000fe40003f46270 */
[----:B------:R-:W-:Y:S01]  /*22b0*/  SHF.R.U32.HI R21, RZ, 0x3, R207 ;  /* 0x00000003ff157819 */ /* 0x000fe200000116cf */
[C---:B------:R-:W-:Y:S01]  /*22c0*/  IMAD.WIDE.U32 R104, R17.reuse, R100, R22 ;  /* 0x0000006411687225 */ /* 0x040fe200078e0016 */
[----:B------:R-:W-:Y:S02]  /*22d0*/  SHF.L.U64.HI R139, R112, 0x6, R113 ;  /* 0x00000006708b7819 */ /* 0x000fe40000010271 */
[----:B------:R-:W-:Y:S01]  /*22e0*/  IADD3 R122, P3, R17, R122, RZ ;  /* 0x0000007a117a7210 */ /* 0x000fe20007f7e0ff */
[----:B------:R-:W-:Y:S01]  /*22f0*/  IMAD R27, R101, 0x70, RZ ;  /* 0x00000070651b7824 */ /* 0x000fe200078e02ff */
[----:B------:R-:W-:-:S02]  /*2300*/  @P1 LOP3.LUT R20, R20, 0x4, RZ, 0xfc, !PT ;  /* 0x0000000414141812 */ /* 0x000fc400078efcff */
[----:B------:R-:W-:Y:S01]  /*2310*/  ISETP.GE.AND P1, PT, R0, R127, PT ;  /* 0x0000007f0000720c */ /* 0x000fe20003f26270 */
[----:B------:R-:W-:Y:S01]  /*2320*/  IMAD.X R123, R14, 0x1, R151, P3 ;  /* 0x000000010e7b7824 */ /* 0x000fe200018e0697 */
[----:B------:R-:W-:Y:S02]  /*2330*/  LOP3.LUT R20, R20, 0xfffffffe, RZ, 0xc0, !PT ;  /* 0xfffffffe14147812 */ /* 0x000fe400078ec0ff */
[----:B------:R-:W-:Y:S02]  /*2340*/  SHF.R.S32.HI R152, RZ, 0x1f, R226 ;  /* 0x0000001fff987819 */ /* 0x000fe400000114e2 */
[----:B------:R-:W-:Y:S02]  /*2350*/  @P2 LOP3.LUT R20, R20, 0x1, RZ, 0xfc, !PT ;  /* 0x0000000114142812 */ /* 0x000fe400078efcff */
[----:B0-----:R-:W-:-:S03]  /*2360*/  LEA.HI R180, R180, 0x8, RZ, 0x19 ;  /* 0x00000008b4b47811 */ /* 0x001fc600078fc8ff */
[----:B------:R0:W-:Y:S01]  /*2370*/  STL [R1+0x10], R20 ;  /* 0x0000101401007387 */ /* 0x0001e20000100800 */
[----:B------:R-:W-:Y:S02]  /*2380*/  SHF.R.S32.HI R6, RZ, 0x1f, R8 ;  /* 0x0000001fff067819 */ /* 0x000fe40000011408 */
[----:B------:R-:W-:Y:S01]  /*2390*/  SEL R39, R8, RZ, !P0 ;  /* 0x000000ff08277207 */ /* 0x000fe20004000000 */
[----:B------:R-:W-:Y:S01]  /*23a0*/  IMAD R8, R151, R106, RZ ;  /* 0x0000006a97087224 */ /* 0x000fe200078e02ff */
[----:B------:R-:W-:-:S03]  /*23b0*/  SEL R6, R6, RZ, !P0 ;  /* 0x000000ff06067207 */ /* 0x000fc60004000000 */
[----:B------:R-:W-:Y:S02]  /*23c0*/  IMAD R11, R17, R107, R8 ;  /* 0x0000006b110b7224 */ /* 0x000fe400078e0208 */
[----:B------:R-:W-:Y:S02]  /*23d0*/  IMAD R10, R6, UR4, RZ ;  /* 0x00000004060a7c24 */ /* 0x000fe4000f8e02ff */
[----:B------:R-:W-:Y:S01]  /*23e0*/  IMAD.WIDE.U32 R116, R39, UR4, R116 ;  /* 0x0000000427747c25 */ /* 0x000fe2000f8e0074 */
[----:B------:R-:W-:-:S03]  /*23f0*/  IADD3 R111, R111, R11, RZ ;  /* 0x0000000b6f6f7210 */ /* 0x000fc60007ffe0ff */
[----:B------:R-:W-:Y:S01]  /*2400*/  IMAD R7, R39, UR5, R10 ;  /* 0x0000000527077c24 */ /* 0x000fe2000f8e020a */
[----:B------:R-:W-:Y:S01]  /*2410*/  ULDC.64 UR4, c[0x0][0x338] ;  /* 0x0000ce0000047ab9 */ /* 0x000fe20000000a00 */
[-C--:B------:R-:W-:Y:S02]  /*2420*/  IMAD R10, R151, R112.reuse, RZ ;  /* 0x00000070970a7224 */ /* 0x080fe400078e02ff */
[----:B------:R-:W-:-:S04]  /*2430*/  IMAD.WIDE.U32 R8, R17, R112, R18 ;  /* 0x0000007011087225 */ /* 0x000fc800078e0012 */
[----:B------:R-:W-:Y:S02]  /*2440*/  IMAD R10, R17, R113, R10 ;  /* 0x00000071110a7224 */ /* 0x000fe400078e020a */
[----:B------:R-:W-:Y:S01]  /*2450*/  IMAD R12, R6, UR4, RZ ;  /* 0x00000004060c7c24 */ /* 0x000fe2000f8e02ff */
[----:B------:R-:W-:Y:S01]  /*2460*/  IADD3 R6, P0, R116, R8, RZ ;  /* 0x0000000874067210 */ /* 0x000fe20007f1e0ff */
[----:B------:R-:W-:Y:S02]  /*2470*/  IMAD.IADD R7, R117, 0x1, R7 ;  /* 0x0000000175077824 */ /* 0x000fe400078e0207 */
[----:B------:R-:W-:Y:S01]  /*2480*/  IMAD.IADD R109, R11, 0x1, R109 ;  /* 0x000000010b6d7824 */ /* 0x000fe200078e026d */
[----:B------:R-:W-:Y:S01]  /*2490*/  SEL R11, R127, RZ, P1 ;  /* 0x000000ff7f0b7207 */ /* 0x000fe20000800000 */
[----:B------:R-:W-:Y:S01]  /*24a0*/  IMAD.WIDE.U32 R114, R39, UR4, R114 ;  /* 0x0000000427727c25 */ /* 0x000fe2000f8e0072 */
[----:B------:R-:W-:Y:S02]  /*24b0*/  IADD3.X R8, R7, R9, R10, P0, !PT ;  /* 0x0000000907087210 */ /* 0x000fe400007fe40a */
[----:B------:R-:W-:Y:S01]  /*24c0*/  ISETP.GE.AND P0, PT, R18, R127, PT ;  /* 0x0000007f1200720c */ /* 0x000fe20003f06270 */
[----:B------:R-:W-:-:S02]  /*24d0*/  IMAD R10, R151, R100, RZ ;  /* 0x00000064970a7224 */ /* 0x000fc400078e02ff */
[----:B------:R-:W-:Y:S01]  /*24e0*/  IMAD.IADD R11, R0, 0x1, R11 ;  /* 0x00000001000b7824 */ /* 0x000fe200078e020b */
[----:B------:R-:W-:Y:S01]  /*24f0*/  SEL R9, R127, RZ, P0 ;  /* 0x000000ff7f097207 */ /* 0x000fe20000000000 */
[----:B------:R-:W-:Y:S01]  /*2500*/  IMAD R13, R17, R101, R10 ;  /* 0x00000065110d7224 */ /* 0x000fe200078e020a */
[----:B------:R-:W-:Y:S01]  /*2510*/  SEL R10, R127, RZ, P2 ;  /* 0x000000ff7f0a7207 */ /* 0x000fe20001000000 */
[----:B------:R-:W-:Y:S01]  /*2520*/  IMAD R39, R39, UR5, R12 ;  /* 0x0000000527277c24 */ /* 0x000fe2000f8e020c */
[----:B------:R-:W-:Y:S01]  /*2530*/  IADD3 R9, R18, R9, RZ ;  /* 0x0000000912097210 */ /* 0x000fe20007ffe0ff */
[----:B------:R-:W-:Y:S01]  /*2540*/  IMAD.IADD R105, R105, 0x1, R13 ;  /* 0x0000000169697824 */ /* 0x000fe200078e020d */
[----:B------:R-:W-:Y:S01]  /*2550*/  SHF.R.S32.HI R12, RZ, 0x1f, R11 ;  /* 0x0000001fff0c7819 */ /* 0x000fe2000001140b */
[----:B------:R-:W-:Y:S02]  /*2560*/  IMAD.IADD R103, R13, 0x1, R103 ;  /* 0x000000010d677824 */ /* 0x000fe400078e0267 */
[----:B------:R-:W-:Y:S01]  /*2570*/  IMAD.IADD R15, R3, 0x1, R10 ;  /* 0x00000001030f7824 */ /* 0x000fe200078e020a */
[----:B------:R-:W-:Y:S01]  /*2580*/  SHF.R.S32.HI R10, RZ, 0x1f, R9 ;  /* 0x0000001fff0a7819 */ /* 0x000fe20000011409 */
[----:B-----5:R-:W-:Y:S01]  /*2590*/  IMAD.WIDE.U32 R104, R148, R100, R104 ;  /* 0x0000006494687225 */ /* 0x020fe200078e0068 */
[----:B------:R-:W-:-:S02]  /*25a0*/  LEA.HI R13, R12, R11, RZ, 0x6 ;  /* 0x0000000b0c0d7211 */ /* 0x000fc400078f30ff */
[----:B------:R-:W-:Y:S01]  /*25b0*/  LEA.HI R28, R12, R11, RZ, 0x3 ;  /* 0x0000000b0c1c7211 */ /* 0x000fe200078f18ff */
[----:B------:R-:W-:Y:S01]  /*25c0*/  IMAD.WIDE.U32 R102, R148, R100, R102 ;  /* 0x0000006494667225 */ /* 0x000fe200078e0066 */
[-C--:B------:R-:W-:Y:S02]  /*25d0*/  LEA.HI R26, R10, R9.reuse, RZ, 0x3 ;  /* 0x000000090a1a7211 */ /* 0x080fe400078f18ff */
[----:B------:R-:W-:Y:S01]  /*25e0*/  SHF.R.S32.HI R13, RZ, 0x6, R13 ;  /* 0x00000006ff0d7819 */ /* 0x000fe2000001140d */
[-C--:B------:R-:W-:Y:S01]  /*25f0*/  IMAD.WIDE.U32 R108, R148, R106.reuse, R108 ;  /* 0x0000006a946c7225 */ /* 0x080fe200078e006c */
[----:B------:R-:W-:Y:S02]  /*2600*/  LEA.HI R9, R10, R9, RZ, 0x6 ;  /* 0x000000090a097211 */ /* 0x000fe400078f30ff */
[----:B0-----:R-:W-:Y:S01]  /*2610*/  SHF.R.S32.HI R20, RZ, 0x1f, R15 ;  /* 0x0000001fff147819 */ /* 0x001fe2000001140f */
[----:B------:R-:W-:Y:S01]  /*2620*/  IMAD R146, R13, 0x1c00, R213 ;  /* 0x00001c000d927824 */ /* 0x000fe200078e02d5 */
[----:B------:R-:W-:Y:S01]  /*2630*/  LOP3.LUT R11, R211, 0x38, R28, 0xf8, !PT ;  /* 0x00000038d30b7812 */ /* 0x000fe200078ef81c */
[----:B------:R-:W-:Y:S01]  /*2640*/  IMAD R143, R13, 0x1c00, R214 ;  /* 0x00001c000d8f7824 */ /* 0x000fe200078e02d6 */
[----:B------:R-:W-:Y:S01]  /*2650*/  SHF.R.S32.HI R10, RZ, 0x6, R9 ;  /* 0x00000006ff0a7819 */ /* 0x000fe20000011409 */
[----:B------:R-:W-:Y:S01]  /*2660*/  IMAD.WIDE.U32 R110, R148, R106, R110 ;  /* 0x0000006a946e7225 */ /* 0x000fe200078e006e */
[----:B------:R-:W-:-:S02]  /*2670*/  LEA.HI R32, R20, R15, RZ, 0x3 ;  /* 0x0000000f14207211 */ /* 0x000fc400078f18ff */
[-C--:B------:R-:W-:Y:S01]  /*2680*/  LOP3.LUT R11, R11, R212.reuse, RZ, 0x3c, !PT ;  /* 0x000000d40b0b7212 */ /* 0x080fe200078e3cff */
[C---:B------:R-:W-:Y:S01]  /*2690*/  IMAD R147, R10.reuse, 0x1c00, R213 ;  /* 0x00001c000a937824 */ /* 0x040fe200078e02d5 */
[----:B------:R-:W-:Y:S01]  /*26a0*/  LOP3.LUT R9, R211, 0x38, R26, 0xf8, !PT ;  /* 0x00000038d3097812 */ /* 0x000fe200078ef81a */
[----:B------:R-:W-:Y:S01]  /*26b0*/  IMAD R145, R10, 0x1c00, R214 ;  /* 0x00001c000a917824 */ /* 0x000fe200078e02d6 */
[----:B------:R-:W-:Y:S01]  /*26c0*/  LEA.HI R15, R20, R15, RZ, 0x6 ;  /* 0x0000000f140f7211 */ /* 0x000fe200078f30ff */
[----:B------:R-:W-:Y:S01]  /*26d0*/  IMAD.SHL.U32 R127, R127, 0x2, RZ ;  /* 0x000000027f7f7824 */ /* 0x000fe200078e00ff */
[----:B------:R-:W-:Y:S01]  /*26e0*/  IADD3 R146, R146, R11, RZ ;  /* 0x0000000b92927210 */ /* 0x000fe20007ffe0ff */
[----:B------:R-:W-:Y:S01]  /*26f0*/  IMAD.IADD R38, R115, 0x1, R39 ;  /* 0x0000000173267824 */ /* 0x000fe200078e0227 */
[----:B------:R-:W-:Y:S02]  /*2700*/  LOP3.LUT R10, R9, R212, RZ, 0x3c, !PT ;  /* 0x000000d4090a7212 */ /* 0x000fe400078e3cff */
[----:B------:R-:W-:-:S02]  /*2710*/  SHF.R.S32.HI R15, RZ, 0x6, R15 ;  /* 0x00000006ff0f7819 */ /* 0x000fc4000001140f */
[----:B------:R-:W-:Y:S01]  /*2720*/  LOP3.LUT R11, R207, 0x38, R32, 0xf8, !PT ;  /* 0x00000038cf0b7812 */ /* 0x000fe200078ef820 */
[----:B------:R-:W-:Y:S01]  /*2730*/  IMAD.IADD R147, R147, 0x1, R10 ;  /* 0x0000000193937824 */ /* 0x000fe200078e020a */
[----:B------:R-:W-:Y:S01]  /*2740*/  LOP3.LUT R9, R211, 0x38, R32, 0xf8, !PT ;  /* 0x00000038d3097812 */ /* 0x000fe200078ef820 */
[----:B------:R-:W-:Y:S01]  /*2750*/  IMAD R142, R15, 0x1c00, R214 ;  /* 0x00001c000f8e7824 */ /* 0x000fe200078e02d6 */
[-C--:B------:R-:W-:Y:S01]  /*2760*/  LOP3.LUT R11, R11, R21.reuse, RZ, 0x3c, !PT ;  /* 0x000000150b0b7212 */ /* 0x080fe200078e3cff */
[----:B------:R-:W-:Y:S01]  /*2770*/  IMAD R144, R15, 0x1c00, R213 ;  /* 0x00001c000f907824 */ /* 0x000fe200078e02d5 */
[----:B------:R-:W-:Y:S02]  /*2780*/  LOP3.LUT R9, R9, R212, RZ, 0x3c, !PT ;  /* 0x000000d409097212 */ /* 0x000fe400078e3cff */
[----:B------:R-:W-:Y:S01]  /*2790*/  SHF.R.S32.HI R13, RZ, 0x1f, R148 ;  /* 0x0000001fff0d7819 */ /* 0x000fe20000011494 */
[----:B------:R-:W-:Y:S01]  /*27a0*/  IMAD.IADD R142, R142, 0x1, R11 ;  /* 0x000000018e8e7824 */ /* 0x000fe200078e020b */
[C---:B------:R-:W-:Y:S01]  /*27b0*/  LOP3.LUT R12, R207.reuse, 0x38, R26, 0xf8, !PT ;  /* 0x00000038cf0c7812 */ /* 0x040fe200078ef81a */
[----:B------:R-:W-:Y:S01]  /*27c0*/  IMAD.IADD R144, R144, 0x1, R9 ;  /* 0x0000000190907824 */ /* 0x000fe200078e0209 */
[----:B------:R-:W-:Y:S01]  /*27d0*/  LOP3.LUT R10, R207, 0x38, R28, 0xf8, !PT ;  /* 0x00000038cf0a7812 */ /* 0x000fe200078ef81c */
[----:B------:R-:W-:Y:S01]  /*27e0*/  VIADD R11, R18, 0xa0 ;  /* 0x000000a0120b7836 */ /* 0x000fe20000000000 */
[-C--:B------:R-:W-:Y:S01]  /*27f0*/  LOP3.LUT R12, R12, R21.reuse, RZ, 0x3c, !PT ;  /* 0x000000150c0c7212 */ /* 0x080fe200078e3cff */
[C---:B------:R-:W-:Y:S01]  /*2800*/  IMAD R9, R13.reuse, R106, RZ ;  /* 0x0000006a0d097224 */ /* 0x040fe200078e02ff */
[----:B------:R-:W-:Y:S01]  /*2810*/  LOP3.LUT R10, R10, R21, RZ, 0x3c, !PT ;  /* 0x000000150a0a7212 */ /* 0x000fe200078e3cff */
[----:B------:R-:W-:Y:S01]  /*2820*/  IMAD R13, R13, R100, RZ ;  /* 0x000000640d0d7224 */ /* 0x000fe200078e02ff */
[----:B------:R-:W-:Y:S01]  /*2830*/  ISETP.GE.AND P2, PT, R11, UR6, PT ;  /* 0x000000060b007c0c */ /* 0x000fe2000bf46270 */
[----:B------:R-:W-:Y:S01]  /*2840*/  IMAD.IADD R145, R145, 0x1, R12 ;  /* 0x0000000191917824 */ /* 0x000fe200078e020c */
[----:B------:R-:W-:Y:S01]  /*2850*/  SHF.L.U64.HI R12, R100, 0x6, R101 ;  /* 0x00000006640c7819 */ /* 0x000fe20000010265 */
[----:B------:R-:W-:Y:S01]  /*2860*/  IMAD R33, R148, R101, R13 ;  /* 0x0000006594217224 */ /* 0x000fe200078e020d */
[----:B------:R-:W-:Y:S01]  /*2870*/  LOP3.LUT R15, R211, 0x18, R18, 0xf8, !PT ;  /* 0x00000018d30f7812 */ /* 0x000fe200078ef812 */
[C---:B------:R-:W-:Y:S01]  /*2880*/  IMAD.SHL.U32 R13, R100.reuse, 0x40, RZ ;  /* 0x00000040640d7824 */ /* 0x040fe200078e00ff */
[----:B------:R-:W-:Y:S01]  /*2890*/  SEL R30, RZ, 0x20, P2 ;  /* 0x00000020ff1e7807 */ /* 0x000fe20001000000 */
[----:B------:R-:W-:Y:S01]  /*28a0*/  IMAD.WIDE.U32 R100, R100, 0x70, RZ ;  /* 0x0000007064647825 */ /* 0x000fe200078e00ff */
[----:B------:R-:W-:-:S02]  /*28b0*/  LOP3.LUT R20, R15, R212, RZ, 0x3c, !PT ;  /* 0x000000d40f147212 */ /* 0x000fc400078e3cff */
[----:B------:R-:W-:Y:S01]  /*28c0*/  SHF.R.S32.HI R120, RZ, 0x3, R26 ;  /* 0x00000003ff787819 */ /* 0x000fe2000001141a */
[----:B------:R-:W-:Y:S01]  /*28d0*/  IMAD R21, R113, 0x70, RZ ;  /* 0x0000007071157824 */ /* 0x000fe200078e02ff */
[----:B------:R-:W-:Y:S01]  /*28e0*/  SHF.R.S32.HI R119, RZ, 0x3, R28 ;  /* 0x00000003ff777819 */ /* 0x000fe2000001141c */
[----:B------:R-:W-:Y:S01]  /*28f0*/  IMAD.WIDE.U32 R112, R112, 0x70, RZ ;  /* 0x0000007070707825 */ /* 0x000fe200078e00ff */
[----:B------:R-:W-:Y:S02]  /*2900*/  LOP3.LUT R37, R29, R30, RZ, 0xfc, !PT ;  /* 0x0000001e1d257212 */ /* 0x000fe400078efcff */
[----:B------:R-:W-:Y:S01]  /*2910*/  LOP3.LUT R26, R26, 0xfffffff8, RZ, 0xc0, !PT ;  /* 0xfffffff81a1a7812 */ /* 0x000fe200078ec0ff */
[----:B------:R-:W-:Y:S01]  /*2920*/  IMAD.IADD R143, R143, 0x1, R10 ;  /* 0x000000018f8f7824 */ /* 0x000fe200078e020a */
[----:B------:R-:W-:Y:S01]  /*2930*/  SHF.L.U32 R10, R106, 0x6, RZ ;  /* 0x000000066a0a7819 */ /* 0x000fe200000006ff */
[----:B------:R-:W-:Y:S01]  /*2940*/  IMAD R31, R148, R107, R9 ;  /* 0x0000006b941f7224 */ /* 0x000fe200078e0209 */
[----:B------:R-:W-:Y:S01]  /*2950*/  SHF.L.U64.HI R9, R106, 0x6, R107 ;  /* 0x000000066a097819 */ /* 0x000fe2000001026b */
[----:B------:R-:W-:Y:S01]  /*2960*/  IMAD.IADD R138, R101, 0x1, R27 ;  /* 0x00000001658a7824 */ /* 0x000fe200078e021b */
[----:B------:R-:W-:Y:S01]  /*2970*/  LOP3.LUT R27, R28, 0xfffffff8, RZ, 0xc0, !PT ;  /* 0xfffffff81c1b7812 */ /* 0x000fe200078ec0ff */
[----:B------:R-:W-:Y:S01]  /*2980*/  IMAD.WIDE.U32 R106, R106, 0x70, RZ ;  /* 0x000000706a6a7825 */ /* 0x000fe200078e00ff */
[----:B------:R-:W-:-:S02]  /*2990*/  LOP3.LUT R28, R32, 0xfffffff8, RZ, 0xc0, !PT ;  /* 0xfffffff8201c7812 */ /* 0x000fc400078ec0ff */
[----:B------:R-:W-:Y:S01]  /*29a0*/  IADD3 R141, R213, R20, RZ ;  /* 0x00000014d58d7210 */ /* 0x000fe20007ffe0ff */
[----:B------:R-:W-:Y:S01]  /*29b0*/  IMAD.IADD R136, R113, 0x1, R21 ;  /* 0x0000000171887824 */ /* 0x000fe200078e0215 */
[----:B------:R-:W-:Y:S01]  /*29c0*/  IADD3 R15, R31, R109, RZ ;  /* 0x0000006d1f0f7210 */ /* 0x000fe20007ffe0ff */
[----:B------:R-:W-:Y:S01]  /*29d0*/  IMAD.IADD R20, R105, 0x1, R33 ;  /* 0x0000000169147824 */ /* 0x000fe200078e0221 */
[----:B------:R-:W-:Y:S01]  /*29e0*/  SHF.R.S32.HI R118, RZ, 0x3, R32 ;  /* 0x00000003ff767819 */ /* 0x000fe20000011420 */
[----:B------:R-:W-:Y:S01]  /*29f0*/  IMAD.IADD R21, R33, 0x1, R103 ;  /* 0x0000000121157824 */ /* 0x000fe200078e0267 */
[----:B------:R-:W-:Y:S01]  /*2a00*/  LOP3.LUT R33, R37, 0x2, RZ, 0xc0, !PT ;  /* 0x0000000225217812 */ /* 0x000fe200078ec0ff */
[----:B------:R-:W-:Y:S01]  /*2a10*/  IMAD.IADD R14, R111, 0x1, R31 ;  /* 0x000000016f0e7824 */ /* 0x000fe200078e021f */
[----:B------:R-:W-:Y:S01]  /*2a20*/  LOP3.LUT R34, R37, 0x4, RZ, 0xc0, !PT ;  /* 0x0000000425227812 */ /* 0x000fe200078ec0ff */
[----:B------:R-:W-:Y:S01]  /*2a30*/  IMAD.IADD R137, R107, 0x1, R137 ;  /* 0x000000016b897824 */ /* 0x000fe200078e0289 */
[----:B------:R-:W-:-:S02]  /*2a40*/  LOP3.LUT R35, R37, 0x8, RZ, 0xc0, !PT ;  /* 0x0000000825237812 */ /* 0x000fc400078ec0ff */
[----:B------:R-:W-:Y:S02]  /*2a50*/  LOP3.LUT R36, R37, 0x10, RZ, 0xc0, !PT ;  /* 0x0000001025247812 */ /* 0x000fe400078ec0ff */
[----:B------:R-:W-:Y:S02]  /*2a60*/  LOP3.LUT R29, R29, 0x1, RZ, 0xc0, !PT ;  /* 0x000000011d1d7812 */ /* 0x000fe400078ec0ff */
[----:B------:R-:W-:Y:S02]  /*2a70*/  SHF.R.S32.HI R30, RZ, 0x1f, R26 ;  /* 0x0000001fff1e7819 */ /* 0x000fe4000001141a */
[----:B------:R-:W-:Y:S02]  /*2a80*/  SHF.R.S32.HI R31, RZ, 0x1f, R27 ;  /* 0x0000001fff1f7819 */ /* 0x000fe4000001141b */
[----:B------:R-:W-:Y:S02]  /*2a90*/  SHF.R.S32.HI R32, RZ, 0x1f, R28 ;  /* 0x0000001fff207819 */ /* 0x000fe4000001141c */
[----:B------:R-:W-:-:S07]  /*2aa0*/  LOP3.LUT R37, R37, 0x20, RZ, 0xc0, !PT ;  /* 0x0000002025257812 */ /* 0x000fce00078ec0ff */
.L_x_540:
[----:B0-23--:R-:W2:Y:S01]  /*2ab0*/  LDL.LU R41, [R1+0x10] ;  /* 0x0000100001297983 */ /* 0x00dea20000300800 */
[----:B-----5:R-:W-:Y:S01]  /*2ac0*/  VIADD R49, R25, 0xffffffff ;  /* 0xffffffff19317836 */ /* 0x020fe20000000000 */
[----:B------:R-:W0:Y:S01]  /*2ad0*/  LDC.64 R124, c[0x0][0x2e8] ;  /* 0x0000ba00ff7c7b82 */ /* 0x000e220000000a00 */
[----:B------:R-:W-:Y:S01]  /*2ae0*/  LOP3.LUT P4, RZ, R135, 0x4, RZ, 0xc0, !PT ;  /* 0x0000000487ff7812 */ /* 0x000fe2000788c0ff */
[----:B------:R-:W-:Y:S01]  /*2af0*/  IMAD R40, R16, 0x5400, R141 ;  /* 0x0000540010287824 */ /* 0x000fe200078e028d */
[----:B------:R-:W-:Y:S05]  /*2b00*/  YIELD ;  /* 0x0000000000007946 */ /* 0x000fea0003800000 */
[----:B------:R-:W-:Y:S01]  /*2b10*/  SHF.R.S32.HI R50, RZ, 0x1f, R49 ;  /* 0x0000001fff327819 */ /* 0x000fe20000011431 */
[-C--:B------:R-:W-:Y:S01]  /*2b20*/  IMAD R25, R136, R49.reuse, RZ ;  /* 0x0000003188197224 */ /* 0x080fe200078e02ff */
[----:B------:R-:W1:Y:S01]  /*2b30*/  LDC R126, c[0x0][0x3f4] ;  /* 0x0000fd00ff7e7b82 */ /* 0x000e620000000800 */
[----:B------:R-:W-:Y:S01]  /*2b40*/  IMAD.WIDE.U32 R128, R112, R49, RZ ;  /* 0x0000003170807225 */ /* 0x000fe200078e00ff */
[----:B------:R-:W-:Y:S03]  /*2b50*/  BSSY B0, `(.L_x_441) ;  /* 0x0000760000007945 */ /* 0x000fe60003800000 */
[----:B------:R-:W-:Y:S01]  /*2b60*/  IMAD R39, R50, R112, R25 ;  /* 0x0000007032277224 */ /* 0x000fe200078e0219 */
[----:B------:R-:W-:Y:S01]  /*2b70*/  IADD3 R25, P2, P3, R6, R128, R140 ;  /* 0x0000008006197210 */ /* 0x000fe20007b5e08c */
[----:B------:R-:W-:-:S02]  /*2b80*/  VIADD R96, R40, 0x20 ;  /* 0x0000002028607836 */ /* 0x000fc40000000000 */
[----:B------:R-:W-:Y:S01]  /*2b90*/  @P4 VIADD R96, R40, 0xffffffe0 ;  /* 0xffffffe028604836 */ /* 0x000fe20000000000 */
[----:B------:R-:W-:-:S03]  /*2ba0*/  IADD3 R92, R129, R39, RZ ;  /* 0x00000027815c7210 */ /* 0x000fc60007ffe0ff */
[----:B------:R-:W-:Y:S01]  /*2bb0*/  IMAD R96, R96, 0x2, R121 ;  /* 0x0000000260607824 */ /* 0x000fe200078e0279 */
[----:B------:R-:W-:Y:S02]  /*2bc0*/  IADD3.X R42, R8, R92, R139, P2, P3 ;  /* 0x0000005c082a7210 */ /* 0x000fe400017e648b */
[----:B------:R-:W-:-:S04]  /*2bd0*/  IADD3 R39, P3, R6, R128, RZ ;  /* 0x0000008006277210 */ /* 0x000fc80007f7e0ff */
[-C--:B0-----:R-:W-:Y:S01]  /*2be0*/  LEA R46, P2, R39, R124.reuse, 0x1 ;  /* 0x0000007c272e7211 */ /* 0x081fe200078408ff */
[----:B------:R-:W-:Y:S01]  /*2bf0*/  IMAD.X R48, R92, 0x1, R8, P3 ;  /* 0x000000015c307824 */ /* 0x000fe200018e0608 */
[----:B------:R-:W-:-:S04]  /*2c00*/  LEA R44, P3, R25, R124, 0x1 ;  /* 0x0000007c192c7211 */ /* 0x000fc800078608ff */
[-C--:B------:R-:W-:Y:S02]  /*2c10*/  LEA.HI.X R45, R25, R125.reuse, R42, 0x1, P3 ;  /* 0x0000007d192d7211 */ /* 0x080fe400018f0c2a */
[----:B------:R-:W-:Y:S02]  /*2c20*/  ISETP.GT.AND P3, PT, R49, R134, PT ;  /* 0x000000863100720c */ /* 0x000fe40003f64270 */
[----:B------:R-:W-:Y:S01]  /*2c30*/  LEA.HI.X R47, R39, R125, R48, 0x1, P2 ;  /* 0x0000007d272f7211 */ /* 0x000fe200010f0c30 */
[----:B------:R-:W-:Y:S01]  /*2c40*/  IMAD R39, R40, 0x2, R121 ;  /* 0x0000000228277824 */ /* 0x000fe200078e0279 */
[----:B-1----:R-:W-:Y:S02]  /*2c50*/  ISETP.GE.AND P2, PT, R126, 0x1, PT ;  /* 0x000000017e00780c */ /* 0x002fe40003f46270 */
[----:B------:R-:W-:Y:S02]  /*2c60*/  MOV R25, R49 ;  /* 0x0000003100197202 */ /* 0x000fe40000000f00 */
[----:B--2---:R-:W-:-:S05]  /*2c70*/  LOP3.LUT R41, R41, 0xfffffffd, RZ, 0xc0, !PT ;  /* 0xfffffffd29297812 */ /* 0x004fca00078ec0ff */
[----:B------:R-:W-:-:S05]  /*2c80*/  @P3 LOP3.LUT R41, R41, 0x2, RZ, 0xfc, !PT ;  /* 0x0000000229293812 */ /* 0x000fca00078efcff */
[----:B------:R0:W-:Y:S01]  /*2c90*/  STL [R1+0x10], R41 ;  /* 0x0000102901007387 */ /* 0x0001e20000100800 */
[----:B------:R-:W-:Y:S05]  /*2ca0*/  @!P2 BRA `(.L_x_442) ;  /* 0x000000700048a947 */ /* 0x000fea0003800000 */
[----:B------:R-:W-:Y:S01]  /*2cb0*/  ULDC.U8 UR4, c[0x0][0x410] ;  /* 0x0001040000047ab9 */ /* 0x000fe20000000000 */
[-C--:B0-----:R-:W-:Y:S01]  /*2cc0*/  IMAD R41, R137, R49.reuse, RZ ;  /* 0x0000003189297224 */ /* 0x081fe200078e02ff */
[----:B------:R-:W-:Y:S01]  /*2cd0*/  ISETP.NE.AND P2, PT, RZ, UR4, PT ;  /* 0x00000004ff007c0c */ /* 0x000fe2000bf45270 */
[-C--:B------:R-:W-:Y:S02]  /*2ce0*/  IMAD R43, R138, R49.reuse, RZ ;  /* 0x000000318a2b7224 */ /* 0x080fe400078e02ff */
[----:B------:R-:W-:Y:S02]  /*2cf0*/  IMAD R97, R25, -0x70, R24 ;  /* 0xffffff9019617824 */ /* 0x000fe400078e0218 */
[C---:B------:R-:W-:Y:S02]  /*2d00*/  IMAD R41, R50.reuse, R106, R41 ;  /* 0x0000006a32297224 */ /* 0x040fe400078e0229 */
[----:B------:R-:W-:Y:S01]  /*2d10*/  IMAD R43, R50, R100, R43 ;  /* 0x00000064322b7224 */ /* 0x000fe200078e022b */
[----:B------:R-:W-:Y:S01]  /*2d20*/  VIMNMX R97, R97, 0x70, PT ;  /* 0x0000007061617848 */ /* 0x000fe20003fe0100 */
[----:B------:R-:W-:-:S04]  /*2d30*/  IMAD.WIDE.U32 R90, R106, R49, RZ ;  /* 0x000000316a5a7225 */ /* 0x000fc800078e00ff */
[----:B------:R-:W-:-:S04]  /*2d40*/  IMAD.WIDE.U32 R88, R100, R49, RZ ;  /* 0x0000003164587225 */ /* 0x000fc800078e00ff */
[----:B------:R-:W-:Y:S02]  /*2d50*/  IMAD.IADD R98, R91, 0x1, R41 ;  /* 0x000000015b627824 */ /* 0x000fe400078e0229 */
[----:B------:R-:W-:Y:S01]  /*2d60*/  IMAD.IADD R99, R89, 0x1, R43 ;  /* 0x0000000159637824 */ /* 0x000fe200078e022b */
[----:B------:R-:W-:Y:S06]  /*2d70*/  @!P2 BRA `(.L_x_443) ;  /* 0x00000034000ca947 */ /* 0x000fec0003800000 */
[----:B------:R-:W-:Y:S01]  /*2d80*/  ISETP.GE.AND P3, PT, R17, R97, PT ;  /* 0x000000611100720c */ /* 0x000fe20003f66270 */
[----:B------:R-:W-:Y:S01]  /*2d90*/  BSSY B1, `(.L_x_444) ;  /* 0x0000042000017945 */ /* 0x000fe20003800000 */
        /* <DEDUP_REMOVED lines=24> */
[----:B------:R-:W-:Y:S06]  /*2f20*/  @P3 BRA `(.L_x_445) ;  /* 0x0000000000a03947 */ /* 0x000fec0003800000 */
[----:B------:R-:W-:Y:S01]  /*2f30*/  IADD3 R41, P2, R110, R90, RZ ;  /* 0x0000005a6e297210 */ /* 0x000fe20007f5e0ff */
[----:B------:R-:W-:Y:S01]  /*2f40*/  ULDC.64 UR4, c[0x0][0x3e8] ;  /* 0x0000fa0000047ab9 */ /* 0x000fe20000000a00 */
[----:B------:R-:W-:Y:S02]  /*2f50*/  CS2R R124, SRZ ;  /* 0x00000000007c7805 */ /* 0x000fe4000001ff00 */
[----:B------:R-:W-:Y:S01]  /*2f60*/  CS2R R128, SRZ ;  /* 0x0000000000807805 */ /* 0x000fe2000001ff00 */
[----:B------:R-:W-:Y:S01]  /*2f70*/  IMAD.X R42, R98, 0x1, R14, P2 ;  /* 0x00000001622a7824 */ /* 0x000fe200010e060e */
[----:B------:R-:W-:-:S04]  /*2f80*/  IADD3 R43, P2, R104, R88, RZ ;  /* 0x00000058682b7210 */ /* 0x000fc80007f5e0ff */
[----:B------:R-:W-:Y:S02]  /*2f90*/  IADD3.X R72, R99, R20, RZ, P2, !PT ;  /* 0x0000001463487210 */ /* 0x000fe400017fe4ff */
[----:B------:R-:W-:-:S04]  /*2fa0*/  LEA R40, P2, R41, UR4, 0x1 ;  /* 0x0000000429287c11 */ /* 0x000fc8000f8408ff */
[----:B------:R-:W-:Y:S01]  /*2fb0*/  LEA.HI.X R41, R41, UR5, R42, 0x1, P2 ;  /* 0x0000000529297c11 */ /* 0x000fe200090f0c2a */
[----:B------:R-:W-:Y:S02]  /*2fc0*/  ULDC.64 UR4, c[0x0][0x400] ;  /* 0x0001000000047ab9 */ /* 0x000fe40000000a00 */
[----:B------:R-:W-:-:S04]  /*2fd0*/  LEA R42, P2, R43, UR4, 0x1 ;  /* 0x000000042b2a7c11 */ /* 0x000fc8000f8408ff */
[----:B------:R-:W-:Y:S02]  /*2fe0*/  LEA.HI.X R43, R43, UR5, R72, 0x1, P2 ;  /* 0x000000052b2b7c11 */ /* 0x000fe400090f0c48 */
[----:B------:R-:W-:Y:S02]  /*2ff0*/  ISETP.GE.AND P2, PT, R22, R126, PT ;  /* 0x0000007e1600720c */ /* 0x000fe40003f46270 */
[----:B------:R-:W-:Y:S02]  /*3000*/  CS2R R92, SRZ ;  /* 0x00000000005c7805 */ /* 0x000fe4000001ff00 */
[----:B------:R-:W-:-:S09]  /*3010*/  CS2R R94, SRZ ;  /* 0x00000000005e7805 */ /* 0x000fd2000001ff00 */
[----:B------:R0:W5:Y:S04]  /*3020*/  @!P2 LDG.E.64 R124, desc[UR60][R40.64] ;  /* 0x0000003c287ca981 */ /* 0x000168000c1e1b00 */
[----:B------:R0:W5:Y:S01]  /*3030*/  @!P2 LDG.E.64 R128, desc[UR60][R42.64] ;  /* 0x0000003c2a80a981 */ /* 0x000162000c1e1b00 */
        /* <DEDUP_REMOVED lines=20> */
[----:B------:R-:W-:-:S13]  /*3180*/  ISETP.GE.AND P2, PT, R210, R126, PT ;  /* 0x0000007ed200720c */ /* 0x000fda0003f46270 */
[----:B------:R0:W5:Y:S04]  /*3190*/  @!P2 LDG.E.64 R72, desc[UR60][R40.64+0xa0] ;  /* 0x0000a03c2848a981 */ /* 0x000168000c1e1b00 */
[----:B------:R0:W5:Y:S02]  /*31a0*/  @!P2 LDG.E.64 R74, desc[UR60][R42.64+0xa0] ;  /* 0x0000a03c2a4aa981 */ /* 0x000164000c1e1b00 */
.L_x_445:
[----:B------:R-:W-:Y:S05]  /*31b0*/  BSYNC B1 ;  /* 0x0000000000017941 */ /* 0x000fea0003800000 */
.L_x_444:
[----:B------:R-:W-:Y:S01]  /*31c0*/  ISETP.GE.AND P4, PT, R226, R97, PT ;  /* 0x00000061e200720c */ /* 0x000fe20003f86270 */
[----:B------:R-:W-:Y:S01]  /*31d0*/  BSSY B1, `(.L_x_446) ;  /* 0x000002c000017945 */ /* 0x000fe20003800000 */
[----:B-----5:R-:W-:Y:S02]  /*31e0*/  IMAD.MOV.U32 R131, RZ, RZ, R72 ;  /* 0x000000ffff837224 */ /* 0x020fe400078e0048 */
[----:B------:R-:W-:-:S09]  /*31f0*/  IMAD.MOV.U32 R130, RZ, RZ, R73 ;  /* 0x000000ffff827224 */ /* 0x000fd200078e0049 */
[----:B------:R-:W-:Y:S05]  /*3200*/  @P4 BRA `(.L_x_447) ;  /* 0x0000000000a04947 */ /* 0x000fea0003800000 */
[----:B------:R-:W-:Y:S01]  /*3210*/  IADD3 R90, P2, P5, R110, R90, R10 ;  /* 0x0000005a6e5a7210 */ /* 0x000fe20007d5e00a */
[----:B------:R-:W-:Y:S01]  /*3220*/  ULDC.64 UR4, c[0x0][0x3e8] ;  /* 0x0000fa0000047ab9 */ /* 0x000fe20000000a00 */
[----:B------:R-:W-:Y:S02]  /*3230*/  CS2R R68, SRZ ;  /* 0x0000000000447805 */ /* 0x000fe4000001ff00 */
[----:B------:R-:W-:Y:S02]  /*3240*/  CS2R R70, SRZ ;  /* 0x0000000000467805 */ /* 0x000fe4000001ff00 */
[----:B0-----:R-:W-:Y:S02]  /*3250*/  IADD3.X R41, R14, R98, R9, P2, P5 ;  /* 0x000000620e297210 */ /* 0x001fe400017ea409 */
[----:B------:R-:W-:-:S04]  /*3260*/  IADD3 R88, P2, P5, R104, R88, R13 ;  /* 0x0000005868587210 */ /* 0x000fc80007d5e00d */
[----:B------:R-:W-:Y:S02]  /*3270*/  IADD3.X R99, R20, R99, R12, P2, P5 ;  /* 0x0000006314637210 */ /* 0x000fe400017ea40c */
        /* <DEDUP_REMOVED lines=33> */
.L_x_447:
[----:B------:R-:W-:Y:S05]  /*3490*/  BSYNC B1 ;  /* 0x0000000000017941 */ /* 0x000fea0003800000 */
.L_x_446:
[----:B01----:R-:W2:Y:S01]  /*34a0*/  LDL R40, [R1+0x14] ;  /* 0x0000140001287983 */ /* 0x003ea20000100800 */
[----:B------:R-:W-:Y:S01]  /*34b0*/  IMAD.MOV.U32 R42, RZ, RZ, R77 ;  /* 0x000000ffff2a7224 */ /* 0x000fe200078e004d */
[----:B------:R-:W-:Y:S01]  /*34c0*/  MOV R41, R80 ;  /* 0x0000005000297202 */ /* 0x000fe20000000f00 */
[----:B------:R-:W-:Y:S01]  /*34d0*/  IMAD.MOV.U32 R43, RZ, RZ, R76 ;  /* 0x000000ffff2b7224 */ /* 0x000fe200078e004c */
[----:B------:R-:W-:Y:S02]  /*34e0*/  PRMT R161, R131, 0x5410, R130 ;  /* 0x0000541083a17816 */ /* 0x000fe40000000082 */
[----:B------:R-:W-:Y:S01]  /*34f0*/  PRMT R163, R163, 0x5410, R42 ;  /* 0x00005410a3a37816 */ /* 0x000fe2000000002a */
[----:B------:R-:W-:Y:S01]  /*3500*/  IMAD.MOV.U32 R42, RZ, RZ, R92 ;  /* 0x000000ffff2a7224 */ /* 0x000fe200078e005c */
[----:B------:R-:W-:Y:S02]  /*3510*/  PRMT R165, R165, 0x5410, R43 ;  /* 0x00005410a5a57816 */ /* 0x000fe4000000002b */
[----:B------:R-:W-:-:S04]  /*3520*/  MOV R43, R93 ;  /* 0x0000005d002b7202 */ /* 0x000fc80000000f00 */
[----:B------:R-:W-:Y:S01]  /*3530*/  PRMT R169, R42, 0x5410, R43 ;  /* 0x000054102aa97816 */ /* 0x000fe2000000002b */
[----:B------:R-:W-:Y:S02]  /*3540*/  IMAD.MOV.U32 R42, RZ, RZ, R125 ;  /* 0x000000ffff2a7224 */ /* 0x000fe400078e007d */
[----:B------:R-:W-:Y:S01]  /*3550*/  IMAD.MOV.U32 R43, RZ, RZ, R74 ;  /* 0x000000ffff2b7224 */ /* 0x000fe200078e004a */
[----:B--2---:R-:W-:Y:S01]  /*3560*/  R2UR UR4, R40 ;  /* 0x00000000280472ca */ /* 0x004fe200000e0000 */
[----:B------:R-:W-:-:S05]  /*3570*/  IMAD.MOV.U32 R40, RZ, RZ, R81 ;  /* 0x000000ffff287224 */ /* 0x000fca00078e0051 */
[----:B------:R-:W-:Y:S01]  /*3580*/  PRMT R166, R40, 0x5410, R41 ;  /* 0x0000541028a67816 */ /* 0x000fe20000000029 */
[----:B------:R-:W-:Y:S02]  /*3590*/  IMAD.MOV.U32 R40, RZ, RZ, R84 ;  /* 0x000000ffff287224 */ /* 0x000fe400078e0054 */
[----:B------:R-:W-:-:S04]  /*35a0*/  IMAD.MOV.U32 R41, RZ, RZ, R85 ;  /* 0x000000ffff297224 */ /* 0x000fc800078e0055 */
[----:B------:R-:W-:Y:S01]  /*35b0*/  UISETP.NE.AND UP0, UPT, UR4, 0x3, UPT ;  /* 0x000000030400788c */ /* 0x000fe2000bf05270 */
[----:B------:R-:W-:Y:S01]  /*35c0*/  PRMT R168, R40, 0x5410, R41 ;  /* 0x0000541028a87816 */ /* 0x000fe20000000029 */
[----:B------:R-:W-:Y:S02]  /*35d0*/  IMAD.MOV.U32 R41, RZ, RZ, R124 ;  /* 0x000000ffff297224 */ /* 0x000fe400078e007c */
[----:B------:R-:W-:Y:S02]  /*35e0*/  IMAD.MOV.U32 R40, RZ, RZ, R75 ;  /* 0x000000ffff287224 */ /* 0x000fe400078e004b */
[----:B------:R-:W-:Y:S02]  /*35f0*/  PLOP3.LUT P2, PT, PT, PT, UP0, 0x80, 0x0 ;  /* 0x000000000000781c */ /* 0x000fe40003f4f008 */
[----:B------:R-:W-:Y:S01]  /*3600*/  PRMT R157, R41, 0x5410, R42 ;  /* 0x00005410299d7816 */ /* 0x000fe2000000002a */
[----:B------:R-:W-:Y:S01]  /*3610*/  IMAD.MOV.U32 R41, RZ, RZ, R83 ;  /* 0x000000ffff297224 */ /* 0x000fe200078e0053 */
[----:B------:R-:W-:Y:S01]  /*3620*/  PRMT R162, R43, 0x5410, R40 ;  /* 0x000054102ba27816 */ /* 0x000fe20000000028 */
[----:B------:R-:W-:Y:S01]  /*3630*/  IMAD.MOV.U32 R40, RZ, RZ, R82 ;  /* 0x000000ffff287224 */ /* 0x000fe200078e0052 */
[----:B------:R-:W-:Y:S01]  /*3640*/  MOV R43, R78 ;  /* 0x0000004e002b7202 */ /* 0x000fe20000000f00 */
[----:B------:R-:W-:-:S03]  /*3650*/  IMAD.MOV.U32 R42, RZ, RZ, R79 ;  /* 0x000000ffff2a7224 */ /* 0x000fc600078e004f */
[----:B------:R-:W-:Y:S01]  /*3660*/  PRMT R167, R41, 0x5410, R40 ;  /* 0x0000541029a77816 */ /* 0x000fe20000000028 */
[----:B------:R-:W-:Y:S01]  /*3670*/  IMAD.MOV.U32 R40, RZ, RZ, R86 ;  /* 0x000000ffff287224 */ /* 0x000fe200078e0056 */
[----:B------:R-:W-:Y:S02]  /*3680*/  MOV R41, R87 ;  /* 0x0000005700297202 */ /* 0x000fe40000000f00 */
[----:B------:R-:W-:Y:S01]  /*3690*/  PRMT R165, R43, 0x7610, R165 ;  /* 0x000076102ba57816 */ /* 0x000fe200000000a5 */
[----:B------:R-:W-:Y:S01]  /*36a0*/  IMAD.MOV.U32 R43, RZ, RZ, R95 ;  /* 0x000000ffff2b7224 */ /* 0x000fe200078e005f */
[----:B------:R-:W-:Y:S01]  /*36b0*/  PRMT R170, R40, 0x5410, R41 ;  /* 0x0000541028aa7816 */ /* 0x000fe20000000029 */
[----:B------:R-:W-:Y:S01]  /*36c0*/  IMAD.MOV.U32 R40, RZ, RZ, R128 ;  /* 0x000000ffff287224 */ /* 0x000fe200078e0080 */
[----:B------:R-:W-:Y:S01]  /*36d0*/  PRMT R164, R42, 0x7610, R164 ;  /* 0x000076102aa47816 */ /* 0x000fe200000000a4 */
[----:B------:R-:W-:Y:S02]  /*36e0*/  IMAD.MOV.U32 R41, RZ, RZ, R129 ;  /* 0x000000ffff297224 */ /* 0x000fe400078e0081 */
[----:B------:R-:W-:-:S03]  /*36f0*/  IMAD.MOV.U32 R42, RZ, RZ, R94 ;  /* 0x000000ffff2a7224 */ /* 0x000fc600078e005e */
[----:B------:R-:W-:Y:S01]  /*3700*/  PRMT R172, R40, 0x5410, R41 ;  /* 0x0000541028ac7816 */ /* 0x000fe20000000029 */
[----:B-----5:R-:W-:Y:S01]  /*3710*/  IMAD.MOV.U32 R40, RZ, RZ, R49 ;  /* 0x000000ffff287224 */ /* 0x020fe200078e0031 */
[----:B------:R-:W-:Y:S02]  /*3720*/  MOV R41, R48 ;  /* 0x0000003000297202 */ /* 0x000fe40000000f00 */
[----:B------:R-:W-:Y:S02]  /*3730*/  PRMT R171, R42, 0x5410, R43 ;  /* 0x000054102aab7816 */ /* 0x000fe4000000002b */
[----:B------:R-:W-:Y:S01]  /*3740*/  PRMT R89, R40, 0x5410, R41 ;  /* 0x0000541028597816 */ /* 0x000fe20000000029 */
[----:B------:R-:W-:Y:S02]  /*3750*/  IMAD.MOV.U32 R41, RZ, RZ, R52 ;  /* 0x000000ffff297224 */ /* 0x000fe400078e0034 */
[----:B------:R-:W-:-:S05]  /*3760*/  IMAD.MOV.U32 R40, RZ, RZ, R53 ;  /* 0x000000ffff287224 */ /* 0x000fca00078e0035 */
[----:B------:R-:W-:Y:S01]  /*3770*/  PRMT R130, R41, 0x5410, R40 ;  /* 0x0000541029827816 */ /* 0x000fe20000000028 */
[----:B------:R-:W-:Y:S01]  /*3780*/  IMAD.MOV.U32 R41, RZ, RZ, R56 ;  /* 0x000000ffff297224 */ /* 0x000fe200078e0038 */
[----:B------:R-:W-:-:S04]  /*3790*/  MOV R40, R57 ;  /* 0x0000003900287202 */ /* 0x000fc80000000f00 */
[----:B------:R-:W-:Y:S01]  /*37a0*/  PRMT R132, R41, 0x5410, R40 ;  /* 0x0000541029847816 */ /* 0x000fe20000000028 */
[----:B------:R-:W-:Y:S02]  /*37b0*/  IMAD.MOV.U32 R41, RZ, RZ, R60 ;  /* 0x000000ffff297224 */ /* 0x000fe400078e003c */
[----:B------:R-:W-:-:S05]  /*37c0*/  IMAD.MOV.U32 R40, RZ, RZ, R61 ;  /* 0x000000ffff287224 */ /* 0x000fca00078e003d */
        /* <DEDUP_REMOVED lines=23> */
[----:B------:R-:W-:-:S03]  /*3940*/  IMAD.MOV.U32 R41, RZ, RZ, R71 ;  /* 0x000000ffff297224 */ /* 0x000fc600078e0047 */
[----:B------:R-:W-:Y:S02]  /*3950*/  PRMT R163, R40, 0x7610, R163 ;  /* 0x0000761028a37816 */ /* 0x000fe400000000a3 */
[----:B------:R-:W-:Y:S01]  /*3960*/  PRMT R164, R164, 0x5410, R41 ;  /* 0x00005410a4a47816 */ /* 0x000fe20000000029 */
[----:B------:R-:W-:Y:S06]  /*3970*/  @!P2 BRA `(.L_x_448) ;  /* 0x000000000004a947 */ /* 0x000fec0003800000 */
[----:B------:R-:W-:Y:S01]  /*3980*/  BPT.TRAP 0x1 ;  /* 0x000000040000795c */ /* 0x000fe20000300000 */
.L_x_448:
[----:B------:R-:W-:Y:S01]  /*3990*/  IMAD R98, R16, 0x8, R2 ;  /* 0x0000000810627824 */ /* 0x000fe200078e0202 */
[----:B------:R-:W-:Y:S01]  /*39a0*/  SHF.L.U32 R99, R204, 0x1f, RZ ;  /* 0x0000001fcc637819 */ /* 0x000fe200000006ff */
[----:B------:R-:W-:Y:S03]  /*39b0*/  BSSY B1, `(.L_x_449) ;  /* 0x0000003000017945 */ /* 0x000fe60003800000 */
[----:B------:R-:W0:Y:S02]  /*39c0*/  SYNCS.PHASECHK.TRANS64.TRYWAIT P5, [R98+URZ+0x36890], R99 ;  /* 0x03689063620075a7 */ /* 0x000e2400080a017f */
[----:B0-----:R-:W-:Y:S05]  /*39d0*/  @!P5 BRA `(.L_x_450) ;  /* 0x00000258007cd947 */ /* 0x001fea0003800000 */
.L_x_809:
[----:B------:R-:W-:Y:S05]  /*39e0*/  BSYNC B1 ;  /* 0x0000000000017941 */ /* 0x000fea0003800000 */
.L_x_449:
[----:B------:R-:W-:Y:S04]  /*39f0*/  BSSY B1, `(.L_x_451) ;  /* 0x0000149000017945 */ /* 0x000fe80003800000 */
[----:B------:R-:W-:Y:S05]  /*3a00*/  @P3 BRA `(.L_x_452) ;  /* 0x00000014001c3947 */ /* 0x000fea0003800000 */
[----:B------:R-:W-:Y:S01]  /*3a10*/  ISETP.NE.AND P3, PT, R29, RZ, PT ;  /* 0x000000ff1d00720c */ /* 0x000fe20003f65270 */
[----:B------:R-:W-:-:S12]  /*3a20*/  BSSY B2, `(.L_x_453) ;  /* 0x0000031000027945 */ /* 0x000fd80003800000 */
[----:B------:R-:W-:Y:S05]  /*3a30*/  @!P3 BRA `(.L_x_454) ;  /* 0x0000000000bcb947 */ /* 0x000fea0003800000 */
[----:B------:R1:W2:Y:S01]  /*3a40*/  LDS.128 R40, [R39+0x21000] ;  /* 0x0210000027287984 */ /* 0x0002a20000000c00 */
[----:B------:R-:W-:Y:S01]  /*3a50*/  ISETP.GE.AND P3, PT, R22, R126, PT ;  /* 0x0000007e1600720c */ /* 0x000fe20003f66270 */
[----:B------:R-:W-:-:S12]  /*3a60*/  BSSY B3, `(.L_x_455) ;  /* 0x000002b000037945 */ /* 0x000fd80003800000 */
[----:B-1----:R-:W-:Y:S05]  /*3a70*/  @P3 BRA `(.L_x_456) ;  /* 0x0000000000a43947 */ /* 0x002fea0003800000 */
[----:B------:R-:W-:Y:S02]  /*3a80*/  SHF.R.U64 R91, R128, 0x10, R129 ;  /* 0x00000010805b7819 */ /* 0x000fe40000001281 */
[--C-:B------:R-:W-:Y:S02]  /*3a90*/  SHF.R.U64 R88, R124, 0x10, R125.reuse ;  /* 0x000000107c587819 */ /* 0x100fe4000000127d */
[----:B------:R-:W-:Y:S01]  /*3aa0*/  SHF.R.U32.HI R124, RZ, 0x10, R125 ;  /* 0x00000010ff7c7819 */ /* 0x000fe2000001167d */
[----:B------:R-:W-:Y:S01]  /*3ab0*/  HADD2.F32 R91, -RZ, R91.H0_H0 ;  /* 0x2000005bff5b7230 */ /* 0x000fe20000004100 */
[----:B------:R-:W-:Y:S01]  /*3ac0*/  SHF.R.U32.HI R128, RZ, 0x10, R129 ;  /* 0x00000010ff807819 */ /* 0x000fe20000011681 */
[--C-:B--2---:R-:W-:Y:S02]  /*3ad0*/  HADD2.F32 R125, -RZ, R41.reuse.H1_H1 ;  /* 0x30000029ff7d7230 */ /* 0x104fe40000004100 */
[----:B------:R-:W-:Y:S02]  /*3ae0*/  HADD2.F32 R129, -RZ, R41.H0_H0 ;  /* 0x20000029ff817230 */ /* 0x000fe40000004100 */
[----:B------:R-:W-:-:S02]  /*3af0*/  HADD2.F32 R88, -RZ, R88.H0_H0 ;  /* 0x20000058ff587230 */ /* 0x000fc40000004100 */
[-C--:B------:R-:W-:Y:S01]  /*3b00*/  FMUL.FTZ R41, R125, R91.reuse ;  /* 0x0000005b7d297220 */ /* 0x080fe20000410000 */
[----:B------:R-:W-:Y:S02]  /*3b10*/  HADD2.F32 R128, -RZ, R128.H0_H0 ;  /* 0x20000080ff807230 */ /* 0x000fe40000004100 */
[C---:B------:R-:W-:Y:S01]  /*3b20*/  FMUL.FTZ R91, R129.reuse, R91 ;  /* 0x0000005b815b7220 */ /* 0x040fe20000410000 */
[----:B------:R-:W-:Y:S02]  /*3b30*/  HADD2.F32 R124, -RZ, R124.H0_H0 ;  /* 0x2000007cff7c7230 */ /* 0x000fe40000004100 */
[----:B------:R-:W-:Y:S01]  /*3b40*/  FFMA.FTZ R41, R129, R88, -R41 ;  /* 0x0000005881297223 */ /* 0x000fe20000010829 */
[----:B------:R-:W-:Y:S01]  /*3b50*/  MOV R129, R40 ;  /* 0x0000002800817202 */ /* 0x000fe20000000f00 */
[----:B------:R-:W-:Y:S01]  /*3b60*/  FFMA.FTZ R88, R125, R88, R91 ;  /* 0x000000587d587223 */ /* 0x000fe2000001005b */
[--C-:B------:R-:W-:Y:S02]  /*3b70*/  HADD2.F32 R91, -RZ, R43.reuse.H1_H1 ;  /* 0x3000002bff5b7230 */ /* 0x100fe40000004100 */
[----:B------:R-:W-:-:S02]  /*3b80*/  HADD2.F32 R125, -RZ, R43.H0_H0 ;  /* 0x2000002bff7d7230 */ /* 0x000fc40000004100 */
[--C-:B------:R-:W-:Y:S02]  /*3b90*/  HADD2.F32 R40, -RZ, R129.reuse.H1_H1 ;  /* 0x30000081ff287230 */ /* 0x100fe40000004100 */
[----:B------:R-:W-:Y:S01]  /*3ba0*/  FMUL.FTZ R43, R91, R128 ;  /* 0x000000805b2b7220 */ /* 0x000fe20000410000 */
[----:B------:R-:W-:Y:S01]  /*3bb0*/  HADD2.F32 R129, -RZ, R129.H0_H0 ;  /* 0x20000081ff817230 */ /* 0x000fe20000004100 */
[----:B------:R-:W-:Y:S02]  /*3bc0*/  F2FP.F16.F32.PACK_AB R41, R88, R41 ;  /* 0x000000295829723e */ /* 0x000fe400000000ff */
[C---:B------:R-:W-:Y:S01]  /*3bd0*/  FFMA.FTZ R43, R125.reuse, R124, -R43 ;  /* 0x0000007c7d2b7223 */ /* 0x040fe2000001082b */
[----:B------:R-:W-:Y:S01]  /*3be0*/  FMUL.FTZ R125, R125, R128 ;  /* 0x000000807d7d7220 */ /* 0x000fe20000410000 */
[----:B------:R-:W-:-:S03]  /*3bf0*/  HADD2.F32 R128, -RZ, R172.H0_H0 ;  /* 0x200000acff807230 */ /* 0x000fc60000004100 */
[----:B------:R-:W-:Y:S01]  /*3c00*/  FFMA.FTZ R91, R91, R124, R125 ;  /* 0x0000007c5b5b7223 */ /* 0x000fe2000001007d */
[----:B------:R-:W-:Y:S02]  /*3c10*/  HADD2.F32 R124, -RZ, R157.H0_H0 ;  /* 0x2000009dff7c7230 */ /* 0x000fe40000004100 */
[CC--:B------:R-:W-:Y:S01]  /*3c20*/  FMUL.FTZ R125, R40.reuse, R128.reuse ;  /* 0x00000080287d7220 */ /* 0x0c0fe20000410000 */
[----:B------:R-:W-:Y:S01]  /*3c30*/  FMUL.FTZ R128, R129, R128 ;  /* 0x0000008081807220 */ /* 0x000fe20000410000 */
[----:B------:R-:W-:Y:S02]  /*3c40*/  F2FP.F16.F32.PACK_AB R43, R91, R43 ;  /* 0x0000002b5b2b723e */ /* 0x000fe400000000ff */
[-C--:B------:R-:W-:Y:S01]  /*3c50*/  FFMA.FTZ R125, R129, R124.reuse, -R125 ;  /* 0x0000007c817d7223 */ /* 0x080fe2000001087d */
[----:B------:R-:W-:Y:S01]  /*3c60*/  FFMA.FTZ R40, R40, R124, R128 ;  /* 0x0000007c28287223 */ /* 0x000fe20000010080 */
[----:B------:R-:W-:Y:S02]  /*3c70*/  HADD2.F32 R124, -RZ, R172.H1_H1 ;  /* 0x300000acff7c7230 */ /* 0x000fe40000004100 */
[----:B------:R-:W-:-:S02]  /*3c80*/  HADD2.F32 R128, -RZ, R42.H1_H1 ;  /* 0x3000002aff807230 */ /* 0x000fc40000004100 */
[----:B------:R-:W-:Y:S01]  /*3c90*/  HADD2.F32 R129, -RZ, R157.H1_H1 ;  /* 0x3000009dff817230 */ /* 0x000fe20000004100 */
[----:B------:R-:W-:Y:S01]  /*3ca0*/  F2FP.F16.F32.PACK_AB R40, R40, R125 ;  /* 0x0000007d2828723e */ /* 0x000fe200000000ff */
[----:B------:R-:W-:Y:S02]  /*3cb0*/  HADD2.F32 R42, -RZ, R42.H0_H0 ;  /* 0x2000002aff2a7230 */ /* 0x000fe40000004100 */
[----:B------:R-:W-:-:S04]  /*3cc0*/  FMUL.FTZ R157, R128, R124 ;  /* 0x0000007c809d7220 */ /* 0x000fc80000410000 */
[C---:B------:R-:W-:Y:S01]  /*3cd0*/  FFMA.FTZ R157, R42.reuse, R129, -R157 ;  /* 0x000000812a9d7223 */ /* 0x040fe2000001089d */
[----:B------:R-:W-:-:S04]  /*3ce0*/  FMUL.FTZ R42, R42, R124 ;  /* 0x0000007c2a2a7220 */ /* 0x000fc80000410000 */
[----:B------:R-:W-:-:S05]  /*3cf0*/  FFMA.FTZ R42, R128, R129, R42 ;  /* 0x00000081802a7223 */ /* 0x000fca000001002a */
[----:B------:R-:W-:-:S07]  /*3d00*/  F2FP.F16.F32.PACK_AB R42, R42, R157 ;  /* 0x0000009d2a2a723e */ /* 0x000fce00000000ff */
.L_x_456:
[----:B------:R-:W-:Y:S05]  /*3d10*/  BSYNC B3 ;  /* 0x0000000000037941 */ /* 0x000fea0003800000 */
.L_x_455:
[----:B--2---:R1:W-:Y:S02]  /*3d20*/  STG.E.128 desc[UR60][R46.64], R40 ;  /* 0x000000282e007986 */ /* 0x0043e4000c101d3c */
.L_x_454:
[----:B------:R-:W-:Y:S05]  /*3d30*/  BSYNC B2 ;  /* 0x0000000000027941 */ /* 0x000fea0003800000 */
.L_x_453:
[----:B------:R-:W-:Y:S01]  /*3d40*/  ISETP.NE.AND P3, PT, R33, RZ, PT ;  /* 0x000000ff2100720c */ /* 0x000fe20003f65270 */
[----:B------:R-:W-:-:S12]  /*3d50*/  BSSY B2, `(.L_x_457) ;  /* 0x0000035000027945 */ /* 0x000fd80003800000 */
[----:B------:R-:W-:Y:S05]  /*3d60*/  @!P3 BRA `(.L_x_458) ;  /* 0x0000000000ccb947 */ /* 0x000fea0003800000 */
[----:B-1----:R1:W2:Y:S01]  /*3d70*/  LDS.128 R40, [R96+0x21000] ;  /* 0x0210000060287984 */ /* 0x0022a20000000c00 */
[----:B------:R-:W-:Y:S01]  /*3d80*/  ISETP.GE.AND P3, PT, R209, R126, PT ;  /* 0x0000007ed100720c */ /* 0x000fe20003f66270 */
[----:B------:R-:W-:-:S12]  /*3d90*/  BSSY B3, `(.L_x_459) ;  /* 0x000002f000037945 */ /* 0x000fd80003800000 */
[----:B-1----:R-:W-:Y:S05]  /*3da0*/  @P3 BRA `(.L_x_460) ;  /* 0x0000000000b43947 */ /* 0x002fea0003800000 */
[----:B------:R-:W-:Y:S01]  /*3db0*/  SHF.R.U64 R88, R92, 0x10, R93 ;  /* 0x000000105c587819 */ /* 0x000fe2000000125d */
[----:B--2---:R-:W-:Y:S01]  /*3dc0*/  IMAD.MOV.U32 R91, RZ, RZ, R41 ;  /* 0x000000ffff5b7224 */ /* 0x004fe200078e0029 */
[----:B------:R-:W-:Y:S01]  /*3dd0*/  SHF.R.U32.HI R92, RZ, 0x10, R93 ;  /* 0x00000010ff5c7819 */ /* 0x000fe2000001165d */
[----:B------:R-:W-:Y:S01]  /*3de0*/  HADD2.F32 R124, -RZ, R171.H1_H1 ;  /* 0x300000abff7c7230 */ /* 0x000fe20000004100 */
[--C-:B------:R-:W-:Y:S01]  /*3df0*/  SHF.R.U64 R93, R94, 0x10, R95.reuse ;  /* 0x000000105e5d7819 */ /* 0x100fe2000000125f */
[----:B------:R-:W-:Y:S01]  /*3e00*/  HADD2.F32 R88, -RZ, R88.H0_H0 ;  /* 0x20000058ff587230 */ /* 0x000fe20000004100 */
[----:B------:R-:W-:Y:S01]  /*3e10*/  SHF.R.U32.HI R94, RZ, 0x10, R95 ;  /* 0x00000010ff5e7819 */ /* 0x000fe2000001165f */
[----:B------:R-:W-:Y:S02]  /*3e20*/  HADD2.F32 R41, -RZ, R91.H1_H1 ;  /* 0x3000005bff297230 */ /* 0x000fe40000004100 */
[----:B------:R-:W-:Y:S02]  /*3e30*/  HADD2.F32 R93, -RZ, R93.H0_H0 ;  /* 0x2000005dff5d7230 */ /* 0x000fe40000004100 */
[----:B------:R-:W-:-:S02]  /*3e40*/  HADD2.F32 R91, -RZ, R91.H0_H0 ;  /* 0x2000005bff5b7230 */ /* 0x000fc40000004100 */
[----:B------:R-:W-:Y:S02]  /*3e50*/  HADD2.F32 R94, -RZ, R94.H0_H0 ;  /* 0x2000005eff5e7230 */ /* 0x000fe40000004100 */
[-C--:B------:R-:W-:Y:S01]  /*3e60*/  FMUL.FTZ R95, R41, R93.reuse ;  /* 0x0000005d295f7220 */ /* 0x080fe20000410000 */
[----:B------:R-:W-:Y:S02]  /*3e70*/  HADD2.F32 R92, -RZ, R92.H0_H0 ;  /* 0x2000005cff5c7230 */ /* 0x000fe40000004100 */
[C---:B------:R-:W-:Y:S01]  /*3e80*/  FMUL.FTZ R93, R91.reuse, R93 ;  /* 0x0000005d5b5d7220 */ /* 0x040fe20000410000 */
[-C--:B------:R-:W-:Y:S01]  /*3e90*/  FFMA.FTZ R95, R91, R88.reuse, -R95 ;  /* 0x000000585b5f7223 */ /* 0x080fe2000001085f */
[----:B------:R-:W-:Y:S02]  /*3ea0*/  HADD2.F32 R91, -RZ, R169.H0_H0 ;  /* 0x200000a9ff5b7230 */ /* 0x000fe40000004100 */
[----:B------:R-:W-:Y:S01]  /*3eb0*/  FFMA.FTZ R93, R41, R88, R93 ;  /* 0x00000058295d7223 */ /* 0x000fe2000001005d */
[----:B------:R-:W-:-:S04]  /*3ec0*/  IMAD.MOV.U32 R41, RZ, RZ, R43 ;  /* 0x000000ffff297224 */ /* 0x000fc800078e002b */
[----:B------:R-:W-:Y:S01]  /*3ed0*/  F2FP.F16.F32.PACK_AB R93, R93, R95 ;  /* 0x0000005f5d5d723e */ /* 0x000fe200000000ff */
[--C-:B------:R-:W-:Y:S02]  /*3ee0*/  HADD2.F32 R43, -RZ, R41.reuse.H1_H1 ;  /* 0x30000029ff2b7230 */ /* 0x100fe40000004100 */
[----:B------:R-:W-:-:S03]  /*3ef0*/  HADD2.F32 R41, -RZ, R41.H0_H0 ;  /* 0x20000029ff297230 */ /* 0x000fc60000004100 */
[-C--:B------:R-:W-:Y:S02]  /*3f00*/  FMUL.FTZ R88, R43, R94.reuse ;  /* 0x0000005e2b587220 */ /* 0x080fe40000410000 */
[C---:B------:R-:W-:Y:S02]  /*3f10*/  FMUL.FTZ R94, R41.reuse, R94 ;  /* 0x0000005e295e7220 */ /* 0x040fe40000410000 */
[-C--:B------:R-:W-:Y:S01]  /*3f20*/  FFMA.FTZ R41, R41, R92.reuse, -R88 ;  /* 0x0000005c29297223 */ /* 0x080fe20000010858 */
[----:B------:R-:W-:Y:S02]  /*3f30*/  IMAD.MOV.U32 R88, RZ, RZ, R42 ;  /* 0x000000ffff587224 */ /* 0x000fe400078e002a */
[----:B------:R-:W-:Y:S01]  /*3f40*/  FFMA.FTZ R43, R43, R92, R94 ;  /* 0x0000005c2b2b7223 */ /* 0x000fe2000001005e */
[--C-:B------:R-:W-:Y:S02]  /*3f50*/  HADD2.F32 R42, -RZ, R40.reuse.H0_H0 ;  /* 0x20000028ff2a7230 */ /* 0x100fe40000004100 */
[----:B------:R-:W-:-:S02]  /*3f60*/  HADD2.F32 R40, -RZ, R40.H1_H1 ;  /* 0x30000028ff287230 */ /* 0x000fc40000004100 */
[----:B------:R-:W-:Y:S01]  /*3f70*/  HADD2.F32 R92, -RZ, R171.H0_H0 ;  /* 0x200000abff5c7230 */ /* 0x000fe20000004100 */
[----:B------:R-:W-:Y:S01]  /*3f80*/  F2FP.F16.F32.PACK_AB R43, R43, R41 ;  /* 0x000000292b2b723e */ /* 0x000fe200000000ff */
[----:B------:R-:W-:-:S03]  /*3f90*/  IMAD.MOV.U32 R41, RZ, RZ, R93 ;  /* 0x000000ffff297224 */ /* 0x000fc600078e005d */
[-C--:B------:R-:W-:Y:S01]  /*3fa0*/  FMUL.FTZ R94, R40, R92.reuse ;  /* 0x0000005c285e7220 */ /* 0x080fe20000410000 */
[----:B------:R-:W-:-:S03]  /*3fb0*/  FMUL.FTZ R92, R42, R92 ;  /* 0x0000005c2a5c7220 */ /* 0x000fc60000410000 */
[-C--:B------:R-:W-:Y:S01]  /*3fc0*/  FFMA.FTZ R42, R42, R91.reuse, -R94 ;  /* 0x0000005b2a2a7223 */ /* 0x080fe2000001085e */
[----:B------:R-:W-:Y:S01]  /*3fd0*/  FFMA.FTZ R40, R40, R91, R92 ;  /* 0x0000005b28287223 */ /* 0x000fe2000001005c */
[--C-:B------:R-:W-:Y:S02]  /*3fe0*/  HADD2.F32 R92, -RZ, R88.reuse.H0_H0 ;  /* 0x20000058ff5c7230 */ /* 0x100fe40000004100 */
[----:B------:R-:W-:Y:S02]  /*3ff0*/  HADD2.F32 R88, -RZ, R88.H1_H1 ;  /* 0x30000058ff587230 */ /* 0x000fe40000004100 */
[----:B------:R-:W-:Y:S01]  /*4000*/  HADD2.F32 R91, -RZ, R169.H1_H1 ;  /* 0x300000a9ff5b7230 */ /* 0x000fe20000004100 */
[----:B------:R-:W-:Y:S02]  /*4010*/  F2FP.F16.F32.PACK_AB R40, R40, R42 ;  /* 0x0000002a2828723e */ /* 0x000fe400000000ff */
[-C--:B------:R-:W-:Y:S01]  /*4020*/  FMUL.FTZ R94, R88, R124.reuse ;  /* 0x0000007c585e7220 */ /* 0x080fe20000410000 */
[----:B------:R-:W-:-:S03]  /*4030*/  FMUL.FTZ R124, R92, R124 ;  /* 0x0000007c5c7c7220 */ /* 0x000fc60000410000 */
[-C--:B------:R-:W-:Y:S01]  /*4040*/  FFMA.FTZ R94, R92, R91.reuse, -R94 ;  /* 0x0000005b5c5e7223 */ /* 0x080fe2000001085e */
[----:B------:R-:W-:-:S05]  /*4050*/  FFMA.FTZ R124, R88, R91, R124 ;  /* 0x0000005b587c7223 */ /* 0x000fca000001007c */
[----:B------:R-:W-:-:S04]  /*4060*/  F2FP.F16.F32.PACK_AB R94, R124, R94 ;  /* 0x0000005e7c5e723e */ /* 0x000fc800000000ff */
[----:B------:R-:W-:-:S07]  /*4070*/  MOV R42, R94 ;  /* 0x0000005e002a7202 */ /* 0x000fce0000000f00 */
.L_x_460:
[----:B------:R-:W-:Y:S05]  /*4080*/  BSYNC B3 ;  /* 0x0000000000037941 */ /* 0x000fea0003800000 */
.L_x_459:
[----:B--2---:R2:W-:Y:S02]  /*4090*/  STG.E.128 desc[UR60][R46.64+0x40], R40 ;  /* 0x000040282e007986 */ /* 0x0045e4000c101d3c */
.L_x_458:
[----:B------:R-:W-:Y:S05]  /*40a0*/  BSYNC B2 ;  /* 0x0000000000027941 */ /* 0x000fea0003800000 */
.L_x_457:
[----:B------:R-:W-:Y:S01]  /*40b0*/  ISETP.NE.AND P3, PT, R34, RZ, PT ;  /* 0x000000ff2200720c */ /* 0x000fe20003f65270 */
[----:B------:R-:W-:-:S12]  /*40c0*/  BSSY B2, `(.L_x_461) ;  /* 0x0000038000027945 */ /* 0x000fd80003800000 */
[----:B------:R-:W-:Y:S05]  /*40d0*/  @!P3 BRA `(.L_x_462) ;  /* 0x0000000000d8b947 */ /* 0x000fea0003800000 */
[----:B-12---:R1:W2:Y:S01]  /*40e0*/  LDS.128 R40, [R39+0x24800] ;  /* 0x0248000027287984 */ /* 0x0062a20000000c00 */
[----:B------:R-:W-:Y:S01]  /*40f0*/  ISETP.GE.AND P3, PT, R206, R126, PT ;  /* 0x0000007ece00720c */ /* 0x000fe20003f66270 */
[----:B------:R-:W-:-:S12]  /*4100*/  BSSY B3, `(.L_x_463) ;  /* 0x0000032000037945 */ /* 0x000fd80003800000 */
[----:B-1----:R-:W-:Y:S05]  /*4110*/  @P3 BRA `(.L_x_464) ;  /* 0x0000000000c03947 */ /* 0x002fea0003800000 */
[----:B------:R-:W-:Y:S01]  /*4120*/  SHF.R.U64 R91, R86, 0x10, R87 ;  /* 0x00000010565b7819 */ /* 0x000fe20000001257 */
[----:B--2---:R-:W-:Y:S01]  /*4130*/  IMAD.MOV.U32 R86, RZ, RZ, R41 ;  /* 0x000000ffff567224 */ /* 0x004fe200078e0029 */
[----:B------:R-:W-:Y:S01]  /*4140*/  SHF.R.U64 R84, R84, 0x10, R85 ;  /* 0x0000001054547819 */ /* 0x000fe20000001255 */
[----:B------:R-:W-:Y:S02]  /*4150*/  HADD2.F32 R92, -RZ, R170.H1_H1 ;  /* 0x300000aaff5c7230 */ /* 0x000fe40000004100 */
[----:B------:R-:W-:Y:S02]  /*4160*/  HADD2.F32 R91, -RZ, R91.H0_H0 ;  /* 0x2000005bff5b7230 */ /* 0x000fe40000004100 */
[--C-:B------:R-:W-:Y:S02]  /*4170*/  HADD2.F32 R41, -RZ, R86.reuse.H1_H1 ;  /* 0x30000056ff297230 */ /* 0x100fe40000004100 */
[----:B------:R-:W-:Y:S02]  /*4180*/  HADD2.F32 R86, -RZ, R86.H0_H0 ;  /* 0x20000056ff567230 */ /* 0x000fe40000004100 */
[----:B------:R-:W-:-:S02]  /*4190*/  HADD2.F32 R84, -RZ, R84.H0_H0 ;  /* 0x20000054ff547230 */ /* 0x000fc40000004100 */
[-C--:B------:R-:W-:Y:S01]  /*41a0*/  FMUL.FTZ R88, R41, R91.reuse ;  /* 0x0000005b29587220 */ /* 0x080fe20000410000 */
[----:B------:R-:W-:-:S03]  /*41b0*/  FMUL.FTZ R91, R86, R91 ;  /* 0x0000005b565b7220 */ /* 0x000fc60000410000 */
[-C--:B------:R-:W-:Y:S01]  /*41c0*/  FFMA.FTZ R88, R86, R84.reuse, -R88 ;  /* 0x0000005456587223 */ /* 0x080fe20000010858 */
[----:B------:R-:W-:Y:S01]  /*41d0*/  SHF.R.U32.HI R86, RZ, 0x10, R87 ;  /* 0x00000010ff567819 */ /* 0x000fe20000011657 */
[----:B------:R-:W-:Y:S01]  /*41e0*/  FFMA.FTZ R91, R41, R84, R91 ;  /* 0x00000054295b7223 */ /* 0x000fe2000001005b */
[----:B------:R-:W-:Y:S01]  /*41f0*/  SHF.R.U32.HI R84, RZ, 0x10, R85 ;  /* 0x00000010ff547819 */ /* 0x000fe20000011655 */
[----:B------:R-:W-:Y:S02]  /*4200*/  IMAD.MOV.U32 R85, RZ, RZ, R40 ;  /* 0x000000ffff557224 */ /* 0x000fe400078e0028 */
[----:B------:R-:W-:Y:S01]  /*4210*/  IMAD.MOV.U32 R40, RZ, RZ, R43 ;  /* 0x000000ffff287224 */ /* 0x000fe200078e002b */
[----:B------:R-:W-:Y:S01]  /*4220*/  F2FP.F16.F32.PACK_AB R88, R91, R88 ;  /* 0x000000585b58723e */ /* 0x000fe200000000ff */
[----:B------:R-:W-:Y:S02]  /*4230*/  HADD2.F32 R43, -RZ, R86.H0_H0 ;  /* 0x20000056ff2b7230 */ /* 0x000fe40000004100 */
[----:B------:R-:W-:-:S02]  /*4240*/  HADD2.F32 R84, -RZ, R84.H0_H0 ;  /* 0x20000054ff547230 */ /* 0x000fc40000004100 */
[--C-:B------:R-:W-:Y:S02]  /*4250*/  HADD2.F32 R41, -RZ, R40.reuse.H1_H1 ;  /* 0x30000028ff297230 */ /* 0x100fe40000004100 */
[----:B------:R-:W-:-:S03]  /*4260*/  HADD2.F32 R40, -RZ, R40.H0_H0 ;  /* 0x20000028ff287230 */ /* 0x000fc60000004100 */
[CC--:B------:R-:W-:Y:S02]  /*4270*/  FMUL.FTZ R86, R41.reuse, R43.reuse ;  /* 0x0000002b29567220 */ /* 0x0c0fe40000410000 */
[C---:B------:R-:W-:Y:S02]  /*4280*/  FMUL.FTZ R43, R40.reuse, R43 ;  /* 0x0000002b282b7220 */ /* 0x040fe40000410000 */
[-C--:B------:R-:W-:Y:S01]  /*4290*/  FFMA.FTZ R40, R40, R84.reuse, -R86 ;  /* 0x0000005428287223 */ /* 0x080fe20000010856 */
[----:B------:R-:W-:Y:S02]  /*42a0*/  HADD2.F32 R86, -RZ, R170.H0_H0 ;  /* 0x200000aaff567230 */ /* 0x000fe40000004100 */
[----:B------:R-:W-:Y:S01]  /*42b0*/  FFMA.FTZ R41, R41, R84, R43 ;  /* 0x0000005429297223 */ /* 0x000fe2000001002b */
[----:B------:R-:W-:Y:S02]  /*42c0*/  IMAD.MOV.U32 R84, RZ, RZ, R42 ;  /* 0x000000ffff547224 */ /* 0x000fe400078e002a */
[----:B------:R-:W-:-:S02]  /*42d0*/  HADD2.F32 R42, -RZ, R85.H1_H1 ;  /* 0x30000055ff2a7230 */ /* 0x000fc40000004100 */
[----:B------:R-:W-:Y:S02]  /*42e0*/  HADD2.F32 R43, -RZ, R85.H0_H0 ;  /* 0x20000055ff2b7230 */ /* 0x000fe40000004100 */
[----:B------:R-:W-:Y:S02]  /*42f0*/  HADD2.F32 R85, -RZ, R168.H0_H0 ;  /* 0x200000a8ff557230 */ /* 0x000fe40000004100 */
        /* <DEDUP_REMOVED lines=11> */
[----:B------:R-:W-:Y:S01]  /*43b0*/  FFMA.FTZ R92, R84, R85, R92 ;  /* 0x00000055545c7223 */ /* 0x000fe2000001005c */
[----:B------:R-:W-:Y:S01]  /*43c0*/  F2FP.F16.F32.PACK_AB R84, R41, R40 ;  /* 0x000000282954723e */ /* 0x000fe200000000ff */
[----:B------:R-:W-:Y:S01]  /*43d0*/  IMAD.MOV.U32 R41, RZ, RZ, R88 ;  /* 0x000000ffff297224 */ /* 0x000fe200078e0058 */
[----:B------:R-:W-:Y:S02]  /*43e0*/  MOV R40, R42 ;  /* 0x0000002a00287202 */ /* 0x000fe40000000f00 */
[----:B------:R-:W-:Y:S01]  /*43f0*/  F2FP.F16.F32.PACK_AB R87, R92, R87 ;  /* 0x000000575c57723e */ /* 0x000fe200000000ff */
[----:B------:R-:W-:-:S04]  /*4400*/  IMAD.MOV.U32 R43, RZ, RZ, R84 ;  /* 0x000000ffff2b7224 */ /* 0x000fc800078e0054 */
[----:B------:R-:W-:-:S07]  /*4410*/  IMAD.MOV.U32 R42, RZ, RZ, R87 ;  /* 0x000000ffff2a7224 */ /* 0x000fce00078e0057 */
.L_x_464:
[----:B------:R-:W-:Y:S05]  /*4420*/  BSYNC B3 ;  /* 0x0000000000037941 */ /* 0x000fea0003800000 */
.L_x_463:
[----:B--2---:R3:W-:Y:S02]  /*4430*/  STG.E.128 desc[UR60][R46.64+0x80], R40 ;  /* 0x000080282e007986 */ /* 0x0047e4000c101d3c */
.L_x_462:
[----:B------:R-:W-:Y:S05]  /*4440*/  BSYNC B2 ;  /* 0x0000000000027941 */ /* 0x000fea0003800000 */
.L_x_461:
[----:B------:R-:W-:Y:S01]  /*4450*/  ISETP.NE.AND P3, PT, R35, RZ, PT ;  /* 0x000000ff2300720c */ /* 0x000fe20003f65270 */
[----:B------:R-:W-:-:S12]  /*4460*/  BSSY B2, `(.L_x_465) ;  /* 0x0000037000027945 */ /* 0x000fd80003800000 */
[----:B------:R-:W-:Y:S05]  /*4470*/  @!P3 BRA `(.L_x_466) ;  /* 0x0000000000d4b947 */ /* 0x000fea0003800000 */
[----:B-123--:R1:W2:Y:S01]  /*4480*/  LDS.128 R40, [R96+0x24800] ;  /* 0x0248000060287984 */ /* 0x00e2a20000000c00 */
[----:B------:R-:W-:Y:S01]  /*4490*/  ISETP.GE.AND P3, PT, R208, R126, PT ;  /* 0x0000007ed000720c */ /* 0x000fe20003f66270 */
[----:B------:R-:W-:-:S12]  /*44a0*/  BSSY B3, `(.L_x_467) ;  /* 0x0000031000037945 */ /* 0x000fd80003800000 */
[----:B-1----:R-:W-:Y:S05]  /*44b0*/  @P3 BRA `(.L_x_468) ;  /* 0x0000000000bc3947 */ /* 0x002fea0003800000 */
[----:B------:R-:W-:Y:S01]  /*44c0*/  SHF.R.U64 R85, R82, 0x10, R83 ;  /* 0x0000001052557819 */ /* 0x000fe20000001253 */
[----:B--2---:R-:W-:Y:S01]  /*44d0*/  IMAD.MOV.U32 R82, RZ, RZ, R41 ;  /* 0x000000ffff527224 */ /* 0x004fe200078e0029 */
[----:B------:R-:W-:-:S03]  /*44e0*/  SHF.R.U64 R80, R80, 0x10, R81 ;  /* 0x0000001050507819 */ /* 0x000fc60000001251 */
[----:B------:R-:W-:Y:S02]  /*44f0*/  HADD2.F32 R85, -RZ, R85.H0_H0 ;  /* 0x20000055ff557230 */ /* 0x000fe40000004100 */
[--C-:B------:R-:W-:Y:S02]  /*4500*/  HADD2.F32 R41, -RZ, R82.reuse.H1_H1 ;  /* 0x30000052ff297230 */ /* 0x100fe40000004100 */
[----:B------:R-:W-:Y:S02]  /*4510*/  HADD2.F32 R82, -RZ, R82.H0_H0 ;  /* 0x20000052ff527230 */ /* 0x000fe40000004100 */
[----:B------:R-:W-:Y:S02]  /*4520*/  HADD2.F32 R80, -RZ, R80.H0_H0 ;  /* 0x20000050ff507230 */ /* 0x000fe40000004100 */
[-C--:B------:R-:W-:Y:S01]  /*4530*/  FMUL.FTZ R84, R41, R85.reuse ;  /* 0x0000005529547220 */ /* 0x080fe20000410000 */
[----:B------:R-:W-:-:S03]  /*4540*/  FMUL.FTZ R85, R82, R85 ;  /* 0x0000005552557220 */ /* 0x000fc60000410000 */
[-C--:B------:R-:W-:Y:S01]  /*4550*/  FFMA.FTZ R84, R82, R80.reuse, -R84 ;  /* 0x0000005052547223 */ /* 0x080fe20000010854 */
[----:B------:R-:W-:Y:S01]  /*4560*/  FFMA.FTZ R85, R41, R80, R85 ;  /* 0x0000005029557223 */ /* 0x000fe20000010055 */
[----:B------:R-:W-:Y:S02]  /*4570*/  SHF.R.U32.HI R80, RZ, 0x10, R81 ;  /* 0x00000010ff507819 */ /* 0x000fe40000011651 */
[----:B------:R-:W-:Y:S01]  /*4580*/  MOV R81, R43 ;  /* 0x0000002b00517202 */ /* 0x000fe20000000f00 */
[----:B------:R-:W-:Y:S01]  /*4590*/  IMAD.MOV.U32 R43, RZ, RZ, R40 ;  /* 0x000000ffff2b7224 */ /* 0x000fe200078e0028 */
[----:B------:R-:W-:Y:S01]  /*45a0*/  SHF.R.U32.HI R41, RZ, 0x10, R83 ;  /* 0x00000010ff297819 */ /* 0x000fe20000011653 */
[----:B------:R-:W-:Y:S01]  /*45b0*/  HADD2.F32 R80, -RZ, R80.H0_H0 ;  /* 0x20000050ff507230 */ /* 0x000fe20000004100 */
[----:B------:R-:W-:Y:S01]  /*45c0*/  F2FP.F16.F32.PACK_AB R84, R85, R84 ;  /* 0x000000545554723e */ /* 0x000fe200000000ff */
[----:B------:R-:W-:Y:S02]  /*45d0*/  HADD2.F32 R40, -RZ, R81.H1_H1 ;  /* 0x30000051ff287230 */ /* 0x000fe40000004100 */
[----:B------:R-:W-:-:S02]  /*45e0*/  HADD2.F32 R41, -RZ, R41.H0_H0 ;  /* 0x20000029ff297230 */ /* 0x000fc40000004100 */
[----:B------:R-:W-:-:S03]  /*45f0*/  HADD2.F32 R81, -RZ, R81.H0_H0 ;  /* 0x20000051ff517230 */ /* 0x000fc60000004100 */
[CC--:B------:R-:W-:Y:S02]  /*4600*/  FMUL.FTZ R82, R40.reuse, R41.reuse ;  /* 0x0000002928527220 */ /* 0x0c0fe40000410000 */
[C---:B------:R-:W-:Y:S02]  /*4610*/  FMUL.FTZ R83, R81.reuse, R41 ;  /* 0x0000002951537220 */ /* 0x040fe40000410000 */
[-C--:B------:R-:W-:Y:S01]  /*4620*/  FFMA.FTZ R41, R81, R80.reuse, -R82 ;  /* 0x0000005051297223 */ /* 0x080fe20000010852 */
[----:B------:R-:W-:Y:S02]  /*4630*/  HADD2.F32 R81, -RZ, R167.H1_H1 ;  /* 0x300000a7ff517230 */ /* 0x000fe40000004100 */
[----:B------:R-:W-:Y:S01]  /*4640*/  FFMA.FTZ R40, R40, R80, R83 ;  /* 0x0000005028287223 */ /* 0x000fe20000010053 */
[--C-:B------:R-:W-:Y:S02]  /*4650*/  HADD2.F32 R80, -RZ, R43.reuse.H1_H1 ;  /* 0x3000002bff507230 */ /* 0x100fe40000004100 */
[----:B------:R-:W-:-:S02]  /*4660*/  HADD2.F32 R43, -RZ, R43.H0_H0 ;  /* 0x2000002bff2b7230 */ /* 0x000fc40000004100 */
[----:B------:R-:W-:Y:S02]  /*4670*/  HADD2.F32 R82, -RZ, R166.H1_H1 ;  /* 0x300000a6ff527230 */ /* 0x000fe40000004100 */
[-C--:B------:R-:W-:Y:S01]  /*4680*/  FMUL.FTZ R83, R80, R81.reuse ;  /* 0x0000005150537220 */ /* 0x080fe20000410000 */
[----:B------:R-:W-:-:S03]  /*4690*/  FMUL.FTZ R81, R43, R81 ;  /* 0x000000512b517220 */ /* 0x000fc60000410000 */
[-C--:B------:R-:W-:Y:S01]  /*46a0*/  FFMA.FTZ R43, R43, R82.reuse, -R83 ;  /* 0x000000522b2b7223 */ /* 0x080fe20000010853 */
[--C-:B------:R-:W-:Y:S02]  /*46b0*/  HADD2.F32 R83, -RZ, R42.reuse.H0_H0 ;  /* 0x2000002aff537230 */ /* 0x100fe40000004100 */
[----:B------:R-:W-:Y:S01]  /*46c0*/  FFMA.FTZ R80, R80, R82, R81 ;  /* 0x0000005250507223 */ /* 0x000fe20000010051 */
[----:B------:R-:W-:Y:S02]  /*46d0*/  HADD2.F32 R82, -RZ, R167.H0_H0 ;  /* 0x200000a7ff527230 */ /* 0x000fe40000004100 */
[----:B------:R-:W-:Y:S02]  /*46e0*/  HADD2.F32 R81, -RZ, R42.H1_H1 ;  /* 0x3000002aff517230 */ /* 0x000fe40000004100 */
[----:B------:R-:W-:Y:S01]  /*46f0*/  HADD2.F32 R42, -RZ, R166.H0_H0 ;  /* 0x200000a6ff2a7230 */ /* 0x000fe20000004100 */
[----:B------:R-:W-:Y:S02]  /*4700*/  F2FP.F16.F32.PACK_AB R43, R80, R43 ;  /* 0x0000002b502b723e */ /* 0x000fe400000000ff */
[-C--:B------:R-:W-:Y:S01]  /*4710*/  FMUL.FTZ R86, R81, R82.reuse ;  /* 0x0000005251567220 */ /* 0x080fe20000410000 */
[----:B------:R-:W-:-:S03]  /*4720*/  FMUL.FTZ R82, R83, R82 ;  /* 0x0000005253527220 */ /* 0x000fc60000410000 */
[-C--:B------:R-:W-:Y:S01]  /*4730*/  FFMA.FTZ R86, R83, R42.reuse, -R86 ;  /* 0x0000002a53567223 */ /* 0x080fe20000010856 */
[----:B------:R-:W-:Y:S01]  /*4740*/  FFMA.FTZ R82, R81, R42, R82 ;  /* 0x0000002a51527223 */ /* 0x000fe20000010052 */
[----:B------:R-:W-:Y:S01]  /*4750*/  F2FP.F16.F32.PACK_AB R42, R40, R41 ;  /* 0x00000029282a723e */ /* 0x000fe200000000ff */
[----:B------:R-:W-:Y:S02]  /*4760*/  IMAD.MOV.U32 R40, RZ, RZ, R43 ;  /* 0x000000ffff287224 */ /* 0x000fe400078e002b */
[----:B------:R-:W-:Y:S01]  /*4770*/  IMAD.MOV.U32 R41, RZ, RZ, R84 ;  /* 0x000000ffff297224 */ /* 0x000fe200078e0054 */
[----:B------:R-:W-:Y:S01]  /*4780*/  F2FP.F16.F32.PACK_AB R82, R82, R86 ;  /* 0x000000565252723e */ /* 0x000fe200000000ff */
[----:B------:R-:W-:-:S03]  /*4790*/  IMAD.MOV.U32 R43, RZ, RZ, R42 ;  /* 0x000000ffff2b7224 */ /* 0x000fc600078e002a */
[----:B------:R-:W-:-:S07]  /*47a0*/  MOV R42, R82 ;  /* 0x00000052002a7202 */ /* 0x000fce0000000f00 */
.L_x_468:
[----:B------:R-:W-:Y:S05]  /*47b0*/  BSYNC B3 ;  /* 0x0000000000037941 */ /* 0x000fea0003800000 */
.L_x_467:
[----:B--2---:R4:W-:Y:S02]  /*47c0*/  STG.E.128 desc[UR60][R46.64+0xc0], R40 ;  /* 0x0000c0282e007986 */ /* 0x0049e4000c101d3c */
.L_x_466:
[----:B------:R-:W-:Y:S05]  /*47d0*/  BSYNC B2 ;  /* 0x0000000000027941 */ /* 0x000fea0003800000 */
.L_x_465:
[----:B------:R-:W-:Y:S01]  /*47e0*/  ISETP.NE.AND P3, PT, R36, RZ, PT ;  /* 0x000000ff2400720c */ /* 0x000fe20003f65270 */
[----:B------:R-:W-:-:S12]  /*47f0*/  BSSY B2, `(.L_x_469) ;  /* 0x0000034000027945 */ /* 0x000fd80003800000 */
[----:B------:R-:W-:Y:S05]  /*4800*/  @!P3 BRA `(.L_x_470) ;  /* 0x0000000000c8b947 */ /* 0x000fea0003800000 */
[----:B-1234-:R1:W2:Y:S01]  /*4810*/  LDS.128 R40, [R39+0x28000] ;  /* 0x0280000027287984 */ /* 0x01e2a20000000c00 */
[----:B------:R-:W-:Y:S01]  /*4820*/  ISETP.GE.AND P3, PT, R205, R126, PT ;  /* 0x0000007ecd00720c */ /* 0x000fe20003f66270 */
[----:B------:R-:W-:-:S12]  /*4830*/  BSSY B3, `(.L_x_471) ;  /* 0x000002e000037945 */ /* 0x000fd80003800000 */
[----:B-1----:R-:W-:Y:S05]  /*4840*/  @P3 BRA `(.L_x_472) ;  /* 0x0000000000b03947 */ /* 0x002fea0003800000 */
[--C-:B------:R-:W-:Y:S01]  /*4850*/  SHF.R.U64 R78, R78, 0x10, R79.reuse ;  /* 0x000000104e4e7819 */ /* 0x100fe2000000124f */
[--C-:B--2---:R-:W-:Y:S01]  /*4860*/  HADD2.F32 R80, -RZ, R41.reuse.H1_H1 ;  /* 0x30000029ff507230 */ /* 0x104fe20000004100 */
[----:B------:R-:W-:Y:S01]  /*4870*/  SHF.R.U32.HI R79, RZ, 0x10, R79 ;  /* 0x00000010ff4f7819 */ /* 0x000fe2000001164f */
[----:B------:R-:W-:Y:S01]  /*4880*/  HADD2.F32 R41, -RZ, R41.H0_H0 ;  /* 0x20000029ff297230 */ /* 0x000fe20000004100 */
[--C-:B------:R-:W-:Y:S01]  /*4890*/  SHF.R.U64 R76, R76, 0x10, R77.reuse ;  /* 0x000000104c4c7819 */ /* 0x100fe2000000124d */
[----:B------:R-:W-:Y:S01]  /*48a0*/  HADD2.F32 R78, -RZ, R78.H0_H0 ;  /* 0x2000004eff4e7230 */ /* 0x000fe20000004100 */
[----:B------:R-:W-:Y:S01]  /*48b0*/  SHF.R.U32.HI R77, RZ, 0x10, R77 ;  /* 0x00000010ff4d7819 */ /* 0x000fe2000001164d */
[----:B------:R-:W-:Y:S02]  /*48c0*/  HADD2.F32 R79, -RZ, R79.H0_H0 ;  /* 0x2000004fff4f7230 */ /* 0x000fe40000004100 */
[----:B------:R-:W-:Y:S02]  /*48d0*/  HADD2.F32 R81, -RZ, R43.H1_H1 ;  /* 0x3000002bff517230 */ /* 0x000fe40000004100 */
[----:B------:R-:W-:Y:S01]  /*48e0*/  FMUL.FTZ R83, R41, R78 ;  /* 0x0000004e29537220 */ /* 0x000fe20000410000 */
[----:B------:R-:W-:-:S02]  /*48f0*/  HADD2.F32 R82, -RZ, R77.H0_H0 ;  /* 0x2000004dff527230 */ /* 0x000fc40000004100 */
[C---:B------:R-:W-:Y:S01]  /*4900*/  FMUL.FTZ R77, R80.reuse, R78 ;  /* 0x0000004e504d7220 */ /* 0x040fe20000410000 */
[----:B------:R-:W-:Y:S02]  /*4910*/  HADD2.F32 R76, -RZ, R76.H0_H0 ;  /* 0x2000004cff4c7230 */ /* 0x000fe40000004100 */
[-C--:B------:R-:W-:Y:S01]  /*4920*/  FMUL.FTZ R78, R81, R79.reuse ;  /* 0x0000004f514e7220 */ /* 0x080fe20000410000 */
[----:B------:R-:W-:Y:S02]  /*4930*/  HADD2.F32 R43, -RZ, R43.H0_H0 ;  /* 0x2000002bff2b7230 */ /* 0x000fe40000004100 */
[-C--:B------:R-:W-:Y:S01]  /*4940*/  FFMA.FTZ R77, R41, R76.reuse, -R77 ;  /* 0x0000004c294d7223 */ /* 0x080fe2000001084d */
[----:B------:R-:W-:Y:S02]  /*4950*/  FFMA.FTZ R83, R80, R76, R83 ;  /* 0x0000004c50537223 */ /* 0x000fe40000010053 */
[C---:B------:R-:W-:Y:S01]  /*4960*/  FMUL.FTZ R79, R43.reuse, R79 ;  /* 0x0000004f2b4f7220 */ /* 0x040fe20000410000 */
[----:B------:R-:W-:Y:S01]  /*4970*/  FFMA.FTZ R78, R43, R82, -R78 ;  /* 0x000000522b4e7223 */ /* 0x000fe2000001084e */
[----:B------:R-:W-:-:S02]  /*4980*/  HADD2.F32 R41, -RZ, R165.H1_H1 ;  /* 0x300000a5ff297230 */ /* 0x000fc40000004100 */
[----:B------:R-:W-:Y:S02]  /*4990*/  HADD2.F32 R43, -RZ, R164.H0_H0 ;  /* 0x200000a4ff2b7230 */ /* 0x000fe40000004100 */
[----:B------:R-:W-:Y:S01]  /*49a0*/  FFMA.FTZ R79, R81, R82, R79 ;  /* 0x00000052514f7223 */ /* 0x000fe2000001004f */
[----:B------:R-:W-:Y:S01]  /*49b0*/  HADD2.F32 R80, -RZ, R42.H1_H1 ;  /* 0x3000002aff507230 */ /* 0x000fe20000004100 */
[----:B------:R-:W-:Y:S01]  /*49c0*/  F2FP.F16.F32.PACK_AB R77, R83, R77 ;  /* 0x0000004d534d723e */ /* 0x000fe200000000ff */
[----:B------:R-:W-:Y:S02]  /*49d0*/  HADD2.F32 R165, -RZ, R165.H0_H0 ;  /* 0x200000a5ffa57230 */ /* 0x000fe40000004100 */
[----:B------:R-:W-:Y:S02]  /*49e0*/  HADD2.F32 R76, -RZ, R40.H1_H1 ;  /* 0x30000028ff4c7230 */ /* 0x000fe40000004100 */
[----:B------:R-:W-:Y:S01]  /*49f0*/  FMUL.FTZ R84, R80, R43 ;  /* 0x0000002b50547220 */ /* 0x000fe20000410000 */
[----:B------:R-:W-:Y:S01]  /*4a00*/  HADD2.F32 R42, -RZ, R42.H0_H0 ;  /* 0x2000002aff2a7230 */ /* 0x000fe20000004100 */
[----:B------:R-:W-:Y:S01]  /*4a10*/  F2FP.F16.F32.PACK_AB R78, R79, R78 ;  /* 0x0000004e4f4e723e */ /* 0x000fe200000000ff */
[----:B------:R-:W-:-:S02]  /*4a20*/  HADD2.F32 R40, -RZ, R40.H0_H0 ;  /* 0x20000028ff287230 */ /* 0x000fc40000004100 */
[----:B------:R-:W-:Y:S01]  /*4a30*/  FMUL.FTZ R81, R76, R165 ;  /* 0x000000a54c517220 */ /* 0x000fe20000410000 */
[----:B------:R-:W-:Y:S02]  /*4a40*/  HADD2.F32 R82, -RZ, R163.H1_H1 ;  /* 0x300000a3ff527230 */ /* 0x000fe40000004100 */
[----:B------:R-:W-:Y:S01]  /*4a50*/  FMUL.FTZ R43, R42, R43 ;  /* 0x0000002b2a2b7220 */ /* 0x000fe20000410000 */
[C---:B------:R-:W-:Y:S01]  /*4a60*/  FMUL.FTZ R165, R40.reuse, R165 ;  /* 0x000000a528a57220 */ /* 0x040fe20000410000 */
[-C--:B------:R-:W-:Y:S01]  /*4a70*/  FFMA.FTZ R81, R40, R41.reuse, -R81 ;  /* 0x0000002928517223 */ /* 0x080fe20000010851 */
[-C--:B------:R-:W-:Y:S01]  /*4a80*/  FFMA.FTZ R84, R42, R82.reuse, -R84 ;  /* 0x000000522a547223 */ /* 0x080fe20000010854 */
[----:B------:R-:W-:Y:S01]  /*4a90*/  FFMA.FTZ R43, R80, R82, R43 ;  /* 0x00000052502b7223 */ /* 0x000fe2000001002b */
[----:B------:R-:W-:Y:S01]  /*4aa0*/  FFMA.FTZ R165, R76, R41, R165 ;  /* 0x000000294ca57223 */ /* 0x000fe200000100a5 */
[----:B------:R-:W-:-:S03]  /*4ab0*/  IMAD.MOV.U32 R41, RZ, RZ, R77 ;  /* 0x000000ffff297224 */ /* 0x000fc600078e004d */
[----:B------:R-:W-:Y:S02]  /*4ac0*/  F2FP.F16.F32.PACK_AB R43, R43, R84 ;  /* 0x000000542b2b723e */ /* 0x000fe400000000ff */
[----:B------:R-:W-:-:S03]  /*4ad0*/  F2FP.F16.F32.PACK_AB R81, R165, R81 ;  /* 0x00000051a551723e */ /* 0x000fc600000000ff */
[----:B------:R-:W-:Y:S02]  /*4ae0*/  IMAD.MOV.U32 R42, RZ, RZ, R43 ;  /* 0x000000ffff2a7224 */ /* 0x000fe400078e002b */
[----:B------:R-:W-:Y:S02]  /*4af0*/  IMAD.MOV.U32 R40, RZ, RZ, R81 ;  /* 0x000000ffff287224 */ /* 0x000fe400078e0051 */
[----:B------:R-:W-:-:S07]  /*4b00*/  IMAD.MOV.U32 R43, RZ, RZ, R78 ;  /* 0x000000ffff2b7224 */ /* 0x000fce00078e004e */
.L_x_472:
[----:B------:R-:W-:Y:S05]  /*4b10*/  BSYNC B3 ;  /* 0x0000000000037941 */ /* 0x000fea0003800000 */
.L_x_471:
[----:B--2---:R1:W-:Y:S02]  /*4b20*/  STG.E.128 desc[UR60][R46.64+0x100], R40 ;  /* 0x000100282e007986 */ /* 0x0043e4000c101d3c */
.L_x_470:
[----:B------:R-:W-:Y:S05]  /*4b30*/  BSYNC B2 ;  /* 0x0000000000027941 */ /* 0x000fea0003800000 */
.L_x_469:
[----:B------:R-:W-:-:S13]  /*4b40*/  ISETP.NE.AND P3, PT, R37, RZ, PT ;  /* 0x000000ff2500720c */ /* 0x000fda0003f65270 */
        /* <DEDUP_REMOVED lines=16> */
[----:B------:R-:W-:Y:S02]  /*4c50*/  HADD2.F32 R78, -RZ, R73.H0_H0 ;  /* 0x20000049ff4e7230 */ /* 0x000fe40000004100 */
[C---:B------:R-:W-:Y:S01]  /*4c60*/  FMUL.FTZ R73, R76.reuse, R74 ;  /* 0x0000004a4c497220 */ /* 0x040fe20000410000 */
[----:B------:R-:W-:Y:S02]  /*4c70*/  HADD2.F32 R43, -RZ, R43.H0_H0 ;  /* 0x2000002bff2b7230 */ /* 0x000fe40000004100 */
[-C--:B------:R-:W-:Y:S01]  /*4c80*/  FMUL.FTZ R74, R77, R75.reuse ;  /* 0x0000004b4d4a7220 */ /* 0x080fe20000410000 */
[-C--:B------:R-:W-:Y:S01]  /*4c90*/  FFMA.FTZ R79, R76, R72.reuse, R79 ;  /* 0x000000484c4f7223 */ /* 0x080fe2000001004f */
[----:B------:R-:W-:Y:S01]  /*4ca0*/  FFMA.FTZ R73, R41, R72, -R73 ;  /* 0x0000004829497223 */ /* 0x000fe20000010849 */
[----:B------:R-:W-:Y:S02]  /*4cb0*/  HADD2.F32 R72, -RZ, R40.H1_H1 ;  /* 0x30000028ff487230 */ /* 0x000fe40000004100 */
[C---:B------:R-:W-:Y:S01]  /*4cc0*/  FMUL.FTZ R75, R43.reuse, R75 ;  /* 0x0000004b2b4b7220 */ /* 0x040fe20000410000 */
[----:B------:R-:W-:Y:S01]  /*4cd0*/  FFMA.FTZ R74, R43, R78, -R74 ;  /* 0x0000004e2b4a7223 */ /* 0x000fe2000001084a */
[----:B------:R-:W-:Y:S01]  /*4ce0*/  HADD2.F32 R43, -RZ, R162.H0_H0 ;  /* 0x200000a2ff2b7230 */ /* 0x000fe20000004100 */
[----:B------:R-:W-:Y:S01]  /*4cf0*/  F2FP.F16.F32.PACK_AB R73, R79, R73 ;  /* 0x000000494f49723e */ /* 0x000fe200000000ff */
[----:B------:R-:W-:-:S02]  /*4d00*/  HADD2.F32 R40, -RZ, R40.H0_H0 ;  /* 0x20000028ff287230 */ /* 0x000fc40000004100 */
[----:B------:R-:W-:Y:S01]  /*4d10*/  FFMA.FTZ R75, R77, R78, R75 ;  /* 0x0000004e4d4b7223 */ /* 0x000fe2000001004b */
[----:B------:R-:W-:Y:S02]  /*4d20*/  HADD2.F32 R162, -RZ, R162.H1_H1 ;  /* 0x300000a2ffa27230 */ /* 0x000fe40000004100 */
[-C--:B------:R-:W-:Y:S01]  /*4d30*/  FMUL.FTZ R77, R72, R43.reuse ;  /* 0x0000002b484d7220 */ /* 0x080fe20000410000 */
[--C-:B------:R-:W-:Y:S02]  /*4d40*/  HADD2.F32 R76, -RZ, R42.reuse.H1_H1 ;  /* 0x3000002aff4c7230 */ /* 0x100fe40000004100 */
[----:B------:R-:W-:Y:S01]  /*4d50*/  FMUL.FTZ R78, R40, R43 ;  /* 0x0000002b284e7220 */ /* 0x000fe20000410000 */
[----:B------:R-:W-:Y:S01]  /*4d60*/  HADD2.F32 R42, -RZ, R42.H0_H0 ;  /* 0x2000002aff2a7230 */ /* 0x000fe20000004100 */
[----:B------:R-:W-:Y:S01]  /*4d70*/  F2FP.F16.F32.PACK_AB R74, R75, R74 ;  /* 0x0000004a4b4a723e */ /* 0x000fe200000000ff */
[--C-:B------:R-:W-:Y:S02]  /*4d80*/  HADD2.F32 R41, -RZ, R161.reuse.H0_H0 ;  /* 0x200000a1ff297230 */ /* 0x100fe40000004100 */
[----:B------:R-:W-:Y:S01]  /*4d90*/  FMUL.FTZ R43, R76, R162 ;  /* 0x000000a24c2b7220 */ /* 0x000fe20000410000 */
[----:B------:R-:W-:-:S02]  /*4da0*/  HADD2.F32 R161, -RZ, R161.H1_H1 ;  /* 0x300000a1ffa17230 */ /* 0x000fc40000004100 */
[----:B------:R-:W-:Y:S01]  /*4db0*/  FMUL.FTZ R162, R42, R162 ;  /* 0x000000a22aa27220 */ /* 0x000fe20000410000 */
[-C--:B------:R-:W-:Y:S01]  /*4dc0*/  FFMA.FTZ R77, R40, R41.reuse, -R77 ;  /* 0x00000029284d7223 */ /* 0x080fe2000001084d */
[----:B------:R-:W-:Y:S01]  /*4dd0*/  FFMA.FTZ R78, R72, R41, R78 ;  /* 0x00000029484e7223 */ /* 0x000fe2000001004e */
[-C--:B------:R-:W-:Y:S01]  /*4de0*/  FFMA.FTZ R43, R42, R161.reuse, -R43 ;  /* 0x000000a12a2b7223 */ /* 0x080fe2000001082b */
[----:B------:R-:W-:Y:S01]  /*4df0*/  FFMA.FTZ R162, R76, R161, R162 ;  /* 0x000000a14ca27223 */ /* 0x000fe200000100a2 */
[----:B------:R-:W-:Y:S02]  /*4e00*/  IMAD.MOV.U32 R41, RZ, RZ, R73 ;  /* 0x000000ffff297224 */ /* 0x000fe400078e0049 */
[----:B------:R-:W-:Y:S02]  /*4e10*/  F2FP.F16.F32.PACK_AB R77, R78, R77 ;  /* 0x0000004d4e4d723e */ /* 0x000fe400000000ff */
[----:B------:R-:W-:Y:S02]  /*4e20*/  F2FP.F16.F32.PACK_AB R43, R162, R43 ;  /* 0x0000002ba22b723e */ /* 0x000fe400000000ff */
[----:B------:R-:W-:-:S03]  /*4e30*/  MOV R40, R77 ;  /* 0x0000004d00287202 */ /* 0x000fc60000000f00 */
[----:B------:R-:W-:Y:S02]  /*4e40*/  IMAD.MOV.U32 R42, RZ, RZ, R43 ;  /* 0x000000ffff2a7224 */ /* 0x000fe400078e002b */
[----:B------:R-:W-:-:S07]  /*4e50*/  IMAD.MOV.U32 R43, RZ, RZ, R74 ;  /* 0x000000ffff2b7224 */ /* 0x000fce00078e004a */
.L_x_474:
[----:B------:R-:W-:Y:S05]  /*4e60*/  BSYNC B2 ;  /* 0x0000000000027941 */ /* 0x000fea0003800000 */
.L_x_473:
[----:B--2---:R1:W-:Y:S02]  /*4e70*/  STG.E.128 desc[UR60][R46.64+0x140], R40 ;  /* 0x000140282e007986 */ /* 0x0043e4000c101d3c */
.L_x_452:
[----:B------:R-:W-:Y:S05]  /*4e80*/  BSYNC B1 ;  /* 0x0000000000017941 */ /* 0x000fea0003800000 */
.L_x_451:
[----:B------:R-:W-:Y:S05]  /*4e90*/  @P4 BRA `(.L_x_475) ;  /* 0x0000005000ac4947 */ /* 0x000fea0003800000 */
        /* <DEDUP_REMOVED lines=8> */
[----:B------:R-:W-:Y:S01]  /*4f20*/  HADD2.F32 R163, -RZ, R163.H0_H0 ;  /* 0x200000a3ffa37230 */ /* 0x000fe20000004100 */
[----:B------:R-:W-:Y:S01]  /*4f30*/  SHF.R.U32.HI R70, RZ, 0x10, R71 ;  /* 0x00000010ff467819 */ /* 0x000fe20000011647 */
[----:B--2---:R-:W-:Y:S01]  /*4f40*/  HADD2.F32 R71, -RZ, R43.H1_H1 ;  /* 0x3000002bff477230 */ /* 0x004fe20000004100 */
[--C-:B------:R-:W-:Y:S01]  /*4f50*/  SHF.R.U64 R46, R68, 0x10, R69.reuse ;  /* 0x00000010442e7819 */ /* 0x100fe20000001245 */
[----:B------:R-:W-:Y:S01]  /*4f60*/  HADD2.F32 R47, -RZ, R47.H0_H0 ;  /* 0x2000002fff2f7230 */ /* 0x000fe20000004100 */
[----:B------:R-:W-:Y:S01]  /*4f70*/  SHF.R.U32.HI R68, RZ, 0x10, R69 ;  /* 0x00000010ff447819 */ /* 0x000fe20000011645 */
[--C-:B------:R-:W-:Y:S02]  /*4f80*/  HADD2.F32 R69, -RZ, R41.reuse.H1_H1 ;  /* 0x30000029ff457230 */ /* 0x100fe40000004100 */
[----:B------:R-:W-:Y:S02]  /*4f90*/  HADD2.F32 R41, -RZ, R41.H0_H0 ;  /* 0x20000029ff297230 */ /* 0x000fe40000004100 */
[----:B------:R-:W-:-:S02]  /*4fa0*/  HADD2.F32 R70, -RZ, R70.H0_H0 ;  /* 0x20000046ff467230 */ /* 0x000fc40000004100 */
[----:B------:R-:W-:Y:S02]  /*4fb0*/  HADD2.F32 R72, -RZ, R68.H0_H0 ;  /* 0x20000044ff487230 */ /* 0x000fe40000004100 */
[-C--:B------:R-:W-:Y:S01]  /*4fc0*/  FMUL.FTZ R68, R69, R47.reuse ;  /* 0x0000002f45447220 */ /* 0x080fe20000410000 */
[----:B------:R-:W-:Y:S02]  /*4fd0*/  HADD2.F32 R46, -RZ, R46.H0_H0 ;  /* 0x2000002eff2e7230 */ /* 0x000fe40000004100 */
[----:B------:R-:W-:Y:S01]  /*4fe0*/  FMUL.FTZ R73, R41, R47 ;  /* 0x0000002f29497220 */ /* 0x000fe20000410000 */
[----:B------:R-:W-:Y:S02]  /*4ff0*/  HADD2.F32 R43, -RZ, R43.H0_H0 ;  /* 0x2000002bff2b7230 */ /* 0x000fe40000004100 */
[----:B------:R-:W-:Y:S01]  /*5000*/  FMUL.FTZ R47, R71, R70 ;  /* 0x00000046472f7220 */ /* 0x000fe20000410000 */
[----:B------:R-:W-:Y:S02]  /*5010*/  HADD2.F32 R164, -RZ, R164.H1_H1 ;  /* 0x300000a4ffa47230 */ /* 0x000fe40000004100 */
[-C--:B------:R-:W-:Y:S01]  /*5020*/  FFMA.FTZ R68, R41, R46.reuse, -R68 ;  /* 0x0000002e29447223 */ /* 0x080fe20000010844 */
[----:B------:R-:W-:Y:S01]  /*5030*/  FFMA.FTZ R73, R69, R46, R73 ;  /* 0x0000002e45497223 */ /* 0x000fe20000010049 */
[C---:B------:R-:W-:Y:S01]  /*5040*/  FMUL.FTZ R70, R43.reuse, R70 ;  /* 0x000000462b467220 */ /* 0x040fe20000410000 */
[----:B------:R-:W-:Y:S01]  /*5050*/  FFMA.FTZ R47, R43, R72, -R47 ;  /* 0x000000482b2f7223 */ /* 0x000fe2000001082f */
[----:B------:R-:W-:-:S02]  /*5060*/  HADD2.F32 R43, -RZ, R40.H1_H1 ;  /* 0x30000028ff2b7230 */ /* 0x000fc40000004100 */
[----:B------:R-:W-:Y:S02]  /*5070*/  HADD2.F32 R46, -RZ, R42.H1_H1 ;  /* 0x3000002aff2e7230 */ /* 0x000fe40000004100 */
[----:B------:R-:W-:Y:S01]  /*5080*/  FFMA.FTZ R70, R71, R72, R70 ;  /* 0x0000004847467223 */ /* 0x000fe20000010046 */
[----:B------:R-:W-:Y:S02]  /*5090*/  HADD2.F32 R40, -RZ, R40.H0_H0 ;  /* 0x20000028ff287230 */ /* 0x000fe40000004100 */
[-C--:B------:R-:W-:Y:S01]  /*50a0*/  FMUL.FTZ R69, R43, R163.reuse ;  /* 0x000000a32b457220 */ /* 0x080fe20000410000 */
[----:B------:R-:W-:Y:S02]  /*50b0*/  HADD2.F32 R42, -RZ, R42.H0_H0 ;  /* 0x2000002aff2a7230 */ /* 0x000fe40000004100 */
[----:B------:R-:W-:Y:S01]  /*50c0*/  FMUL.FTZ R71, R46, R164 ;  /* 0x000000a42e477220 */ /* 0x000fe20000410000 */
        /* <DEDUP_REMOVED lines=8> */
[----:B------:R-:W-:Y:S02]  /*5150*/  F2FP.F16.F32.PACK_AB R41, R73, R68 ;  /* 0x000000444929723e */ /* 0x000fe400000000ff */
[----:B------:R-:W-:Y:S02]  /*5160*/  F2FP.F16.F32.PACK_AB R43, R70, R47 ;  /* 0x0000002f462b723e */ /* 0x000fe400000000ff */
[----:B------:R-:W-:Y:S02]  /*5170*/  F2FP.F16.F32.PACK_AB R40, R40, R69 ;  /* 0x000000452828723e */ /* 0x000fe400000000ff */
[----:B------:R-:W-:-:S07]  /*5180*/  F2FP.F16.F32.PACK_AB R42, R164, R71 ;  /* 0x00000047a42a723e */ /* 0x000fce00000000ff */
.L_x_479:
[----:B------:R-:W-:Y:S05]  /*5190*/  BSYNC B2 ;  /* 0x0000000000027941 */ /* 0x000fea0003800000 */
.L_x_478:
[----:B--2---:R1:W-:Y:S02]  /*51a0*/  STG.E.128 desc[UR60][R44.64], R40 ;  /* 0x000000282c007986 */ /* 0x0043e4000c101d3c */
.L_x_477:
[----:B------:R-:W-:Y:S05]  /*51b0*/  BSYNC B1 ;  /* 0x0000000000017941 */ /* 0x000fea0003800000 */
.L_x_476:
[----:B------:R-:W-:Y:S01]  /*51c0*/  ISETP.NE.AND P3, PT, R33, RZ, PT ;  /* 0x000000ff2100720c */ /* 0x000fe20003f65270 */
[----:B------:R-:W-:-:S12]  /*51d0*/  BSSY B1, `(.L_x_480) ;  /* 0x0000031000017945 */ /* 0x000fd80003800000 */
[----:B------:R-:W-:Y:S05]  /*51e0*/  @!P3 BRA `(.L_x_481) ;  /* 0x0000000000bcb947 */ /* 0x000fea0003800000 */
[----:B-1234-:R1:W2:Y:S01]  /*51f0*/  LDS.128 R40, [R96+0x23000] ;  /* 0x0230000060287984 */ /* 0x01e2a20000000c00 */
[----:B------:R-:W-:Y:S01]  /*5200*/  ISETP.GE.AND P3, PT, R209, R126, PT ;  /* 0x0000007ed100720c */ /* 0x000fe20003f66270 */
[----:B------:R-:W-:-:S12]  /*5210*/  BSSY B2, `(.L_x_482) ;  /* 0x000002b000027945 */ /* 0x000fd80003800000 */
[----:B-1----:R-:W-:Y:S05]  /*5220*/  @P3 BRA `(.L_x_483) ;  /* 0x0000000000a43947 */ /* 0x002fea0003800000 */
[----:B------:R-:W-:Y:S01]  /*5230*/  SHF.R.U64 R46, R66, 0x10, R67 ;  /* 0x00000010422e7819 */ /* 0x000fe20000001243 */
[--C-:B--2---:R-:W-:Y:S01]  /*5240*/  HADD2.F32 R66, -RZ, R41.reuse.H0_H0 ;  /* 0x20000029ff427230 */ /* 0x104fe20000004100 */
[--C-:B------:R-:W-:Y:S02]  /*5250*/  SHF.R.U64 R47, R64, 0x10, R65.reuse ;  /* 0x00000010402f7819 */ /* 0x100fe40000001241 */
[----:B------:R-:W-:Y:S01]  /*5260*/  SHF.R.U32.HI R64, RZ, 0x10, R65 ;  /* 0x00000010ff407819 */ /* 0x000fe20000011641 */
[----:B------:R-:W-:Y:S01]  /*5270*/  IMAD.MOV.U32 R65, RZ, RZ, R43 ;  /* 0x000000ffff417224 */ /* 0x000fe200078e002b */
[----:B------:R-:W-:Y:S01]  /*5280*/  SHF.R.U32.HI R68, RZ, 0x10, R67 ;  /* 0x00000010ff447819 */ /* 0x000fe20000011643 */
[----:B------:R-:W-:Y:S02]  /*5290*/  HADD2.F32 R67, -RZ, R46.H0_H0 ;  /* 0x2000002eff437230 */ /* 0x000fe40000004100 */
[----:B------:R-:W-:Y:S02]  /*52a0*/  HADD2.F32 R46, -RZ, R41.H1_H1 ;  /* 0x30000029ff2e7230 */ /* 0x000fe40000004100 */
[----:B------:R-:W-:-:S02]  /*52b0*/  HADD2.F32 R43, -RZ, R47.H0_H0 ;  /* 0x2000002fff2b7230 */ /* 0x000fc40000004100 */
[----:B------:R-:W-:Y:S02]  /*52c0*/  HADD2.F32 R68, -RZ, R68.H0_H0 ;  /* 0x20000044ff447230 */ /* 0x000fe40000004100 */
[-C--:B------:R-:W-:Y:S01]  /*52d0*/  FMUL.FTZ R41, R46, R67.reuse ;  /* 0x000000432e297220 */ /* 0x080fe20000410000 */
[--C-:B------:R-:W-:Y:S02]  /*52e0*/  HADD2.F32 R47, -RZ, R65.reuse.H1_H1 ;  /* 0x30000041ff2f7230 */ /* 0x100fe40000004100 */
[C---:B------:R-:W-:Y:S01]  /*52f0*/  FMUL.FTZ R67, R66.reuse, R67 ;  /* 0x0000004342437220 */ /* 0x040fe20000410000 */
[----:B------:R-:W-:Y:S02]  /*5300*/  HADD2.F32 R65, -RZ, R65.H0_H0 ;  /* 0x20000041ff417230 */ /* 0x000fe40000004100 */
[-C--:B------:R-:W-:Y:S01]  /*5310*/  FFMA.FTZ R41, R66, R43.reuse, -R41 ;  /* 0x0000002b42297223 */ /* 0x080fe20000010829 */
[----:B------:R-:W-:Y:S02]  /*5320*/  HADD2.F32 R64, -RZ, R64.H0_H0 ;  /* 0x20000040ff407230 */ /* 0x000fe40000004100 */
[-C--:B------:R-:W-:Y:S01]  /*5330*/  FMUL.FTZ R70, R47, R68.reuse ;  /* 0x000000442f467220 */ /* 0x080fe20000410000 */
[----:B------:R-:W-:Y:S01]  /*5340*/  FFMA.FTZ R46, R46, R43, R67 ;  /* 0x0000002b2e2e7223 */ /* 0x000fe20000010043 */
[----:B------:R-:W-:Y:S01]  /*5350*/  FMUL.FTZ R68, R65, R68 ;  /* 0x0000004441447220 */ /* 0x000fe20000410000 */
[----:B------:R-:W-:-:S02]  /*5360*/  HADD2.F32 R67, -RZ, R160.H0_H0 ;  /* 0x200000a0ff437230 */ /* 0x000fc40000004100 */
[-C--:B------:R-:W-:Y:S01]  /*5370*/  FFMA.FTZ R43, R65, R64.reuse, -R70 ;  /* 0x00000040412b7223 */ /* 0x080fe20000010846 */
[----:B------:R-:W-:Y:S02]  /*5380*/  HADD2.F32 R160, -RZ, R160.H1_H1 ;  /* 0x300000a0ffa07230 */ /* 0x000fe40000004100 */
[----:B------:R-:W-:Y:S01]  /*5390*/  FFMA.FTZ R64, R47, R64, R68 ;  /* 0x000000402f407223 */ /* 0x000fe20000010044 */
[----:B------:R-:W-:Y:S01]  /*53a0*/  HADD2.F32 R66, -RZ, R40.H1_H1 ;  /* 0x30000028ff427230 */ /* 0x000fe20000004100 */
[----:B------:R-:W-:Y:S01]  /*53b0*/  F2FP.F16.F32.PACK_AB R41, R46, R41 ;  /* 0x000000292e29723e */ /* 0x000fe200000000ff */
[----:B------:R-:W-:Y:S02]  /*53c0*/  HADD2.F32 R65, -RZ, R42.H1_H1 ;  /* 0x3000002aff417230 */ /* 0x000fe40000004100 */
[----:B------:R-:W-:Y:S02]  /*53d0*/  HADD2.F32 R40, -RZ, R40.H0_H0 ;  /* 0x20000028ff287230 */ /* 0x000fe40000004100 */
[----:B------:R-:W-:Y:S01]  /*53e0*/  FMUL.FTZ R69, R66, R67 ;  /* 0x0000004342457220 */ /* 0x000fe20000410000 */
[----:B------:R-:W-:-:S02]  /*53f0*/  HADD2.F32 R42, -RZ, R42.H0_H0 ;  /* 0x2000002aff2a7230 */ /* 0x000fc40000004100 */
[CC--:B------:R-:W-:Y:S01]  /*5400*/  FMUL.FTZ R71, R65.reuse, R160.reuse ;  /* 0x000000a041477220 */ /* 0x0c0fe20000410000 */
[--C-:B------:R-:W-:Y:S02]  /*5410*/  HADD2.F32 R47, -RZ, R158.reuse.H0_H0 ;  /* 0x2000009eff2f7230 */ /* 0x100fe40000004100 */
[----:B------:R-:W-:Y:S01]  /*5420*/  FMUL.FTZ R67, R40, R67 ;  /* 0x0000004328437220 */ /* 0x000fe20000410000 */
[----:B------:R-:W-:Y:S02]  /*5430*/  HADD2.F32 R158, -RZ, R158.H1_H1 ;  /* 0x3000009eff9e7230 */ /* 0x000fe40000004100 */
[----:B------:R-:W-:Y:S01]  /*5440*/  FMUL.FTZ R160, R42, R160 ;  /* 0x000000a02aa07220 */ /* 0x000fe20000410000 */
[----:B------:R-:W-:Y:S01]  /*5450*/  F2FP.F16.F32.PACK_AB R43, R64, R43 ;  /* 0x0000002b402b723e */ /* 0x000fe200000000ff */
[-C--:B------:R-:W-:Y:S01]  /*5460*/  FFMA.FTZ R69, R40, R47.reuse, -R69 ;  /* 0x0000002f28457223 */ /* 0x080fe20000010845 */
[----:B------:R-:W-:Y:S01]  /*5470*/  FFMA.FTZ R66, R66, R47, R67 ;  /* 0x0000002f42427223 */ /* 0x000fe20000010043 */
[-C--:B------:R-:W-:Y:S01]  /*5480*/  FFMA.FTZ R71, R42, R158.reuse, -R71 ;  /* 0x0000009e2a477223 */ /* 0x080fe20000010847 */
[----:B------:R-:W-:-:S03]  /*5490*/  FFMA.FTZ R160, R65, R158, R160 ;  /* 0x0000009e41a07223 */ /* 0x000fc600000100a0 */
[----:B------:R-:W-:Y:S02]  /*54a0*/  F2FP.F16.F32.PACK_AB R40, R66, R69 ;  /* 0x000000454228723e */ /* 0x000fe400000000ff */
[----:B------:R-:W-:-:S07]  /*54b0*/  F2FP.F16.F32.PACK_AB R42, R160, R71 ;  /* 0x00000047a02a723e */ /* 0x000fce00000000ff */
.L_x_483:
[----:B------:R-:W-:Y:S05]  /*54c0*/  BSYNC B2 ;  /* 0x0000000000027941 */ /* 0x000fea0003800000 */
.L_x_482:
[----:B--2---:R1:W-:Y:S02]  /*54d0*/  STG.E.128 desc[UR60][R44.64+0x40], R40 ;  /* 0x000040282c007986 */ /* 0x0043e4000c101d3c */
.L_x_481:
[----:B------:R-:W-:Y:S05]  /*54e0*/  BSYNC B1 ;  /* 0x0000000000017941 */ /* 0x000fea0003800000 */
.L_x_480:
        /* <DEDUP_REMOVED lines=8> */
[----:B--2---:R-:W-:Y:S01]  /*5570*/  IMAD.MOV.U32 R47, RZ, RZ, R43 ;  /* 0x000000ffff2f7224 */ /* 0x004fe200078e002b */
[--C-:B------:R-:W-:Y:S01]  /*5580*/  SHF.R.U64 R60, R62, 0x10, R63.reuse ;  /* 0x000000103e3c7819 */ /* 0x100fe2000000123f */
[--C-:B------:R-:W-:Y:S01]  /*5590*/  HADD2.F32 R43, -RZ, R41.reuse.H1_H1 ;  /* 0x30000029ff2b7230 */ /* 0x100fe20000004100 */
[----:B------:R-:W-:Y:S02]  /*55a0*/  SHF.R.U32.HI R64, RZ, 0x10, R63 ;  /* 0x00000010ff407819 */ /* 0x000fe4000001163f */
[----:B------:R-:W-:Y:S01]  /*55b0*/  MOV R46, R40 ;  /* 0x00000028002e7202 */ /* 0x000fe20000000f00 */
[----:B------:R-:W-:Y:S01]  /*55c0*/  HADD2.F32 R63, -RZ, R60.H0_H0 ;  /* 0x2000003cff3f7230 */ /* 0x000fe20000004100 */
[----:B------:R-:W-:Y:S01]  /*55d0*/  SHF.R.U32.HI R65, RZ, 0x10, R61 ;  /* 0x00000010ff417819 */ /* 0x000fe2000001163d */
[----:B------:R-:W-:Y:S02]  /*55e0*/  HADD2.F32 R40, -RZ, R41.H0_H0 ;  /* 0x20000029ff287230 */ /* 0x000fe40000004100 */
[----:B------:R-:W-:-:S02]  /*55f0*/  HADD2.F32 R60, -RZ, R47.H1_H1 ;  /* 0x3000002fff3c7230 */ /* 0x000fc40000004100 */
[-C--:B------:R-:W-:Y:S01]  /*5600*/  FMUL.FTZ R41, R43, R63.reuse ;  /* 0x0000003f2b297220 */ /* 0x080fe20000410000 */
[----:B------:R-:W-:Y:S02]  /*5610*/  HADD2.F32 R64, -RZ, R64.H0_H0 ;  /* 0x20000040ff407230 */ /* 0x000fe40000004100 */
[----:B------:R-:W-:Y:S02]  /*5620*/  HADD2.F32 R47, -RZ, R47.H0_H0 ;  /* 0x2000002fff2f7230 */ /* 0x000fe40000004100 */
[----:B------:R-:W-:Y:S02]  /*5630*/  HADD2.F32 R61, -RZ, R66.H0_H0 ;  /* 0x20000042ff3d7230 */ /* 0x000fe40000004100 */
[----:B------:R-:W-:Y:S01]  /*5640*/  FMUL.FTZ R66, R40, R63 ;  /* 0x0000003f28427220 */ /* 0x000fe20000410000 */
[----:B------:R-:W-:Y:S02]  /*5650*/  HADD2.F32 R62, -RZ, R65.H0_H0 ;  /* 0x20000041ff3e7230 */ /* 0x000fe40000004100 */
[-C--:B------:R-:W-:Y:S01]  /*5660*/  FMUL.FTZ R68, R60, R64.reuse ;  /* 0x000000403c447220 */ /* 0x080fe20000410000 */
[----:B------:R-:W-:Y:S01]  /*5670*/  FMUL.FTZ R63, R47, R64 ;  /* 0x000000402f3f7220 */ /* 0x000fe20000410000 */
[-C--:B------:R-:W-:Y:S01]  /*5680*/  FFMA.FTZ R40, R40, R61.reuse, -R41 ;  /* 0x0000003d28287223 */ /* 0x080fe20000010829 */
[----:B------:R-:W-:Y:S01]  /*5690*/  FFMA.FTZ R41, R43, R61, R66 ;  /* 0x0000003d2b297223 */ /* 0x000fe20000010042 */
[-C--:B------:R-:W-:Y:S01]  /*56a0*/  FFMA.FTZ R43, R47, R62.reuse, -R68 ;  /* 0x0000003e2f2b7223 */ /* 0x080fe20000010844 */
[----:B------:R-:W-:Y:S01]  /*56b0*/  FFMA.FTZ R64, R60, R62, R63 ;  /* 0x0000003e3c407223 */ /* 0x000fe2000001003f */
[----:B------:R-:W-:-:S02]  /*56c0*/  HADD2.F32 R62, -RZ, R153.H0_H0 ;  /* 0x20000099ff3e7230 */ /* 0x000fc40000004100 */
[----:B------:R-:W-:Y:S01]  /*56d0*/  HADD2.F32 R153, -RZ, R153.H1_H1 ;  /* 0x30000099ff997230 */ /* 0x000fe20000004100 */
[----:B------:R-:W-:Y:S01]  /*56e0*/  F2FP.F16.F32.PACK_AB R41, R41, R40 ;  /* 0x000000282929723e */ /* 0x000fe200000000ff */
[----:B------:R-:W-:Y:S01]  /*56f0*/  HADD2.F32 R47, -RZ, R46.H1_H1 ;  /* 0x3000002eff2f7230 */ /* 0x000fe20000004100 */
[----:B------:R-:W-:Y:S01]  /*5700*/  F2FP.F16.F32.PACK_AB R43, R64, R43 ;  /* 0x0000002b402b723e */ /* 0x000fe200000000ff */
[----:B------:R-:W-:Y:S02]  /*5710*/  HADD2.F32 R60, -RZ, R42.H1_H1 ;  /* 0x3000002aff3c7230 */ /* 0x000fe40000004100 */
[----:B------:R-:W-:Y:S02]  /*5720*/  HADD2.F32 R46, -RZ, R46.H0_H0 ;  /* 0x2000002eff2e7230 */ /* 0x000fe40000004100 */
[----:B------:R-:W-:Y:S01]  /*5730*/  FMUL.FTZ R65, R47, R62 ;  /* 0x0000003e2f417220 */ /* 0x000fe20000410000 */
[----:B------:R-:W-:Y:S02]  /*5740*/  HADD2.F32 R42, -RZ, R42.H0_H0 ;  /* 0x2000002aff2a7230 */ /* 0x000fe40000004100 */
[----:B------:R-:W-:Y:S01]  /*5750*/  FMUL.FTZ R67, R60, R153 ;  /* 0x000000993c437220 */ /* 0x000fe20000410000 */
[----:B------:R-:W-:-:S02]  /*5760*/  HADD2.F32 R61, -RZ, R150.H0_H0 ;  /* 0x20000096ff3d7230 */ /* 0x000fc40000004100 */
[----:B------:R-:W-:Y:S01]  /*5770*/  FMUL.FTZ R62, R46, R62 ;  /* 0x0000003e2e3e7220 */ /* 0x000fe20000410000 */
[----:B------:R-:W-:Y:S02]  /*5780*/  HADD2.F32 R63, -RZ, R150.H1_H1 ;  /* 0x30000096ff3f7230 */ /* 0x000fe40000004100 */
[----:B------:R-:W-:Y:S01]  /*5790*/  FMUL.FTZ R153, R42, R153 ;  /* 0x000000992a997220 */ /* 0x000fe20000410000 */
[-C--:B------:R-:W-:Y:S01]  /*57a0*/  FFMA.FTZ R65, R46, R61.reuse, -R65 ;  /* 0x0000003d2e417223 */ /* 0x080fe20000010841 */
[----:B------:R-:W-:Y:S01]  /*57b0*/  FFMA.FTZ R62, R47, R61, R62 ;  /* 0x0000003d2f3e7223 */ /* 0x000fe2000001003e */
[-C--:B------:R-:W-:Y:S01]  /*57c0*/  FFMA.FTZ R67, R42, R63.reuse, -R67 ;  /* 0x0000003f2a437223 */ /* 0x080fe20000010843 */
[----:B------:R-:W-:-:S03]  /*57d0*/  FFMA.FTZ R60, R60, R63, R153 ;  /* 0x0000003f3c3c7223 */ /* 0x000fc60000010099 */
[----:B------:R-:W-:Y:S02]  /*57e0*/  F2FP.F16.F32.PACK_AB R40, R62, R65 ;  /* 0x000000413e28723e */ /* 0x000fe400000000ff */
[----:B------:R-:W-:-:S07]  /*57f0*/  F2FP.F16.F32.PACK_AB R42, R60, R67 ;  /* 0x000000433c2a723e */ /* 0x000fce00000000ff */
.L_x_487:
[----:B------:R-:W-:Y:S05]  /*5800*/  BSYNC B2 ;  /* 0x0000000000027941 */ /* 0x000fea0003800000 */
.L_x_486:
[----:B--2---:R1:W-:Y:S02]  /*5810*/  STG.E.128 desc[UR60][R44.64+0x80], R40 ;  /* 0x000080282c007986 */ /* 0x0043e4000c101d3c */
.L_x_485:
[----:B------:R-:W-:Y:S05]  /*5820*/  BSYNC B1 ;  /* 0x0000000000017941 */ /* 0x000fea0003800000 */
.L_x_484:
        /* <DEDUP_REMOVED lines=8> */
[----:B--2---:R-:W-:Y:S01]  /*58b0*/  IMAD.MOV.U32 R46, RZ, RZ, R42 ;  /* 0x000000ffff2e7224 */ /* 0x004fe200078e002a */
[----:B------:R-:W-:Y:S01]  /*58c0*/  SHF.R.U32.HI R61, RZ, 0x10, R57 ;  /* 0x00000010ff3d7819 */ /* 0x000fe20000011639 */
[--C-:B------:R-:W-:Y:S01]  /*58d0*/  HADD2.F32 R42, -RZ, R41.reuse.H1_H1 ;  /* 0x30000029ff2a7230 */ /* 0x100fe20000004100 */
[--C-:B------:R-:W-:Y:S01]  /*58e0*/  SHF.R.U64 R57, R58, 0x10, R59.reuse ;  /* 0x000000103a397819 */ /* 0x100fe2000000123b */
[----:B------:R-:W-:Y:S01]  /*58f0*/  HADD2.F32 R41, -RZ, R41.H0_H0 ;  /* 0x20000029ff297230 */ /* 0x000fe20000004100 */
[----:B------:R-:W-:Y:S01]  /*5900*/  SHF.R.U32.HI R60, RZ, 0x10, R59 ;  /* 0x00000010ff3c7819 */ /* 0x000fe2000001163b */
[----:B------:R-:W-:Y:S02]  /*5910*/  HADD2.F32 R56, -RZ, R56.H0_H0 ;  /* 0x20000038ff387230 */ /* 0x000fe40000004100 */
[----:B------:R-:W-:Y:S02]  /*5920*/  HADD2.F32 R57, -RZ, R57.H0_H0 ;  /* 0x20000039ff397230 */ /* 0x000fe40000004100 */
[----:B------:R-:W-:-:S02]  /*5930*/  HADD2.F32 R60, -RZ, R60.H0_H0 ;  /* 0x2000003cff3c7230 */ /* 0x000fc40000004100 */
[--C-:B------:R-:W-:Y:S02]  /*5940*/  HADD2.F32 R47, -RZ, R43.reuse.H1_H1 ;  /* 0x3000002bff2f7230 */ /* 0x100fe40000004100 */
[CC--:B------:R-:W-:Y:S01]  /*5950*/  FMUL.FTZ R62, R42.reuse, R57.reuse ;  /* 0x000000392a3e7220 */ /* 0x0c0fe20000410000 */
[C---:B------:R-:W-:Y:S01]  /*5960*/  FMUL.FTZ R57, R41.reuse, R57 ;  /* 0x0000003929397220 */ /* 0x040fe20000410000 */
[----:B------:R-:W-:Y:S02]  /*5970*/  HADD2.F32 R43, -RZ, R43.H0_H0 ;  /* 0x2000002bff2b7230 */ /* 0x000fe40000004100 */
[-C--:B------:R-:W-:Y:S01]  /*5980*/  FFMA.FTZ R62, R41, R56.reuse, -R62 ;  /* 0x00000038293e7223 */ /* 0x080fe2000001083e */
[----:B------:R-:W-:Y:S01]  /*5990*/  FFMA.FTZ R59, R42, R56, R57 ;  /* 0x000000382a3b7223 */ /* 0x000fe20000010039 */
[----:B------:R-:W-:Y:S02]  /*59a0*/  HADD2.F32 R58, -RZ, R61.H0_H0 ;  /* 0x2000003dff3a7230 */ /* 0x000fe40000004100 */
[----:B------:R-:W-:Y:S01]  /*59b0*/  FMUL.FTZ R64, R47, R60 ;  /* 0x0000003c2f407220 */ /* 0x000fe20000410000 */
[----:B------:R-:W-:-:S02]  /*59c0*/  HADD2.F32 R56, -RZ, R133.H0_H0 ;  /* 0x20000085ff387230 */ /* 0x000fc40000004100 */
[C---:B------:R-:W-:Y:S01]  /*59d0*/  FMUL.FTZ R60, R43.reuse, R60 ;  /* 0x0000003c2b3c7220 */ /* 0x040fe20000410000 */
[----:B------:R-:W-:Y:S02]  /*59e0*/  HADD2.F32 R133, -RZ, R133.H1_H1 ;  /* 0x30000085ff857230 */ /* 0x000fe40000004100 */
[-C--:B------:R-:W-:Y:S01]  /*59f0*/  FFMA.FTZ R64, R43, R58.reuse, -R64 ;  /* 0x0000003a2b407223 */ /* 0x080fe20000010840 */
[----:B------:R-:W-:Y:S02]  /*5a00*/  HADD2.F32 R41, -RZ, R40.H1_H1 ;  /* 0x30000028ff297230 */ /* 0x000fe40000004100 */
[----:B------:R-:W-:Y:S01]  /*5a10*/  FFMA.FTZ R63, R47, R58, R60 ;  /* 0x0000003a2f3f7223 */ /* 0x000fe2000001003c */
[----:B------:R-:W-:Y:S02]  /*5a20*/  HADD2.F32 R42, -RZ, R46.H1_H1 ;  /* 0x3000002eff2a7230 */ /* 0x000fe40000004100 */
[----:B------:R-:W-:Y:S02]  /*5a30*/  HADD2.F32 R40, -RZ, R40.H0_H0 ;  /* 0x20000028ff287230 */ /* 0x000fe40000004100 */
[----:B------:R-:W-:Y:S01]  /*5a40*/  FMUL.FTZ R57, R41, R56 ;  /* 0x0000003829397220 */ /* 0x000fe20000410000 */
[----:B------:R-:W-:-:S02]  /*5a50*/  HADD2.F32 R46, -RZ, R46.H0_H0 ;  /* 0x2000002eff2e7230 */ /* 0x000fc40000004100 */
[-C--:B------:R-:W-:Y:S01]  /*5a60*/  FMUL.FTZ R61, R42, R133.reuse ;  /* 0x000000852a3d7220 */ /* 0x080fe20000410000 */
[--C-:B------:R-:W-:Y:S02]  /*5a70*/  HADD2.F32 R43, -RZ, R132.reuse.H0_H0 ;  /* 0x20000084ff2b7230 */ /* 0x100fe40000004100 */
[----:B------:R-:W-:Y:S01]  /*5a80*/  FMUL.FTZ R56, R40, R56 ;  /* 0x0000003828387220 */ /* 0x000fe20000410000 */
[----:B------:R-:W-:Y:S02]  /*5a90*/  HADD2.F32 R47, -RZ, R132.H1_H1 ;  /* 0x30000084ff2f7230 */ /* 0x000fe40000004100 */
[----:B------:R-:W-:Y:S01]  /*5aa0*/  FMUL.FTZ R133, R46, R133 ;  /* 0x000000852e857220 */ /* 0x000fe20000410000 */
[-C--:B------:R-:W-:Y:S01]  /*5ab0*/  FFMA.FTZ R57, R40, R43.reuse, -R57 ;  /* 0x0000002b28397223 */ /* 0x080fe20000010839 */
[----:B------:R-:W-:Y:S01]  /*5ac0*/  FFMA.FTZ R56, R41, R43, R56 ;  /* 0x0000002b29387223 */ /* 0x000fe20000010038 */
[-C--:B------:R-:W-:Y:S01]  /*5ad0*/  FFMA.FTZ R61, R46, R47.reuse, -R61 ;  /* 0x0000002f2e3d7223 */ /* 0x080fe2000001083d */
[----:B------:R-:W-:Y:S01]  /*5ae0*/  FFMA.FTZ R42, R42, R47, R133 ;  /* 0x0000002f2a2a7223 */ /* 0x000fe20000010085 */
[----:B------:R-:W-:-:S02]  /*5af0*/  F2FP.F16.F32.PACK_AB R41, R59, R62 ;  /* 0x0000003e3b29723e */ /* 0x000fc400000000ff */
[----:B------:R-:W-:Y:S02]  /*5b00*/  F2FP.F16.F32.PACK_AB R43, R63, R64 ;  /* 0x000000403f2b723e */ /* 0x000fe400000000ff */
[----:B------:R-:W-:Y:S02]  /*5b10*/  F2FP.F16.F32.PACK_AB R40, R56, R57 ;  /* 0x000000393828723e */ /* 0x000fe400000000ff */
[----:B------:R-:W-:-:S07]  /*5b20*/  F2FP.F16.F32.PACK_AB R42, R42, R61 ;  /* 0x0000003d2a2a723e */ /* 0x000fce00000000ff */
.L_x_491:
[----:B------:R-:W-:Y:S05]  /*5b30*/  BSYNC B2 ;  /* 0x0000000000027941 */ /* 0x000fea0003800000 */
.L_x_490:
[----:B--2---:R1:W-:Y:S02]  /*5b40*/  STG.E.128 desc[UR60][R44.64+0xc0], R40 ;  /* 0x0000c0282c007986 */ /* 0x0043e4000c101d3c */
.L_x_489:
[----:B------:R-:W-:Y:S05]  /*5b50*/  BSYNC B1 ;  /* 0x0000000000017941 */ /* 0x000fea0003800000 */
.L_x_488:
        /* <DEDUP_REMOVED lines=48> */
.L_x_495:
[----:B------:R-:W-:Y:S05]  /*5e60*/  BSYNC B2 ;  /* 0x0000000000027941 */ /* 0x000fea0003800000 */
.L_x_494:
[----:B--2---:R1:W-:Y:S02]  /*5e70*/  STG.E.128 desc[UR60][R44.64+0x100], R40 ;  /* 0x000100282c007986 */ /* 0x0043e4000c101d3c */
.L_x_493:
[----:B------:R-:W-:Y:S05]  /*5e80*/  BSYNC B1 ;  /* 0x0000000000017941 */ /* 0x000fea0003800000 */
.L_x_492:
[----:B------:R-:W-:-:S13]  /*5e90*/  ISETP.NE.AND P3, PT, R37, RZ, PT ;  /* 0x000000ff2500720c */ /* 0x000fda0003f65270 */
        /* <DEDUP_REMOVED lines=8> */
[----:B------:R-:W-:Y:S01]  /*5f20*/  HADD2.F32 R42, -RZ, R41.H1_H1 ;  /* 0x30000029ff2a7230 */ /* 0x000fe20000004100 */
[--C-:B------:R-:W-:Y:S01]  /*5f30*/  SHF.R.U64 R49, R50, 0x10, R51.reuse ;  /* 0x0000001032317819 */ /* 0x100fe20000001233 */
[--C-:B------:R-:W-:Y:S01]  /*5f40*/  HADD2.F32 R47, -RZ, R43.reuse.H1_H1 ;  /* 0x3000002bff2f7230 */ /* 0x100fe20000004100 */
[----:B------:R-:W-:Y:S01]  /*5f50*/  SHF.R.U32.HI R52, RZ, 0x10, R51 ;  /* 0x00000010ff347819 */ /* 0x000fe20000011633 */
[----:B------:R-:W-:Y:S02]  /*5f60*/  HADD2.F32 R43, -RZ, R43.H0_H0 ;  /* 0x2000002bff2b7230 */ /* 0x000fe40000004100 */
[----:B------:R-:W-:Y:S02]  /*5f70*/  HADD2.F32 R49, -RZ, R49.H0_H0 ;  /* 0x20000031ff317230 */ /* 0x000fe40000004100 */
[----:B------:R-:W-:-:S02]  /*5f80*/  HADD2.F32 R52, -RZ, R52.H0_H0 ;  /* 0x20000034ff347230 */ /* 0x000fc40000004100 */
[----:B------:R-:W-:Y:S02]  /*5f90*/  HADD2.F32 R41, -RZ, R41.H0_H0 ;  /* 0x20000029ff297230 */ /* 0x000fe40000004100 */
[-C--:B------:R-:W-:Y:S01]  /*5fa0*/  FMUL.FTZ R54, R42, R49.reuse ;  /* 0x000000312a367220 */ /* 0x080fe20000410000 */
[----:B------:R-:W-:Y:S02]  /*5fb0*/  HADD2.F32 R48, -RZ, R48.H0_H0 ;  /* 0x20000030ff307230 */ /* 0x000fe40000004100 */
[-C--:B------:R-:W-:Y:S01]  /*5fc0*/  FMUL.FTZ R56, R47, R52.reuse ;  /* 0x000000342f387220 */ /* 0x080fe20000410000 */
[----:B------:R-:W-:Y:S02]  /*5fd0*/  HADD2.F32 R50, -RZ, R53.H0_H0 ;  /* 0x20000035ff327230 */ /* 0x000fe40000004100 */
[----:B------:R-:W-:Y:S01]  /*5fe0*/  FMUL.FTZ R52, R43, R52 ;  /* 0x000000342b347220 */ /* 0x000fe20000410000 */
[C---:B------:R-:W-:Y:S01]  /*5ff0*/  FMUL.FTZ R49, R41.reuse, R49 ;  /* 0x0000003129317220 */ /* 0x040fe20000410000 */
[----:B------:R-:W-:Y:S01]  /*6000*/  FFMA.FTZ R54, R41, R48, -R54 ;  /* 0x0000003029367223 */ /* 0x000fe20000010836 */
[----:B------:R-:W-:-:S02]  /*6010*/  HADD2.F32 R41, -RZ, R40.H1_H1 ;  /* 0x30000028ff297230 */ /* 0x000fc40000004100 */
[----:B------:R-:W-:Y:S01]  /*6020*/  FFMA.FTZ R55, R47, R50, R52 ;  /* 0x000000322f377223 */ /* 0x000fe20000010034 */
[----:B------:R-:W-:Y:S01]  /*6030*/  FFMA.FTZ R53, R42, R48, R49 ;  /* 0x000000302a357223 */ /* 0x000fe20000010031 */
[----:B------:R-:W-:Y:S02]  /*6040*/  HADD2.F32 R47, -RZ, R90.H0_H0 ;  /* 0x2000005aff2f7230 */ /* 0x000fe40000004100 */
[----:B------:R-:W-:Y:S01]  /*6050*/  FFMA.FTZ R56, R43, R50, -R56 ;  /* 0x000000322b387223 */ /* 0x000fe20000010838 */
[----:B------:R-:W-:Y:S02]  /*6060*/  HADD2.F32 R40, -RZ, R40.H0_H0 ;  /* 0x20000028ff287230 */ /* 0x000fe40000004100 */
[----:B------:R-:W-:Y:S02]  /*6070*/  HADD2.F32 R49, -RZ, R90.H1_H1 ;  /* 0x3000005aff317230 */ /* 0x000fe40000004100 */
[----:B------:R-:W-:Y:S01]  /*6080*/  FMUL.FTZ R51, R41, R47 ;  /* 0x0000002f29337220 */ /* 0x000fe20000410000 */
[----:B------:R-:W-:-:S02]  /*6090*/  HADD2.F32 R42, -RZ, R46.H1_H1 ;  /* 0x3000002eff2a7230 */ /* 0x000fc40000004100 */
[----:B------:R-:W-:Y:S01]  /*60a0*/  FMUL.FTZ R48, R40, R47 ;  /* 0x0000002f28307220 */ /* 0x000fe20000410000 */
[----:B------:R-:W-:Y:S02]  /*60b0*/  HADD2.F32 R46, -RZ, R46.H0_H0 ;  /* 0x2000002eff2e7230 */ /* 0x000fe40000004100 */
[--C-:B------:R-:W-:Y:S02]  /*60c0*/  HADD2.F32 R43, -RZ, R89.reuse.H1_H1 ;  /* 0x30000059ff2b7230 */ /* 0x100fe40000004100 */
[-C--:B------:R-:W-:Y:S01]  /*60d0*/  FMUL.FTZ R47, R42, R49.reuse ;  /* 0x000000312a2f7220 */ /* 0x080fe20000410000 */
[----:B------:R-:W-:Y:S02]  /*60e0*/  HADD2.F32 R89, -RZ, R89.H0_H0 ;  /* 0x20000059ff597230 */ /* 0x000fe40000004100 */
        /* <DEDUP_REMOVED lines=9> */
.L_x_497:
[----:B------:R-:W-:Y:S05]  /*6180*/  BSYNC B1 ;  /* 0x0000000000017941 */ /* 0x000fea0003800000 */
.L_x_496:
[----:B--2---:R1:W-:Y:S01]  /*6190*/  STG.E.128 desc[UR60][R44.64+0x140], R40 ;  /* 0x000140282c007986 */ /* 0x0043e2000c101d3c */
[----:B------:R-:W-:Y:S05]  /*61a0*/  BRA `(.L_x_475) ;  /* 0x0000003c00e87947 */ /* 0x000fea0003800000 */
.L_x_443:
        /* <DEDUP_REMOVED lines=23> */
[----:B------:R-:W-:Y:S06]  /*6320*/  @P4 BRA `(.L_x_499) ;  /* 0x00000000007c4947 */ /* 0x000fec0003800000 */
[----:B------:R-:W-:Y:S01]  /*6330*/  IADD3 R42, P2, R108, R90, RZ ;  /* 0x0000005a6c2a7210 */ /* 0x000fe20007f5e0ff */
[----:B------:R-:W-:Y:S01]  /*6340*/  ULDC.64 UR4, c[0x0][0x3e8] ;  /* 0x0000fa0000047ab9 */ /* 0x000fe20000000a00 */
[----:B------:R-:W-:Y:S02]  /*6350*/  CS2R R50, SRZ ;  /* 0x0000000000327805 */ /* 0x000fe4000001ff00 */
[----:B------:R-:W-:Y:S02]  /*6360*/  CS2R R48, SRZ ;  /* 0x0000000000307805 */ /* 0x000fe4000001ff00 */
[----:B------:R-:W-:Y:S02]  /*6370*/  IADD3.X R43, R98, R15, RZ, P2, !PT ;  /* 0x0000000f622b7210 */ /* 0x000fe400017fe4ff */
[----:B------:R-:W-:Y:S02]  /*6380*/  CS2R R78, SRZ ;  /* 0x00000000004e7805 */ /* 0x000fe4000001ff00 */
[----:B------:R-:W-:-:S02]  /*6390*/  IADD3 R40, P2, R102, R88, RZ ;  /* 0x0000005866287210 */ /* 0x000fc40007f5e0ff */
[----:B------:R-:W-:-:S03]  /*63a0*/  CS2R R76, SRZ ;  /* 0x00000000004c7805 */ /* 0x000fc6000001ff00 */
[----:B------:R-:W-:Y:S01]  /*63b0*/  IMAD.X R41, R99, 0x1, R21, P2 ;  /* 0x0000000163297824 */ /* 0x000fe200010e0615 */
[----:B------:R-:W-:-:S04]  /*63c0*/  LEA R80, P2, R42, UR4, 0x1 ;  /* 0x000000042a507c11 */ /* 0x000fc8000f8408ff */
[----:B------:R-:W-:Y:S01]  /*63d0*/  LEA.HI.X R81, R42, UR5, R43, 0x1, P2 ;  /* 0x000000052a517c11 */ /* 0x000fe200090f0c2b */
[----:B------:R-:W-:Y:S02]  /*63e0*/  ULDC.64 UR4, c[0x0][0x400] ;  /* 0x0001000000047ab9 */ /* 0x000fe40000000a00 */
[----:B------:R-:W-:-:S04]  /*63f0*/  LEA R84, P2, R40, UR4, 0x1 ;  /* 0x0000000428547c11 */ /* 0x000fc8000f8408ff */
[----:B------:R-:W-:Y:S02]  /*6400*/  LEA.HI.X R85, R40, UR5, R41, 0x1, P2 ;  /* 0x0000000528557c11 */ /* 0x000fe400090f0c29 */
[----:B------:R-:W-:Y:S02]  /*6410*/  ISETP.GE.AND P2, PT, R18, R126, PT ;  /* 0x0000007e1200720c */ /* 0x000fe40003f46270 */
[----:B------:R-:W-:Y:S02]  /*6420*/  CS2R R46, SRZ ;  /* 0x00000000002e7805 */ /* 0x000fe4000001ff00 */
[----:B------:R-:W-:Y:S02]  /*6430*/  CS2R R44, SRZ ;  /* 0x00000000002c7805 */ /* 0x000fe4000001ff00 */
[----:B------:R-:W-:Y:S02]  /*6440*/  CS2R R58, SRZ ;  /* 0x00000000003a7805 */ /* 0x000fe4000001ff00 */
[----:B------:R-:W-:-:S05]  /*6450*/  CS2R R56, SRZ ;  /* 0x0000000000387805 */ /* 0x000fca000001ff00 */
[----:B------:R0:W5:Y:S04]  /*6460*/  @!P2 LDG.E.128 R48, desc[UR60][R80.64] ;  /* 0x0000003c5030a981 */ /* 0x000168000c1e1d00 */
[----:B------:R0:W5:Y:S01]  /*6470*/  @!P2 LDG.E.128 R76, desc[UR60][R84.64] ;  /* 0x0000003c544ca981 */ /* 0x000162000c1e1d00 */
[----:B------:R-:W-:Y:S02]  /*6480*/  ISETP.GE.AND P2, PT, R0, R126, PT ;  /* 0x0000007e0000720c */ /* 0x000fe40003f46270 */
[----:B------:R-:W-:Y:S02]  /*6490*/  CS2R R42, SRZ ;  /* 0x00000000002a7805 */ /* 0x000fe4000001ff00 */
[----:B------:R-:W-:Y:S02]  /*64a0*/  CS2R R40, SRZ ;  /* 0x0000000000287805 */ /* 0x000fe4000001ff00 */
[----:B------:R-:W-:-:S02]  /*64b0*/  CS2R R54, SRZ ;  /* 0x0000000000367805 */ /* 0x000fc4000001ff00 */
[----:B------:R-:W-:-:S05]  /*64c0*/  CS2R R52, SRZ ;  /* 0x0000000000347805 */ /* 0x000fca000001ff00 */
[----:B------:R0:W5:Y:S04]  /*64d0*/  @!P2 LDG.E.128 R44, desc[UR60][R80.64+0x40] ;  /* 0x0000403c502ca981 */ /* 0x000168000c1e1d00 */
[----:B------:R0:W5:Y:S01]  /*64e0*/  @!P2 LDG.E.128 R56, desc[UR60][R84.64+0x40] ;  /* 0x0000403c5438a981 */ /* 0x000162000c1e1d00 */
[----:B------:R-:W-:-:S13]  /*64f0*/  ISETP.GE.AND P2, PT, R3, R126, PT ;  /* 0x0000007e0300720c */ /* 0x000fda0003f46270 */
[----:B------:R0:W5:Y:S04]  /*6500*/  @!P2 LDG.E.128 R40, desc[UR60][R80.64+0x80] ;  /* 0x0000803c5028a981 */ /* 0x000168000c1e1d00 */
[----:B------:R0:W5:Y:S02]  /*6510*/  @!P2 LDG.E.128 R52, desc[UR60][R84.64+0x80] ;  /* 0x0000803c5434a981 */ /* 0x000164000c1e1d00 */
.L_x_499:
[----:B------:R-:W-:Y:S05]  /*6520*/  BSYNC B1 ;  /* 0x0000000000017941 */ /* 0x000fea0003800000 */
.L_x_498:
[----:B------:R-:W-:Y:S01]  /*6530*/  ISETP.GE.AND P3, PT, R226, R97, PT ;  /* 0x00000061e200720c */ /* 0x000fe20003f66270 */
[----:B------:R-:W-:Y:S01]  /*6540*/  BSSY B1, `(.L_x_500) ;  /* 0x0000026000017945 */ /* 0x000fe20003800000 */
[----:B0-----:R-:W-:Y:S02]  /*6550*/  CS2R R80, SRZ ;  /* 0x0000000000507805 */ /* 0x001fe4000001ff00 */
[----:B------:R-:W-:Y:S02]  /*6560*/  CS2R R86, SRZ ;  /* 0x0000000000567805 */ /* 0x000fe4000001ff00 */
[----:B------:R-:W-:Y:S01]  /*6570*/  CS2R R84, SRZ ;  /* 0x0000000000547805 */ /* 0x000fe2000001ff00 */
[----:B-----5:R-:W-:Y:S02]  /*6580*/  IMAD.MOV.U32 R94, RZ, RZ, R42 ;  /* 0x000000ffff5e7224 */ /* 0x020fe400078e002a */
[----:B------:R-:W-:-:S04]  /*6590*/  IMAD.MOV.U32 R93, RZ, RZ, R43 ;  /* 0x000000ffff5d7224 */ /* 0x000fc800078e002b */
[----:B------:R-:W-:Y:S05]  /*65a0*/  @P3 BRA `(.L_x_501) ;  /* 0x00000000007c3947 */ /* 0x000fea0003800000 */
[----:B------:R-:W-:Y:S01]  /*65b0*/  IADD3 R90, P2, P5, R108, R90, R10 ;  /* 0x0000005a6c5a7210 */ /* 0x000fe20007d5e00a */
[----:B------:R-:W-:Y:S01]  /*65c0*/  ULDC.64 UR4, c[0x0][0x3e8] ;  /* 0x0000fa0000047ab9 */ /* 0x000fe20000000a00 */
[----:B------:R-:W-:Y:S02]  /*65d0*/  CS2R R70, SRZ ;  /* 0x0000000000467805 */ /* 0x000fe4000001ff00 */
[----:B------:R-:W-:Y:S02]  /*65e0*/  CS2R R68, SRZ ;  /* 0x0000000000447805 */ /* 0x000fe4000001ff00 */
[----:B------:R-:W-:Y:S02]  /*65f0*/  IADD3.X R61, R15, R98, R9, P2, P5 ;  /* 0x000000620f3d7210 */ /* 0x000fe400017ea409 */
[----:B------:R-:W-:Y:S02]  /*6600*/  CS2R R86, SRZ ;  /* 0x0000000000567805 */ /* 0x000fe4000001ff00 */
[----:B------:R-:W-:-:S02]  /*6610*/  IADD3 R60, P2, P5, R102, R88, R13 ;  /* 0x00000058663c7210 */ /* 0x000fc40007d5e00d */
[----:B------:R-:W-:Y:S02]  /*6620*/  CS2R R84, SRZ ;  /* 0x0000000000547805 */ /* 0x000fe4000001ff00 */
        /* <DEDUP_REMOVED lines=23> */
.L_x_501:
[----:B------:R-:W-:Y:S05]  /*67a0*/  BSYNC B1 ;  /* 0x0000000000017941 */ /* 0x000fea0003800000 */
.L_x_500:
[----:B0-----:R-:W2:Y:S01]  /*67b0*/  LDL R88, [R1+0x14] ;  /* 0x0000140001587983 */ /* 0x001ea20000100800 */
[----:B------:R-:W-:Y:S01]  /*67c0*/  IMAD.MOV.U32 R89, RZ, RZ, R40 ;  /* 0x000000ffff597224 */ /* 0x000fe200078e0028 */
[----:B------:R-:W-:Y:S01]  /*67d0*/  PRMT R178, R93, 0x7610, R178 ;  /* 0x000076105db27816 */ /* 0x000fe200000000b2 */
[----:B------:R-:W-:Y:S02]  /*67e0*/  IMAD.MOV.U32 R90, RZ, RZ, R47 ;  /* 0x000000ffff5a7224 */ /* 0x000fe400078e002f */
[----:B------:R-:W-:Y:S01]  /*67f0*/  IMAD.MOV.U32 R91, RZ, RZ, R46 ;  /* 0x000000ffff5b7224 */ /* 0x000fe200078e002e */
[----:B------:R-:W-:Y:S01]  /*6800*/  PRMT R177, R94, 0x5410, R89 ;  /* 0x000054105eb17816 */ /* 0x000fe20000000059 */
[----:B------:R-:W-:Y:S01]  /*6810*/  IMAD.MOV.U32 R89, RZ, RZ, R44 ;  /* 0x000000ffff597224 */ /* 0x000fe200078e002c */
[----:B------:R-:W-:Y:S01]  /*6820*/  PRMT R183, R90, 0x7610, R183 ;  /* 0x000076105ab77816 */ /* 0x000fe200000000b7 */
[----:B------:R-:W-:Y:S01]  /*6830*/  IMAD.MOV.U32 R90, RZ, RZ, R48 ;  /* 0x000000ffff5a7224 */ /* 0x000fe200078e0030 */
[----:B------:R-:W-:Y:S01]  /*6840*/  PRMT R181, R91, 0x7610, R181 ;  /* 0x000076105bb57816 */ /* 0x000fe200000000b5 */
[----:B------:R-:W-:Y:S01]  /*6850*/  IMAD.MOV.U32 R91, RZ, RZ, R49 ;  /* 0x000000ffff5b7224 */ /* 0x000fe200078e0031 */
[----:B------:R-:W-:Y:S01]  /*6860*/  PRMT R182, R89, 0x7610, R182 ;  /* 0x0000761059b67816 */ /* 0x000fe200000000b6 */
[----:B------:R-:W-:-:S03]  /*6870*/  IMAD.MOV.U32 R89, RZ, RZ, R51 ;  /* 0x000000ffff597224 */ /* 0x000fc600078e0033 */
[----:B------:R-:W-:Y:S01]  /*6880*/  PRMT R166, R91, 0x7610, R166 ;  /* 0x000076105ba67816 */ /* 0x000fe200000000a6 */
[----:B------:R-:W-:Y:S01]  /*6890*/  IMAD.MOV.U32 R91, RZ, RZ, R54 ;  /* 0x000000ffff5b7224 */ /* 0x000fe200078e0036 */
[----:B------:R-:W-:Y:S01]  /*68a0*/  PRMT R185, R89, 0x5410, R90 ;  /* 0x0000541059b97816 */ /* 0x000fe2000000005a */
[----:B------:R-:W-:Y:S01]  /*68b0*/  IMAD.MOV.U32 R89, RZ, RZ, R52 ;  /* 0x000000ffff597224 */ /* 0x000fe200078e0034 */
[----:B------:R-:W-:Y:S02]  /*68c0*/  MOV R90, R55 ;  /* 0x00000037005a7202 */ /* 0x000fe40000000f00 */
[----:B------:R-:W-:Y:S01]  /*68d0*/  PRMT R178, R178, 0x5410, R91 ;  /* 0x00005410b2b27816 */ /* 0x000fe2000000005b */
[----:B------:R-:W-:Y:S01]  /*68e0*/  IMAD.MOV.U32 R91, RZ, RZ, R58 ;  /* 0x000000ffff5b7224 */ /* 0x000fe200078e003a */
[----:B------:R-:W-:Y:S01]  /*68f0*/  PRMT R176, R89, 0x5410, R90 ;  /* 0x0000541059b07816 */ /* 0x000fe2000000005a */
[----:B------:R-:W-:Y:S01]  /*6900*/  IMAD.MOV.U32 R89, RZ, RZ, R59 ;  /* 0x000000ffff597224 */ /* 0x000fe200078e003b */
[----:B------:R-:W-:-:S02]  /*6910*/  MOV R90, R56 ;  /* 0x00000038005a7202 */ /* 0x000fc40000000f00 */
[----:B------:R-:W-:Y:S02]  /*6920*/  PRMT R181, R181, 0x5410, R91 ;  /* 0x00005410b5b57816 */ /* 0x000fe4000000005b */
[----:B------:R-:W-:Y:S01]  /*6930*/  PRMT R183, R183, 0x5410, R89 ;  /* 0x00005410b7b77816 */ /* 0x000fe20000000059 */
[----:B------:R-:W-:Y:S01]  /*6940*/  IMAD.MOV.U32 R89, RZ, RZ, R79 ;  /* 0x000000ffff597224 */ /* 0x000fe200078e004f */
[----:B------:R-:W-:-:S04]  /*6950*/  PRMT R182, R182, 0x5410, R90 ;  /* 0x00005410b6b67816 */ /* 0x000fc8000000005a */
[----:B------:R-:W-:Y:S02]  /*6960*/  PRMT R187, R89, 0x7610, R187 ;  /* 0x0000761059bb7816 */ /* 0x000fe400000000bb */
[----:B------:R-:W-:-:S04]  /*6970*/  MOV R89, R77 ;  /* 0x0000004d00597202 */ /* 0x000fc80000000f00 */
[----:B------:R-:W-:Y:S01]  /*6980*/  PRMT R163, R89, 0x7610, R163 ;  /* 0x0000761059a37816 */ /* 0x000fe200000000a3 */
[----:B-----5:R-:W-:Y:S01]  /*6990*/  IMAD.MOV.U32 R89, RZ, RZ, R62 ;  /* 0x000000ffff597224 */ /* 0x020fe200078e003e */
[----:B--2---:R-:W-:Y:S02]  /*69a0*/  R2UR UR4, R88 ;  /* 0x00000000580472ca */ /* 0x004fe400000e0000 */
[----:B------:R-:W-:-:S04]  /*69b0*/  MOV R88, R41 ;  /* 0x0000002900587202 */ /* 0x000fc80000000f00 */
[----:B------:R-:W-:Y:S01]  /*69c0*/  PRMT R179, R88, 0x7610, R179 ;  /* 0x0000761058b37816 */ /* 0x000fe200000000b3 */
[----:B------:R-:W-:-:S05]  /*69d0*/  IMAD.MOV.U32 R88, RZ, RZ, R45 ;  /* 0x000000ffff587224 */ /* 0x000fca00078e002d */
[----:B------:R-:W-:Y:S01]  /*69e0*/  PRMT R184, R88, 0x7610, R184 ;  /* 0x0000761058b87816 */ /* 0x000fe200000000b8 */
[----:B------:R-:W-:Y:S01]  /*69f0*/  UISETP.NE.AND UP0, UPT, UR4, 0x3, UPT ;  /* 0x000000030400788c */ /* 0x000fe2000bf05270 */
[----:B------:R-:W-:-:S04]  /*6a00*/  MOV R88, R50 ;  /* 0x0000003200587202 */ /* 0x000fc80000000f00 */
[----:B------:R-:W-:Y:S01]  /*6a10*/  PRMT R184, R184, 0x5410, R88 ;  /* 0x00005410b8b87816 */ /* 0x000fe20000000058 */
[----:B------:R-:W-:Y:S01]  /*6a20*/  IMAD.MOV.U32 R88, RZ, RZ, R53 ;  /* 0x000000ffff587224 */ /* 0x000fe200078e0035 */
[----:B------:R-:W-:-:S04]  /*6a30*/  PLOP3.LUT P2, PT, PT, PT, UP0, 0x80, 0x0 ;  /* 0x000000000000781c */ /* 0x000fc80003f4f008 */
[----:B------:R-:W-:Y:S01]  /*6a40*/  PRMT R179, R179, 0x5410, R88 ;  /* 0x00005410b3b37816 */ /* 0x000fe20000000058 */
[----:B------:R-:W-:-:S05]  /*6a50*/  IMAD.MOV.U32 R88, RZ, RZ, R57 ;  /* 0x000000ffff587224 */ /* 0x000fca00078e0039 */
[----:B------:R-:W-:Y:S01]  /*6a60*/  PRMT R186, R88, 0x7610, R186 ;  /* 0x0000761058ba7816 */ /* 0x000fe200000000ba */
[----:B------:R-:W-:-:S05]  /*6a70*/  IMAD.MOV.U32 R88, RZ, RZ, R78 ;  /* 0x000000ffff587224 */ /* 0x000fca00078e004e */
[----:B------:R-:W-:Y:S01]  /*6a80*/  PRMT R186, R186, 0x5410, R88 ;  /* 0x00005410baba7816 */ /* 0x000fe20000000058 */
[----:B------:R-:W-:-:S05]  /*6a90*/  IMAD.MOV.U32 R88, RZ, RZ, R76 ;  /* 0x000000ffff587224 */ /* 0x000fca00078e004c */
[----:B------:R-:W-:Y:S01]  /*6aa0*/  PRMT R187, R187, 0x5410, R88 ;  /* 0x00005410bbbb7816 */ /* 0x000fe20000000058 */
        /* <DEDUP_REMOVED lines=8> */
[----:B------:R-:W-:Y:S01]  /*6b30*/  IMAD.MOV.U32 R89, RZ, RZ, R64 ;  /* 0x000000ffff597224 */ /* 0x000fe200078e0040 */
[----:B------:R-:W-:Y:S01]  /*6b40*/  PRMT R170, R170, 0x5410, R88 ;  /* 0x00005410aaaa7816 */ /* 0x000fe20000000058 */
[----:B------:R-:W-:-:S03]  /*6b50*/  IMAD.MOV.U32 R88, RZ, RZ, R65 ;  /* 0x000000ffff587224 */ /* 0x000fc600078e0041 */
[----:B------:R-:W-:Y:S01]  /*6b60*/  PRMT R170, R89, 0x7610, R170 ;  /* 0x0000761059aa7816 */ /* 0x000fe200000000aa */
[----:B------:R-:W-:Y:S01]  /*6b70*/  IMAD.MOV.U32 R89, RZ, RZ, R70 ;  /* 0x000000ffff597224 */ /* 0x000fe200078e0046 */
[----:B------:R-:W-:Y:S02]  /*6b80*/  PRMT R169, R169, 0x5410, R88 ;  /* 0x00005410a9a97816 */ /* 0x000fe40000000058 */
        /* <DEDUP_REMOVED lines=13> */
[----:B------:R-:W-:Y:S01]  /*6c60*/  PRMT R169, R89, 0x7610, R169 ;  /* 0x0000761059a97816 */ /* 0x000fe200000000a9 */
[----:B------:R-:W-:Y:S01]  /*6c70*/  IMAD.MOV.U32 R89, RZ, RZ, R80 ;  /* 0x000000ffff597224 */ /* 0x000fe200078e0050 */
[----:B------:R-:W-:Y:S02]  /*6c80*/  PRMT R168, R168, 0x5410, R88 ;  /* 0x00005410a8a87816 */ /* 0x000fe40000000058 */
[----:B------:R-:W-:Y:S02]  /*6c90*/  MOV R88, R81 ;  /* 0x0000005100587202 */ /* 0x000fe40000000f00 */
[----:B------:R-:W-:Y:S01]  /*6ca0*/  PRMT R168, R89, 0x7610, R168 ;  /* 0x0000761059a87816 */ /* 0x000fe200000000a8 */
[----:B------:R-:W-:Y:S01]  /*6cb0*/  IMAD.MOV.U32 R89, RZ, RZ, R86 ;  /* 0x000000ffff597224 */ /* 0x000fe200078e0056 */
[----:B------:R-:W-:Y:S01]  /*6cc0*/  PRMT R171, R171, 0x5410, R88 ;  /* 0x00005410abab7816 */ /* 0x000fe20000000058 */
[----:B------:R-:W-:-:S05]  /*6cd0*/  IMAD.MOV.U32 R88, RZ, RZ, R87 ;  /* 0x000000ffff587224 */ /* 0x000fca00078e0057 */
[----:B------:R-:W-:Y:S01]  /*6ce0*/  PRMT R174, R89, 0x5410, R88 ;  /* 0x0000541059ae7816 */ /* 0x000fe20000000058 */
[----:B------:R-:W-:Y:S02]  /*6cf0*/  IMAD.MOV.U32 R89, RZ, RZ, R84 ;  /* 0x000000ffff597224 */ /* 0x000fe400078e0054 */
[----:B------:R-:W-:-:S05]  /*6d00*/  IMAD.MOV.U32 R88, RZ, RZ, R85 ;  /* 0x000000ffff587224 */ /* 0x000fca00078e0055 */
[----:B------:R-:W-:Y:S01]  /*6d10*/  PRMT R175, R89, 0x5410, R88 ;  /* 0x0000541059af7816 */ /* 0x000fe20000000058 */
[----:B------:R-:W-:Y:S06]  /*6d20*/  @!P2 BRA `(.L_x_502) ;  /* 0x000000000004a947 */ /* 0x000fec0003800000 */
[----:B------:R-:W-:Y:S01]  /*6d30*/  BPT.TRAP 0x1 ;  /* 0x000000040000795c */ /* 0x000fe20000300000 */
.L_x_502:
[----:B------:R-:W-:Y:S01]  /*6d40*/  IMAD R98, R16, 0x8, R2 ;  /* 0x0000000810627824 */ /* 0x000fe200078e0202 */
[----:B------:R-:W-:Y:S01]  /*6d50*/  SHF.L.U32 R99, R204, 0x1f, RZ ;  /* 0x0000001fcc637819 */ /* 0x000fe200000006ff */
[----:B------:R-:W0:Y:S01]  /*6d60*/  LDC R150, c[0x0][0x2f4] ;  /* 0x0000bd00ff967b82 */ /* 0x000e220000000800 */
[----:B------:R-:W-:Y:S01]  /*6d70*/  BSSY B1, `(.L_x_503) ;  /* 0x0000004000017945 */ /* 0x000fe20003800000 */
[----:B------:R-:W-:Y:S01]  /*6d80*/  MOV R129, R92 ;  /* 0x0000005c00817202 */ /* 0x000fe20000000f00 */
[----:B------:R-:W1:Y:S02]  /*6d90*/  SYNCS.PHASECHK.TRANS64.TRYWAIT P5, [R98+URZ+0x36890], R99 ;  /* 0x03689063620075a7 */ /* 0x000e6400080a017f */
[----:B-1----:R-:W-:Y:S05]  /*6da0*/  @!P5 BRA `(.L_x_504) ;  /* 0x00000224009cd947 */ /* 0x002fea0003800000 */
.L_x_810:
[----:B------:R-:W-:Y:S05]  /*6db0*/  BSYNC B1 ;  /* 0x0000000000017941 */ /* 0x000fea0003800000 */
.L_x_503:
[----:B------:R-:W2:Y:S01]  /*6dc0*/  LDC.64 R130, c[0x0][0x300] ;  /* 0x0000c000ff827b82 */ /* 0x000ea20000000a00 */
[----:B------:R-:W-:Y:S01]  /*6dd0*/  BSSY B1, `(.L_x_505) ;  /* 0x0000185000017945 */ /* 0x000fe20003800000 */
[----:B0-----:R-:W-:-:S03]  /*6de0*/  IMAD.IADD R153, R150, 0x1, -R127 ;  /* 0x0000000196997824 */ /* 0x001fc600078e0a7f */
[----:B------:R-:W-:Y:S05]  /*6df0*/  @P4 BRA `(.L_x_506) ;  /* 0x0000001800084947 */ /* 0x000fea0003800000 */
[----:B------:R-:W-:Y:S01]  /*6e00*/  ISETP.NE.AND P4, PT, R29, RZ, PT ;  /* 0x000000ff1d00720c */ /* 0x000fe20003f85270 */
[-C--:B--2---:R-:W-:Y:S01]  /*6e10*/  IMAD R157, R151, R130.reuse, RZ ;  /* 0x00000082979d7224 */ /* 0x084fe200078e02ff */
[----:B------:R-:W-:Y:S01]  /*6e20*/  BSSY B2, `(.L_x_507) ;  /* 0x000007f000027945 */ /* 0x000fe20003800000 */
[----:B------:R-:W-:-:S04]  /*6e30*/  IMAD.WIDE.U32 R132, R17, R130, R128 ;  /* 0x0000008211847225 */ /* 0x000fc800078e0080 */
[----:B------:R-:W-:-:S04]  /*6e40*/  IMAD R157, R17, R131, R157 ;  /* 0x00000083119d7224 */ /* 0x000fc800078e029d */
[----:B------:R-:W-:Y:S02]  /*6e50*/  IMAD.IADD R157, R157, 0x1, R133 ;  /* 0x000000019d9d7824 */ /* 0x000fe400078e0285 */
[----:B------:R-:W-:Y:S05]  /*6e60*/  @!P4 BRA `(.L_x_508) ;  /* 0x0000000400e8c947 */ /* 0x000fea0003800000 */
[----:B------:R-:W-:Y:S01]  /*6e70*/  SEL R88, R127, R153, !P0 ;  /* 0x000000997f587207 */ /* 0x000fe20004000000 */
[----:B------:R-:W-:Y:S01]  /*6e80*/  BSSY B3, `(.L_x_509) ;  /* 0x000006c000037945 */ /* 0x000fe20003800000 */
[----:B------:R-:W-:Y:S02]  /*6e90*/  ISETP.GE.AND P4, PT, R18, R126, PT ;  /* 0x0000007e1200720c */ /* 0x000fe40003f86270 */
[----:B------:R-:W-:-:S04]  /*6ea0*/  SHF.R.S32.HI R89, RZ, 0x1f, R88 ;  /* 0x0000001fff597819 */ /* 0x000fc80000011458 */
[----:B------:R-:W-:-:S04]  /*6eb0*/  LEA.HI R89, R89, R88, RZ, 0x4 ;  /* 0x0000005859597211 */ /* 0x000fc800078f20ff */
[----:B------:R-:W-:-:S04]  /*6ec0*/  LEA.HI.SX32 R162, R89, R120, 0x1c ;  /* 0x0000007859a27211 */ /* 0x000fc800078fe2ff */
[----:B------:R-:W-:-:S04]  /*6ed0*/  SHF.R.S32.HI R89, RZ, 0x1f, R162 ;  /* 0x0000001fff597819 */ /* 0x000fc800000114a2 */
[----:B------:R-:W-:Y:S01]  /*6ee0*/  LEA.HI R89, R89, R162, RZ, 0x3 ;  /* 0x000000a259597211 */ /* 0x000fe200078f18ff */
[----:B------:R-:W-:-:S03]  /*6ef0*/  IMAD.SHL.U32 R162, R162, 0x8, RZ ;  /* 0x00000008a2a27824 */ /* 0x000fc600078e00ff */
[----:B------:R-:W-:Y:S02]  /*6f00*/  SHF.R.S32.HI R89, RZ, 0x3, R89 ;  /* 0x00000003ff597819 */ /* 0x000fe40000011459 */
[----:B------:R-:W-:-:S03]  /*6f10*/  LOP3.LUT R88, R211, 0x38, R162, 0xf8, !PT ;  /* 0x00000038d3587812 */ /* 0x000fc600078ef8a2 */
[----:B------:R-:W-:Y:S01]  /*6f20*/  IMAD R89, R89, 0x1c00, R213 ;  /* 0x00001c0059597824 */ /* 0x000fe200078e02d5 */
[----:B------:R-:W-:-:S04]  /*6f30*/  LOP3.LUT R88, R88, R212, RZ, 0x3c, !PT ;  /* 0x000000d458587212 */ /* 0x000fc800078e3cff */
[----:B------:R-:W-:-:S05]  /*6f40*/  IADD3 R88, R89, R88, RZ ;  /* 0x0000005859587210 */ /* 0x000fca0007ffe0ff */
[C---:B------:R-:W-:Y:S02]  /*6f50*/  IMAD R92, R16.reuse, 0x5400, R88 ;  /* 0x00005400105c7824 */ /* 0x040fe400078e0258 */
[----:B------:R-:W-:Y:S02]  /*6f60*/  IMAD R88, R16, 0x5400, R147 ;  /* 0x0000540010587824 */ /* 0x000fe400078e0293 */
[--C-:B------:R-:W-:Y:S02]  /*6f70*/  IMAD R92, R92, 0x2, R2.reuse ;  /* 0x000000025c5c7824 */ /* 0x100fe400078e0202 */
[----:B------:R-:W-:-:S04]  /*6f80*/  IMAD R88, R88, 0x2, R2 ;  /* 0x0000000258587824 */ /* 0x000fc800078e0202 */
[----:B------:R-:W0:Y:S04]  /*6f90*/  LDS.128 R92, [R92+0x21400] ;  /* 0x021400005c5c7984 */ /* 0x000e280000000c00 */
[----:B------:R-:W2:Y:S01]  /*6fa0*/  LDS.128 R88, [R88+0x21400] ;  /* 0x0214000058587984 */ /* 0x000ea20000000c00 */
[----:B------:R-:W-:Y:S05]  /*6fb0*/  @P4 BRA `(.L_x_510) ;  /* 0x0000000400604947 */ /* 0x000fea0003800000 */
[----:B0-----:R-:W-:Y:S01]  /*6fc0*/  IMAD.MOV.U32 R164, RZ, RZ, R93 ;  /* 0x000000ffffa47224 */ /* 0x001fe200078e005d */
[--C-:B------:R-:W-:Y:S01]  /*6fd0*/  SHF.R.U64 R48, R48, 0x10, R49.reuse ;  /* 0x0000001030307819 */ /* 0x100fe20000001231 */
[----:B------:R-:W-:Y:S01]  /*6fe0*/  HADD2.F32 R93, -RZ, R163.H0_H0 ;  /* 0x200000a3ff5d7230 */ /* 0x000fe20000004100 */
[----:B------:R-:W-:Y:S01]  /*6ff0*/  SHF.R.U32.HI R49, RZ, 0x10, R49 ;  /* 0x00000010ff317819 */ /* 0x000fe20000011631 */
[----:B--2---:R-:W-:Y:S01]  /*7000*/  IMAD.MOV.U32 R163, RZ, RZ, R89 ;  /* 0x000000ffffa37224 */ /* 0x004fe200078e0059 */
[----:B------:R-:W-:Y:S01]  /*7010*/  SHF.R.U64 R76, R76, 0x10, R77 ;  /* 0x000000104c4c7819 */ /* 0x000fe2000000124d */
[----:B------:R-:W-:Y:S01]  /*7020*/  HADD2.F32 R165, -RZ, R164.H0_H0 ;  /* 0x200000a4ffa57230 */ /* 0x000fe20000004100 */
[----:B------:R-:W-:Y:S01]  /*7030*/  SHF.R.U64 R50, R50, 0x10, R51 ;  /* 0x0000001032327819 */ /* 0x000fe20000001233 */
[----:B------:R-:W-:Y:S02]  /*7040*/  HADD2.F32 R166, -RZ, R166.H0_H0 ;  /* 0x200000a6ffa67230 */ /* 0x000fe40000004100 */
[----:B------:R-:W-:-:S02]  /*7050*/  HADD2.F32 R167, -RZ, R163.H0_H0 ;  /* 0x200000a3ffa77230 */ /* 0x000fc40000004100 */
[-C--:B------:R-:W-:Y:S01]  /*7060*/  FMUL.FTZ R89, R165, R93.reuse ;  /* 0x0000005da5597220 */ /* 0x080fe20000410000 */
[----:B------:R-:W-:Y:S02]  /*7070*/  HADD2.F32 R76, -RZ, R76.H0_H0 ;  /* 0x2000004cff4c7230 */ /* 0x000fe40000004100 */
[----:B------:R-:W-:Y:S02]  /*7080*/  HADD2.F32 R50, -RZ, R50.H0_H0 ;  /* 0x20000032ff327230 */ /* 0x000fe40000004100 */
[C---:B------:R-:W-:Y:S01]  /*7090*/  FMUL.FTZ R93, R167.reuse, R93 ;  /* 0x0000005da75d7220 */ /* 0x040fe20000410000 */
[----:B------:R-:W-:-:S03]  /*70a0*/  FFMA.FTZ R89, R167, R166, -R89 ;  /* 0x000000a6a7597223 */ /* 0x000fc60000010859 */
[----:B------:R-:W-:Y:S01]  /*70b0*/  FFMA.FTZ R93, R165, R166, R93 ;  /* 0x000000a6a55d7223 */ /* 0x000fe2000001005d */
[----:B------:R-:W-:Y:S01]  /*70c0*/  SHF.R.U32.HI R165, RZ, 0x10, R77 ;  /* 0x00000010ffa57819 */ /* 0x000fe2000001164d */
[----:B------:R-:W-:Y:S02]  /*70d0*/  HADD2.F32 R77, -RZ, R164.H1_H1 ;  /* 0x300000a4ff4d7230 */ /* 0x000fe40000004100 */
[----:B------:R-:W-:Y:S02]  /*70e0*/  HADD2.F32 R164, -RZ, R163.H1_H1 ;  /* 0x300000a3ffa47230 */ /* 0x000fe40000004100 */
[----:B------:R-:W-:Y:S02]  /*70f0*/  HADD2.F32 R165, -RZ, R165.H0_H0 ;  /* 0x200000a5ffa57230 */ /* 0x000fe40000004100 */
[----:B------:R-:W-:Y:S02]  /*7100*/  HADD2.F32 R163, -RZ, R49.H0_H0 ;  /* 0x20000031ffa37230 */ /* 0x000fe40000004100 */
[----:B------:R-:W-:-:S02]  /*7110*/  HADD2.F32 R166, -RZ, R91.H0_H0 ;  /* 0x2000005bffa67230 */ /* 0x000fc40000004100 */
[CC--:B------:R-:W-:Y:S01]  /*7120*/  FMUL.FTZ R49, R77.reuse, R165.reuse ;  /* 0x000000a54d317220 */ /* 0x0c0fe20000410000 */
[C---:B------:R-:W-:Y:S01]  /*7130*/  FMUL.FTZ R165, R164.reuse, R165 ;  /* 0x000000a5a4a57220 */ /* 0x040fe20000410000 */
[----:B------:R-:W-:Y:S02]  /*7140*/  HADD2.F32 R91, -RZ, R91.H1_H1 ;  /* 0x3000005bff5b7230 */ /* 0x000fe40000004100 */
[-C--:B------:R-:W-:Y:S01]  /*7150*/  FFMA.FTZ R49, R164, R163.reuse, -R49 ;  /* 0x000000a3a4317223 */ /* 0x080fe20000010831 */
[----:B------:R-:W-:Y:S01]  /*7160*/  FFMA.FTZ R77, R77, R163, R165 ;  /* 0x000000a34d4d7223 */ /* 0x000fe200000100a5 */
[----:B------:R-:W-:Y:S02]  /*7170*/  HADD2.F32 R163, -RZ, R187.H0_H0 ;  /* 0x200000bbffa37230 */ /* 0x000fe40000004100 */
[----:B------:R-:W-:Y:S01]  /*7180*/  HADD2.F32 R164, -RZ, R95.H0_H0 ;  /* 0x2000005fffa47230 */ /* 0x000fe20000004100 */
[----:B------:R-:W-:Y:S01]  /*7190*/  F2FP.F16.F32.PACK_AB R89, R49, R89 ;  /* 0x000000593159723e */ /* 0x000fe200000000ff */
[----:B------:R-:W-:Y:S01]  /*71a0*/  HADD2.F32 R165, -RZ, R185.H0_H0 ;  /* 0x200000b9ffa57230 */ /* 0x000fe20000004100 */
[----:B------:R-:W-:-:S02]  /*71b0*/  F2FP.F16.F32.PACK_AB R93, R77, R93 ;  /* 0x0000005d4d5d723e */ /* 0x000fc400000000ff */
[-C--:B------:R-:W-:Y:S01]  /*71c0*/  FMUL.FTZ R167, R164, R163.reuse ;  /* 0x000000a3a4a77220 */ /* 0x080fe20000410000 */
[----:B------:R-:W-:-:S03]  /*71d0*/  FMUL.FTZ R163, R166, R163 ;  /* 0x000000a3a6a37220 */ /* 0x000fc60000410000 */
[-C--:B------:R-:W-:Y:S01]  /*71e0*/  FFMA.FTZ R167, R166, R165.reuse, -R167 ;  /* 0x000000a5a6a77223 */ /* 0x080fe200000108a7 */
[----:B------:R-:W-:Y:S01]  /*71f0*/  FFMA.FTZ R163, R164, R165, R163 ;  /* 0x000000a5a4a37223 */ /* 0x000fe200000100a3 */
[----:B------:R-:W-:Y:S01]  /*7200*/  SHF.R.U32.HI R164, RZ, 0x10, R51 ;  /* 0x00000010ffa47819 */ /* 0x000fe20000011633 */
[----:B------:R-:W-:Y:S01]  /*7210*/  HADD2.F32 R166, -RZ, R187.H1_H1 ;  /* 0x300000bbffa67230 */ /* 0x000fe20000004100 */
[--C-:B------:R-:W-:Y:S01]  /*7220*/  SHF.R.U64 R51, R78, 0x10, R79.reuse ;  /* 0x000000104e337819 */ /* 0x100fe2000000124f */
[----:B------:R-:W-:Y:S01]  /*7230*/  HADD2.F32 R78, -RZ, R95.H1_H1 ;  /* 0x3000005fff4e7230 */ /* 0x000fe20000004100 */
[----:B------:R-:W-:Y:S01]  /*7240*/  SHF.R.U32.HI R79, RZ, 0x10, R79 ;  /* 0x00000010ff4f7819 */ /* 0x000fe2000001164f */
[----:B------:R-:W-:Y:S02]  /*7250*/  HADD2.F32 R164, -RZ, R164.H0_H0 ;  /* 0x200000a4ffa47230 */ /* 0x000fe40000004100 */
[----:B------:R-:W-:Y:S02]  /*7260*/  HADD2.F32 R51, -RZ, R51.H0_H0 ;  /* 0x20000033ff337230 */ /* 0x000fe40000004100 */
[----:B------:R-:W-:-:S05]  /*7270*/  HADD2.F32 R79, -RZ, R79.H0_H0 ;  /* 0x2000004fff4f7230 */ /* 0x000fca0000004100 */
[-C--:B------:R-:W-:Y:S01]  /*7280*/  FMUL.FTZ R95, R78, R79.reuse ;  /* 0x0000004f4e5f7220 */ /* 0x080fe20000410000 */
[----:B------:R-:W-:-:S03]  /*7290*/  FMUL.FTZ R79, R91, R79 ;  /* 0x0000004f5b4f7220 */ /* 0x000fc60000410000 */
[-C--:B------:R-:W-:Y:S01]  /*72a0*/  FFMA.FTZ R95, R91, R164.reuse, -R95 ;  /* 0x000000a45b5f7223 */ /* 0x080fe2000001085f */
[----:B------:R-:W-:Y:S01]  /*72b0*/  FFMA.FTZ R79, R78, R164, R79 ;  /* 0x000000a44e4f7223 */ /* 0x000fe2000001004f */
[----:B------:R-:W-:Y:S02]  /*72c0*/  HADD2.F32 R78, -RZ, R92.H0_H0 ;  /* 0x2000005cff4e7230 */ /* 0x000fe40000004100 */
[----:B------:R-:W-:Y:S01]  /*72d0*/  HADD2.F32 R164, -RZ, R88.H0_H0 ;  /* 0x20000058ffa47230 */ /* 0x000fe20000004100 */
[----:B------:R-:W-:Y:S01]  /*72e0*/  F2FP.F16.F32.PACK_AB R95, R95, R167 ;  /* 0x000000a75f5f723e */ /* 0x000fe200000000ff */
[----:B------:R-:W-:Y:S02]  /*72f0*/  HADD2.F32 R91, -RZ, R185.H1_H1 ;  /* 0x300000b9ff5b7230 */ /* 0x000fe40000004100 */
[-C--:B------:R-:W-:Y:S01]  /*7300*/  FMUL.FTZ R165, R78, R166.reuse ;  /* 0x000000a64ea57220 */ /* 0x080fe20000410000 */
[----:B------:R-:W-:Y:S02]  /*7310*/  HADD2.F32 R92, -RZ, R92.H1_H1 ;  /* 0x3000005cff5c7230 */ /* 0x000fe40000004100 */
[----:B------:R-:W-:Y:S01]  /*7320*/  FMUL.FTZ R166, R164, R166 ;  /* 0x000000a6a4a67220 */ /* 0x000fe20000410000 */
[----:B------:R-:W-:-:S02]  /*7330*/  HADD2.F32 R88, -RZ, R88.H1_H1 ;  /* 0x30000058ff587230 */ /* 0x000fc40000004100 */
[-C--:B------:R-:W-:Y:S01]  /*7340*/  FFMA.FTZ R165, R164, R91.reuse, -R165 ;  /* 0x0000005ba4a57223 */ /* 0x080fe200000108a5 */
[----:B------:R-:W-:Y:S02]  /*7350*/  HADD2.F32 R164, -RZ, R186.H1_H1 ;  /* 0x300000baffa47230 */ /* 0x000fe40000004100 */
[----:B------:R-:W-:Y:S01]  /*7360*/  FFMA.FTZ R166, R78, R91, R166 ;  /* 0x0000005b4ea67223 */ /* 0x000fe200000100a6 */
[----:B------:R-:W-:Y:S02]  /*7370*/  HADD2.F32 R78, -RZ, R48.H0_H0 ;  /* 0x20000030ff4e7230 */ /* 0x000fe40000004100 */
[-C--:B------:R-:W-:Y:S01]  /*7380*/  FMUL.FTZ R48, R92, R76.reuse ;  /* 0x0000004c5c307220 */ /* 0x080fe20000410000 */
[C---:B------:R-:W-:Y:S01]  /*7390*/  FMUL.FTZ R76, R88.reuse, R76 ;  /* 0x0000004c584c7220 */ /* 0x040fe20000410000 */
[----:B------:R-:W-:Y:S01]  /*73a0*/  HADD2.F32 R91, -RZ, R90.H0_H0 ;  /* 0x2000005aff5b7230 */ /* 0x000fe20000004100 */
[----:B------:R-:W-:Y:S01]  /*73b0*/  F2FP.F16.F32.PACK_AB R79, R79, R163 ;  /* 0x000000a34f4f723e */ /* 0x000fe200000000ff */
[-C--:B------:R-:W-:Y:S01]  /*73c0*/  FFMA.FTZ R48, R88, R78.reuse, -R48 ;  /* 0x0000004e58307223 */ /* 0x080fe20000010830 */
[----:B------:R-:W-:Y:S01]  /*73d0*/  FFMA.FTZ R76, R92, R78, R76 ;  /* 0x0000004e5c4c7223 */ /* 0x000fe2000001004c */
[----:B------:R-:W-:-:S02]  /*73e0*/  HADD2.F32 R78, -RZ, R94.H0_H0 ;  /* 0x2000005eff4e7230 */ /* 0x000fc40000004100 */
[----:B------:R-:W-:Y:S01]  /*73f0*/  HADD2.F32 R88, -RZ, R184.H1_H1 ;  /* 0x300000b8ff587230 */ /* 0x000fe20000004100 */
[----:B------:R-:W-:Y:S01]  /*7400*/  F2FP.F16.F32.PACK_AB R48, R48, R165 ;  /* 0x000000a53030723e */ /* 0x000fe200000000ff */
[----:B------:R-:W-:Y:S02]  /*7410*/  HADD2.F32 R94, -RZ, R94.H1_H1 ;  /* 0x3000005eff5e7230 */ /* 0x000fe40000004100 */
[-C--:B------:R-:W-:Y:S01]  /*7420*/  FMUL.FTZ R92, R78, R164.reuse ;  /* 0x000000a44e5c7220 */ /* 0x080fe20000410000 */
[C---:B------:R-:W-:Y:S01]  /*7430*/  FMUL.FTZ R164, R91.reuse, R164 ;  /* 0x000000a45ba47220 */ /* 0x040fe20000410000 */
[----:B------:R-:W-:Y:S01]  /*7440*/  HADD2.F32 R90, -RZ, R90.H1_H1 ;  /* 0x3000005aff5a7230 */ /* 0x000fe20000004100 */
[----:B------:R-:W-:Y:S01]  /*7450*/  F2FP.F16.F32.PACK_AB R76, R76, R166 ;  /* 0x000000a64c4c723e */ /* 0x000fe200000000ff */
[-C--:B------:R-:W-:Y:S01]  /*7460*/  FFMA.FTZ R92, R91, R88.reuse, -R92 ;  /* 0x000000585b5c7223 */ /* 0x080fe2000001085c */
[----:B------:R-:W-:Y:S01]  /*7470*/  FFMA.FTZ R164, R78, R88, R164 ;  /* 0x000000584ea47223 */ /* 0x000fe200000100a4 */
[-C--:B------:R-:W-:Y:S01]  /*7480*/  FMUL.FTZ R78, R94, R51.reuse ;  /* 0x000000335e4e7220 */ /* 0x080fe20000410000 */
[C---:B------:R-:W-:Y:S01]  /*7490*/  FMUL.FTZ R51, R90.reuse, R51 ;  /* 0x000000335a337220 */ /* 0x040fe20000410000 */
[----:B------:R-:W-:Y:S01]  /*74a0*/  IMAD.MOV.U32 R91, RZ, RZ, R95 ;  /* 0x000000ffff5b7224 */ /* 0x000fe200078e005f */
[----:B------:R-:W-:Y:S01]  /*74b0*/  MOV R88, R48 ;  /* 0x0000003000587202 */ /* 0x000fe20000000f00 */
[-C--:B------:R-:W-:Y:S01]  /*74c0*/  FFMA.FTZ R78, R90, R50.reuse, -R78 ;  /* 0x000000325a4e7223 */ /* 0x080fe2000001084e */
[----:B------:R-:W-:Y:S01]  /*74d0*/  FFMA.FTZ R51, R94, R50, R51 ;  /* 0x000000325e337223 */ /* 0x000fe20000010033 */
[----:B------:R-:W-:-:S03]  /*74e0*/  MOV R95, R79 ;  /* 0x0000004f005f7202 */ /* 0x000fc60000000f00 */
[----:B------:R-:W-:Y:S01]  /*74f0*/  F2FP.F16.F32.PACK_AB R78, R78, R92 ;  /* 0x0000005c4e4e723e */ /* 0x000fe200000000ff */
[----:B------:R-:W-:Y:S01]  /*7500*/  IMAD.MOV.U32 R92, RZ, RZ, R76 ;  /* 0x000000ffff5c7224 */ /* 0x000fe200078e004c */
[----:B------:R-:W-:-:S03]  /*7510*/  F2FP.F16.F32.PACK_AB R51, R51, R164 ;  /* 0x000000a43333723e */ /* 0x000fc600000000ff */
[----:B------:R-:W-:Y:S02]  /*7520*/  IMAD.MOV.U32 R90, RZ, RZ, R78 ;  /* 0x000000ffff5a7224 */ /* 0x000fe400078e004e */
[----:B------:R-:W-:-:S07]  /*7530*/  IMAD.MOV.U32 R94, RZ, RZ, R51 ;  /* 0x000000ffff5e7224 */ /* 0x000fce00078e0033 */
.L_x_510:
[----:B------:R-:W-:Y:S05]  /*7540*/  BSYNC B3 ;  /* 0x0000000000037941 */ /* 0x000fea0003800000 */
.L_x_509:
[----:B------:R-:W-:-:S13]  /*7550*/  ISETP.GE.AND P4, PT, R162, R150, PT ;  /* 0x00000096a200720c */ /* 0x000fda0003f86270 */
[--C-:B------:R-:W-:Y:S02]  /*7560*/  @!P4 SHF.R.S32.HI R51, RZ, 0x1f, R162.reuse ;  /* 0x0000001fff33c819 */ /* 0x100fe400000114a2 */
[----:B------:R-:W-:-:S04]  /*7570*/  @!P4 IADD3 R162, P5, P6, R116, R132, R162 ;  /* 0x0000008474a2c210 */ /* 0x000fc80007ebe0a2 */
[----:B------:R-:W-:Y:S02]  /*7580*/  @!P4 IADD3.X R51, R7, R157, R51, P5, P6 ;  /* 0x0000009d0733c210 */ /* 0x000fe40002fec433 */
[----:B------:R-:W-:-:S04]  /*7590*/  IADD3 R49, P5, P6, R116, R132, R26 ;  /* 0x0000008474317210 */ /* 0x000fc80007ebe01a */
[----:B------:R-:W-:Y:S02]  /*75a0*/  IADD3.X R50, R7, R157, R30, P5, P6 ;  /* 0x0000009d07327210 */ /* 0x000fe40002fec41e */
[----:B------:R-:W-:-:S04]  /*75b0*/  LEA R48, P5, R49, R124, 0x1 ;  /* 0x0000007c31307211 */ /* 0x000fc800078a08ff */
[----:B------:R-:W-:Y:S02]  /*75c0*/  LEA.HI.X R49, R49, R125, R50, 0x1, P5 ;  /* 0x0000007d31317211 */ /* 0x000fe400028f0c32 */
[----:B------:R-:W-:-:S03]  /*75d0*/  @!P4 LEA R50, P5, R162, R124, 0x1 ;  /* 0x0000007ca232c211 */ /* 0x000fc600078a08ff */
[----:B--2---:R2:W-:Y:S01]  /*75e0*/  STG.E.128 desc[UR60][R48.64], R88 ;  /* 0x0000005830007986 */ /* 0x0045e2000c101d3c */
[----:B------:R-:W-:-:S05]  /*75f0*/  @!P4 LEA.HI.X R51, R162, R125, R51, 0x1, P5 ;  /* 0x0000007da233c211 */ /* 0x000fca00028f0c33 */
[----:B0-----:R2:W-:Y:S04]  /*7600*/  @!P4 STG.E.128 desc[UR60][R50.64], R92 ;  /* 0x0000005c3200c986 */ /* 0x0015e8000c101d3c */
.L_x_508:
[----:B------:R-:W-:Y:S05]  /*7610*/  BSYNC B2 ;  /* 0x0000000000027941 */ /* 0x000fea0003800000 */
.L_x_507:
[----:B------:R-:W-:Y:S01]  /*7620*/  ISETP.NE.AND P4, PT, R33, RZ, PT ;  /* 0x000000ff2100720c */ /* 0x000fe20003f85270 */
[----:B------:R-:W-:-:S12]  /*7630*/  BSSY B2, `(.L_x_511) ;  /* 0x000007e000027945 */ /* 0x000fd80003800000 */
[----:B------:R-:W-:Y:S05]  /*7640*/  @!P4 BRA `(.L_x_512) ;  /* 0x0000000400f0c947 */ /* 0x000fea0003800000 */
[----:B--2---:R-:W-:Y:S01]  /*7650*/  SEL R48, R127, R153, !P1 ;  /* 0x000000997f307207 */ /* 0x004fe20004800000 */
        /* <DEDUP_REMOVED lines=11> */
[----:B------:R-:W-:-:S05]  /*7710*/  LOP3.LUT R48, R48, R212, RZ, 0x3c, !PT ;  /* 0x000000d430307212 */ /* 0x000fca00078e3cff */
[----:B------:R-:W-:-:S04]  /*7720*/  IMAD.IADD R48, R49, 0x1, R48 ;  /* 0x0000000131307824 */ /* 0x000fc800078e0230 */
[C---:B------:R-:W-:Y:S02]  /*7730*/  IMAD R76, R16.reuse, 0x5400, R48 ;  /* 0x00005400104c7824 */ /* 0x040fe400078e0230 */
[----:B------:R-:W-:Y:S02]  /*7740*/  IMAD R48, R16, 0x5400, R146 ;  /* 0x0000540010307824 */ /* 0x000fe400078e0292 */
[--C-:B------:R-:W-:Y:S02]  /*7750*/  IMAD R76, R76, 0x2, R2.reuse ;  /* 0x000000024c4c7824 */ /* 0x100fe400078e0202 */
[----:B------:R-:W-:-:S04]  /*7760*/  IMAD R48, R48, 0x2, R2 ;  /* 0x0000000230307824 */ /* 0x000fc800078e0202 */
[----:B------:R-:W0:Y:S04]  /*7770*/  LDS.128 R76, [R76+0x21400] ;  /* 0x021400004c4c7984 */ /* 0x000e280000000c00 */
[----:B------:R-:W2:Y:S01]  /*7780*/  LDS.128 R48, [R48+0x21400] ;  /* 0x0214000030307984 */ /* 0x000ea20000000c00 */
[----:B------:R-:W-:Y:S05]  /*7790*/  @P4 BRA `(.L_x_514) ;  /* 0x0000000400684947 */ /* 0x000fea0003800000 */
[----:B0-----:R-:W-:Y:S01]  /*77a0*/  MOV R90, R77 ;  /* 0x0000004d005a7202 */ /* 0x001fe20000000f00 */
[----:B--2---:R-:W-:Y:S01]  /*77b0*/  IMAD.MOV.U32 R89, RZ, RZ, R49 ;  /* 0x000000ffff597224 */ /* 0x004fe200078e0031 */
[--C-:B------:R-:W-:Y:S01]  /*77c0*/  SHF.R.U64 R44, R44, 0x10, R45.reuse ;  /* 0x000000102c2c7819 */ /* 0x100fe2000000122d */
[----:B------:R-:W-:Y:S01]  /*77d0*/  HADD2.F32 R91, -RZ, R186.H0_H0 ;  /* 0x200000baff5b7230 */ /* 0x000fe20000004100 */
[----:B------:R-:W-:Y:S01]  /*77e0*/  SHF.R.U32.HI R45, RZ, 0x10, R45 ;  /* 0x00000010ff2d7819 */ /* 0x000fe2000001162d */
[----:B------:R-:W-:Y:S01]  /*77f0*/  HADD2.F32 R49, -RZ, R90.H0_H0 ;  /* 0x2000005aff317230 */ /* 0x000fe20000004100 */
[----:B------:R-:W-:Y:S01]  /*7800*/  SHF.R.U64 R46, R46, 0x10, R47 ;  /* 0x000000102e2e7819 */ /* 0x000fe2000000122f */
[----:B------:R-:W-:Y:S02]  /*7810*/  HADD2.F32 R93, -RZ, R89.H0_H0 ;  /* 0x20000059ff5d7230 */ /* 0x000fe40000004100 */
[----:B------:R-:W-:Y:S02]  /*7820*/  HADD2.F32 R92, -RZ, R184.H0_H0 ;  /* 0x200000b8ff5c7230 */ /* 0x000fe40000004100 */
[----:B------:R-:W-:Y:S01]  /*7830*/  FMUL.FTZ R77, R49, R91 ;  /* 0x0000005b314d7220 */ /* 0x000fe20000410000 */
[----:B------:R-:W-:-:S02]  /*7840*/  HADD2.F32 R90, -RZ, R90.H1_H1 ;  /* 0x3000005aff5a7230 */ /* 0x000fc40000004100 */
[C---:B------:R-:W-:Y:S01]  /*7850*/  FMUL.FTZ R91, R93.reuse, R91 ;  /* 0x0000005b5d5b7220 */ /* 0x040fe20000410000 */
[----:B------:R-:W-:Y:S02]  /*7860*/  HADD2.F32 R45, -RZ, R45.H0_H0 ;  /* 0x2000002dff2d7230 */ /* 0x000fe40000004100 */
[-C--:B------:R-:W-:Y:S01]  /*7870*/  FFMA.FTZ R77, R93, R92.reuse, -R77 ;  /* 0x0000005c5d4d7223 */ /* 0x080fe2000001084d */
[----:B------:R-:W-:Y:S02]  /*7880*/  HADD2.F32 R46, -RZ, R46.H0_H0 ;  /* 0x2000002eff2e7230 */ /* 0x000fe40000004100 */
[----:B------:R-:W-:Y:S01]  /*7890*/  FFMA.FTZ R49, R49, R92, R91 ;  /* 0x0000005c31317223 */ /* 0x000fe2000001005b */
[--C-:B------:R-:W-:Y:S01]  /*78a0*/  SHF.R.U32.HI R91, RZ, 0x10, R57.reuse ;  /* 0x00000010ff5b7819 */ /* 0x100fe20000011639 */
[----:B------:R-:W-:Y:S01]  /*78b0*/  HADD2.F32 R92, -RZ, R183.H1_H1 ;  /* 0x300000b7ff5c7230 */ /* 0x000fe20000004100 */
[----:B------:R-:W-:Y:S01]  /*78c0*/  SHF.R.U64 R57, R56, 0x10, R57 ;  /* 0x0000001038397819 */ /* 0x000fe20000001239 */
[----:B------:R-:W-:-:S02]  /*78d0*/  HADD2.F32 R56, -RZ, R89.H1_H1 ;  /* 0x30000059ff387230 */ /* 0x000fc40000004100 */
[----:B------:R-:W-:Y:S02]  /*78e0*/  HADD2.F32 R91, -RZ, R91.H0_H0 ;  /* 0x2000005bff5b7230 */ /* 0x000fe40000004100 */
[----:B------:R-:W-:-:S03]  /*78f0*/  HADD2.F32 R57, -RZ, R57.H0_H0 ;  /* 0x20000039ff397230 */ /* 0x000fc60000004100 */
[-C--:B------:R-:W-:Y:S01]  /*7900*/  FMUL.FTZ R89, R90, R91.reuse ;  /* 0x0000005b5a597220 */ /* 0x080fe20000410000 */
[----:B------:R-:W-:-:S03]  /*7910*/  FMUL.FTZ R91, R56, R91 ;  /* 0x0000005b385b7220 */ /* 0x000fc60000410000 */
[-C--:B------:R-:W-:Y:S01]  /*7920*/  FFMA.FTZ R56, R56, R45.reuse, -R89 ;  /* 0x0000002d38387223 */ /* 0x080fe20000010859 */
[----:B------:R-:W-:Y:S02]  /*7930*/  HADD2.F32 R89, -RZ, R79.H0_H0 ;  /* 0x2000004fff597230 */ /* 0x000fe40000004100 */
[----:B------:R-:W-:Y:S01]  /*7940*/  FFMA.FTZ R45, R90, R45, R91 ;  /* 0x0000002d5a2d7223 */ /* 0x000fe2000001005b */
[----:B------:R-:W-:Y:S02]  /*7950*/  HADD2.F32 R90, -RZ, R183.H0_H0 ;  /* 0x200000b7ff5a7230 */ /* 0x000fe40000004100 */
[--C-:B------:R-:W-:Y:S02]  /*7960*/  HADD2.F32 R91, -RZ, R51.reuse.H0_H0 ;  /* 0x20000033ff5b7230 */ /* 0x100fe40000004100 */
[----:B------:R-:W-:Y:S01]  /*7970*/  FMUL.FTZ R93, R89, R92 ;  /* 0x0000005c595d7220 */ /* 0x000fe20000410000 */
[----:B------:R-:W-:Y:S01]  /*7980*/  HADD2.F32 R51, -RZ, R51.H1_H1 ;  /* 0x30000033ff337230 */ /* 0x000fe20000004100 */
[----:B------:R-:W-:-:S02]  /*7990*/  F2FP.F16.F32.PACK_AB R56, R56, R77 ;  /* 0x0000004d3838723e */ /* 0x000fc400000000ff */
[C---:B------:R-:W-:Y:S01]  /*79a0*/  FFMA.FTZ R93, R91.reuse, R90, -R93 ;  /* 0x0000005a5b5d7223 */ /* 0x040fe2000001085d */
[----:B------:R-:W-:Y:S01]  /*79b0*/  FMUL.FTZ R91, R91, R92 ;  /* 0x0000005c5b5b7220 */ /* 0x000fe20000410000 */
[----:B------:R-:W-:Y:S01]  /*79c0*/  HADD2.F32 R92, -RZ, R182.H1_H1 ;  /* 0x300000b6ff5c7230 */ /* 0x000fe20000004100 */
[----:B------:R-:W-:Y:S01]  /*79d0*/  F2FP.F16.F32.PACK_AB R45, R45, R49 ;  /* 0x000000312d2d723e */ /* 0x000fe200000000ff */
[----:B------:R-:W-:Y:S02]  /*79e0*/  IMAD.MOV.U32 R49, RZ, RZ, R56 ;  /* 0x000000ffff317224 */ /* 0x000fe400078e0038 */
[----:B------:R-:W-:Y:S01]  /*79f0*/  FFMA.FTZ R91, R89, R90, R91 ;  /* 0x0000005a595b7223 */ /* 0x000fe2000001005b */
[----:B------:R-:W-:Y:S02]  /*7a00*/  SHF.R.U32.HI R89, RZ, 0x10, R47 ;  /* 0x00000010ff597819 */ /* 0x000fe4000001162f */
[--C-:B------:R-:W-:Y:S01]  /*7a10*/  SHF.R.U64 R47, R58, 0x10, R59.reuse ;  /* 0x000000103a2f7819 */ /* 0x100fe2000000123b */
[----:B------:R-:W-:Y:S01]  /*7a20*/  HADD2.F32 R58, -RZ, R79.H1_H1 ;  /* 0x3000004fff3a7230 */ /* 0x000fe20000004100 */
[----:B------:R-:W-:Y:S01]  /*7a30*/  SHF.R.U32.HI R59, RZ, 0x10, R59 ;  /* 0x00000010ff3b7819 */ /* 0x000fe2000001163b */
[----:B------:R-:W-:Y:S01]  /*7a40*/  HADD2.F32 R89, -RZ, R89.H0_H0 ;  /* 0x20000059ff597230 */ /* 0x000fe20000004100 */
[----:B------:R-:W-:Y:S01]  /*7a50*/  MOV R77, R45 ;  /* 0x0000002d004d7202 */ /* 0x000fe20000000f00 */
[----:B------:R-:W-:-:S02]  /*7a60*/  HADD2.F32 R47, -RZ, R47.H0_H0 ;  /* 0x2000002fff2f7230 */ /* 0x000fc40000004100 */
[----:B------:R-:W-:-:S05]  /*7a70*/  HADD2.F32 R59, -RZ, R59.H0_H0 ;  /* 0x2000003bff3b7230 */ /* 0x000fca0000004100 */
[----:B------:R-:W-:-:S04]  /*7a80*/  FMUL.FTZ R79, R58, R59 ;  /* 0x0000003b3a4f7220 */ /* 0x000fc80000410000 */
[C---:B------:R-:W-:Y:S01]  /*7a90*/  FFMA.FTZ R79, R51.reuse, R89, -R79 ;  /* 0x00000059334f7223 */ /* 0x040fe2000001084f */
[----:B------:R-:W-:Y:S01]  /*7aa0*/  FMUL.FTZ R51, R51, R59 ;  /* 0x0000003b33337220 */ /* 0x000fe20000410000 */
[----:B------:R-:W-:-:S03]  /*7ab0*/  HADD2.F32 R59, -RZ, R182.H0_H0 ;  /* 0x200000b6ff3b7230 */ /* 0x000fc60000004100 */
[----:B------:R-:W-:Y:S01]  /*7ac0*/  FFMA.FTZ R51, R58, R89, R51 ;  /* 0x000000593a337223 */ /* 0x000fe20000010033 */
[----:B------:R-:W-:Y:S01]  /*7ad0*/  HADD2.F32 R58, -RZ, R76.H0_H0 ;  /* 0x2000004cff3a7230 */ /* 0x000fe20000004100 */
[----:B------:R-:W-:Y:S01]  /*7ae0*/  F2FP.F16.F32.PACK_AB R79, R79, R93 ;  /* 0x0000005d4f4f723e */ /* 0x000fe200000000ff */
[----:B------:R-:W-:Y:S02]  /*7af0*/  HADD2.F32 R89, -RZ, R48.H0_H0 ;  /* 0x20000030ff597230 */ /* 0x000fe40000004100 */
[----:B------:R-:W-:Y:S02]  /*7b00*/  HADD2.F32 R76, -RZ, R76.H1_H1 ;  /* 0x3000004cff4c7230 */ /* 0x000fe40000004100 */
[-C--:B------:R-:W-:Y:S01]  /*7b10*/  FMUL.FTZ R90, R58, R92.reuse ;  /* 0x0000005c3a5a7220 */ /* 0x080fe20000410000 */
[----:B------:R-:W-:Y:S01]  /*7b20*/  F2FP.F16.F32.PACK_AB R91, R51, R91 ;  /* 0x0000005b335b723e */ /* 0x000fe200000000ff */
[----:B------:R-:W-:Y:S01]  /*7b30*/  FMUL.FTZ R92, R89, R92 ;  /* 0x0000005c595c7220 */ /* 0x000fe20000410000 */
[----:B------:R-:W-:-:S02]  /*7b40*/  IMAD.MOV.U32 R51, RZ, RZ, R79 ;  /* 0x000000ffff337224 */ /* 0x000fc400078e004f */
[-C--:B------:R-:W-:Y:S01]  /*7b50*/  FFMA.FTZ R90, R89, R59.reuse, -R90 ;  /* 0x0000003b595a7223 */ /* 0x080fe2000001085a */
[----:B------:R-:W-:Y:S02]  /*7b60*/  HADD2.F32 R89, -RZ, R181.H1_H1 ;  /* 0x300000b5ff597230 */ /* 0x000fe40000004100 */
[----:B------:R-:W-:Y:S01]  /*7b70*/  FFMA.FTZ R92, R58, R59, R92 ;  /* 0x0000003b3a5c7223 */ /* 0x000fe2000001005c */
[----:B------:R-:W-:Y:S02]  /*7b80*/  HADD2.F32 R58, -RZ, R48.H1_H1 ;  /* 0x30000030ff3a7230 */ /* 0x000fe40000004100 */
[----:B------:R-:W-:Y:S02]  /*7b90*/  HADD2.F32 R48, -RZ, R44.H0_H0 ;  /* 0x2000002cff307230 */ /* 0x000fe40000004100 */
[-C--:B------:R-:W-:Y:S01]  /*7ba0*/  FMUL.FTZ R44, R76, R57.reuse ;  /* 0x000000394c2c7220 */ /* 0x080fe20000410000 */
[--C-:B------:R-:W-:Y:S02]  /*7bb0*/  HADD2.F32 R59, -RZ, R50.reuse.H0_H0 ;  /* 0x20000032ff3b7230 */ /* 0x100fe40000004100 */
[----:B------:R-:W-:Y:S01]  /*7bc0*/  FMUL.FTZ R57, R58, R57 ;  /* 0x000000393a397220 */ /* 0x000fe20000410000 */
[----:B------:R-:W-:-:S02]  /*7bd0*/  HADD2.F32 R50, -RZ, R50.H1_H1 ;  /* 0x30000032ff327230 */ /* 0x000fc40000004100 */
[-C--:B------:R-:W-:Y:S01]  /*7be0*/  FFMA.FTZ R44, R58, R48.reuse, -R44 ;  /* 0x000000303a2c7223 */ /* 0x080fe2000001082c */
[----:B------:R-:W-:Y:S02]  /*7bf0*/  HADD2.F32 R58, -RZ, R181.H0_H0 ;  /* 0x200000b5ff3a7230 */ /* 0x000fe40000004100 */
[----:B------:R-:W-:Y:S01]  /*7c00*/  FFMA.FTZ R48, R76, R48, R57 ;  /* 0x000000304c307223 */ /* 0x000fe20000010039 */
[--C-:B------:R-:W-:Y:S02]  /*7c10*/  HADD2.F32 R57, -RZ, R78.reuse.H0_H0 ;  /* 0x2000004eff397230 */ /* 0x100fe40000004100 */
[----:B------:R-:W-:Y:S01]  /*7c20*/  HADD2.F32 R78, -RZ, R78.H1_H1 ;  /* 0x3000004eff4e7230 */ /* 0x000fe20000004100 */
[----:B------:R-:W-:Y:S01]  /*7c30*/  F2FP.F16.F32.PACK_AB R44, R44, R90 ;  /* 0x0000005a2c2c723e */ /* 0x000fe200000000ff */
[----:B------:R-:W-:Y:S02]  /*7c40*/  IMAD.MOV.U32 R79, RZ, RZ, R91 ;  /* 0x000000ffff4f7224 */ /* 0x000fe400078e005b */
[-C--:B------:R-:W-:Y:S01]  /*7c50*/  FMUL.FTZ R76, R57, R89.reuse ;  /* 0x00000059394c7220 */ /* 0x080fe20000410000 */
[----:B------:R-:W-:Y:S01]  /*7c60*/  FMUL.FTZ R89, R59, R89 ;  /* 0x000000593b597220 */ /* 0x000fe20000410000 */
[----:B------:R-:W-:Y:S01]  /*7c70*/  F2FP.F16.F32.PACK_AB R92, R48, R92 ;  /* 0x0000005c305c723e */ /* 0x000fe200000000ff */
[----:B------:R-:W-:-:S02]  /*7c80*/  IMAD.MOV.U32 R48, RZ, RZ, R44 ;  /* 0x000000ffff307224 */ /* 0x000fc400078e002c */
[-C--:B------:R-:W-:Y:S01]  /*7c90*/  FFMA.FTZ R76, R59, R58.reuse, -R76 ;  /* 0x0000003a3b4c7223 */ /* 0x080fe2000001084c */
[----:B------:R-:W-:Y:S01]  /*7ca0*/  FFMA.FTZ R89, R57, R58, R89 ;  /* 0x0000003a39597223 */ /* 0x000fe20000010059 */
[-C--:B------:R-:W-:Y:S01]  /*7cb0*/  FMUL.FTZ R57, R78, R47.reuse ;  /* 0x0000002f4e397220 */ /* 0x080fe20000410000 */
[----:B------:R-:W-:-:S03]  /*7cc0*/  FMUL.FTZ R47, R50, R47 ;  /* 0x0000002f322f7220 */ /* 0x000fc60000410000 */
[-C--:B------:R-:W-:Y:S01]  /*7cd0*/  FFMA.FTZ R57, R50, R46.reuse, -R57 ;  /* 0x0000002e32397223 */ /* 0x080fe20000010839 */
[----:B------:R-:W-:-:S04]  /*7ce0*/  FFMA.FTZ R47, R78, R46, R47 ;  /* 0x0000002e4e2f7223 */ /* 0x000fc8000001002f */
[----:B------:R-:W-:Y:S01]  /*7cf0*/  F2FP.F16.F32.PACK_AB R57, R57, R76 ;  /* 0x0000004c3939723e */ /* 0x000fe200000000ff */
[----:B------:R-:W-:Y:S01]  /*7d00*/  IMAD.MOV.U32 R76, RZ, RZ, R92 ;  /* 0x000000ffff4c7224 */ /* 0x000fe200078e005c */
[----:B------:R-:W-:-:S03]  /*7d10*/  F2FP.F16.F32.PACK_AB R47, R47, R89 ;  /* 0x000000592f2f723e */ /* 0x000fc600000000ff */
[----:B------:R-:W-:Y:S02]  /*7d20*/  IMAD.MOV.U32 R50, RZ, RZ, R57 ;  /* 0x000000ffff327224 */ /* 0x000fe400078e0039 */
[----:B------:R-:W-:-:S07]  /*7d30*/  IMAD.MOV.U32 R78, RZ, RZ, R47 ;  /* 0x000000ffff4e7224 */ /* 0x000fce00078e002f */
.L_x_514:
[----:B------:R-:W-:Y:S05]  /*7d40*/  BSYNC B3 ;  /* 0x0000000000037941 */ /* 0x000fea0003800000 */
.L_x_513:
        /* <DEDUP_REMOVED lines=12> */
.L_x_512:
[----:B------:R-:W-:Y:S05]  /*7e10*/  BSYNC B2 ;  /* 0x0000000000027941 */ /* 0x000fea0003800000 */
.L_x_511:
[----:B------:R-:W-:-:S13]  /*7e20*/  ISETP.NE.AND P4, PT, R34, RZ, PT ;  /* 0x000000ff2200720c */ /* 0x000fda0003f85270 */
[----:B------:R-:W-:Y:S05]  /*7e30*/  @!P4 BRA `(.L_x_506) ;  /* 0x0000000400f8c947 */ /* 0x000fea0003800000 */
[----:B---3--:R-:W3:Y:S01]  /*7e40*/  LDL R44, [R1+0x10] ;  /* 0x00001000012c7983 */ /* 0x008ee20000100800 */
[----:B------:R-:W-:Y:S01]  /*7e50*/  IADD3 R56, P4, P5, R116, R132, R28 ;  /* 0x0000008474387210 */ /* 0x000fe20007d9e01c */
[----:B------:R-:W-:Y:S03]  /*7e60*/  BSSY B2, `(.L_x_515) ;  /* 0x0000071000027945 */ /* 0x000fe60003800000 */
[----:B------:R-:W-:Y:S02]  /*7e70*/  IADD3.X R57, R7, R157, R32, P4, P5 ;  /* 0x0000009d07397210 */ /* 0x000fe400027ea420 */
[----:B------:R-:W-:Y:S02]  /*7e80*/  ISETP.GE.AND P4, PT, R3, R126, PT ;  /* 0x0000007e0300720c */ /* 0x000fe40003f86270 */
[----:B---3--:R-:W-:-:S04]  /*7e90*/  LOP3.LUT P6, RZ, R44, 0x1, RZ, 0xc0, !PT ;  /* 0x000000012cff7812 */ /* 0x008fc800078cc0ff */
[----:B------:R-:W-:-:S04]  /*7ea0*/  SEL R44, R127, R153, !P6 ;  /* 0x000000997f2c7207 */ /* 0x000fc80007000000 */
[----:B------:R-:W-:-:S04]  /*7eb0*/  SHF.R.S32.HI R45, RZ, 0x1f, R44 ;  /* 0x0000001fff2d7819 */ /* 0x000fc8000001142c */
[----:B------:R-:W-:-:S04]  /*7ec0*/  LEA.HI R45, R45, R44, RZ, 0x4 ;  /* 0x0000002c2d2d7211 */ /* 0x000fc800078f20ff */
[----:B------:R-:W-:-:S04]  /*7ed0*/  LEA.HI.SX32 R58, R45, R118, 0x1c ;  /* 0x000000762d3a7211 */ /* 0x000fc800078fe2ff */
[----:B------:R-:W-:-:S04]  /*7ee0*/  SHF.R.S32.HI R45, RZ, 0x1f, R58 ;  /* 0x0000001fff2d7819 */ /* 0x000fc8000001143a */
[----:B------:R-:W-:Y:S02]  /*7ef0*/  LEA.HI R45, R45, R58, RZ, 0x3 ;  /* 0x0000003a2d2d7211 */ /* 0x000fe400078f18ff */
[----:B------:R-:W-:Y:S02]  /*7f00*/  SHF.L.U32 R58, R58, 0x3, RZ ;  /* 0x000000033a3a7819 */ /* 0x000fe400000006ff */
[----:B------:R-:W-:Y:S02]  /*7f10*/  SHF.R.S32.HI R45, RZ, 0x3, R45 ;  /* 0x00000003ff2d7819 */ /* 0x000fe4000001142d */
[----:B------:R-:W-:-:S03]  /*7f20*/  LOP3.LUT R44, R211, 0x38, R58, 0xf8, !PT ;  /* 0x00000038d32c7812 */ /* 0x000fc600078ef83a */
[----:B------:R-:W-:Y:S01]  /*7f30*/  IMAD R45, R45, 0x1c00, R213 ;  /* 0x00001c002d2d7824 */ /* 0x000fe200078e02d5 */
[----:B------:R-:W-:-:S05]  /*7f40*/  LOP3.LUT R44, R44, R212, RZ, 0x3c, !PT ;  /* 0x000000d42c2c7212 */ /* 0x000fca00078e3cff */
[----:B------:R-:W-:-:S04]  /*7f50*/  IMAD.IADD R44, R45, 0x1, R44 ;  /* 0x000000012d2c7824 */ /* 0x000fc800078e022c */
[C---:B--2---:R-:W-:Y:S02]  /*7f60*/  IMAD R48, R16.reuse, 0x5400, R44 ;  /* 0x0000540010307824 */ /* 0x044fe400078e022c */
[----:B------:R-:W-:Y:S02]  /*7f70*/  IMAD R44, R16, 0x5400, R144 ;  /* 0x00005400102c7824 */ /* 0x000fe400078e0290 */
[--C-:B------:R-:W-:Y:S02]  /*7f80*/  IMAD R48, R48, 0x2, R2.reuse ;  /* 0x0000000230307824 */ /* 0x100fe400078e0202 */
[----:B------:R-:W-:-:S04]  /*7f90*/  IMAD R44, R44, 0x2, R2 ;  /* 0x000000022c2c7824 */ /* 0x000fc800078e0202 */
[----:B------:R-:W0:Y:S04]  /*7fa0*/  LDS.128 R48, [R48+0x21400] ;  /* 0x0214000030307984 */ /* 0x000e280000000c00 */
[----:B------:R-:W2:Y:S01]  /*7fb0*/  LDS.128 R44, [R44+0x21400] ;  /* 0x021400002c2c7984 */ /* 0x000ea20000000c00 */
[----:B------:R-:W-:Y:S05]  /*7fc0*/  @P4 BRA `(.L_x_516) ;  /* 0x0000000400684947 */ /* 0x000fea0003800000 */
[----:B0-----:R-:W-:Y:S01]  /*7fd0*/  IMAD.MOV.U32 R59, RZ, RZ, R49 ;  /* 0x000000ffff3b7224 */ /* 0x001fe200078e0031 */
[----:B--2---:R-:W-:Y:S01]  /*7fe0*/  MOV R76, R45 ;  /* 0x0000002d004c7202 */ /* 0x004fe20000000f00 */
[--C-:B------:R-:W-:Y:S01]  /*7ff0*/  HADD2.F32 R78, -RZ, R179.reuse.H1_H1 ;  /* 0x300000b3ff4e7230 */ /* 0x100fe20000004100 */
[----:B------:R-:W-:Y:S01]  /*8000*/  SHF.R.U64 R40, R40, 0x10, R41 ;  /* 0x0000001028287819 */ /* 0x000fe20000001229 */
[----:B------:R-:W-:Y:S01]  /*8010*/  HADD2.F32 R77, -RZ, R179.H0_H0 ;  /* 0x200000b3ff4d7230 */ /* 0x000fe20000004100 */
[----:B------:R-:W-:Y:S01]  /*8020*/  SHF.R.U64 R52, R52, 0x10, R53 ;  /* 0x0000001034347819 */ /* 0x000fe20000001235 */
[--C-:B------:R-:W-:Y:S01]  /*8030*/  HADD2.F32 R45, -RZ, R59.reuse.H0_H0 ;  /* 0x2000003bff2d7230 */ /* 0x100fe20000004100 */
[----:B------:R-:W-:Y:S01]  /*8040*/  SHF.R.U64 R54, R54, 0x10, R55 ;  /* 0x0000001036367819 */ /* 0x000fe20000001237 */
[----:B------:R-:W-:Y:S01]  /*8050*/  HADD2.F32 R49, -RZ, R76.H0_H0 ;  /* 0x2000004cff317230 */ /* 0x000fe20000004100 */
[----:B------:R-:W-:Y:S01]  /*8060*/  SHF.R.U64 R42, R42, 0x10, R43 ;  /* 0x000000102a2a7819 */ /* 0x000fe2000000122b */
[----:B------:R-:W-:-:S02]  /*8070*/  HADD2.F32 R59, -RZ, R59.H1_H1 ;  /* 0x3000003bff3b7230 */ /* 0x000fc40000004100 */
[-C--:B------:R-:W-:Y:S01]  /*8080*/  FMUL.FTZ R79, R45, R78.reuse ;  /* 0x0000004e2d4f7220 */ /* 0x080fe20000410000 */
[----:B------:R-:W-:Y:S02]  /*8090*/  HADD2.F32 R52, -RZ, R52.H0_H0 ;  /* 0x20000034ff347230 */ /* 0x000fe40000004100 */
[C---:B------:R-:W-:Y:S01]  /*80a0*/  FMUL.FTZ R78, R49.reuse, R78 ;  /* 0x0000004e314e7220 */ /* 0x040fe20000410000 */
[----:B------:R-:W-:Y:S02]  /*80b0*/  HADD2.F32 R40, -RZ, R40.H0_H0 ;  /* 0x20000028ff287230 */ /* 0x000fe40000004100 */
[-C--:B------:R-:W-:Y:S01]  /*80c0*/  FFMA.FTZ R49, R49, R77.reuse, -R79 ;  /* 0x0000004d31317223 */ /* 0x080fe2000001084f */
[----:B------:R-:W-:Y:S01]  /*80d0*/  SHF.R.U32.HI R79, RZ, 0x10, R53 ;  /* 0x00000010ff4f7819 */ /* 0x000fe20000011635 */
[----:B------:R-:W-:Y:S01]  /*80e0*/  FFMA.FTZ R45, R45, R77, R78 ;  /* 0x0000004d2d2d7223 */ /* 0x000fe2000001004e */
[----:B------:R-:W-:Y:S01]  /*80f0*/  SHF.R.U32.HI R78, RZ, 0x10, R41 ;  /* 0x00000010ff4e7819 */ /* 0x000fe20000011629 */
[----:B------:R-:W-:-:S02]  /*8100*/  HADD2.F32 R77, -RZ, R76.H1_H1 ;  /* 0x3000004cff4d7230 */ /* 0x000fc40000004100 */
[----:B------:R-:W-:Y:S02]  /*8110*/  HADD2.F32 R79, -RZ, R79.H0_H0 ;  /* 0x2000004fff4f7230 */ /* 0x000fe40000004100 */
[----:B------:R-:W-:Y:S02]  /*8120*/  HADD2.F32 R76, -RZ, R78.H0_H0 ;  /* 0x2000004eff4c7230 */ /* 0x000fe40000004100 */
[----:B------:R-:W-:Y:S02]  /*8130*/  IMAD.MOV.U32 R41, RZ, RZ, R51 ;  /* 0x000000ffff297224 */ /* 0x000fe400078e0033 */
[-C--:B------:R-:W-:Y:S01]  /*8140*/  FMUL.FTZ R78, R59, R79.reuse ;  /* 0x0000004f3b4e7220 */ /* 0x080fe20000410000 */
[----:B------:R-:W-:Y:S01]  /*8150*/  FMUL.FTZ R79, R77, R79 ;  /* 0x0000004f4d4f7220 */ /* 0x000fe20000410000 */
[----:B------:R-:W-:Y:S02]  /*8160*/  HADD2.F32 R53, -RZ, R47.H0_H0 ;  /* 0x2000002fff357230 */ /* 0x000fe40000004100 */
[----:B------:R-:W-:-:S02]  /*8170*/  HADD2.F32 R51, -RZ, R41.H0_H0 ;  /* 0x20000029ff337230 */ /* 0x000fc40000004100 */
[-C--:B------:R-:W-:Y:S01]  /*8180*/  FFMA.FTZ R79, R59, R76.reuse, R79 ;  /* 0x0000004c3b4f7223 */ /* 0x080fe2000001004f */
[----:B------:R-:W-:Y:S02]  /*8190*/  HADD2.F32 R59, -RZ, R176.H1_H1 ;  /* 0x300000b0ff3b7230 */ /* 0x000fe40000004100 */
[----:B------:R-:W-:Y:S01]  /*81a0*/  FFMA.FTZ R78, R77, R76, -R78 ;  /* 0x0000004c4d4e7223 */ /* 0x000fe2000001084e */
[----:B------:R-:W-:Y:S02]  /*81b0*/  HADD2.F32 R76, -RZ, R178.H0_H0 ;  /* 0x200000b2ff4c7230 */ /* 0x000fe40000004100 */
[----:B------:R-:W-:Y:S02]  /*81c0*/  HADD2.F32 R41, -RZ, R41.H1_H1 ;  /* 0x30000029ff297230 */ /* 0x000fe40000004100 */
[-C--:B------:R-:W-:Y:S01]  /*81d0*/  FMUL.FTZ R77, R51, R59.reuse ;  /* 0x0000003b334d7220 */ /* 0x080fe20000410000 */
[C---:B------:R-:W-:Y:S01]  /*81e0*/  FMUL.FTZ R59, R53.reuse, R59 ;  /* 0x0000003b353b7220 */ /* 0x040fe20000410000 */
[----:B------:R-:W-:Y:S01]  /*81f0*/  HADD2.F32 R176, -RZ, R176.H0_H0 ;  /* 0x200000b0ffb07230 */ /* 0x000fe20000004100 */
[----:B------:R-:W-:Y:S01]  /*8200*/  F2FP.F16.F32.PACK_AB R49, R78, R49 ;  /* 0x000000314e31723e */ /* 0x000fe200000000ff */
[-C--:B------:R-:W-:Y:S01]  /*8210*/  FFMA.FTZ R77, R53, R76.reuse, -R77 ;  /* 0x0000004c354d7223 */ /* 0x080fe2000001084d */
[----:B------:R-:W-:Y:S01]  /*8220*/  FFMA.FTZ R59, R51, R76, R59 ;  /* 0x0000004c333b7223 */ /* 0x000fe2000001003b */
[----:B------:R-:W-:Y:S01]  /*8230*/  SHF.R.U32.HI R51, RZ, 0x10, R55 ;  /* 0x00000010ff337819 */ /* 0x000fe20000011637 */
[----:B------:R-:W-:Y:S01]  /*8240*/  HADD2.F32 R53, -RZ, R47.H1_H1 ;  /* 0x3000002fff357230 */ /* 0x000fe20000004100 */
[----:B------:R-:W-:Y:S01]  /*8250*/  SHF.R.U32.HI R76, RZ, 0x10, R43 ;  /* 0x00000010ff4c7819 */ /* 0x000fe2000001162b */
[----:B------:R-:W-:Y:S01]  /*8260*/  HADD2.F32 R178, -RZ, R178.H1_H1 ;  /* 0x300000b2ffb27230 */ /* 0x000fe20000004100 */
[----:B------:R-:W-:Y:S01]  /*8270*/  F2FP.F16.F32.PACK_AB R79, R79, R45 ;  /* 0x0000002d4f4f723e */ /* 0x000fe200000000ff */
[----:B------:R-:W-:-:S02]  /*8280*/  HADD2.F32 R51, -RZ, R51.H0_H0 ;  /* 0x20000033ff337230 */ /* 0x000fc40000004100 */
[----:B------:R-:W-:Y:S02]  /*8290*/  HADD2.F32 R47, -RZ, R76.H0_H0 ;  /* 0x2000004cff2f7230 */ /* 0x000fe40000004100 */
[----:B------:R-:W-:Y:S02]  /*82a0*/  HADD2.F32 R54, -RZ, R54.H0_H0 ;  /* 0x20000036ff367230 */ /* 0x000fe40000004100 */
[-C--:B------:R-:W-:Y:S01]  /*82b0*/  FMUL.FTZ R76, R41, R51.reuse ;  /* 0x00000033294c7220 */ /* 0x080fe20000410000 */
[C---:B------:R-:W-:Y:S01]  /*82c0*/  FMUL.FTZ R51, R53.reuse, R51 ;  /* 0x0000003335337220 */ /* 0x040fe20000410000 */
[----:B------:R-:W-:Y:S02]  /*82d0*/  HADD2.F32 R42, -RZ, R42.H0_H0 ;  /* 0x2000002aff2a7230 */ /* 0x000fe40000004100 */
[-C--:B------:R-:W-:Y:S01]  /*82e0*/  FFMA.FTZ R76, R53, R47.reuse, -R76 ;  /* 0x0000002f354c7223 */ /* 0x080fe2000001084c */
[----:B------:R-:W-:Y:S01]  /*82f0*/  FFMA.FTZ R51, R41, R47, R51 ;  /* 0x0000002f29337223 */ /* 0x000fe20000010033 */
[----:B------:R-:W-:-:S02]  /*8300*/  HADD2.F32 R41, -RZ, R48.H0_H0 ;  /* 0x20000030ff297230 */ /* 0x000fc40000004100 */
[----:B------:R-:W-:Y:S01]  /*8310*/  HADD2.F32 R47, -RZ, R44.H0_H0 ;  /* 0x2000002cff2f7230 */ /* 0x000fe20000004100 */
[----:B------:R-:W-:Y:S01]  /*8320*/  F2FP.F16.F32.PACK_AB R76, R76, R77 ;  /* 0x0000004d4c4c723e */ /* 0x000fe200000000ff */
[--C-:B------:R-:W-:Y:S02]  /*8330*/  HADD2.F32 R53, -RZ, R177.reuse.H1_H1 ;  /* 0x300000b1ff357230 */ /* 0x100fe40000004100 */
[-C--:B------:R-:W-:Y:S01]  /*8340*/  FMUL.FTZ R88, R41, R176.reuse ;  /* 0x000000b029587220 */ /* 0x080fe20000410000 */
[----:B------:R-:W-:Y:S02]  /*8350*/  HADD2.F32 R48, -RZ, R48.H1_H1 ;  /* 0x30000030ff307230 */ /* 0x000fe40000004100 */
[C---:B------:R-:W-:Y:S01]  /*8360*/  FMUL.FTZ R176, R47.reuse, R176 ;  /* 0x000000b02fb07220 */ /* 0x040fe20000410000 */
[----:B------:R-:W-:Y:S02]  /*8370*/  HADD2.F32 R44, -RZ, R44.H1_H1 ;  /* 0x3000002cff2c7230 */ /* 0x000fe40000004100 */
[----:B------:R-:W-:Y:S01]  /*8380*/  FFMA.FTZ R88, R47, R53, -R88 ;  /* 0x000000352f587223 */ /* 0x000fe20000010858 */
[----:B------:R-:W-:-:S02]  /*8390*/  HADD2.F32 R177, -RZ, R177.H0_H0 ;  /* 0x200000b1ffb17230 */ /* 0x000fc40000004100 */
[----:B------:R-:W-:Y:S01]  /*83a0*/  FFMA.FTZ R176, R41, R53, R176 ;  /* 0x0000003529b07223 */ /* 0x000fe200000100b0 */
[-C--:B------:R-:W-:Y:S01]  /*83b0*/  FMUL.FTZ R41, R48, R52.reuse ;  /* 0x0000003430297220 */ /* 0x080fe20000410000 */
[C---:B------:R-:W-:Y:S01]  /*83c0*/  FMUL.FTZ R52, R44.reuse, R52 ;  /* 0x000000342c347220 */ /* 0x040fe20000410000 */
[----:B------:R-:W-:Y:S01]  /*83d0*/  IMAD.MOV.U32 R45, RZ, RZ, R49 ;  /* 0x000000ffff2d7224 */ /* 0x000fe200078e0031 */
[----:B------:R-:W-:Y:S01]  /*83e0*/  F2FP.F16.F32.PACK_AB R51, R51, R59 ;  /* 0x0000003b3333723e */ /* 0x000fe200000000ff */
[-C--:B------:R-:W-:Y:S01]  /*83f0*/  FFMA.FTZ R41, R44, R40.reuse, -R41 ;  /* 0x000000282c297223 */ /* 0x080fe20000010829 */
[----:B------:R-:W-:Y:S01]  /*8400*/  FFMA.FTZ R52, R48, R40, R52 ;  /* 0x0000002830347223 */ /* 0x000fe20000010034 */
[----:B------:R-:W-:Y:S01]  /*8410*/  HADD2.F32 R40, -RZ, R50.H0_H0 ;  /* 0x20000032ff287230 */ /* 0x000fe20000004100 */
[----:B------:R-:W-:Y:S01]  /*8420*/  MOV R49, R79 ;  /* 0x0000004f00317202 */ /* 0x000fe20000000f00 */
[----:B------:R-:W-:Y:S01]  /*8430*/  HADD2.F32 R44, -RZ, R46.H0_H0 ;  /* 0x2000002eff2c7230 */ /* 0x000fe20000004100 */
[----:B------:R-:W-:Y:S01]  /*8440*/  F2FP.F16.F32.PACK_AB R41, R41, R88 ;  /* 0x000000582929723e */ /* 0x000fe200000000ff */
[----:B------:R-:W-:-:S02]  /*8450*/  HADD2.F32 R50, -RZ, R50.H1_H1 ;  /* 0x30000032ff327230 */ /* 0x000fc40000004100 */
[-C--:B------:R-:W-:Y:S01]  /*8460*/  FMUL.FTZ R47, R40, R178.reuse ;  /* 0x000000b2282f7220 */ /* 0x080fe20000410000 */
[----:B------:R-:W-:Y:S02]  /*8470*/  HADD2.F32 R46, -RZ, R46.H1_H1 ;  /* 0x3000002eff2e7230 */ /* 0x000fe40000004100 */
[----:B------:R-:W-:Y:S01]  /*8480*/  FMUL.FTZ R178, R44, R178 ;  /* 0x000000b22cb27220 */ /* 0x000fe20000410000 */
[----:B------:R-:W-:Y:S01]  /*8490*/  F2FP.F16.F32.PACK_AB R52, R52, R176 ;  /* 0x000000b03434723e */ /* 0x000fe200000000ff */
[-C--:B------:R-:W-:Y:S01]  /*84a0*/  FFMA.FTZ R47, R44, R177.reuse, -R47 ;  /* 0x000000b12c2f7223 */ /* 0x080fe2000001082f */
[----:B------:R-:W-:Y:S02]  /*84b0*/  IMAD.MOV.U32 R44, RZ, RZ, R41 ;  /* 0x000000ffff2c7224 */ /* 0x000fe400078e0029 */
[----:B------:R-:W-:Y:S01]  /*84c0*/  FFMA.FTZ R178, R40, R177, R178 ;  /* 0x000000b128b27223 */ /* 0x000fe200000100b2 */
[-C--:B------:R-:W-:Y:S01]  /*84d0*/  FMUL.FTZ R40, R50, R54.reuse ;  /* 0x0000003632287220 */ /* 0x080fe20000410000 */
[----:B------:R-:W-:Y:S01]  /*84e0*/  FMUL.FTZ R54, R46, R54 ;  /* 0x000000362e367220 */ /* 0x000fe20000410000 */
[----:B------:R-:W-:-:S02]  /*84f0*/  IMAD.MOV.U32 R48, RZ, RZ, R52 ;  /* 0x000000ffff307224 */ /* 0x000fc400078e0034 */
[-C--:B------:R-:W-:Y:S01]  /*8500*/  FFMA.FTZ R40, R46, R42.reuse, -R40 ;  /* 0x0000002a2e287223 */ /* 0x080fe20000010828 */
[----:B------:R-:W-:-:S04]  /*8510*/  FFMA.FTZ R54, R50, R42, R54 ;  /* 0x0000002a32367223 */ /* 0x000fc80000010036 */
[----:B------:R-:W-:Y:S02]  /*8520*/  F2FP.F16.F32.PACK_AB R47, R40, R47 ;  /* 0x0000002f282f723e */ /* 0x000fe400000000ff */
[----:B------:R-:W-:-:S03]  /*8530*/  F2FP.F16.F32.PACK_AB R54, R54, R178 ;  /* 0x000000b23636723e */ /* 0x000fc600000000ff */
[----:B------:R-:W-:Y:S02]  /*8540*/  IMAD.MOV.U32 R46, RZ, RZ, R47 ;  /* 0x000000ffff2e7224 */ /* 0x000fe400078e002f */
[----:B------:R-:W-:Y:S02]  /*8550*/  IMAD.MOV.U32 R47, RZ, RZ, R76 ;  /* 0x000000ffff2f7224 */ /* 0x000fe400078e004c */
[----:B------:R-:W-:-:S07]  /*8560*/  IMAD.MOV.U32 R50, RZ, RZ, R54 ;  /* 0x000000ffff327224 */ /* 0x000fce00078e0036 */
.L_x_516:
[----:B------:R-:W-:Y:S05]  /*8570*/  BSYNC B2 ;  /* 0x0000000000027941 */ /* 0x000fea0003800000 */
.L_x_515:
[----:B------:R-:W-:-:S13]  /*8580*/  ISETP.GE.AND P4, PT, R58, R150, PT ;  /* 0x000000963a00720c */ /* 0x000fda0003f86270 */
[--C-:B------:R-:W-:Y:S02]  /*8590*/  @!P4 SHF.R.S32.HI R40, RZ, 0x1f, R58.reuse ;  /* 0x0000001fff28c819 */ /* 0x100fe4000001143a */
[----:B------:R-:W-:-:S04]  /*85a0*/  @!P4 IADD3 R58, P5, P6, R116, R132, R58 ;  /* 0x00000084743ac210 */ /* 0x000fc80007ebe03a */
[----:B------:R-:W-:Y:S02]  /*85b0*/  @!P4 IADD3.X R157, R7, R157, R40, P5, P6 ;  /* 0x0000009d079dc210 */ /* 0x000fe40002fec428 */
[----:B------:R-:W-:-:S04]  /*85c0*/  LEA R40, P5, R56, R124, 0x1 ;  /* 0x0000007c38287211 */ /* 0x000fc800078a08ff */
[----:B------:R-:W-:Y:S02]  /*85d0*/  LEA.HI.X R41, R56, R125, R57, 0x1, P5 ;  /* 0x0000007d38297211 */ /* 0x000fe400028f0c39 */
[----:B------:R-:W-:-:S03]  /*85e0*/  @!P4 LEA R42, P5, R58, R124, 0x1 ;  /* 0x0000007c3a2ac211 */ /* 0x000fc600078a08ff */
[----:B--2---:R4:W-:Y:S01]  /*85f0*/  STG.E.128 desc[UR60][R40.64], R44 ;  /* 0x0000002c28007986 */ /* 0x0049e2000c101d3c */
[----:B------:R-:W-:-:S05]  /*8600*/  @!P4 LEA.HI.X R43, R58, R125, R157, 0x1, P5 ;  /* 0x0000007d3a2bc211 */ /* 0x000fca00028f0c9d */
[----:B0-----:R4:W-:Y:S04]  /*8610*/  @!P4 STG.E.128 desc[UR60][R42.64], R48 ;  /* 0x000000302a00c986 */ /* 0x0019e8000c101d3c */
.L_x_506:
[----:B------:R-:W-:Y:S05]  /*8620*/  BSYNC B1 ;  /* 0x0000000000017941 */ /* 0x000fea0003800000 */
.L_x_505:
[-C--:B--2-4-:R-:W-:Y:S02]  /*8630*/  IMAD R40, R152, R130.reuse, RZ ;  /* 0x0000008298287224 */ /* 0x094fe400078e02ff */
[----:B------:R-:W-:-:S04]  /*8640*/  IMAD.WIDE.U32 R128, R226, R130, R128 ;  /* 0x00000082e2807225 */ /* 0x000fc800078e0080 */
[----:B------:R-:W-:Y:S01]  /*8650*/  IMAD R131, R226, R131, R40 ;  /* 0x00000083e2837224 */ /* 0x000fe200078e0228 */
[----:B------:R-:W-:Y:S06]  /*8660*/  @P3 BRA `(.L_x_475) ;  /* 0x0000001800b83947 */ /* 0x000fec0003800000 */
[----:B------:R-:W-:Y:S01]  /*8670*/  ISETP.NE.AND P3, PT, R29, RZ, PT ;  /* 0x000000ff1d00720c */ /* 0x000fe20003f65270 */
[----:B------:R-:W-:Y:S01]  /*8680*/  BSSY B1, `(.L_x_517) ;  /* 0x000007e000017945 */ /* 0x000fe20003800000 */
[----:B------:R-:W-:-:S11]  /*8690*/  IMAD.IADD R52, R129, 0x1, R131 ;  /* 0x0000000181347824 */ /* 0x000fd600078e0283 */
[----:B------:R-:W-:Y:S05]  /*86a0*/  @!P3 BRA `(.L_x_518) ;  /* 0x0000000400ecb947 */ /* 0x000fea0003800000 */
[----:B------:R-:W-:Y:S01]  /*86b0*/  SEL R40, R127, R153, !P0 ;  /* 0x000000997f287207 */ /* 0x000fe20004000000 */
[----:B------:R-:W-:Y:S01]  /*86c0*/  BSSY B2, `(.L_x_519) ;  /* 0x000006f000027945 */ /* 0x000fe20003800000 */
[----:B------:R-:W-:Y:S02]  /*86d0*/  SHF.R.U32.HI R42, RZ, 0x3, R207 ;  /* 0x00000003ff2a7819 */ /* 0x000fe400000116cf */
[----:B------:R-:W-:Y:S02]  /*86e0*/  SHF.R.S32.HI R41, RZ, 0x1f, R40 ;  /* 0x0000001fff297819 */ /* 0x000fe40000011428 */
[----:B---3--:R-:W-:Y:S02]  /*86f0*/  IADD3 R49, P3, P4, R116, R128, R26 ;  /* 0x0000008074317210 */ /* 0x008fe40007c7e01a */
[----:B------:R-:W-:Y:S02]  /*8700*/  LEA.HI R41, R41, R40, RZ, 0x4 ;  /* 0x0000002829297211 */ /* 0x000fe400078f20ff */
[----:B------:R-:W-:-:S02]  /*8710*/  IADD3.X R50, R7, R52, R30, P3, P4 ;  /* 0x0000003407327210 */ /* 0x000fc40001fe841e */
[----:B------:R-:W-:Y:S02]  /*8720*/  LEA.HI.SX32 R48, R41, R120, 0x1c ;  /* 0x0000007829307211 */ /* 0x000fe400078fe2ff */
[----:B------:R-:W-:Y:S02]  /*8730*/  ISETP.GE.AND P3, PT, R18, R126, PT ;  /* 0x0000007e1200720c */ /* 0x000fe40003f66270 */
[----:B------:R-:W-:-:S04]  /*8740*/  SHF.R.S32.HI R41, RZ, 0x1f, R48 ;  /* 0x0000001fff297819 */ /* 0x000fc80000011430 */
[----:B------:R-:W-:Y:S02]  /*8750*/  LEA.HI R41, R41, R48, RZ, 0x3 ;  /* 0x0000003029297211 */ /* 0x000fe400078f18ff */
[----:B------:R-:W-:Y:S02]  /*8760*/  SHF.L.U32 R48, R48, 0x3, RZ ;  /* 0x0000000330307819 */ /* 0x000fe400000006ff */
[----:B------:R-:W-:Y:S02]  /*8770*/  SHF.R.S32.HI R41, RZ, 0x3, R41 ;  /* 0x00000003ff297819 */ /* 0x000fe40000011429 */
[----:B------:R-:W-:-:S03]  /*8780*/  LOP3.LUT R40, R207, 0x38, R48, 0xf8, !PT ;  /* 0x00000038cf287812 */ /* 0x000fc600078ef830 */
[----:B------:R-:W-:Y:S01]  /*8790*/  IMAD R41, R41, 0x1c00, R214 ;  /* 0x00001c0029297824 */ /* 0x000fe200078e02d6 */
[----:B------:R-:W-:-:S05]  /*87a0*/  LOP3.LUT R40, R40, R42, RZ, 0x3c, !PT ;  /* 0x0000002a28287212 */ /* 0x000fca00078e3cff */
[----:B------:R-:W-:Y:S02]  /*87b0*/  IMAD.IADD R41, R41, 0x1, R40 ;  /* 0x0000000129297824 */ /* 0x000fe400078e0228 */
[C---:B------:R-:W-:Y:S02]  /*87c0*/  IMAD R40, R16.reuse, 0x5400, R145 ;  /* 0x0000540010287824 */ /* 0x040fe400078e0291 */
[----:B------:R-:W-:Y:S02]  /*87d0*/  IMAD R44, R16, 0x5400, R41 ;  /* 0x00005400102c7824 */ /* 0x000fe400078e0229 */
[--C-:B------:R-:W-:Y:S02]  /*87e0*/  IMAD R40, R40, 0x2, R2.reuse ;  /* 0x0000000228287824 */ /* 0x100fe400078e0202 */
[----:B------:R-:W-:-:S04]  /*87f0*/  IMAD R44, R44, 0x2, R2 ;  /* 0x000000022c2c7824 */ /* 0x000fc800078e0202 */
[----:B------:R-:W0:Y:S04]  /*8800*/  LDS.128 R40, [R40+0x21400] ;  /* 0x0214000028287984 */ /* 0x000e280000000c00 */
[----:B------:R-:W2:Y:S01]  /*8810*/  LDS.128 R44, [R44+0x21400] ;  /* 0x021400002c2c7984 */ /* 0x000ea20000000c00 */
[----:B------:R-:W-:Y:S05]  /*8820*/  @P3 BRA `(.L_x_520) ;  /* 0x0000000400603947 */ /* 0x000fea0003800000 */
[--C-:B------:R-:W-:Y:S01]  /*8830*/  SHF.R.U64 R51, R68, 0x10, R69.reuse ;  /* 0x0000001044337819 */ /* 0x100fe20000001245 */
[--C-:B--2---:R-:W-:Y:S01]  /*8840*/  HADD2.F32 R58, -RZ, R45.reuse.H0_H0 ;  /* 0x2000002dff3a7230 */ /* 0x104fe20000004100 */
[----:B------:R-:W-:Y:S01]  /*8850*/  SHF.R.U32.HI R68, RZ, 0x10, R69 ;  /* 0x00000010ff447819 */ /* 0x000fe20000011645 */
[----:B------:R-:W-:Y:S01]  /*8860*/  HADD2.F32 R59, -RZ, R45.H1_H1 ;  /* 0x3000002dff3b7230 */ /* 0x000fe20000004100 */
[--C-:B------:R-:W-:Y:S01]  /*8870*/  SHF.R.U64 R53, R84, 0x10, R85.reuse ;  /* 0x0000001054357819 */ /* 0x100fe20000001255 */
[----:B------:R-:W-:Y:S01]  /*8880*/  HADD2.F32 R57, -RZ, R175.H1_H1 ;  /* 0x300000afff397230 */ /* 0x000fe20000004100 */
[----:B------:R-:W-:Y:S01]  /*8890*/  SHF.R.U32.HI R84, RZ, 0x10, R85 ;  /* 0x00000010ff547819 */ /* 0x000fe20000011655 */
[----:B0-----:R-:W-:Y:S01]  /*88a0*/  HADD2.F32 R45, -RZ, R41.H0_H0 ;  /* 0x20000029ff2d7230 */ /* 0x001fe20000004100 */
[--C-:B------:R-:W-:Y:S01]  /*88b0*/  SHF.R.U64 R54, R70, 0x10, R71.reuse ;  /* 0x0000001046367819 */ /* 0x100fe20000001247 */
[----:B------:R-:W-:Y:S01]  /*88c0*/  HADD2.F32 R56, -RZ, R173.H1_H1 ;  /* 0x300000adff387230 */ /* 0x000fe20000004100 */
[----:B------:R-:W-:Y:S01]  /*88d0*/  SHF.R.U32.HI R70, RZ, 0x10, R71 ;  /* 0x00000010ff467819 */ /* 0x000fe20000011647 */
[----:B------:R-:W-:-:S02]  /*88e0*/  HADD2.F32 R69, -RZ, R68.H0_H0 ;  /* 0x20000044ff457230 */ /* 0x000fc40000004100 */
[-C--:B------:R-:W-:Y:S01]  /*88f0*/  FMUL.FTZ R68, R58, R57.reuse ;  /* 0x000000393a447220 */ /* 0x080fe20000410000 */
[----:B------:R-:W-:Y:S02]  /*8900*/  HADD2.F32 R84, -RZ, R84.H0_H0 ;  /* 0x20000054ff547230 */ /* 0x000fe40000004100 */
[C---:B------:R-:W-:Y:S01]  /*8910*/  FMUL.FTZ R71, R45.reuse, R57 ;  /* 0x000000392d477220 */ /* 0x040fe20000410000 */
[--C-:B------:R-:W-:Y:S01]  /*8920*/  SHF.R.U64 R55, R86, 0x10, R87.reuse ;  /* 0x0000001056377819 */ /* 0x100fe20000001257 */
[----:B------:R-:W-:Y:S01]  /*8930*/  HADD2.F32 R41, -RZ, R41.H1_H1 ;  /* 0x30000029ff297230 */ /* 0x000fe20000004100 */
[----:B------:R-:W-:Y:S01]  /*8940*/  SHF.R.U32.HI R86, RZ, 0x10, R87 ;  /* 0x00000010ff567819 */ /* 0x000fe20000011657 */
[-C--:B------:R-:W-:Y:S01]  /*8950*/  FFMA.FTZ R68, R45, R56.reuse, -R68 ;  /* 0x000000382d447223 */ /* 0x080fe20000010844 */
[----:B------:R-:W-:Y:S01]  /*8960*/  FFMA.FTZ R71, R58, R56, R71 ;  /* 0x000000383a477223 */ /* 0x000fe20000010047 */
[----:B------:R-:W-:Y:S01]  /*8970*/  FMUL.FTZ R57, R59, R84 ;  /* 0x000000543b397220 */ /* 0x000fe20000410000 */
[----:B------:R-:W-:-:S02]  /*8980*/  HADD2.F32 R56, -RZ, R47.H0_H0 ;  /* 0x2000002fff387230 */ /* 0x000fc40000004100 */
[C---:B------:R-:W-:Y:S01]  /*8990*/  FMUL.FTZ R84, R41.reuse, R84 ;  /* 0x0000005429547220 */ /* 0x040fe20000410000 */
[----:B------:R-:W-:Y:S02]  /*89a0*/  HADD2.F32 R58, -RZ, R47.H1_H1 ;  /* 0x3000002fff3a7230 */ /* 0x000fe40000004100 */
[-C--:B------:R-:W-:Y:S01]  /*89b0*/  FFMA.FTZ R57, R41, R69.reuse, -R57 ;  /* 0x0000004529397223 */ /* 0x080fe20000010839 */
[----:B------:R-:W-:Y:S02]  /*89c0*/  HADD2.F32 R45, -RZ, R174.H1_H1 ;  /* 0x300000aeff2d7230 */ /* 0x000fe40000004100 */
[----:B------:R-:W-:Y:S01]  /*89d0*/  FFMA.FTZ R84, R59, R69, R84 ;  /* 0x000000453b547223 */ /* 0x000fe20000010054 */
[--C-:B------:R-:W-:Y:S02]  /*89e0*/  HADD2.F32 R47, -RZ, R43.reuse.H0_H0 ;  /* 0x2000002bff2f7230 */ /* 0x100fe40000004100 */
[----:B------:R-:W-:Y:S02]  /*89f0*/  HADD2.F32 R86, -RZ, R86.H0_H0 ;  /* 0x20000056ff567230 */ /* 0x000fe40000004100 */
[----:B------:R-:W-:Y:S01]  /*8a00*/  FMUL.FTZ R59, R56, R45 ;  /* 0x0000002d383b7220 */ /* 0x000fe20000410000 */
[----:B------:R-:W-:-:S02]  /*8a10*/  HADD2.F32 R43, -RZ, R43.H1_H1 ;  /* 0x3000002bff2b7230 */ /* 0x000fc40000004100 */
[----:B------:R-:W-:Y:S01]  /*8a20*/  FMUL.FTZ R69, R47, R45 ;  /* 0x0000002d2f457220 */ /* 0x000fe20000410000 */
[----:B------:R-:W-:Y:S02]  /*8a30*/  HADD2.F32 R70, -RZ, R70.H0_H0 ;  /* 0x20000046ff467230 */ /* 0x000fe40000004100 */
[-C--:B------:R-:W-:Y:S01]  /*8a40*/  FMUL.FTZ R45, R58, R86.reuse ;  /* 0x000000563a2d7220 */ /* 0x080fe20000410000 */
[----:B------:R-:W-:Y:S02]  /*8a50*/  HADD2.F32 R41, -RZ, R172.H1_H1 ;  /* 0x300000acff297230 */ /* 0x000fe40000004100 */
[C---:B------:R-:W-:Y:S01]  /*8a60*/  FMUL.FTZ R86, R43.reuse, R86 ;  /* 0x000000562b567220 */ /* 0x040fe20000410000 */
[----:B------:R-:W-:Y:S02]  /*8a70*/  HADD2.F32 R175, -RZ, R175.H0_H0 ;  /* 0x200000afffaf7230 */ /* 0x000fe40000004100 */
[----:B------:R-:W-:Y:S01]  /*8a80*/  FFMA.FTZ R45, R43, R70, -R45 ;  /* 0x000000462b2d7223 */ /* 0x000fe2000001082d */
[----:B------:R-:W-:-:S02]  /*8a90*/  HADD2.F32 R43, -RZ, R44.H0_H0 ;  /* 0x2000002cff2b7230 */ /* 0x000fc40000004100 */
[-C--:B------:R-:W-:Y:S01]  /*8aa0*/  FFMA.FTZ R59, R47, R41.reuse, -R59 ;  /* 0x000000292f3b7223 */ /* 0x080fe2000001083b */
[----:B------:R-:W-:Y:S02]  /*8ab0*/  HADD2.F32 R53, -RZ, R53.H0_H0 ;  /* 0x20000035ff357230 */ /* 0x000fe40000004100 */
[----:B------:R-:W-:Y:S01]  /*8ac0*/  FFMA.FTZ R69, R56, R41, R69 ;  /* 0x0000002938457223 */ /* 0x000fe20000010045 */
[----:B------:R-:W-:Y:S02]  /*8ad0*/  HADD2.F32 R44, -RZ, R44.H1_H1 ;  /* 0x3000002cff2c7230 */ /* 0x000fe40000004100 */
[----:B------:R-:W-:Y:S01]  /*8ae0*/  FMUL.FTZ R47, R43, R175 ;  /* 0x000000af2b2f7220 */ /* 0x000fe20000410000 */
[----:B------:R-:W-:Y:S02]  /*8af0*/  HADD2.F32 R173, -RZ, R173.H0_H0 ;  /* 0x200000adffad7230 */ /* 0x000fe40000004100 */
[----:B------:R-:W-:Y:S01]  /*8b00*/  FFMA.FTZ R86, R58, R70, R86 ;  /* 0x000000463a567223 */ /* 0x000fe20000010056 */
[----:B------:R-:W-:-:S02]  /*8b10*/  HADD2.F32 R41, -RZ, R40.H0_H0 ;  /* 0x20000028ff297230 */ /* 0x000fc40000004100 */
[----:B------:R-:W-:Y:S01]  /*8b20*/  FMUL.FTZ R56, R44, R53 ;  /* 0x000000352c387220 */ /* 0x000fe20000410000 */
[----:B------:R-:W-:Y:S01]  /*8b30*/  HADD2.F32 R40, -RZ, R40.H1_H1 ;  /* 0x30000028ff287230 */ /* 0x000fe20000004100 */
[----:B------:R-:W-:Y:S01]  /*8b40*/  F2FP.F16.F32.PACK_AB R59, R45, R59 ;  /* 0x0000003b2d3b723e */ /* 0x000fe200000000ff */
[----:B------:R-:W-:Y:S02]  /*8b50*/  HADD2.F32 R51, -RZ, R51.H0_H0 ;  /* 0x20000033ff337230 */ /* 0x000fe40000004100 */
[C---:B------:R-:W-:Y:S01]  /*8b60*/  FMUL.FTZ R175, R41.reuse, R175 ;  /* 0x000000af29af7220 */ /* 0x040fe20000410000 */
[----:B------:R-:W-:Y:S01]  /*8b70*/  FFMA.FTZ R47, R41, R173, -R47 ;  /* 0x000000ad292f7223 */ /* 0x000fe2000001082f */
[----:B------:R-:W-:Y:S02]  /*8b80*/  HADD2.F32 R41, -RZ, R46.H0_H0 ;  /* 0x2000002eff297230 */ /* 0x000fe40000004100 */
[C---:B------:R-:W-:Y:S01]  /*8b90*/  FMUL.FTZ R53, R40.reuse, R53 ;  /* 0x0000003528357220 */ /* 0x040fe20000410000 */
[----:B------:R-:W-:Y:S01]  /*8ba0*/  FFMA.FTZ R56, R40, R51, -R56 ;  /* 0x0000003328387223 */ /* 0x000fe20000010838 */
[----:B------:R-:W-:-:S02]  /*8bb0*/  HADD2.F32 R174, -RZ, R174.H0_H0 ;  /* 0x200000aeffae7230 */ /* 0x000fc40000004100 */
[----:B------:R-:W-:Y:S01]  /*8bc0*/  FFMA.FTZ R175, R43, R173, R175 ;  /* 0x000000ad2baf7223 */ /* 0x000fe200000100af */
[----:B------:R-:W-:Y:S02]  /*8bd0*/  HADD2.F32 R55, -RZ, R55.H0_H0 ;  /* 0x20000037ff377230 */ /* 0x000fe40000004100 */
[----:B------:R-:W-:Y:S01]  /*8be0*/  FFMA.FTZ R53, R44, R51, R53 ;  /* 0x000000332c357223 */ /* 0x000fe20000010035 */
[----:B------:R-:W-:Y:S02]  /*8bf0*/  HADD2.F32 R46, -RZ, R46.H1_H1 ;  /* 0x3000002eff2e7230 */ /* 0x000fe40000004100 */
[----:B------:R-:W-:Y:S01]  /*8c00*/  FMUL.FTZ R43, R41, R174 ;  /* 0x000000ae292b7220 */ /* 0x000fe20000410000 */
[--C-:B------:R-:W-:Y:S01]  /*8c10*/  HADD2.F32 R40, -RZ, R42.reuse.H0_H0 ;  /* 0x2000002aff287230 */ /* 0x100fe20000004100 */
[----:B------:R-:W-:Y:S01]  /*8c20*/  F2FP.F16.F32.PACK_AB R47, R56, R47 ;  /* 0x0000002f382f723e */ /* 0x000fe200000000ff */
[----:B------:R-:W-:Y:S02]  /*8c30*/  HADD2.F32 R42, -RZ, R42.H1_H1 ;  /* 0x3000002aff2a7230 */ /* 0x000fe40000004100 */
[----:B------:R-:W-:Y:S01]  /*8c40*/  FMUL.FTZ R44, R46, R55 ;  /* 0x000000372e2c7220 */ /* 0x000fe20000410000 */
[----:B------:R-:W-:-:S02]  /*8c50*/  HADD2.F32 R172, -RZ, R172.H0_H0 ;  /* 0x200000acffac7230 */ /* 0x000fc40000004100 */
[----:B------:R-:W-:Y:S01]  /*8c60*/  FMUL.FTZ R174, R40, R174 ;  /* 0x000000ae28ae7220 */ /* 0x000fe20000410000 */
[----:B------:R-:W-:Y:S02]  /*8c70*/  HADD2.F32 R54, -RZ, R54.H0_H0 ;  /* 0x20000036ff367230 */ /* 0x000fe40000004100 */
[----:B------:R-:W-:Y:S01]  /*8c80*/  FMUL.FTZ R55, R42, R55 ;  /* 0x000000372a377220 */ /* 0x000fe20000410000 */
[----:B------:R-:W-:Y:S01]  /*8c90*/  F2FP.F16.F32.PACK_AB R71, R84, R71 ;  /* 0x000000475447723e */ /* 0x000fe200000000ff */
[-C--:B------:R-:W-:Y:S01]  /*8ca0*/  FFMA.FTZ R43, R40, R172.reuse, -R43 ;  /* 0x000000ac282b7223 */ /* 0x080fe2000001082b */
[----:B------:R-:W-:Y:S01]  /*8cb0*/  FFMA.FTZ R174, R41, R172, R174 ;  /* 0x000000ac29ae7223 */ /* 0x000fe200000100ae */
[-C--:B------:R-:W-:Y:S01]  /*8cc0*/  FFMA.FTZ R44, R42, R54.reuse, -R44 ;  /* 0x000000362a2c7223 */ /* 0x080fe2000001082c */
[----:B------:R-:W-:Y:S01]  /*8cd0*/  FFMA.FTZ R55, R46, R54, R55 ;  /* 0x000000362e377223 */ /* 0x000fe20000010037 */
[----:B------:R-:W-:Y:S01]  /*8ce0*/  F2FP.F16.F32.PACK_AB R69, R86, R69 ;  /* 0x000000455645723e */ /* 0x000fe200000000ff */
[----:B------:R-:W-:Y:S01]  /*8cf0*/  IMAD.MOV.U32 R40, RZ, RZ, R47 ;  /* 0x000000ffff287224 */ /* 0x000fe200078e002f */
        /* <DEDUP_REMOVED lines=8> */
[----:B------:R-:W-:Y:S01]  /*8d80*/  MOV R41, R57 ;  /* 0x0000003900297202 */ /* 0x000fe20000000f00 */
[----:B------:R-:W-:Y:S01]  /*8d90*/  IMAD.MOV.U32 R43, RZ, RZ, R59 ;  /* 0x000000ffff2b7224 */ /* 0x000fe200078e003b */
[----:B------:R-:W-:-:S07]  /*8da0*/  MOV R46, R55 ;  /* 0x00000037002e7202 */ /* 0x000fce0000000f00 */
.L_x_520:
[----:B------:R-:W-:Y:S05]  /*8db0*/  BSYNC B2 ;  /* 0x0000000000027941 */ /* 0x000fea0003800000 */
.L_x_519:
[----:B------:R-:W-:-:S13]  /*8dc0*/  ISETP.GE.AND P3, PT, R48, R150, PT ;  /* 0x000000963000720c */ /* 0x000fda0003f66270 */
[--C-:B------:R-:W-:Y:S02]  /*8dd0*/  @!P3 SHF.R.S32.HI R54, RZ, 0x1f, R48.reuse ;  /* 0x0000001fff36b819 */ /* 0x100fe40000011430 */
[----:B------:R-:W-:-:S04]  /*8de0*/  @!P3 IADD3 R51, P4, P5, R116, R128, R48 ;  /* 0x000000807433b210 */ /* 0x000fc80007d9e030 */
[----:B------:R-:W-:Y:S02]  /*8df0*/  @!P3 IADD3.X R54, R7, R52, R54, P4, P5 ;  /* 0x000000340736b210 */ /* 0x000fe400027ea436 */
[----:B------:R-:W-:-:S04]  /*8e00*/  LEA R48, P4, R49, R124, 0x1 ;  /* 0x0000007c31307211 */ /* 0x000fc800078808ff */
[----:B------:R-:W-:Y:S02]  /*8e10*/  LEA.HI.X R49, R49, R125, R50, 0x1, P4 ;  /* 0x0000007d31317211 */ /* 0x000fe400020f0c32 */
[----:B------:R-:W-:-:S03]  /*8e20*/  @!P3 LEA R50, P4, R51, R124, 0x1 ;  /* 0x0000007c3332b211 */ /* 0x000fc600078808ff */
[----:B0-----:R0:W-:Y:S01]  /*8e30*/  STG.E.128 desc[UR60][R48.64], R40 ;  /* 0x0000002830007986 */ /* 0x0011e2000c101d3c */
[----:B------:R-:W-:-:S05]  /*8e40*/  @!P3 LEA.HI.X R51, R51, R125, R54, 0x1, P4 ;  /* 0x0000007d3333b211 */ /* 0x000fca00020f0c36 */
[----:B--2---:R0:W-:Y:S04]  /*8e50*/  @!P3 STG.E.128 desc[UR60][R50.64], R44 ;  /* 0x0000002c3200b986 */ /* 0x0041e8000c101d3c */
.L_x_518:
[----:B------:R-:W-:Y:S05]  /*8e60*/  BSYNC B1 ;  /* 0x0000000000017941 */ /* 0x000fea0003800000 */
.L_x_517:
[----:B------:R-:W-:Y:S01]  /*8e70*/  ISETP.NE.AND P3, PT, R33, RZ, PT ;  /* 0x000000ff2100720c */ /* 0x000fe20003f65270 */
[----:B------:R-:W-:-:S12]  /*8e80*/  BSSY B1, `(.L_x_521) ;  /* 0x0000077000017945 */ /* 0x000fd80003800000 */
[----:B------:R-:W-:Y:S05]  /*8e90*/  @!P3 BRA `(.L_x_522) ;  /* 0x0000000400d4b947 */ /* 0x000fea0003800000 */
[----:B0-----:R-:W-:Y:S01]  /*8ea0*/  SEL R40, R127, R153, !P1 ;  /* 0x000000997f287207 */ /* 0x001fe20004800000 */
        /* <DEDUP_REMOVED lines=8> */
[----:B------:R-:W-:Y:S01]  /*8f30*/  SHF.R.S32.HI R41, RZ, 0x1f, R40 ;  /* 0x0000001fff297819 */ /* 0x000fe20000011428 */
[----:B------:R-:W-:-:S03]  /*8f40*/  IMAD.SHL.U32 R51, R40, 0x8, RZ ;  /* 0x0000000828337824 */ /* 0x000fc600078e00ff */
[----:B------:R-:W-:Y:S02]  /*8f50*/  LEA.HI R41, R41, R40, RZ, 0x3 ;  /* 0x0000002829297211 */ /* 0x000fe400078f18ff */
[----:B------:R-:W-:Y:S02]  /*8f60*/  LOP3.LUT R40, R207, 0x38, R51, 0xf8, !PT ;  /* 0x00000038cf287812 */ /* 0x000fe400078ef833 */
[----:B------:R-:W-:Y:S02]  /*8f70*/  SHF.R.S32.HI R41, RZ, 0x3, R41 ;  /* 0x00000003ff297819 */ /* 0x000fe40000011429 */
[----:B------:R-:W-:-:S03]  /*8f80*/  LOP3.LUT R40, R40, R42, RZ, 0x3c, !PT ;  /* 0x0000002a28287212 */ /* 0x000fc600078e3cff */
[----:B------:R-:W-:-:S04]  /*8f90*/  IMAD R41, R41, 0x1c00, R214 ;  /* 0x00001c0029297824 */ /* 0x000fc800078e02d6 */
[----:B------:R-:W-:Y:S02]  /*8fa0*/  IMAD.IADD R43, R41, 0x1, R40 ;  /* 0x00000001292b7824 */ /* 0x000fe400078e0228 */
[C---:B------:R-:W-:Y:S02]  /*8fb0*/  IMAD R41, R16.reuse, 0x5400, R143 ;  /* 0x0000540010297824 */ /* 0x040fe400078e028f */
[----:B------:R-:W-:Y:S02]  /*8fc0*/  IMAD R43, R16, 0x5400, R43 ;  /* 0x00005400102b7824 */ /* 0x000fe400078e022b */
[----:B------:R-:W-:-:S03]  /*8fd0*/  IMAD R41, R41, 0x2, R2 ;  /* 0x0000000229297824 */ /* 0x000fc600078e0202 */
[----:B------:R-:W-:-:S03]  /*8fe0*/  LEA R44, R43, R2, 0x1 ;  /* 0x000000022b2c7211 */ /* 0x000fc600078e08ff */
[----:B------:R-:W0:Y:S04]  /*8ff0*/  LDS.128 R40, [R41+0x21400] ;  /* 0x0214000029287984 */ /* 0x000e280000000c00 */
[----:B------:R-:W2:Y:S01]  /*9000*/  LDS.128 R44, [R44+0x21400] ;  /* 0x021400002c2c7984 */ /* 0x000ea20000000c00 */
[----:B------:R-:W-:Y:S05]  /*9010*/  @P3 BRA `(.L_x_524) ;  /* 0x0000000400483947 */ /* 0x000fea0003800000 */
[--C-:B------:R-:W-:Y:S01]  /*9020*/  SHF.R.U64 R53, R80, 0x10, R81.reuse ;  /* 0x0000001050357819 */ /* 0x100fe20000001251 */
[----:B------:R-:W-:Y:S01]  /*9030*/  HADD2.F32 R57, -RZ, R171.H1_H1 ;  /* 0x300000abff397230 */ /* 0x000fe20000004100 */
[----:B------:R-:W-:Y:S01]  /*9040*/  SHF.R.U32.HI R80, RZ, 0x10, R81 ;  /* 0x00000010ff507819 */ /* 0x000fe20000011651 */
[--C-:B--2---:R-:W-:Y:S01]  /*9050*/  HADD2.F32 R58, -RZ, R45.reuse.H0_H0 ;  /* 0x2000002dff3a7230 */ /* 0x104fe20000004100 */
[--C-:B------:R-:W-:Y:S01]  /*9060*/  SHF.R.U64 R48, R64, 0x10, R65.reuse ;  /* 0x0000001040307819 */ /* 0x100fe20000001241 */
[----:B------:R-:W-:Y:S01]  /*9070*/  HADD2.F32 R59, -RZ, R45.H1_H1 ;  /* 0x3000002dff3b7230 */ /* 0x000fe20000004100 */
[----:B------:R-:W-:Y:S01]  /*9080*/  SHF.R.U32.HI R64, RZ, 0x10, R65 ;  /* 0x00000010ff407819 */ /* 0x000fe20000011641 */
[--C-:B0-----:R-:W-:Y:S02]  /*9090*/  HADD2.F32 R45, -RZ, R41.reuse.H0_H0 ;  /* 0x20000029ff2d7230 */ /* 0x101fe40000004100 */
[----:B------:R-:W-:Y:S01]  /*90a0*/  FMUL.FTZ R68, R58, R57 ;  /* 0x000000393a447220 */ /* 0x000fe20000410000 */
[----:B------:R-:W-:Y:S01]  /*90b0*/  HADD2.F32 R80, -RZ, R80.H0_H0 ;  /* 0x20000050ff507230 */ /* 0x000fe20000004100 */
[----:B------:R-:W-:Y:S01]  /*90c0*/  SHF.R.U64 R55, R82, 0x10, R83 ;  /* 0x0000001052377819 */ /* 0x000fe20000001253 */
[----:B------:R-:W-:-:S02]  /*90d0*/  HADD2.F32 R41, -RZ, R41.H1_H1 ;  /* 0x30000029ff297230 */ /* 0x000fc40000004100 */
[----:B------:R-:W-:Y:S01]  /*90e0*/  FMUL.FTZ R57, R45, R57 ;  /* 0x000000392d397220 */ /* 0x000fe20000410000 */
[----:B------:R-:W-:Y:S01]  /*90f0*/  HADD2.F32 R56, -RZ, R169.H1_H1 ;  /* 0x300000a9ff387230 */ /* 0x000fe20000004100 */
[----:B------:R-:W-:Y:S01]  /*9100*/  SHF.R.U32.HI R82, RZ, 0x10, R83 ;  /* 0x00000010ff527819 */ /* 0x000fe20000011653 */
[----:B------:R-:W-:Y:S02]  /*9110*/  HADD2.F32 R64, -RZ, R64.H0_H0 ;  /* 0x20000040ff407230 */ /* 0x000fe40000004100 */
[-C--:B------:R-:W-:Y:S01]  /*9120*/  FMUL.FTZ R70, R59, R80.reuse ;  /* 0x000000503b467220 */ /* 0x080fe20000410000 */
[----:B------:R-:W-:Y:S01]  /*9130*/  FMUL.FTZ R80, R41, R80 ;  /* 0x0000005029507220 */ /* 0x000fe20000410000 */
[-C--:B------:R-:W-:Y:S01]  /*9140*/  FFMA.FTZ R68, R45, R56.reuse, -R68 ;  /* 0x000000382d447223 */ /* 0x080fe20000010844 */
[----:B------:R-:W-:Y:S01]  /*9150*/  FFMA.FTZ R57, R58, R56, R57 ;  /* 0x000000383a397223 */ /* 0x000fe20000010039 */
[--C-:B------:R-:W-:Y:S01]  /*9160*/  SHF.R.U64 R54, R66, 0x10, R67.reuse ;  /* 0x0000001042367819 */ /* 0x100fe20000001243 */
[----:B------:R-:W-:Y:S01]  /*9170*/  HADD2.F32 R65, -RZ, R168.H1_H1 ;  /* 0x300000a8ff417230 */ /* 0x000fe20000004100 */
[----:B------:R-:W-:Y:S01]  /*9180*/  SHF.R.U32.HI R66, RZ, 0x10, R67 ;  /* 0x00000010ff427819 */ /* 0x000fe20000011643 */
[----:B------:R-:W-:-:S02]  /*9190*/  HADD2.F32 R56, -RZ, R47.H0_H0 ;  /* 0x2000002fff387230 */ /* 0x000fc40000004100 */
[-C--:B------:R-:W-:Y:S01]  /*91a0*/  FFMA.FTZ R80, R59, R64.reuse, R80 ;  /* 0x000000403b507223 */ /* 0x080fe20000010050 */
[----:B------:R-:W-:Y:S02]  /*91b0*/  HADD2.F32 R58, -RZ, R43.H0_H0 ;  /* 0x2000002bff3a7230 */ /* 0x000fe40000004100 */
[----:B------:R-:W-:Y:S01]  /*91c0*/  FFMA.FTZ R41, R41, R64, -R70 ;  /* 0x0000004029297223 */ /* 0x000fe20000010846 */
[----:B------:R-:W-:Y:S02]  /*91d0*/  HADD2.F32 R47, -RZ, R47.H1_H1 ;  /* 0x3000002fff2f7230 */ /* 0x000fe40000004100 */
[----:B------:R-:W-:Y:S01]  /*91e0*/  HADD2.F32 R82, -RZ, R82.H0_H0 ;  /* 0x20000052ff527230 */ /* 0x000fe20000004100 */
[----:B------:R-:W-:Y:S01]  /*91f0*/  F2FP.F16.F32.PACK_AB R57, R80, R57 ;  /* 0x000000395039723e */ /* 0x000fe200000000ff */
[----:B------:R-:W-:Y:S02]  /*9200*/  HADD2.F32 R59, -RZ, R43.H1_H1 ;  /* 0x3000002bff3b7230 */ /* 0x000fe40000004100 */
[----:B------:R-:W-:Y:S01]  /*9210*/  FMUL.FTZ R43, R56, R65 ;  /* 0x00000041382b7220 */ /* 0x000fe20000410000 */
[----:B------:R-:W-:-:S02]  /*9220*/  HADD2.F32 R45, -RZ, R170.H1_H1 ;  /* 0x300000aaff2d7230 */ /* 0x000fc40000004100 */
[C---:B------:R-:W-:Y:S01]  /*9230*/  FMUL.FTZ R65, R58.reuse, R65 ;  /* 0x000000413a417220 */ /* 0x040fe20000410000 */
[----:B------:R-:W-:Y:S02]  /*9240*/  HADD2.F32 R66, -RZ, R66.H0_H0 ;  /* 0x20000042ff427230 */ /* 0x000fe40000004100 */
[-C--:B------:R-:W-:Y:S01]  /*9250*/  FMUL.FTZ R64, R47, R82.reuse ;  /* 0x000000522f407220 */ /* 0x080fe20000410000 */
[C---:B------:R-:W-:Y:S01]  /*9260*/  FMUL.FTZ R82, R59.reuse, R82 ;  /* 0x000000523b527220 */ /* 0x040fe20000410000 */
[-C--:B------:R-:W-:Y:S01]  /*9270*/  FFMA.FTZ R43, R58, R45.reuse, -R43 ;  /* 0x0000002d3a2b7223 */ /* 0x080fe2000001082b */
[----:B------:R-:W-:Y:S01]  /*9280*/  FFMA.FTZ R45, R56, R45, R65 ;  /* 0x0000002d382d7223 */ /* 0x000fe20000010041 */
[-C--:B------:R-:W-:Y:S01]  /*9290*/  FFMA.FTZ R56, R59, R66.reuse, -R64 ;  /* 0x000000423b387223 */ /* 0x080fe20000010840 */
[----:B------:R-:W-:Y:S02]  /*92a0*/  HADD2.F32 R65, -RZ, R53.H0_H0 ;  /* 0x20000035ff417230 */ /* 0x000fe40000004100 */
[----:B------:R-:W-:Y:S01]  /*92b0*/  FFMA.FTZ R58, R47, R66, R82 ;  /* 0x000000422f3a7223 */ /* 0x000fe20000010052 */
[----:B------:R-:W-:Y:S01]  /*92c0*/  HADD2.F32 R168, -RZ, R168.H0_H0 ;  /* 0x200000a8ffa87230 */ /* 0x000fe20000004100 */
[----:B------:R-:W-:Y:S01]  /*92d0*/  F2FP.F16.F32.PACK_AB R41, R41, R68 ;  /* 0x000000442929723e */ /* 0x000fe200000000ff */
[----:B------:R-:W-:Y:S01]  /*92e0*/  HADD2.F32 R53, -RZ, R44.H0_H0 ;  /* 0x2000002cff357230 */ /* 0x000fe20000004100 */
[----:B------:R-:W-:Y:S01]  /*92f0*/  F2FP.F16.F32.PACK_AB R43, R56, R43 ;  /* 0x0000002b382b723e */ /* 0x000fe200000000ff */
[----:B------:R-:W-:Y:S01]  /*9300*/  HADD2.F32 R59, -RZ, R40.H0_H0 ;  /* 0x20000028ff3b7230 */ /* 0x000fe20000004100 */
[----:B------:R-:W-:Y:S01]  /*9310*/  F2FP.F16.F32.PACK_AB R58, R58, R45 ;  /* 0x0000002d3a3a723e */ /* 0x000fe200000000ff */
[----:B------:R-:W-:-:S02]  /*9320*/  HADD2.F32 R47, -RZ, R44.H1_H1 ;  /* 0x3000002cff2f7230 */ /* 0x000fc40000004100 */
[----:B------:R-:W-:Y:S02]  /*9330*/  HADD2.F32 R64, -RZ, R40.H1_H1 ;  /* 0x30000028ff407230 */ /* 0x000fe40000004100 */
[-C--:B------:R-:W-:Y:S01]  /*9340*/  FMUL.FTZ R40, R53, R168.reuse ;  /* 0x000000a835287220 */ /* 0x080fe20000410000 */
[----:B------:R-:W-:Y:S02]  /*9350*/  HADD2.F32 R170, -RZ, R170.H0_H0 ;  /* 0x200000aaffaa7230 */ /* 0x000fe40000004100 */
[----:B------:R-:W-:Y:S01]  /*9360*/  FMUL.FTZ R44, R59, R168 ;  /* 0x000000a83b2c7220 */ /* 0x000fe20000410000 */
[----:B------:R-:W-:Y:S02]  /*9370*/  HADD2.F32 R48, -RZ, R48.H0_H0 ;  /* 0x20000030ff307230 */ /* 0x000fe40000004100 */
[-C--:B------:R-:W-:Y:S01]  /*9380*/  FMUL.FTZ R67, R47, R65.reuse ;  /* 0x000000412f437220 */ /* 0x080fe20000410000 */
[C---:B------:R-:W-:Y:S01]  /*9390*/  FMUL.FTZ R66, R64.reuse, R65 ;  /* 0x0000004140427220 */ /* 0x040fe20000410000 */
[-C--:B------:R-:W-:Y:S01]  /*93a0*/  FFMA.FTZ R40, R59, R170.reuse, -R40 ;  /* 0x000000aa3b287223 */ /* 0x080fe20000010828 */
[----:B------:R-:W-:Y:S01]  /*93b0*/  FFMA.FTZ R44, R53, R170, R44 ;  /* 0x000000aa352c7223 */ /* 0x000fe2000001002c */
[----:B------:R-:W-:Y:S01]  /*93c0*/  FFMA.FTZ R53, R64, R48, -R67 ;  /* 0x0000003040357223 */ /* 0x000fe20000010843 */
[----:B------:R-:W-:-:S02]  /*93d0*/  HADD2.F32 R59, -RZ, R55.H0_H0 ;  /* 0x20000037ff3b7230 */ /* 0x000fc40000004100 */
[----:B------:R-:W-:Y:S01]  /*93e0*/  FFMA.FTZ R47, R47, R48, R66 ;  /* 0x000000302f2f7223 */ /* 0x000fe20000010042 */
[----:B------:R-:W-:Y:S02]  /*93f0*/  HADD2.F32 R169, -RZ, R169.H0_H0 ;  /* 0x200000a9ffa97230 */ /* 0x000fe40000004100 */
[--C-:B------:R-:W-:Y:S01]  /*9400*/  HADD2.F32 R64, -RZ, R46.reuse.H0_H0 ;  /* 0x2000002eff407230 */ /* 0x100fe20000004100 */
[----:B------:R-:W-:Y:S01]  /*9410*/  F2FP.F16.F32.PACK_AB R40, R53, R40 ;  /* 0x000000283528723e */ /* 0x000fe200000000ff */
[----:B------:R-:W-:Y:S01]  /*9420*/  HADD2.F32 R55, -RZ, R46.H1_H1 ;  /* 0x3000002eff377230 */ /* 0x000fe20000004100 */
[----:B------:R-:W-:Y:S01]  /*9430*/  F2FP.F16.F32.PACK_AB R44, R47, R44 ;  /* 0x0000002c2f2c723e */ /* 0x000fe200000000ff */
[--C-:B------:R-:W-:Y:S02]  /*9440*/  HADD2.F32 R48, -RZ, R42.reuse.H0_H0 ;  /* 0x2000002aff307230 */ /* 0x100fe40000004100 */
[----:B------:R-:W-:Y:S01]  /*9450*/  FMUL.FTZ R65, R64, R169 ;  /* 0x000000a940417220 */ /* 0x000fe20000410000 */
[----:B------:R-:W-:-:S02]  /*9460*/  HADD2.F32 R46, -RZ, R42.H1_H1 ;  /* 0x3000002aff2e7230 */ /* 0x000fc40000004100 */
[C---:B------:R-:W-:Y:S01]  /*9470*/  FMUL.FTZ R67, R55.reuse, R59 ;  /* 0x0000003b37437220 */ /* 0x040fe20000410000 */
[----:B------:R-:W-:Y:S02]  /*9480*/  HADD2.F32 R171, -RZ, R171.H0_H0 ;  /* 0x200000abffab7230 */ /* 0x000fe40000004100 */
[----:B------:R-:W-:Y:S01]  /*9490*/  FMUL.FTZ R169, R48, R169 ;  /* 0x000000a930a97220 */ /* 0x000fe20000410000 */
[----:B------:R-:W-:Y:S02]  /*94a0*/  HADD2.F32 R54, -RZ, R54.H0_H0 ;  /* 0x20000036ff367230 */ /* 0x000fe40000004100 */
[----:B------:R-:W-:Y:S01]  /*94b0*/  FMUL.FTZ R66, R46, R59 ;  /* 0x0000003b2e427220 */ /* 0x000fe20000410000 */
[----:B------:R-:W-:Y:S02]  /*94c0*/  IMAD.MOV.U32 R45, RZ, RZ, R57 ;  /* 0x000000ffff2d7224 */ /* 0x000fe400078e0039 */
[-C--:B------:R-:W-:Y:S01]  /*94d0*/  FFMA.FTZ R42, R48, R171.reuse, -R65 ;  /* 0x000000ab302a7223 */ /* 0x080fe20000010841 */
[----:B------:R-:W-:Y:S01]  /*94e0*/  FFMA.FTZ R169, R64, R171, R169 ;  /* 0x000000ab40a97223 */ /* 0x000fe200000100a9 */
[-C--:B------:R-:W-:Y:S01]  /*94f0*/  FFMA.FTZ R67, R46, R54.reuse, -R67 ;  /* 0x000000362e437223 */ /* 0x080fe20000010843 */
[----:B------:R-:W-:Y:S01]  /*9500*/  FFMA.FTZ R66, R55, R54, R66 ;  /* 0x0000003637427223 */ /* 0x000fe20000010042 */
[----:B------:R-:W-:-:S03]  /*9510*/  IMAD.MOV.U32 R47, RZ, RZ, R58 ;  /* 0x000000ffff2f7224 */ /* 0x000fc600078e003a */
[----:B------:R-:W-:Y:S02]  /*9520*/  F2FP.F16.F32.PACK_AB R42, R67, R42 ;  /* 0x0000002a432a723e */ /* 0x000fe400000000ff */
[----:B------:R-:W-:-:S07]  /*9530*/  F2FP.F16.F32.PACK_AB R46, R66, R169 ;  /* 0x000000a9422e723e */ /* 0x000fce00000000ff */
.L_x_524:
[----:B------:R-:W-:Y:S05]  /*9540*/  BSYNC B2 ;  /* 0x0000000000027941 */ /* 0x000fea0003800000 */
.L_x_523:
        /* <DEDUP_REMOVED lines=10> */
.L_x_522:
[----:B------:R-:W-:Y:S05]  /*95f0*/  BSYNC B1 ;  /* 0x0000000000017941 */ /* 0x000fea0003800000 */
.L_x_521:
[----:B------:R-:W-:-:S13]  /*9600*/  ISETP.NE.AND P3, PT, R34, RZ, PT ;  /* 0x000000ff2200720c */ /* 0x000fda0003f65270 */
[----:B------:R-:W-:Y:S05]  /*9610*/  @!P3 BRA `(.L_x_475) ;  /* 0x0000000800ccb947 */ /* 0x000fea0003800000 */
[----:B0---4-:R-:W2:Y:S01]  /*9620*/  LDL R40, [R1+0x10] ;  /* 0x0000100001287983 */ /* 0x011ea20000100800 */
[----:B------:R-:W-:Y:S01]  /*9630*/  SHF.R.U32.HI R42, RZ, 0x3, R207 ;  /* 0x00000003ff2a7819 */ /* 0x000fe200000116cf */
[----:B------:R-:W-:Y:S01]  /*9640*/  BSSY B1, `(.L_x_525) ;  /* 0x000006e000017945 */ /* 0x000fe20003800000 */
[----:B--2---:R-:W-:Y:S02]  /*9650*/  LOP3.LUT P5, RZ, R40, 0x1, RZ, 0xc0, !PT ;  /* 0x0000000128ff7812 */ /* 0x004fe400078ac0ff */
[----:B------:R-:W-:Y:S02]  /*9660*/  IADD3 R40, P3, P4, R116, R128, R28 ;  /* 0x0000008074287210 */ /* 0x000fe40007c7e01c */
[----:B------:R-:W-:Y:S02]  /*9670*/  SEL R153, R127, R153, !P5 ;  /* 0x000000997f997207 */ /* 0x000fe40006800000 */
[----:B------:R-:W-:Y:S02]  /*9680*/  IADD3.X R41, R7, R52, R32, P3, P4 ;  /* 0x0000003407297210 */ /* 0x000fe40001fe8420 */
[----:B---3--:R-:W-:-:S04]  /*9690*/  LEA R48, P3, R40, R124, 0x1 ;  /* 0x0000007c28307211 */ /* 0x008fc800078608ff */
[----:B------:R-:W-:Y:S02]  /*96a0*/  LEA.HI.X R49, R40, R125, R41, 0x1, P3 ;  /* 0x0000007d28317211 */ /* 0x000fe400018f0c29 */
[----:B------:R-:W-:Y:S02]  /*96b0*/  SHF.R.S32.HI R40, RZ, 0x1f, R153 ;  /* 0x0000001fff287819 */ /* 0x000fe40000011499 */
[----:B------:R-:W-:Y:S02]  /*96c0*/  ISETP.GE.AND P3, PT, R3, R126, PT ;  /* 0x0000007e0300720c */ /* 0x000fe40003f66270 */
[----:B------:R-:W-:-:S04]  /*96d0*/  LEA.HI R153, R40, R153, RZ, 0x4 ;  /* 0x0000009928997211 */ /* 0x000fc800078f20ff */
[----:B------:R-:W-:-:S04]  /*96e0*/  LEA.HI.SX32 R153, R153, R118, 0x1c ;  /* 0x0000007699997211 */ /* 0x000fc800078fe2ff */
[----:B------:R-:W-:Y:S01]  /*96f0*/  SHF.R.S32.HI R40, RZ, 0x1f, R153 ;  /* 0x0000001fff287819 */ /* 0x000fe20000011499 */
[----:B------:R-:W-:-:S03]  /*9700*/  IMAD.SHL.U32 R51, R153, 0x8, RZ ;  /* 0x0000000899337824 */ /* 0x000fc600078e00ff */
[----:B------:R-:W-:-:S04]  /*9710*/  LEA.HI R40, R40, R153, RZ, 0x3 ;  /* 0x0000009928287211 */ /* 0x000fc800078f18ff */
[----:B------:R-:W-:Y:S02]  /*9720*/  SHF.R.S32.HI R41, RZ, 0x3, R40 ;  /* 0x00000003ff297819 */ /* 0x000fe40000011428 */
[----:B------:R-:W-:-:S03]  /*9730*/  LOP3.LUT R40, R207, 0x38, R51, 0xf8, !PT ;  /* 0x00000038cf287812 */ /* 0x000fc600078ef833 */
[----:B------:R-:W-:Y:S01]  /*9740*/  IMAD R41, R41, 0x1c00, R214 ;  /* 0x00001c0029297824 */ /* 0x000fe200078e02d6 */
[----:B------:R-:W-:-:S05]  /*9750*/  LOP3.LUT R40, R40, R42, RZ, 0x3c, !PT ;  /* 0x0000002a28287212 */ /* 0x000fca00078e3cff */
[----:B------:R-:W-:Y:S02]  /*9760*/  IMAD.IADD R43, R41, 0x1, R40 ;  /* 0x00000001292b7824 */ /* 0x000fe400078e0228 */
[C---:B------:R-:W-:Y:S02]  /*9770*/  IMAD R41, R16.reuse, 0x5400, R142 ;  /* 0x0000540010297824 */ /* 0x040fe400078e028e */
[----:B------:R-:W-:-:S03]  /*9780*/  IMAD R43, R16, 0x5400, R43 ;  /* 0x00005400102b7824 */ /* 0x000fc600078e022b */
[----:B------:R-:W-:Y:S01]  /*9790*/  LEA R41, R41, R2, 0x1 ;  /* 0x0000000229297211 */ /* 0x000fe200078e08ff */
[----:B------:R-:W-:-:S05]  /*97a0*/  IMAD R44, R43, 0x2, R2 ;  /* 0x000000022b2c7824 */ /* 0x000fca00078e0202 */
[----:B------:R-:W0:Y:S04]  /*97b0*/  LDS.128 R40, [R41+0x21400] ;  /* 0x0214000029287984 */ /* 0x000e280000000c00 */
[----:B------:R-:W2:Y:S01]  /*97c0*/  LDS.128 R44, [R44+0x21400] ;  /* 0x021400002c2c7984 */ /* 0x000ea20000000c00 */
[----:B------:R-:W-:Y:S05]  /*97d0*/  @P3 BRA `(.L_x_526) ;  /* 0x0000000400503947 */ /* 0x000fea0003800000 */
[----:B------:R-:W-:Y:S01]  /*97e0*/  SHF.R.U64 R50, R60, 0x10, R61 ;  /* 0x000000103c327819 */ /* 0x000fe2000000123d */
[----:B--2---:R-:W-:Y:S01]  /*97f0*/  IMAD.MOV.U32 R56, RZ, RZ, R45 ;  /* 0x000000ffff387224 */ /* 0x004fe200078e002d */
[----:B------:R-:W-:Y:S01]  /*9800*/  SHF.R.U32.HI R59, RZ, 0x10, R61 ;  /* 0x00000010ff3b7819 */ /* 0x000fe2000001163d */
[----:B------:R-:W-:Y:S01]  /*9810*/  IMAD.MOV.U32 R57, RZ, RZ, R47 ;  /* 0x000000ffff397224 */ /* 0x000fe200078e002f */
[----:B------:R-:W-:Y:S01]  /*9820*/  SHF.R.U32.HI R61, RZ, 0x10, R73 ;  /* 0x00000010ff3d7819 */ /* 0x000fe20000011649 */
[----:B0-----:R-:W-:Y:S01]  /*9830*/  IMAD.MOV.U32 R45, RZ, RZ, R43 ;  /* 0x000000ffff2d7224 */ /* 0x001fe200078e002b */
[--C-:B------:R-:W-:Y:S01]  /*9840*/  SHF.R.U64 R53, R62, 0x10, R63.reuse ;  /* 0x000000103e357819 */ /* 0x100fe2000000123f */
[--C-:B------:R-:W-:Y:S01]  /*9850*/  HADD2.F32 R47, -RZ, R56.reuse.H0_H0 ;  /* 0x20000038ff2f7230 */ /* 0x100fe20000004100 */
[----:B------:R-:W-:Y:S01]  /*9860*/  SHF.R.U32.HI R62, RZ, 0x10, R63 ;  /* 0x00000010ff3e7819 */ /* 0x000fe2000001163f */
[----:B------:R-:W-:Y:S01]  /*9870*/  HADD2.F32 R58, -RZ, R56.H1_H1 ;  /* 0x30000038ff3a7230 */ /* 0x000fe20000004100 */
[--C-:B------:R-:W-:Y:S01]  /*9880*/  SHF.R.U64 R55, R74, 0x10, R75.reuse ;  /* 0x000000104a377819 */ /* 0x100fe2000000124b */
[----:B------:R-:W-:Y:S01]  /*9890*/  HADD2.F32 R61, -RZ, R61.H0_H0 ;  /* 0x2000003dff3d7230 */ /* 0x000fe20000004100 */
[----:B------:R-:W-:Y:S01]  /*98a0*/  SHF.R.U32.HI R74, RZ, 0x10, R75 ;  /* 0x00000010ff4a7819 */ /* 0x000fe2000001164b */
[----:B------:R-:W-:Y:S01]  /*98b0*/  HADD2.F32 R56, -RZ, R41.H1_H1 ;  /* 0x30000029ff387230 */ /* 0x000fe20000004100 */
[----:B------:R-:W-:Y:S01]  /*98c0*/  SHF.R.U64 R54, R72, 0x10, R73 ;  /* 0x0000001048367819 */ /* 0x000fe20000001249 */
[----:B------:R-:W-:-:S02]  /*98d0*/  HADD2.F32 R64, -RZ, R161.H1_H1 ;  /* 0x300000a1ff407230 */ /* 0x000fc40000004100 */
[-C--:B------:R-:W-:Y:S01]  /*98e0*/  FMUL.FTZ R63, R58, R61.reuse ;  /* 0x0000003d3a3f7220 */ /* 0x080fe20000410000 */
[----:B------:R-:W-:Y:S02]  /*98f0*/  HADD2.F32 R43, -RZ, R41.H0_H0 ;  /* 0x20000029ff2b7230 */ /* 0x000fe40000004100 */
[----:B------:R-:W-:Y:S01]  /*9900*/  FMUL.FTZ R61, R56, R61 ;  /* 0x0000003d383d7220 */ /* 0x000fe20000410000 */
[----:B------:R-:W-:Y:S02]  /*9910*/  HADD2.F32 R59, -RZ, R59.H0_H0 ;  /* 0x2000003bff3b7230 */ /* 0x000fe40000004100 */
[-C--:B------:R-:W-:Y:S01]  /*9920*/  FMUL.FTZ R66, R47, R64.reuse ;  /* 0x000000402f427220 */ /* 0x080fe20000410000 */
[----:B------:R-:W-:Y:S02]  /*9930*/  HADD2.F32 R60, -RZ, R159.H1_H1 ;  /* 0x3000009fff3c7230 */ /* 0x000fe40000004100 */
[----:B------:R-:W-:Y:S01]  /*9940*/  FMUL.FTZ R64, R43, R64 ;  /* 0x000000402b407220 */ /* 0x000fe20000410000 */
[----:B------:R-:W-:-:S02]  /*9950*/  HADD2.F32 R74, -RZ, R74.H0_H0 ;  /* 0x2000004aff4a7230 */ /* 0x000fc40000004100 */
[-C--:B------:R-:W-:Y:S01]  /*9960*/  FFMA.FTZ R56, R56, R59.reuse, -R63 ;  /* 0x0000003b38387223 */ /* 0x080fe2000001083f */
[----:B------:R-:W-:Y:S01]  /*9970*/  FFMA.FTZ R58, R58, R59, R61 ;  /* 0x0000003b3a3a7223 */ /* 0x000fe2000001003d */
[-C--:B------:R-:W-:Y:S01]  /*9980*/  FFMA.FTZ R41, R43, R60.reuse, -R66 ;  /* 0x0000003c2b297223 */ /* 0x080fe20000010842 */
[--C-:B------:R-:W-:Y:S02]  /*9990*/  HADD2.F32 R59, -RZ, R57.reuse.H0_H0 ;  /* 0x20000039ff3b7230 */ /* 0x100fe40000004100 */
[----:B------:R-:W-:Y:S01]  /*99a0*/  FFMA.FTZ R43, R47, R60, R64 ;  /* 0x0000003c2f2b7223 */ /* 0x000fe20000010040 */
[----:B------:R-:W-:Y:S02]  /*99b0*/  HADD2.F32 R57, -RZ, R57.H1_H1 ;  /* 0x30000039ff397230 */ /* 0x000fe40000004100 */
[----:B------:R-:W-:Y:S01]  /*99c0*/  HADD2.F32 R60, -RZ, R45.H1_H1 ;  /* 0x3000002dff3c7230 */ /* 0x000fe20000004100 */
[----:B------:R-:W-:Y:S01]  /*99d0*/  F2FP.F16.F32.PACK_AB R41, R56, R41 ;  /* 0x000000293829723e */ /* 0x000fe200000000ff */
[----:B------:R-:W-:-:S02]  /*99e0*/  HADD2.F32 R62, -RZ, R62.H0_H0 ;  /* 0x2000003eff3e7230 */ /* 0x000fc40000004100 */
[CC--:B------:R-:W-:Y:S01]  /*99f0*/  FMUL.FTZ R61, R57.reuse, R74.reuse ;  /* 0x0000004a393d7220 */ /* 0x0c0fe20000410000 */
[----:B------:R-:W-:Y:S02]  /*9a00*/  HADD2.F32 R66, -RZ, R160.H1_H1 ;  /* 0x300000a0ff427230 */ /* 0x000fe40000004100 */
[C---:B------:R-:W-:Y:S01]  /*9a10*/  FMUL.FTZ R74, R60.reuse, R74 ;  /* 0x0000004a3c4a7220 */ /* 0x040fe20000410000 */
[----:B------:R-:W-:Y:S02]  /*9a20*/  HADD2.F32 R47, -RZ, R45.H0_H0 ;  /* 0x2000002dff2f7230 */ /* 0x000fe40000004100 */
[-C--:B------:R-:W-:Y:S01]  /*9a30*/  FFMA.FTZ R60, R60, R62.reuse, -R61 ;  /* 0x0000003e3c3c7223 */ /* 0x080fe2000001083d */
[----:B------:R-:W-:Y:S02]  /*9a40*/  HADD2.F32 R64, -RZ, R158.H1_H1 ;  /* 0x3000009eff407230 */ /* 0x000fe40000004100 */
[----:B------:R-:W-:Y:S01]  /*9a50*/  FFMA.FTZ R62, R57, R62, R74 ;  /* 0x0000003e393e7223 */ /* 0x000fe2000001004a */
[----:B------:R-:W-:Y:S01]  /*9a60*/  FMUL.FTZ R68, R59, R66 ;  /* 0x000000423b447220 */ /* 0x000fe20000410000 */
[----:B------:R-:W-:-:S02]  /*9a70*/  HADD2.F32 R61, -RZ, R54.H0_H0 ;  /* 0x20000036ff3d7230 */ /* 0x000fc40000004100 */
[C---:B------:R-:W-:Y:S01]  /*9a80*/  FMUL.FTZ R66, R47.reuse, R66 ;  /* 0x000000422f427220 */ /* 0x040fe20000410000 */
[----:B------:R-:W-:Y:S02]  /*9a90*/  HADD2.F32 R57, -RZ, R44.H0_H0 ;  /* 0x2000002cff397230 */ /* 0x000fe40000004100 */
[-C--:B------:R-:W-:Y:S01]  /*9aa0*/  FFMA.FTZ R45, R47, R64.reuse, -R68 ;  /* 0x000000402f2d7223 */ /* 0x080fe20000010844 */
[----:B------:R-:W-:Y:S02]  /*9ab0*/  HADD2.F32 R54, -RZ, R40.H0_H0 ;  /* 0x20000028ff367230 */ /* 0x000fe40000004100 */
[----:B------:R-:W-:Y:S01]  /*9ac0*/  FFMA.FTZ R47, R59, R64, R66 ;  /* 0x000000403b2f7223 */ /* 0x000fe20000010042 */
[----:B------:R-:W-:Y:S02]  /*9ad0*/  HADD2.F32 R44, -RZ, R44.H1_H1 ;  /* 0x3000002cff2c7230 */ /* 0x000fe40000004100 */
[----:B------:R-:W-:Y:S01]  /*9ae0*/  HADD2.F32 R161, -RZ, R161.H0_H0 ;  /* 0x200000a1ffa17230 */ /* 0x000fe20000004100 */
[----:B------:R-:W-:Y:S01]  /*9af0*/  F2FP.F16.F32.PACK_AB R60, R60, R45 ;  /* 0x0000002d3c3c723e */ /* 0x000fe200000000ff */
[----:B------:R-:W-:-:S02]  /*9b00*/  HADD2.F32 R40, -RZ, R40.H1_H1 ;  /* 0x30000028ff287230 */ /* 0x000fc40000004100 */
[----:B------:R-:W-:Y:S01]  /*9b10*/  FMUL.FTZ R65, R44, R61 ;  /* 0x0000003d2c417220 */ /* 0x000fe20000410000 */
[----:B------:R-:W-:Y:S02]  /*9b20*/  HADD2.F32 R159, -RZ, R159.H0_H0 ;  /* 0x2000009fff9f7230 */ /* 0x000fe40000004100 */
[----:B------:R-:W-:Y:S01]  /*9b30*/  FMUL.FTZ R63, R57, R161 ;  /* 0x000000a1393f7220 */ /* 0x000fe20000410000 */
[----:B------:R-:W-:Y:S02]  /*9b40*/  HADD2.F32 R59, -RZ, R50.H0_H0 ;  /* 0x20000032ff3b7230 */ /* 0x000fe40000004100 */
[----:B------:R-:W-:Y:S01]  /*9b50*/  FMUL.FTZ R61, R40, R61 ;  /* 0x0000003d283d7220 */ /* 0x000fe20000410000 */
[C---:B------:R-:W-:Y:S01]  /*9b60*/  FMUL.FTZ R50, R54.reuse, R161 ;  /* 0x000000a136327220 */ /* 0x040fe20000410000 */
[----:B------:R-:W-:Y:S01]  /*9b70*/  FFMA.FTZ R63, R54, R159, -R63 ;  /* 0x0000009f363f7223 */ /* 0x000fe2000001083f */
[----:B------:R-:W-:Y:S02]  /*9b80*/  HADD2.F32 R55, -RZ, R55.H0_H0 ;  /* 0x20000037ff377230 */ /* 0x000fe40000004100 */
[-C--:B------:R-:W-:Y:S01]  /*9b90*/  FFMA.FTZ R61, R44, R59.reuse, R61 ;  /* 0x0000003b2c3d7223 */ /* 0x080fe2000001003d */
[----:B------:R-:W-:Y:S01]  /*9ba0*/  FFMA.FTZ R54, R40, R59, -R65 ;  /* 0x0000003b28367223 */ /* 0x000fe20000010841 */
[----:B------:R-:W-:-:S02]  /*9bb0*/  HADD2.F32 R44, -RZ, R46.H0_H0 ;  /* 0x2000002eff2c7230 */ /* 0x000fc40000004100 */
[----:B------:R-:W-:Y:S01]  /*9bc0*/  FFMA.FTZ R50, R57, R159, R50 ;  /* 0x0000009f39327223 */ /* 0x000fe20000010032 */
[----:B------:R-:W-:Y:S01]  /*9bd0*/  HADD2.F32 R59, -RZ, R160.H0_H0 ;  /* 0x200000a0ff3b7230 */ /* 0x000fe20000004100 */
[----:B------:R-:W-:Y:S01]  /*9be0*/  F2FP.F16.F32.PACK_AB R45, R58, R43 ;  /* 0x0000002b3a2d723e */ /* 0x000fe200000000ff */
[----:B------:R-:W-:Y:S01]  /*9bf0*/  HADD2.F32 R40, -RZ, R42.H0_H0 ;  /* 0x2000002aff287230 */ /* 0x000fe20000004100 */
[----:B------:R-:W-:Y:S01]  /*9c00*/  F2FP.F16.F32.PACK_AB R47, R62, R47 ;  /* 0x0000002f3e2f723e */ /* 0x000fe200000000ff */
[----:B------:R-:W-:Y:S02]  /*9c10*/  HADD2.F32 R46, -RZ, R46.H1_H1 ;  /* 0x3000002eff2e7230 */ /* 0x000fe40000004100 */
[-C--:B------:R-:W-:Y:S01]  /*9c20*/  FMUL.FTZ R65, R44, R59.reuse ;  /* 0x0000003b2c417220 */ /* 0x080fe20000410000 */
[----:B------:R-:W-:Y:S02]  /*9c30*/  HADD2.F32 R42, -RZ, R42.H1_H1 ;  /* 0x3000002aff2a7230 */ /* 0x000fe40000004100 */
[----:B------:R-:W-:Y:S01]  /*9c40*/  FMUL.FTZ R59, R40, R59 ;  /* 0x0000003b283b7220 */ /* 0x000fe20000410000 */
[----:B------:R-:W-:-:S02]  /*9c50*/  HADD2.F32 R57, -RZ, R158.H0_H0 ;  /* 0x2000009eff397230 */ /* 0x000fc40000004100 */
[-C--:B------:R-:W-:Y:S01]  /*9c60*/  FMUL.FTZ R67, R46, R55.reuse ;  /* 0x000000372e437220 */ /* 0x080fe20000410000 */
[----:B------:R-:W-:Y:S02]  /*9c70*/  HADD2.F32 R53, -RZ, R53.H0_H0 ;  /* 0x20000035ff357230 */ /* 0x000fe40000004100 */
[----:B------:R-:W-:Y:S01]  /*9c80*/  FMUL.FTZ R55, R42, R55 ;  /* 0x000000372a377220 */ /* 0x000fe20000410000 */
[----:B------:R-:W-:Y:S01]  /*9c90*/  MOV R43, R60 ;  /* 0x0000003c002b7202 */ /* 0x000fe20000000f00 */
[-C--:B------:R-:W-:Y:S01]  /*9ca0*/  FFMA.FTZ R65, R40, R57.reuse, -R65 ;  /* 0x0000003928417223 */ /* 0x080fe20000010841 */
[----:B------:R-:W-:Y:S01]  /*9cb0*/  FFMA.FTZ R59, R44, R57, R59 ;  /* 0x000000392c3b7223 */ /* 0x000fe2000001003b */
[-C--:B------:R-:W-:Y:S01]  /*9cc0*/  FFMA.FTZ R42, R42, R53.reuse, -R67 ;  /* 0x000000352a2a7223 */ /* 0x080fe20000010843 */
[----:B------:R-:W-:Y:S01]  /*9cd0*/  FFMA.FTZ R46, R46, R53, R55 ;  /* 0x000000352e2e7223 */ /* 0x000fe20000010037 */
[----:B------:R-:W-:Y:S02]  /*9ce0*/  F2FP.F16.F32.PACK_AB R40, R54, R63 ;  /* 0x0000003f3628723e */ /* 0x000fe400000000ff */
[----:B------:R-:W-:-:S02]  /*9cf0*/  F2FP.F16.F32.PACK_AB R44, R61, R50 ;  /* 0x000000323d2c723e */ /* 0x000fc400000000ff */
[----:B------:R-:W-:Y:S02]  /*9d00*/  F2FP.F16.F32.PACK_AB R42, R42, R65 ;  /* 0x000000412a2a723e */ /* 0x000fe400000000ff */
[----:B------:R-:W-:-:S07]  /*9d10*/  F2FP.F16.F32.PACK_AB R46, R46, R59 ;  /* 0x0000003b2e2e723e */ /* 0x000fce00000000ff */
.L_x_526:
[----:B------:R-:W-:Y:S05]  /*9d20*/  BSYNC B1 ;  /* 0x0000000000017941 */ /* 0x000fea0003800000 */
.L_x_525:
[----:B0-----:R0:W-:Y:S01]  /*9d30*/  STG.E.128 desc[UR60][R48.64], R40 ;  /* 0x0000002830007986 */ /* 0x0011e2000c101d3c */
[----:B------:R-:W-:-:S13]  /*9d40*/  ISETP.GE.AND P3, PT, R51, R150, PT ;  /* 0x000000963300720c */ /* 0x000fda0003f66270 */
[----:B------:R-:W-:Y:S05]  /*9d50*/  @P3 BRA `(.L_x_475) ;  /* 0x0000000000fc3947 */ /* 0x000fea0003800000 */
[--C-:B0-----:R-:W-:Y:S02]  /*9d60*/  SHF.R.S32.HI R40, RZ, 0x1f, R51.reuse ;  /* 0x0000001fff287819 */ /* 0x101fe40000011433 */
[----:B------:R-:W-:-:S04]  /*9d70*/  IADD3 R51, P3, P4, R116, R128, R51 ;  /* 0x0000008074337210 */ /* 0x000fc80007c7e033 */
[----:B------:R-:W-:Y:S02]  /*9d80*/  IADD3.X R52, R7, R52, R40, P3, P4 ;  /* 0x0000003407347210 */ /* 0x000fe40001fe8428 */
[----:B------:R-:W-:-:S04]  /*9d90*/  LEA R124, P3, R51, R124, 0x1 ;  /* 0x0000007c337c7211 */ /* 0x000fc800078608ff */
[----:B------:R-:W-:-:S05]  /*9da0*/  LEA.HI.X R125, R51, R125, R52, 0x1, P3 ;  /* 0x0000007d337d7211 */ /* 0x000fca00018f0c34 */
[----:B--2---:R0:W-:Y:S01]  /*9db0*/  STG.E.128 desc[UR60][R124.64], R44 ;  /* 0x0000002c7c007986 */ /* 0x0041e2000c101d3c */
[----:B------:R-:W-:Y:S05]  /*9dc0*/  BRA `(.L_x_475) ;  /* 0x0000000000e07947 */ /* 0x000fea0003800000 */
.L_x_442:
[----:B------:R-:W2:Y:S02]  /*9dd0*/  LDL R40, [R1+0x14] ;  /* 0x0000140001287983 */ /* 0x000ea40000100800 */
[----:B--2---:R-:W-:-:S13]  /*9de0*/  R2UR UR4, R40 ;  /* 0x00000000280472ca */ /* 0x004fda00000e0000 */
[----:B------:R-:W-:-:S06]  /*9df0*/  UISETP.NE.AND UP0, UPT, UR4, 0x3, UPT ;  /* 0x000000030400788c */ /* 0x000fcc000bf05270 */
[----:B------:R-:W-:-:S13]  /*9e00*/  PLOP3.LUT P2, PT, PT, PT, UP0, 0x80, 0x0 ;  /* 0x000000000000781c */ /* 0x000fda0003f4f008 */
[----:B------:R-:W-:Y:S05]  /*9e10*/  @!P2 BRA `(.L_x_527) ;  /* 0x000000000004a947 */ /* 0x000fea0003800000 */
[----:B------:R-:W-:Y:S01]  /*9e20*/  BPT.TRAP 0x1 ;  /* 0x000000040000795c */ /* 0x000fe20000300000 */
.L_x_527:
[----:B------:R-:W-:Y:S01]  /*9e30*/  IMAD R98, R16, 0x8, R2 ;  /* 0x0000000810627824 */ /* 0x000fe200078e0202 */
[----:B------:R-:W-:Y:S01]  /*9e40*/  SHF.L.U32 R99, R204, 0x1f, RZ ;  /* 0x0000001fcc637819 */ /* 0x000fe200000006ff */
[----:B------:R-:W-:Y:S01]  /*9e50*/  IMAD R97, R25, -0x70, R24 ;  /* 0xffffff9019617824 */ /* 0x000fe200078e0218 */
[----:B------:R-:W-:Y:S02]  /*9e60*/  BSSY B1, `(.L_x_528) ;  /* 0x0000004000017945 */ /* 0x000fe40003800000 */
[----:B------:R-:W1:Y:S02]  /*9e70*/  SYNCS.PHASECHK.TRANS64.TRYWAIT P3, [R98+URZ+0x36890], R99 ;  /* 0x03689063620075a7 */ /* 0x000e64000806017f */
[----:B------:R-:W-:Y:S01]  /*9e80*/  VIMNMX R97, R97, 0x70, PT ;  /* 0x0000007061617848 */ /* 0x000fe20003fe0100 */
[----:B-1----:R-:W-:Y:S06]  /*9e90*/  @!P3 BRA `(.L_x_529) ;  /* 0x000001f40074b947 */ /* 0x002fec0003800000 */
.L_x_811:
[----:B------:R-:W-:Y:S05]  /*9ea0*/  BSYNC B1 ;  /* 0x0000000000017941 */ /* 0x000fea0003800000 */
.L_x_528:
[----:B------:R-:W-:Y:S01]  /*9eb0*/  ISETP.GE.AND P3, PT, R17, R97, PT ;  /* 0x000000611100720c */ /* 0x000fe20003f66270 */
[----:B------:R-:W-:-:S12]  /*9ec0*/  BSSY B1, `(.L_x_530) ;  /* 0x0000014000017945 */ /* 0x000fd80003800000 */
[----:B------:R-:W-:Y:S05]  /*9ed0*/  @P3 BRA `(.L_x_531) ;  /* 0x0000000000483947 */ /* 0x000fea0003800000 */
[----:B------:R-:W-:-:S13]  /*9ee0*/  ISETP.NE.AND P3, PT, R29, RZ, PT ;  /* 0x000000ff1d00720c */ /* 0x000fda0003f65270 */
[----:B0-----:R-:W0:Y:S04]  /*9ef0*/  @P3 LDS.128 R40, [R39+0x21000] ;  /* 0x0210000027283984 */ /* 0x001e280000000c00 */
[----:B0-----:R-:W-:Y:S01]  /*9f00*/  @P3 STG.E.128 desc[UR60][R46.64], R40 ;  /* 0x000000282e003986 */ /* 0x001fe2000c101d3c */
[----:B------:R-:W-:-:S13]  /*9f10*/  ISETP.NE.AND P3, PT, R33, RZ, PT ;  /* 0x000000ff2100720c */ /* 0x000fda0003f65270 */
[----:B------:R-:W0:Y:S04]  /*9f20*/  @P3 LDS.128 R40, [R96+0x21000] ;  /* 0x0210000060283984 */ /* 0x000e280000000c00 */
        /* <DEDUP_REMOVED lines=12> */
[----:B0-----:R2:W-:Y:S02]  /*9ff0*/  @P3 STG.E.128 desc[UR60][R46.64+0x140], R40 ;  /* 0x000140282e003986 */ /* 0x0015e4000c101d3c */
.L_x_531:
[----:B------:R-:W-:Y:S05]  /*a000*/  BSYNC B1 ;  /* 0x0000000000017941 */ /* 0x000fea0003800000 */
.L_x_530:
[----:B------:R-:W-:-:S13]  /*a010*/  ISETP.GE.AND P3, PT, R226, R97, PT ;  /* 0x00000061e200720c */ /* 0x000fda0003f66270 */
[----:B------:R-:W-:Y:S05]  /*a020*/  @P3 BRA `(.L_x_475) ;  /* 0x0000000000483947 */ /* 0x000fea0003800000 */
[----:B------:R-:W-:-:S13]  /*a030*/  ISETP.NE.AND P3, PT, R29, RZ, PT ;  /* 0x000000ff1d00720c */ /* 0x000fda0003f65270 */
[----:B0-2---:R-:W0:Y:S04]  /*a040*/  @P3 LDS.128 R40, [R39+0x23000] ;  /* 0x0230000027283984 */ /* 0x005e280000000c00 */
        /* <DEDUP_REMOVED lines=16> */
.L_x_475:
[----:B------:R-:W-:Y:S05]  /*a150*/  BSYNC B0 ;  /* 0x0000000000007941 */ /* 0x000fea0003800000 */
.L_x_441:
[----:B01234-:R-:W0:Y:S01]  /*a160*/  S2R R40, SR_TID.X ;  /* 0x0000000000287919 */ /* 0x01fe220000002100 */
[----:B------:R-:W-:Y:S01]  /*a170*/  @!PT LDS RZ, [RZ] ;  /* 0x00000000fffff984 */ /* 0x000fe20000000800 */
[----:B------:R-:W-:Y:S01]  /*a180*/  @!PT LDS RZ, [RZ] ;  /* 0x00000000fffff984 */ /* 0x000fe20000000800 */
[----:B------:R-:W-:Y:S01]  /*a190*/  @!PT LDS RZ, [RZ] ;  /* 0x00000000fffff984 */ /* 0x000fe20000000800 */
[----:B------:R-:W-:Y:S01]  /*a1a0*/  @!PT LDS RZ, [RZ] ;  /* 0x00000000fffff984 */ /* 0x000fe20000000800 */
[----:B------:R1:W-:Y:S06]  /*a1b0*/  MEMBAR.ALL.CTA ;  /* 0x0000000000007992 */ /* 0x0003ec0000008000 */
[----:B-1----:R-:W1:Y:S01]  /*a1c0*/  FENCE.VIEW.ASYNC.S ;  /* 0x00000000000073c6 */ /* 0x002e620000000000 */
[----:B------:R-:W-:Y:S05]  /*a1d0*/  WARPSYNC.ALL ;  /* 0x0000000000007948 */ /* 0x000fea0003800000 */
[----:B------:R-:W-:Y:S01]  /*a1e0*/  BSSY B0, `(.L_x_532) ;  /* 0x0000009000007945 */ /* 0x000fe20003800000 */
[----:B0-----:R-:W-:Y:S01]  /*a1f0*/  LOP3.LUT R40, R40, 0x7f, RZ, 0xc0, !PT ;  /* 0x0000007f28287812 */ /* 0x001fe200078ec0ff */
[----:B-1----:R0:W-:Y:S03]  /*a200*/  BAR.SYNC.DEFER_BLOCKING R180, 0x80 ;  /* 0x000200b40000751d */ /* 0x0021e60000010000 */
[----:B------:R-:W-:-:S13]  /*a210*/  ISETP.NE.AND P3, PT, R40, RZ, PT ;  /* 0x000000ff2800720c */ /* 0x000fda0003f65270 */
[----:B------:R-:W-:-:S05]  /*a220*/  @!P3 VIADD R40, R98, 0x368a0 ;  /* 0x000368a06228b836 */ /* 0x000fca0000000000 */
[----:B------:R-:W-:-:S04]  /*a230*/  @!P3 PRMT R40, RZ, 0x654, R40 ;  /* 0x00000654ff28b816 */ /* 0x000fc80000000028 */
[----:B------:R0:W-:Y:S01]  /*a240*/  @!P3 SYNCS.ARRIVE.TRANS64.RED.A1T0 RZ, [R40+URZ], RZ ;  /* 0x000000ff28ffb9a7 */ /* 0x0001e2000810043f */
[----:B------:R-:W-:Y:S05]  /*a250*/  @!P2 BRA `(.L_x_533) ;  /* 0x000000000004a947 */ /* 0x000fea0003800000 */
[----:B------:R-:W-:Y:S01]  /*a260*/  BPT.TRAP 0x1 ;  /* 0x000000040000795c */ /* 0x000fe20000300000 */
.L_x_533:
[----:B------:R-:W-:Y:S05]  /*a270*/  BSYNC B0 ;  /* 0x0000000000007941 */ /* 0x000fea0003800000 */
.L_x_532:
[----:B------:R-:W1:Y:S01]  /*a280*/  SYNCS.PHASECHK.TRANS64.TRYWAIT P2, [R98+URZ+0x368b0], R99 ;  /* 0x0368b063620075a7 */ /* 0x000e62000804017f */
[----:B------:R-:W-:Y:S01]  /*a290*/  ULDC.64 UR6, c[0x0][0x328] ;  /* 0x0000ca0000067ab9 */ /* 0x000fe20000000a00 */
[----:B------:R-:W-:Y:S01]  /*a2a0*/  ULDC.64 UR4, c[0x0][0x318] ;  /* 0x0000c60000047ab9 */ /* 0x000fe20000000a00 */
[----:B------:R-:W-:Y:S01]  /*a2b0*/  IMAD.U32 R41, RZ, RZ, UR6 ;  /* 0x00000006ff297e24 */ /* 0x000fe2000f8e00ff */
[----:B------:R-:W-:Y:S01]  /*a2c0*/  BSSY B0, `(.L_x_534) ;  /* 0x000000a000007945 */ /* 0x000fe20003800000 */
[----:B0-----:R-:W-:Y:S02]  /*a2d0*/  IMAD.U32 R40, RZ, RZ, UR7 ;  /* 0x00000007ff287e24 */ /* 0x001fe4000f8e00ff */
[----:B------:R-:W-:Y:S01]  /*a2e0*/  IMAD.WIDE R44, R25, 0x70, R122 ;  /* 0x00000070192c7825 */ /* 0x000fe200078e027a */
[----:B------:R0:W-:Y:S04]  /*a2f0*/  STL [R1+0xc], R41 ;  /* 0x00000c2901007387 */ /* 0x0001e80000100800 */
[----:B------:R2:W-:Y:S01]  /*a300*/  STL [R1+0x8], R40 ;  /* 0x0000082801007387 */ /* 0x0005e20000100800 */
[----:B0-----:R-:W-:Y:S01]  /*a310*/  MOV R41, UR4 ;  /* 0x0000000400297c02 */ /* 0x001fe20008000f00 */
[----:B--2---:R-:W-:-:S05]  /*a320*/  IMAD.U32 R40, RZ, RZ, UR5 ;  /* 0x00000005ff287e24 */ /* 0x004fca000f8e00ff */
[----:B------:R0:W-:Y:S04]  /*a330*/  STL [R1], R40 ;  /* 0x0000002801007387 */ /* 0x0001e80000100800 */
[----:B------:R0:W-:Y:S01]  /*a340*/  STL [R1+0x4], R41 ;  /* 0x0000042901007387 */ /* 0x0001e20000100800 */
[----:B-1----:R-:W-:Y:S05]  /*a350*/  @!P2 BRA `(.L_x_535) ;  /* 0x000001f00058a947 */ /* 0x002fea0003800000 */
.L_x_812:
[----:B------:R-:W-:Y:S05]  /*a360*/  BSYNC B0 ;  /* 0x0000000000007941 */ /* 0x000fea0003800000 */
.L_x_534:
[----:B------:R2:W5:Y:S04]  /*a370*/  LDL R51, [R1+0xc] ;  /* 0x00000c0001337983 */ /* 0x0005680000100800 */
[----:B------:R2:W5:Y:S04]  /*a380*/  LDL R50, [R1+0x8] ;  /* 0x0000080001327983 */ /* 0x0005680000100800 */
[----:B------:R2:W5:Y:S04]  /*a390*/  LDL R49, [R1+0x4] ;  /* 0x0000040001317983 */ /* 0x0005680000100800 */
[----:B------:R2:W5:Y:S01]  /*a3a0*/  LDL R48, [R1] ;  /* 0x0000000001307983 */ /* 0x0005620000100800 */
[----:B------:R-:W-:Y:S01]  /*a3b0*/  ISETP.GE.AND P2, PT, R17, R97, PT ;  /* 0x000000611100720c */ /* 0x000fe20003f46270 */
[----:B------:R-:W-:-:S12]  /*a3c0*/  BSSY B0, `(.L_x_536) ;  /* 0x0000021000007945 */ /* 0x000fd80003800000 */
[----:B--2---:R-:W-:Y:S05]  /*a3d0*/  @P2 BRA `(.L_x_537) ;  /* 0x00000000007c2947 */ /* 0x004fea0003800000 */
[----:B-----5:R-:W-:Y:S01]  /*a3e0*/  R2UR UR7, R51 ;  /* 0x00000000330772ca */ /* 0x020fe200000e0000 */
[----:B0-----:R-:W-:Y:S01]  /*a3f0*/  IMAD.MOV.U32 R40, RZ, RZ, R114 ;  /* 0x000000ffff287224 */ /* 0x001fe200078e0072 */
[----:B------:R-:W-:Y:S01]  /*a400*/  R2UR UR4, R50 ;  /* 0x00000000320472ca */ /* 0x000fe200000e0000 */
[----:B------:R-:W-:Y:S01]  /*a410*/  IMAD.MOV.U32 R41, RZ, RZ, R38 ;  /* 0x000000ffff297224 */ /* 0x000fe200078e0026 */
[----:B------:R-:W-:Y:S02]  /*a420*/  R2UR UR6, R49 ;  /* 0x00000000310672ca */ /* 0x000fe400000e0000 */
[----:B------:R-:W-:-:S07]  /*a430*/  R2UR UR5, R48 ;  /* 0x00000000300572ca */ /* 0x000fce00000e0000 */
[----:B------:R-:W-:Y:S02]  /*a440*/  IMAD R43, R45, UR7, RZ ;  /* 0x000000072d2b7c24 */ /* 0x000fe4000f8e02ff */
[----:B------:R-:W-:-:S04]  /*a450*/  IMAD.WIDE.U32 R40, R44, UR7, R40 ;  /* 0x000000072c287c25 */ /* 0x000fc8000f8e0028 */
[----:B------:R-:W-:Y:S01]  /*a460*/  IMAD R43, R44, UR4, R43 ;  /* 0x000000042c2b7c24 */ /* 0x000fe2000f8e022b */
[----:B------:R-:W-:Y:S01]  /*a470*/  LEA R46, P2, R40, UR6, 0x1 ;  /* 0x00000006282e7c11 */ /* 0x000fe2000f8408ff */
[----:B------:R-:W-:Y:S02]  /*a480*/  ULDC UR4, c[0x0][0x2f4] ;  /* 0x0000bd0000047ab9 */ /* 0x000fe40000000800 */
[----:B------:R-:W-:-:S05]  /*a490*/  IMAD.IADD R41, R41, 0x1, R43 ;  /* 0x0000000129297824 */ /* 0x000fca00078e022b */
[----:B------:R-:W-:Y:S02]  /*a4a0*/  LEA.HI.X R47, R40, UR5, R41, 0x1, P2 ;  /* 0x00000005282f7c11 */ /* 0x000fe400090f0c29 */
[----:B------:R-:W-:-:S13]  /*a4b0*/  ISETP.GE.AND P2, PT, R18, UR4, PT ;  /* 0x0000000412007c0c */ /* 0x000fda000bf46270 */
[----:B------:R-:W0:Y:S04]  /*a4c0*/  @!P2 LDS.128 R40, [R39] ;  /* 0x000000002728a984 */ /* 0x000e280000000c00 */
[----:B0-----:R-:W-:Y:S01]  /*a4d0*/  @!P2 STG.E.128 desc[UR60][R46.64], R40 ;  /* 0x000000282e00a986 */ /* 0x001fe2000c101d3c */
[----:B------:R-:W-:-:S13]  /*a4e0*/  ISETP.GE.AND P2, PT, R0, UR4, PT ;  /* 0x0000000400007c0c */ /* 0x000fda000bf46270 */
[----:B------:R-:W0:Y:S04]  /*a4f0*/  @!P2 LDS.128 R40, [R96] ;  /* 0x000000006028a984 */ /* 0x000e280000000c00 */
[----:B0-----:R-:W-:Y:S01]  /*a500*/  @!P2 STG.E.128 desc[UR60][R46.64+0x40], R40 ;  /* 0x000040282e00a986 */ /* 0x001fe2000c101d3c */
[----:B------:R-:W-:-:S13]  /*a510*/  ISETP.GE.AND P2, PT, R3, UR4, PT ;  /* 0x0000000403007c0c */ /* 0x000fda000bf46270 */
[----:B------:R-:W0:Y:S04]  /*a520*/  @!P2 LDS.128 R40, [R39+0x3800] ;  /* 0x003800002728a984 */ /* 0x000e280000000c00 */
        /* <DEDUP_REMOVED lines=9> */
[----:B0-----:R2:W-:Y:S02]  /*a5c0*/  @!P2 STG.E.128 desc[UR60][R46.64+0x140], R40 ;  /* 0x000140282e00a986 */ /* 0x0015e4000c101d3c */
.L_x_537:
[----:B------:R-:W-:Y:S05]  /*a5d0*/  BSYNC B0 ;  /* 0x0000000000007941 */ /* 0x000fea0003800000 */
.L_x_536:
[----:B------:R-:W-:Y:S01]  /*a5e0*/  ISETP.GE.AND P2, PT, R226, R97, PT ;  /* 0x00000061e200720c */ /* 0x000fe20003f46270 */
[----:B------:R-:W-:-:S12]  /*a5f0*/  BSSY B0, `(.L_x_538) ;  /* 0x0000023000007945 */ /* 0x000fd80003800000 */
[----:B------:R-:W-:Y:S05]  /*a600*/  @P2 BRA `(.L_x_539) ;  /* 0x0000000000842947 */ /* 0x000fea0003800000 */
[----:B-----5:R-:W-:Y:S01]  /*a610*/  R2UR UR7, R51 ;  /* 0x00000000330772ca */ /* 0x020fe200000e0000 */
[----:B0-2---:R-:W-:Y:S01]  /*a620*/  IMAD.MOV.U32 R40, RZ, RZ, R114 ;  /* 0x000000ffff287224 */ /* 0x005fe200078e0072 */
[----:B------:R-:W-:Y:S01]  /*a630*/  R2UR UR4, R50 ;  /* 0x00000000320472ca */ /* 0x000fe200000e0000 */
[----:B------:R-:W-:Y:S01]  /*a640*/  IMAD.MOV.U32 R41, RZ, RZ, R38 ;  /* 0x000000ffff297224 */ /* 0x000fe200078e0026 */
[----:B------:R-:W-:Y:S02]  /*a650*/  IADD3 R43, P2, R44, 0x40, RZ ;  /* 0x000000402c2b7810 */ /* 0x000fe40007f5e0ff */
[----:B------:R-:W-:Y:S02]  /*a660*/  R2UR UR6, R49 ;  /* 0x00000000310672ca */ /* 0x000fe400000e0000 */
[----:B------:R-:W-:Y:S02]  /*a670*/  IADD3.X R44, RZ, R45, RZ, P2, !PT ;  /* 0x0000002dff2c7210 */ /* 0x000fe400017fe4ff */
[----:B------:R-:W-:-:S03]  /*a680*/  R2UR UR5, R48 ;  /* 0x00000000300572ca */ /* 0x000fc600000e0000 */
        /* <DEDUP_REMOVED lines=25> */
.L_x_539:
[----:B------:R-:W-:Y:S05]  /*a820*/  BSYNC B0 ;  /* 0x0000000000007941 */ /* 0x000fea0003800000 */
.L_x_538:
[----:B------:R-:W4:Y:S01]  /*a830*/  LDL R39, [R1+0x10] ;  /* 0x0000100001277983 */ /* 0x000f220000100800 */
[----:B-1----:R-:W-:Y:S01]  /*a840*/  @!P3 VIADD R98, R98, 0x368c0 ;  /* 0x000368c06262b836 */ /* 0x002fe20000000000 */
[----:B------:R-:W-:Y:S01]  /*a850*/  IADD3 R16, R16, 0x1, RZ ;  /* 0x0000000110107810 */ /* 0x000fe20007ffe0ff */
[----:B------:R-:W-:Y:S01]  /*a860*/  @!PT LDS RZ, [RZ] ;  /* 0x00000000fffff984 */ /* 0x000fe20000000800 */
[----:B------:R-:W-:Y:S01]  /*a870*/  @!PT LDS RZ, [RZ] ;  /* 0x00000000fffff984 */ /* 0x000fe20000000800 */
[----:B------:R-:W-:Y:S01]  /*a880*/  @!PT LDS RZ, [RZ] ;  /* 0x00000000fffff984 */ /* 0x000fe20000000800 */
[----:B------:R-:W-:Y:S01]  /*a890*/  @!PT LDS RZ, [RZ] ;  /* 0x00000000fffff984 */ /* 0x000fe20000000800 */
[----:B------:R1:W-:Y:S06]  /*a8a0*/  MEMBAR.ALL.CTA ;  /* 0x0000000000007992 */ /* 0x0003ec0000008000 */
[----:B-1----:R-:W1:Y:S02]  /*a8b0*/  FENCE.VIEW.ASYNC.S ;  /* 0x00000000000073c6 */ /* 0x002e640000000000 */
[----:B-1----:R1:W-:Y:S01]  /*a8c0*/  BAR.SYNC.DEFER_BLOCKING R180, 0x80 ;  /* 0x000200b40000751d */ /* 0x0023e20000010000 */
[----:B------:R-:W-:-:S02]  /*a8d0*/  ISETP.NE.AND P2, PT, R16, 0x2, PT ;  /* 0x000000021000780c */ /* 0x000fc40003f45270 */
[----:B------:R-:W-:Y:S02]  /*a8e0*/  @!P3 PRMT R98, RZ, 0x654, R98 ;  /* 0x00000654ff62b816 */ /* 0x000fe40000000062 */
[----:B------:R-:W-:Y:S02]  /*a8f0*/  SEL R16, R16, RZ, P2 ;  /* 0x000000ff10107207 */ /* 0x000fe40001000000 */
[----:B------:R1:W-:Y:S01]  /*a900*/  @!P3 SYNCS.ARRIVE.TRANS64.RED.A1T0 RZ, [R98+URZ], RZ ;  /* 0x000000ff62ffb9a7 */ /* 0x0003e2000810043f */
[----:B----4-:R-:W-:Y:S02]  /*a910*/  LOP3.LUT P4, RZ, R39, 0x2, RZ, 0xc0, !PT ;  /* 0x0000000227ff7812 */ /* 0x010fe4000788c0ff */
[----:B------:R-:W-:Y:S02]  /*a920*/  SEL R39, RZ, 0x1, P2 ;  /* 0x00000001ff277807 */ /* 0x000fe40001000000 */
[----:B------:R-:W-:Y:S02]  /*a930*/  PLOP3.LUT P2, PT, PT, PT, PT, 0x8, 0x0 ;  /* 0x000000000000781c */ /* 0x000fe40003f4e170 */
[----:B------:R-:W-:-:S07]  /*a940*/  LOP3.LUT R204, R204, R39, RZ, 0x3c, !PT ;  /* 0x00000027cccc7212 */ /* 0x000fce00078e3cff */
[----:B-1----:R-:W-:Y:S05]  /*a950*/  @P4 BRA `(.L_x_540) ;  /* 0xffffff8000544947 */ /* 0x002fea000383ffff */
.L_x_436:
[----:B------:R-:W-:Y:S01]  /*a960*/  BSSY B0, `(.L_x_541) ;  /* 0x0000005000007945 */ /* 0x000fe20003800000 */
[----:B------:R-:W-:-:S03]  /*a970*/  IMAD.MOV.U32 R4, RZ, RZ, RZ ;  /* 0x000000ffff047224 */ /* 0x000fc600078e00ff */
[----:B------:R-:W-:Y:S05]  /*a980*/  @P2 BRA `(.L_x_542) ;  /* 0x0000000000082947 */ /* 0x000fea0003800000 */
[----:B------:R-:W4:Y:S02]  /*a990*/  FENCE.VIEW.ASYNC.G ;  /* 0x00000000000073c6 */ /* 0x000f240000000100 */
[----:B----4-:R-:W-:Y:S06]  /*a9a0*/  BAR.ARV 0xc, 0x180 ;  /* 0x0306000000007b1d */ /* 0x010fec0000002000 */
.L_x_542:
[----:B------:R-:W-:Y:S05]  /*a9b0*/  BSYNC B0 ;  /* 0x0000000000007941 */ /* 0x000fea0003800000 */
.L_x_541:
[----:B------:R-:W4:Y:S01]  /*a9c0*/  LDL R0, [R1+0x10] ;  /* 0x0000100001007983 */ /* 0x000f220000100800 */
[----:B------:R-:W-:Y:S01]  /*a9d0*/  BSSY B0, `(.L_x_543) ;  /* 0x0000020000007945 */ /* 0x000fe20003800000 */
[----:B----4-:R-:W-:-:S13]  /*a9e0*/  LOP3.LUT P0, RZ, R0, 0x8, RZ, 0xc0, !PT ;  /* 0x0000000800ff7812 */ /* 0x010fda000780c0ff */
[----:B------:R-:W-:Y:S05]  /*a9f0*/  @!P0 BRA `(.L_x_544) ;  /* 0x0000000000748947 */ /* 0x000fea0003800000 */
[----:B------:R-:W-:Y:S01]  /*aa00*/  ISETP.NE.AND P0, PT, R221, RZ, PT ;  /* 0x000000ffdd00720c */ /* 0x000fe20003f05270 */
[----:B------:R-:W-:-:S03]  /*aa10*/  ULDC UR4, c[0x0][0x9f0] ;  /* 0x00027c0000047ab9 */ /* 0x000fc60000000800 */
[----:B------:R-:W-:-:S04]  /*aa20*/  SEL R9, R221, UR4, P0 ;  /* 0x00000004dd097c07 */ /* 0x000fc80008000000 */
[-C--:B-1----:R-:W-:Y:S02]  /*aa30*/  IABS R6, R9.reuse ;  /* 0x0000000900067213 */ /* 0x082fe40000000000 */
[----:B------:R-:W-:Y:S02]  /*aa40*/  IADD3 R0, R154, -0x1, R9 ;  /* 0xffffffff9a007810 */ /* 0x000fe40007ffe009 */
[----:B------:R-:W1:Y:S01]  /*aa50*/  I2F.RP R3, R6 ;  /* 0x0000000600037306 */ /* 0x000e620000209400 */
[-C--:B------:R-:W-:Y:S02]  /*aa60*/  IABS R10, R9.reuse ;  /* 0x00000009000a7213 */ /* 0x080fe40000000000 */
[----:B------:R-:W-:Y:S02]  /*aa70*/  IABS R8, R0 ;  /* 0x0000000000087213 */ /* 0x000fe40000000000 */
[----:B------:R-:W-:-:S04]  /*aa80*/  LOP3.LUT R0, R0, R9, RZ, 0x3c, !PT ;  /* 0x0000000900007212 */ /* 0x000fc800078e3cff */
[----:B------:R-:W-:Y:S01]  /*aa90*/  ISETP.GE.AND P2, PT, R0, RZ, PT ;  /* 0x000000ff0000720c */ /* 0x000fe20003f46270 */
[----:B-1----:R-:W1:Y:S02]  /*aaa0*/  MUFU.RCP R3, R3 ;  /* 0x0000000300037308 */ /* 0x002e640000001000 */
[----:B-1----:R-:W-:Y:S02]  /*aab0*/  VIADD R4, R3, 0xffffffe ;  /* 0x0ffffffe03047836 */ /* 0x002fe40000000000 */
[----:B------:R-:W-:-:S04]  /*aac0*/  IMAD.MOV R3, RZ, RZ, -R10 ;  /* 0x000000ffff037224 */ /* 0x000fc800078e0a0a */
[----:B------:R1:W4:Y:S02]  /*aad0*/  F2I.FTZ.U32.TRUNC.NTZ R5, R4 ;  /* 0x0000000400057305 */ /* 0x000324000021f000 */
[----:B-1----:R-:W-:Y:S01]  /*aae0*/  MOV R4, RZ ;  /* 0x000000ff00047202 */ /* 0x002fe20000000f00 */
[----:B----4-:R-:W-:-:S04]  /*aaf0*/  IMAD.MOV R7, RZ, RZ, -R5 ;  /* 0x000000ffff077224 */ /* 0x010fc800078e0a05 */
[----:B------:R-:W-:-:S04]  /*ab00*/  IMAD R7, R7, R6, RZ ;  /* 0x0000000607077224 */ /* 0x000fc800078e02ff */
[----:B------:R-:W-:-:S06]  /*ab10*/  IMAD.HI.U32 R5, R5, R7, R4 ;  /* 0x0000000705057227 */ /* 0x000fcc00078e0004 */
[----:B------:R-:W-:-:S04]  /*ab20*/  IMAD.HI.U32 R5, R5, R8, RZ ;  /* 0x0000000805057227 */ /* 0x000fc800078e00ff */
[----:B------:R-:W-:-:S05]  /*ab30*/  IMAD R3, R5, R3, R8 ;  /* 0x0000000305037224 */ /* 0x000fca00078e0208 */
[----:B------:R-:W-:-:S13]  /*ab40*/  ISETP.GT.U32.AND P1, PT, R6, R3, PT ;  /* 0x000000030600720c */ /* 0x000fda0003f24070 */
[----:B------:R-:W-:Y:S02]  /*ab50*/  @!P1 IMAD.IADD R3, R3, 0x1, -R6 ;  /* 0x0000000103039824 */ /* 0x000fe400078e0a06 */
[----:B------:R-:W-:Y:S01]  /*ab60*/  @!P1 VIADD R5, R5, 0x1 ;  /* 0x0000000105059836 */ /* 0x000fe20000000000 */
[----:B------:R-:W-:Y:S02]  /*ab70*/  ISETP.NE.AND P1, PT, R9, RZ, PT ;  /* 0x000000ff0900720c */ /* 0x000fe40003f25270 */
[----:B------:R-:W-:-:S13]  /*ab80*/  ISETP.GE.U32.AND P0, PT, R3, R6, PT ;  /* 0x000000060300720c */ /* 0x000fda0003f06070 */
[----:B------:R-:W-:-:S04]  /*ab90*/  @P0 VIADD R5, R5, 0x1 ;  /* 0x0000000105050836 */ /* 0x000fc80000000000 */
[----:B------:R-:W-:-:S05]  /*aba0*/  IMAD.MOV.U32 R4, RZ, RZ, R5 ;  /* 0x000000ffff047224 */ /* 0x000fca00078e0005 */
[----:B------:R-:W-:Y:S02]  /*abb0*/  @!P2 IADD3 R4, -R4, RZ, RZ ;  /* 0x000000ff0404a210 */ /* 0x000fe40007ffe1ff */
[----:B------:R-:W-:-:S07]  /*abc0*/  @!P1 LOP3.LUT R4, RZ, R9, RZ, 0x33, !PT ;  /* 0x00000009ff049212 */ /* 0x000fce00078e33ff */
.L_x_544:
[----:B------:R-:W-:Y:S05]  /*abd0*/  BSYNC B0 ;  /* 0x0000000000007941 */ /* 0x000fea0003800000 */
.L_x_543:
[-C--:B------:R-:W-:Y:S01]  /*abe0*/  IMAD R217, R229, R4.reuse, RZ ;  /* 0x00000004e5d97224 */ /* 0x080fe200078e02ff */
[----:B------:R-:W-:Y:S01]  /*abf0*/  PLOP3.LUT P0, PT, PT, PT, PT, 0x80, 0x0 ;  /* 0x000000000000781c */ /* 0x000fe20003f0f070 */
[----:B------:R-:W-:Y:S01]  /*ac00*/  IMAD.MOV.U32 R0, RZ, RZ, RZ ;  /* 0x000000ffff007224 */ /* 0x000fe200078e00ff */
[----:B------:R-:W-:Y:S01]  /*ac10*/  CS2R R118, SRZ ;  /* 0x0000000000767805 */ /* 0x000fe2000001ff00 */
[----:B------:R-:W-:Y:S01]  /*ac20*/  IMAD.MOV.U32 R3, RZ, RZ, RZ ;  /* 0x000000ffff037224 */ /* 0x000fe200078e00ff */
[----:B------:R-:W-:Y:S02]  /*ac30*/  VIADDMNMX R154, R217, R4, R154, PT ;  /* 0x00000004d99a7246 */ /* 0x000fe4000380019a */
[----:B------:R-:W-:Y:S02]  /*ac40*/  CS2R R116, SRZ ;  /* 0x0000000000747805 */ /* 0x000fe4000001ff00 */
[----:B------:R-:W-:Y:S02]  /*ac50*/  CS2R R114, SRZ ;  /* 0x0000000000727805 */ /* 0x000fe4000001ff00 */
[----:B------:R-:W-:-:S02]  /*ac60*/  CS2R R112, SRZ ;  /* 0x0000000000707805 */ /* 0x000fc4000001ff00 */
[----:B------:R-:W-:Y:S02]  /*ac70*/  ISETP.GT.AND P1, PT, R154, R217, PT ;  /* 0x000000d99a00720c */ /* 0x000fe40003f24270 */
        /* <DEDUP_REMOVED lines=30> */
[----:B-----5:R-:W-:Y:S02]  /*ae60*/  CS2R R50, SRZ ;  /* 0x0000000000327805 */ /* 0x020fe4000001ff00 */
[----:B------:R-:W-:Y:S02]  /*ae70*/  CS2R R48, SRZ ;  /* 0x0000000000307805 */ /* 0x000fe4000001ff00 */
[----:B--2---:R-:W-:Y:S02]  /*ae80*/  CS2R R46, SRZ ;  /* 0x00000000002e7805 */ /* 0x004fe4000001ff00 */
[----:B---3--:R-:W-:Y:S02]  /*ae90*/  CS2R R44, SRZ ;  /* 0x00000000002c7805 */ /* 0x008fe4000001ff00 */
[----:B------:R-:W-:-:S02]  /*aea0*/  CS2R R42, SRZ ;  /* 0x00000000002a7805 */ /* 0x000fc4000001ff00 */
[----:B0-----:R-:W-:Y:S02]  /*aeb0*/  CS2R R40, SRZ ;  /* 0x0000000000287805 */ /* 0x001fe4000001ff00 */
[----:B------:R-:W-:Y:S02]  /*aec0*/  CS2R R38, SRZ ;  /* 0x0000000000267805 */ /* 0x000fe4000001ff00 */
[----:B------:R-:W-:Y:S02]  /*aed0*/  CS2R R36, SRZ ;  /* 0x0000000000247805 */ /* 0x000fe4000001ff00 */
[----:B------:R-:W-:Y:S02]  /*aee0*/  CS2R R34, SRZ ;  /* 0x0000000000227805 */ /* 0x000fe4000001ff00 */
[----:B------:R-:W-:Y:S02]  /*aef0*/  CS2R R32, SRZ ;  /* 0x0000000000207805 */ /* 0x000fe4000001ff00 */
[----:B------:R-:W-:-:S02]  /*af00*/  CS2R R30, SRZ ;  /* 0x00000000001e7805 */ /* 0x000fc4000001ff00 */
[----:B------:R-:W-:Y:S02]  /*af10*/  CS2R R28, SRZ ;  /* 0x00000000001c7805 */ /* 0x000fe4000001ff00 */
[----:B-1----:R-:W-:Y:S02]  /*af20*/  CS2R R26, SRZ ;  /* 0x00000000001a7805 */ /* 0x002fe4000001ff00 */
[----:B------:R-:W-:Y:S01]  /*af30*/  CS2R R24, SRZ ;  /* 0x0000000000187805 */ /* 0x000fe2000001ff00 */
[----:B------:R-:W-:Y:S06]  /*af40*/  @!P1 BRA `(.L_x_545) ;  /* 0x0000012000b09947 */ /* 0x000fec0003800000 */
[----:B------:R-:W2:Y:S01]  /*af50*/  LDL R5, [R1+0x50] ;  /* 0x0000500001057983 */ /* 0x000ea20000100800 */
[----:B------:R-:W0:Y:S02]  /*af60*/  S2R R38, SR_TID.X ;  /* 0x0000000000267919 */ /* 0x000e240000002100 */
[----:B0-----:R-:W-:-:S05]  /*af70*/  VIADD R38, R38, 0xffffff80 ;  /* 0xffffff8026267836 */ /* 0x001fca0000000000 */
[----:B------:R-:W-:-:S04]  /*af80*/  SHF.R.S32.HI R37, RZ, 0x1f, R38 ;  /* 0x0000001fff257819 */ /* 0x000fc80000011426 */
[----:B------:R-:W-:-:S04]  /*af90*/  LEA.HI R0, R37, R38, RZ, 0x7 ;  /* 0x0000002625007211 */ /* 0x000fc800078f38ff */
[----:B------:R-:W-:-:S06]  /*afa0*/  SHF.R.S32.HI R0, RZ, 0x7, R0 ;  /* 0x00000007ff007819 */ /* 0x000fcc0000011400 */
[----:B------:R-:W0:Y:S02]  /*afb0*/  SHFL.IDX PT, R0, R0, RZ, 0x1f ;  /* 0x00001fff00007589 */ /* 0x000e2400000e0000 */
[----:B0-----:R-:W-:-:S04]  /*afc0*/  LEA.HI R3, R0, R0, RZ, 0x1 ;  /* 0x0000000000037211 */ /* 0x001fc800078f08ff */
[----:B------:R-:W-:-:S05]  /*afd0*/  LOP3.LUT R3, R3, 0x1e, RZ, 0xc0, !PT ;  /* 0x0000001e03037812 */ /* 0x000fca00078ec0ff */
[----:B------:R-:W-:Y:S01]  /*afe0*/  IMAD.IADD R3, R0, 0x1, -R3 ;  /* 0x0000000100037824 */ /* 0x000fe200078e0a03 */
[----:B--2---:R-:W-:-:S13]  /*aff0*/  R2UR UR4, R5 ;  /* 0x00000000050472ca */ /* 0x004fda00000e0000 */
[----:B------:R-:W-:Y:S02]  /*b000*/  ULOP3.LUT UP0, URZ, UR4, 0x9f, URZ, 0xc0, !UPT ;  /* 0x0000009f043f7892 */ /* 0x000fe4000f80c03f */
[----:B------:R-:W-:-:S04]  /*b010*/  LEA R3, R3, UR4, 0xd ;  /* 0x0000000403037c11 */ /* 0x000fc8000f8e68ff */
[----:B------:R-:W-:Y:S02]  /*b020*/  SHF.R.U32.HI R3, RZ, 0x4, R3 ;  /* 0x00000004ff037819 */ /* 0x000fe40000011603 */
[----:B------:R-:W-:Y:S02]  /*b030*/  PLOP3.LUT P0, PT, PT, PT, UP0, 0x80, 0x0 ;  /* 0x000000000000781c */ /* 0x000fe40003f0f008 */
[----:B------:R-:W-:-:S11]  /*b040*/  LOP3.LUT R36, R3, 0x3fff, RZ, 0xc0, !PT ;  /* 0x00003fff03247812 */ /* 0x000fd600078ec0ff */
[----:B------:R-:W-:Y:S05]  /*b050*/  @!P0 BRA `(.L_x_546) ;  /* 0x0000000000408947 */ /* 0x000fea0003800000 */
[----:B------:R-:W-:Y:S01]  /*b060*/  MOV R0, 0x0 ;  /* 0x0000000000007802 */ /* 0x000fe20000000f00 */
[----:B------:R-:W-:Y:S01]  /*b070*/  ULDC.64 UR4, c[0x4][0xa8] ;  /* 0x01002a0000047ab9 */ /* 0x000fe20000000a00 */
[----:B------:R-:W-:Y:S01]  /*b080*/  ULDC.64 UR6, c[0x4][0xb0] ;  /* 0x01002c0000067ab9 */ /* 0x000fe20000000a00 */
[----:B------:R-:W-:Y:S01]  /*b090*/  MOV R4, UR4 ;  /* 0x0000000400047c02 */ /* 0x000fe20008000f00 */
[----:B------:R0:W1:Y:S01]  /*b0a0*/  LDC.64 R14, c[0x4][R0] ;  /* 0x01000000000e7b82 */ /* 0x0000620000000a00 */
[----:B------:R-:W-:Y:S01]  /*b0b0*/  IMAD.U32 R5, RZ, RZ, UR5 ;  /* 0x00000005ff057e24 */ /* 0x000fe2000f8e00ff */
[----:B------:R-:W-:Y:S01]  /*b0c0*/  ULDC.64 UR4, c[0x4][0x28] ;  /* 0x01000a0000047ab9 */ /* 0x000fe20000000a00 */
[----:B------:R-:W-:Y:S01]  /*b0d0*/  IMAD.U32 R6, RZ, RZ, UR6 ;  /* 0x00000006ff067e24 */ /* 0x000fe2000f8e00ff */
[----:B------:R-:W-:Y:S01]  /*b0e0*/  MOV R11, UR5 ;  /* 0x00000005000b7c02 */ /* 0x000fe20008000f00 */
[----:B------:R-:W-:Y:S02]  /*b0f0*/  IMAD.U32 R7, RZ, RZ, UR7 ;  /* 0x00000007ff077e24 */ /* 0x000fe4000f8e00ff */
[----:B------:R-:W-:-:S02]  /*b100*/  IMAD.U32 R10, RZ, RZ, UR4 ;  /* 0x00000004ff0a7e24 */ /* 0x000fc4000f8e00ff */
[----:B------:R-:W-:Y:S02]  /*b110*/  IMAD.MOV.U32 R8, RZ, RZ, 0x70 ;  /* 0x00000070ff087424 */ /* 0x000fe400078e00ff */
[----:B------:R-:W-:Y:S02]  /*b120*/  IMAD.MOV.U32 R12, RZ, RZ, 0x1 ;  /* 0x00000001ff0c7424 */ /* 0x000fe400078e00ff */
[----:B0-----:R-:W-:-:S07]  /*b130*/  IMAD.MOV.U32 R13, RZ, RZ, RZ ;  /* 0x000000ffff0d7224 */ /* 0x001fce00078e00ff */
[----:B------:R-:W-:-:S07]  /*b140*/  LEPC R20, `(.L_x_546) ;  /* 0x000000001014794e */ /* 0x000fce0000000000 */
[----:B-1----:R-:W-:Y:S05]  /*b150*/  CALL.ABS.NOINC R14 ;  /* 0x000000000e007343 */ /* 0x002fea0003c00000 */
.L_x_546:
[----:B------:R-:W-:Y:S02]  /*b160*/  ULDC UR4, c[0x0][0x3f4] ;  /* 0x0000fd0000047ab9 */ /* 0x000fe40000000800 */
[----:B------:R-:W-:-:S13]  /*b170*/  ISETP.LT.AND P0, PT, RZ, UR4, PT ;  /* 0x00000004ff007c0c */ /* 0x000fda000bf01270 */
[----:B------:R-:W-:Y:S05]  /*b180*/  @P0 BRA `(.L_x_547) ;  /* 0x00000000003c0947 */ /* 0x000fea0003800000 */
[----:B------:R-:W-:-:S04]  /*b190*/  LEA.HI R0, R225, R225, RZ, 0x1 ;  /* 0x000000e1e1007211 */ /* 0x000fc800078f08ff */
[----:B------:R-:W-:-:S05]  /*b1a0*/  LOP3.LUT R0, R0, 0xfffffffe, RZ, 0xc0, !PT ;  /* 0xfffffffe00007812 */ /* 0x000fca00078ec0ff */
[----:B------:R-:W-:-:S05]  /*b1b0*/  IMAD.IADD R0, R225, 0x1, -R0 ;  /* 0x00000001e1007824 */ /* 0x000fca00078e0a00 */
[----:B------:R-:W-:-:S04]  /*b1c0*/  SHF.L.U32 R3, R0, 0x1f, RZ ;  /* 0x0000001f00037819 */ /* 0x000fc800000006ff */
[----:B------:R0:W1:Y:S03]  /*b1d0*/  SYNCS.PHASECHK.TRANS64.TRYWAIT P0, [R2+URZ+0x36800], R3 ;  /* 0x03680003020075a7 */ /* 0x000066000800017f */
[----:B-1----:R-:W-:Y:S05]  /*b1e0*/  @!P0 NANOSLEEP.SYNCS 0x989680 ;  /* 0x009896800000895d */ /* 0x002fea0003900000 */
[----:B------:R-:W1:Y:S01]  /*b1f0*/  @!P0 SYNCS.PHASECHK.TRANS64 P0, [R2+URZ+0x36800], R3 ;  /* 0x03680003020085a7 */ /* 0x000e62000800007f */
[----:B------:R-:W-:Y:S04]  /*b200*/  BSSY B0, `(.L_x_548) ;  /* 0x0000006000007945 */ /* 0x000fe80003800000 */
[----:B-1----:R-:W-:Y:S05]  /*b210*/  @P0 BRA `(.L_x_549) ;  /* 0x0000000000100947 */ /* 0x002fea0003800000 */
.L_x_550:
[----:B-1----:R1:W2:Y:S02]  /*b220*/  SYNCS.PHASECHK.TRANS64.TRYWAIT P0, [R2+URZ+0x36800], R3 ;  /* 0x03680003020075a7 */ /* 0x0022a4000800017f */
[----:B--2---:R-:W-:Y:S05]  /*b230*/  @!P0 NANOSLEEP.SYNCS 0x989680 ;  /* 0x009896800000895d */ /* 0x004fea0003900000 */
[----:B------:R-:W2:Y:S02]  /*b240*/  @!P0 SYNCS.PHASECHK.TRANS64 P0, [R2+URZ+0x36800], R3 ;  /* 0x03680003020085a7 */ /* 0x000ea4000800007f */
[----:B--2---:R-:W-:Y:S05]  /*b250*/  @!P0 BRA `(.L_x_550) ;  /* 0xfffffffc00f08947 */ /* 0x004fea000383ffff */
.L_x_549:
[----:B------:R-:W-:Y:S05]  /*b260*/  BSYNC B0 ;  /* 0x0000000000007941 */ /* 0x000fea0003800000 */
.L_x_548:
[----:B------:R-:W-:Y:S05]  /*b270*/  BRA `(.L_x_551) ;  /* 0x0000005c00b07947 */ /* 0x000fea0003800000 */
.L_x_547:
[----:B------:R-:W2:Y:S01]  /*b280*/  LDL R0, [R1+0x50] ;  /* 0x0000500001007983 */ /* 0x000ea20000100800 */
[----:B------:R-:W-:Y:S01]  /*b290*/  ULDC.64 UR6, c[0x0][0x408] ;  /* 0x0001020000067ab9 */ /* 0x000fe20000000a00 */
[----:B------:R-:W-:Y:S02]  /*b2a0*/  ULDC.64 UR4, c[0x0][0x3f8] ;  /* 0x0000fe0000047ab9 */ /* 0x000fe40000000a00 */
[----:B------:R-:W-:Y:S01]  /*b2b0*/  IMAD.WIDE.U32 R4, R148, UR4, RZ ;  /* 0x0000000494047c25 */ /* 0x000fe2000f8e00ff */
[----:B--2---:R-:W-:Y:S02]  /*b2c0*/  R2UR UR8, R0 ;  /* 0x00000000000872ca */ /* 0x004fe400000e0000 */
[----:B------:R-:W-:-:S05]  /*b2d0*/  SHF.R.S32.HI R0, RZ, 0x1f, R148 ;  /* 0x0000001fff007819 */ /* 0x000fca0000011494 */
[C---:B------:R-:W-:Y:S02]  /*b2e0*/  IMAD R7, R0.reuse, UR6, RZ ;  /* 0x0000000600077c24 */ /* 0x040fe4000f8e02ff */
[----:B------:R-:W-:Y:S02]  /*b2f0*/  IMAD R3, R0, UR4, RZ ;  /* 0x0000000400037c24 */ /* 0x000fe4000f8e02ff */
[C---:B------:R-:W-:Y:S02]  /*b300*/  IMAD R27, R148.reuse, UR7, R7 ;  /* 0x00000007941b7c24 */ /* 0x040fe4000f8e0207 */
[----:B------:R-:W-:Y:S01]  /*b310*/  ULOP3.LUT UP0, URZ, UR8, 0x3ff, URZ, 0xc0, !UPT ;  /* 0x000003ff083f7892 */ /* 0x000fe2000f80c03f */
[C---:B------:R-:W-:Y:S01]  /*b320*/  IMAD R3, R148.reuse, UR5, R3 ;  /* 0x0000000594037c24 */ /* 0x040fe2000f8e0203 */
[----:B------:R-:W-:Y:S01]  /*b330*/  ULDC.64 UR4, c[0x0][0x3e8] ;  /* 0x0000fa0000047ab9 */ /* 0x000fe20000000a00 */
[----:B------:R-:W-:Y:S01]  /*b340*/  IMAD.WIDE.U32 R6, R148, UR6, RZ ;  /* 0x0000000694067c25 */ /* 0x000fe2000f8e00ff */
[----:B------:R-:W-:Y:S01]  /*b350*/  ULDC.64 UR6, c[0x0][0x400] ;  /* 0x0001000000067ab9 */ /* 0x000fe20000000a00 */
[----:B------:R-:W-:-:S02]  /*b360*/  LEA R24, P0, R4, UR4, 0x1 ;  /* 0x0000000404187c11 */ /* 0x000fc4000f8008ff */
[----:B------:R-:W-:Y:S01]  /*b370*/  PLOP3.LUT P2, PT, PT, PT, UP0, 0x80, 0x0 ;  /* 0x000000000000781c */ /* 0x000fe20003f4f008 */
[----:B------:R-:W-:Y:S01]  /*b380*/  IMAD.IADD R27, R27, 0x1, R7 ;  /* 0x000000011b1b7824 */ /* 0x000fe200078e0207 */
[C---:B------:R-:W-:Y:S02]  /*b390*/  LEA R26, P1, R6.reuse, UR6, 0x1 ;  /* 0x00000006061a7c11 */ /* 0x040fe4000f8208ff */
[----:B------:R-:W-:Y:S02]  /*b3a0*/  IADD3 R25, R3, R5, RZ ;  /* 0x0000000503197210 */ /* 0x000fe40007ffe0ff */
[----:B------:R-:W-:Y:S02]  /*b3b0*/  LEA.HI.X R27, R6, UR7, R27, 0x1, P1 ;  /* 0x00000007061b7c11 */ /* 0x000fe400088f0c1b */
[----:B------:R-:W-:-:S05]  /*b3c0*/  LEA.HI.X R25, R4, UR5, R25, 0x1, P0 ;  /* 0x0000000504197c11 */ /* 0x000fca00080f0c19 */
[----:B------:R-:W-:Y:S05]  /*b3d0*/  @!P2 BRA `(.L_x_552) ;  /* 0x000000000040a947 */ /* 0x000fea0003800000 */
[----:B------:R-:W-:Y:S01]  /*b3e0*/  MOV R0, 0x0 ;  /* 0x0000000000007802 */ /* 0x000fe20000000f00 */
[----:B------:R-:W-:Y:S01]  /*b3f0*/  ULDC.64 UR4, c[0x4][0xa8] ;  /* 0x01002a0000047ab9 */ /* 0x000fe20000000a00 */
[----:B------:R-:W-:Y:S01]  /*b400*/  ULDC.64 UR6, c[0x4][0xb0] ;  /* 0x01002c0000067ab9 */ /* 0x000fe20000000a00 */
[----:B------:R-:W-:Y:S01]  /*b410*/  IMAD.U32 R4, RZ, RZ, UR4 ;  /* 0x00000004ff047e24 */ /* 0x000fe2000f8e00ff */
[----:B------:R0:W1:Y:S01]  /*b420*/  LDC.64 R14, c[0x4][R0] ;  /* 0x01000000000e7b82 */ /* 0x0000620000000a00 */
[----:B------:R-:W-:Y:S01]  /*b430*/  IMAD.U32 R5, RZ, RZ, UR5 ;  /* 0x00000005ff057e24 */ /* 0x000fe2000f8e00ff */
[----:B------:R-:W-:Y:S01]  /*b440*/  ULDC.64 UR4, c[0x4][0x20] ;  /* 0x0100080000047ab9 */ /* 0x000fe20000000a00 */
[----:B------:R-:W-:Y:S01]  /*b450*/  IMAD.U32 R6, RZ, RZ, UR6 ;  /* 0x00000006ff067e24 */ /* 0x000fe2000f8e00ff */
[----:B------:R-:W-:Y:S01]  /*b460*/  MOV R7, UR7 ;  /* 0x0000000700077c02 */ /* 0x000fe20008000f00 */
[----:B------:R-:W-:Y:S01]  /*b470*/  IMAD.U32 R10, RZ, RZ, UR4 ;  /* 0x00000004ff0a7e24 */ /* 0x000fe2000f8e00ff */
[----:B------:R-:W-:Y:S01]  /*b480*/  MOV R13, RZ ;  /* 0x000000ff000d7202 */ /* 0x000fe20000000f00 */
[----:B------:R-:W-:-:S02]  /*b490*/  IMAD.U32 R11, RZ, RZ, UR5 ;  /* 0x00000005ff0b7e24 */ /* 0x000fc4000f8e00ff */
[----:B------:R-:W-:Y:S02]  /*b4a0*/  IMAD.MOV.U32 R8, RZ, RZ, 0x70 ;  /* 0x00000070ff087424 */ /* 0x000fe400078e00ff */
[----:B0-----:R-:W-:-:S07]  /*b4b0*/  IMAD.MOV.U32 R12, RZ, RZ, 0x1 ;  /* 0x00000001ff0c7424 */ /* 0x001fce00078e00ff */
[----:B------:R-:W-:-:S07]  /*b4c0*/  LEPC R20, `(.L_x_552) ;  /* 0x000000001014794e */ /* 0x000fce0000000000 */
[----:B-1----:R-:W-:Y:S05]  /*b4d0*/  CALL.ABS.NOINC R14 ;  /* 0x000000000e007343 */ /* 0x002fea0003c00000 */
.L_x_552:
[----:B------:R-:W-:Y:S01]  /*b4e0*/  ULDC.U8 UR4, c[0x0][0x410] ;  /* 0x0001040000047ab9 */ /* 0x000fe20000000000 */
[----:B------:R-:W-:Y:S01]  /*b4f0*/  BSSY B0, `(.L_x_553) ;  /* 0x00005bc000007945 */ /* 0x000fe20003800000 */
[----:B------:R-:W-:Y:S01]  /*b500*/  ISETP.NE.AND P0, PT, RZ, UR4, PT ;  /* 0x00000004ff007c0c */ /* 0x000fe2000bf05270 */
[----:B------:R-:W-:-:S12]  /*b510*/  IMAD R4, R149, 0x80, R17 ;  /* 0x0000008095047824 */ /* 0x000fd800078e0211 */
[----:B------:R-:W-:Y:S05]  /*b520*/  @!P0 BRA `(.L_x_554) ;  /* 0x0000002800f08947 */ /* 0x000fea0003800000 */
[----:B------:R-:W-:-:S03]  /*b530*/  UMOV UR4, 0xffffffff ;  /* 0xffffffff00047882 */ /* 0x000fc60000000000 */
[----:B------:R-:W-:Y:S05]  /*b540*/  BRA.DIV UR4, `(.L_x_555) ;  /* 0x000001de04f07947 */ /* 0x000fea000b800000 */
[----:B------:R0:W1:Y:S04]  /*b550*/  SHFL.IDX PT, R3, R25, RZ, 0x1c1f ;  /* 0x001c1fff19037589 */ /* 0x00006800000e0000 */
[----:B------:R0:W2:Y:S04]  /*b560*/  SHFL.IDX PT, R0, R24, RZ, 0x1c1f ;  /* 0x001c1fff18007589 */ /* 0x0000a800000e0000 */
[----:B------:R0:W3:Y:S04]  /*b570*/  SHFL.IDX PT, R5, R27, RZ, 0x1c1f ;  /* 0x001c1fff1b057589 */ /* 0x0000e800000e0000 */
[----:B------:R0:W4:Y:S02]  /*b580*/  SHFL.IDX PT, R14, R26, RZ, 0x1c1f ;  /* 0x001c1fff1a0e7589 */ /* 0x00012400000e0000 */
.L_x_818:
[----:B------:R-:W-:Y:S01]  /*b590*/  ULDC UR4, c[0x0][0x448] ;  /* 0x0001120000047ab9 */ /* 0x000fe20000000800 */
[----:B------:R-:W-:Y:S01]  /*b5a0*/  LEA.HI R37, R37, R38, RZ, 0x2 ;  /* 0x0000002625257211 */ /* 0x000fe200078f10ff */
[----:B------:R-:W-:Y:S01]  /*b5b0*/  IMAD R15, R155, UR4, RZ ;  /* 0x000000049b0f7c24 */ /* 0x000fe2000f8e02ff */
[----:B------:R-:W-:Y:S01]  /*b5c0*/  BSSY B1, `(.L_x_556) ;  /* 0x000005c000017945 */ /* 0x000fe20003800000 */
[----:B------:R-:W-:Y:S02]  /*b5d0*/  CS2R R12, SRZ ;  /* 0x00000000000c7805 */ /* 0x000fe4000001ff00 */
[----:B------:R-:W-:Y:S02]  /*b5e0*/  CS2R R10, SRZ ;  /* 0x00000000000a7805 */ /* 0x000fe4000001ff00 */
[----:B------:R-:W-:Y:S02]  /*b5f0*/  CS2R R38, SRZ ;  /* 0x0000000000267805 */ /* 0x000fe4000001ff00 */
[----:B------:R-:W-:Y:S01]  /*b600*/  ISETP.GE.AND P0, PT, R4, R15, PT ;  /* 0x0000000f0400720c */ /* 0x000fe20003f06270 */
[----:B------:R-:W-:Y:S01]  /*b610*/  IMAD R15, R149, -0x80, R15 ;  /* 0xffffff80950f7824 */ /* 0x000fe200078e020f */
[----:B------:R-:W-:-:S02]  /*b620*/  SHF.R.S32.HI R4, RZ, 0x1f, R37 ;  /* 0x0000001fff047819 */ /* 0x000fc40000011425 */
[----:B------:R-:W-:Y:S02]  /*b630*/  CS2R R40, SRZ ;  /* 0x0000000000287805 */ /* 0x000fe4000001ff00 */
[----:B------:R-:W-:Y:S02]  /*b640*/  CS2R R46, SRZ ;  /* 0x00000000002e7805 */ /* 0x000fe4000001ff00 */
[----:B------:R-:W-:Y:S02]  /*b650*/  CS2R R44, SRZ ;  /* 0x00000000002c7805 */ /* 0x000fe4000001ff00 */
[----:B------:R-:W-:Y:S02]  /*b660*/  LEA.HI R4, R4, R17, RZ, 0x3 ;  /* 0x0000001104047211 */ /* 0x000fe400078f18ff */
[----:B------:R-:W-:Y:S02]  /*b670*/  CS2R R8, SRZ ;  /* 0x0000000000087805 */ /* 0x000fe4000001ff00 */
[----:B------:R-:W-:-:S02]  /*b680*/  CS2R R6, SRZ ;  /* 0x0000000000067805 */ /* 0x000fc4000001ff00 */
[----:B0-----:R-:W-:Y:S02]  /*b690*/  CS2R R26, SRZ ;  /* 0x00000000001a7805 */ /* 0x001fe4000001ff00 */
[----:B------:R-:W-:Y:S02]  /*b6a0*/  LOP3.LUT R4, R4, 0xfffffff8, RZ, 0xc0, !PT ;  /* 0xfffffff804047812 */ /* 0x000fe400078ec0ff */
[----:B------:R-:W-:Y:S02]  /*b6b0*/  CS2R R48, SRZ ;  /* 0x0000000000307805 */ /* 0x000fe4000001ff00 */
[----:B------:R-:W-:Y:S02]  /*b6c0*/  CS2R R50, SRZ ;  /* 0x0000000000327805 */ /* 0x000fe4000001ff00 */
[----:B------:R-:W-:Y:S01]  /*b6d0*/  CS2R R52, SRZ ;  /* 0x0000000000347805 */ /* 0x000fe2000001ff00 */
[----:B------:R-:W-:Y:S01]  /*b6e0*/  IMAD.IADD R37, R17, 0x1, -R4 ;  /* 0x0000000111257824 */ /* 0x000fe200078e0a04 */
[----:B------:R-:W-:Y:S06]  /*b6f0*/  @P0 BRA `(.L_x_557) ;  /* 0x0000000400200947 */ /* 0x000fec0003800000 */
[----:B------:R-:W-:Y:S01]  /*b700*/  ULDC UR4, c[0x0][0x3f4] ;  /* 0x0000fd0000047ab9 */ /* 0x000fe20000000800 */
[C---:B------:R-:W-:Y:S01]  /*b710*/  IMAD.SHL.U32 R45, R209.reuse, 0x2, RZ ;  /* 0x00000002d12d7824 */ /* 0x040fe200078e00ff */
[----:B------:R-:W-:Y:S01]  /*b720*/  ISETP.GE.AND P3, PT, R209, UR4, PT ;  /* 0x00000004d1007c0c */ /* 0x000fe2000bf66270 */
[C---:B------:R-:W-:Y:S01]  /*b730*/  IMAD.SHL.U32 R35, R206.reuse, 0x2, RZ ;  /* 0x00000002ce237824 */ /* 0x040fe200078e00ff */
[----:B------:R-:W-:Y:S01]  /*b740*/  ISETP.GE.AND P2, PT, R206, UR4, PT ;  /* 0x00000004ce007c0c */ /* 0x000fe2000bf46270 */
[----:B------:R-:W-:Y:S01]  /*b750*/  IMAD.SHL.U32 R21, R205, 0x2, RZ ;  /* 0x00000002cd157824 */ /* 0x000fe200078e00ff */
[----:B------:R-:W-:Y:S02]  /*b760*/  ISETP.GE.AND P1, PT, R208, UR4, PT ;  /* 0x00000004d0007c0c */ /* 0x000fe4000bf26270 */
[----:B------:R-:W-:Y:S02]  /*b770*/  CS2R R12, SRZ ;  /* 0x00000000000c7805 */ /* 0x000fe4000001ff00 */
[----:B------:R-:W-:-:S02]  /*b780*/  SHF.R.S32.HI R4, RZ, 0x1f, R209 ;  /* 0x0000001fff047819 */ /* 0x000fc400000114d1 */
[----:B------:R-:W-:Y:S02]  /*b790*/  SHF.R.S32.HI R7, RZ, 0x1f, R206 ;  /* 0x0000001fff077819 */ /* 0x000fe400000114ce */
[----:B------:R-:W-:Y:S02]  /*b7a0*/  SHF.L.U64.HI R4, R209, 0x1, R4 ;  /* 0x00000001d1047819 */ /* 0x000fe40000010204 */
[----:B------:R-:W-:Y:S02]  /*b7b0*/  ISETP.GE.AND P0, PT, R205, UR4, PT ;  /* 0x00000004cd007c0c */ /* 0x000fe4000bf06270 */
[----:B--2---:R-:W-:Y:S02]  /*b7c0*/  @!P3 IADD3 R46, P4, R0, R45, RZ ;  /* 0x0000002d002eb210 */ /* 0x004fe40007f9e0ff */
[----:B------:R-:W-:Y:S01]  /*b7d0*/  SHF.L.U64.HI R6, R206, 0x1, R7 ;  /* 0x00000001ce067819 */ /* 0x000fe20000010207 */
[----:B------:R-:W-:Y:S01]  /*b7e0*/  IMAD.SHL.U32 R7, R210, 0x2, RZ ;  /* 0x00000002d2077824 */ /* 0x000fe200078e00ff */
[----:B------:R-:W-:Y:S01]  /*b7f0*/  @!P2 IADD3 R42, P6, R0, R35, RZ ;  /* 0x00000023002aa210 */ /* 0x000fe20007fde0ff */
[----:B-1----:R-:W-:Y:S01]  /*b800*/  @!P3 IMAD.X R47, R3, 0x1, R4, P4 ;  /* 0x00000001032fb824 */ /* 0x002fe200020e0604 */
[----:B------:R-:W-:-:S02]  /*b810*/  SHF.R.S32.HI R9, RZ, 0x1f, R208 ;  /* 0x0000001fff097819 */ /* 0x000fc400000114d0 */
[----:B------:R-:W-:Y:S01]  /*b820*/  SHF.L.U32 R31, R208, 0x1, RZ ;  /* 0x00000001d01f7819 */ /* 0x000fe200000006ff */
[----:B------:R-:W-:Y:S01]  /*b830*/  @!P2 IMAD.X R43, R3, 0x1, R6, P6 ;  /* 0x00000001032ba824 */ /* 0x000fe200030e0606 */
[C---:B----4-:R-:W-:Y:S02]  /*b840*/  @!P3 IADD3 R44, P5, R14.reuse, R45, RZ ;  /* 0x0000002d0e2cb210 */ /* 0x050fe40007fbe0ff */
[----:B------:R-:W-:Y:S02]  /*b850*/  @!P2 IADD3 R34, P4, R14, R35, RZ ;  /* 0x000000230e22a210 */ /* 0x000fe40007f9e0ff */
[----:B------:R-:W-:Y:S01]  /*b860*/  SHF.L.U64.HI R8, R208, 0x1, R9 ;  /* 0x00000001d0087819 */ /* 0x000fe20000010209 */
[----:B---3--:R-:W-:Y:S01]  /*b870*/  @!P3 IMAD.X R45, R5, 0x1, R4, P5 ;  /* 0x00000001052db824 */ /* 0x008fe200028e0604 */
[----:B------:R-:W-:Y:S02]  /*b880*/  @!P1 IADD3 R30, P6, R14, R31, RZ ;  /* 0x0000001f0e1e9210 */ /* 0x000fe40007fde0ff */
[----:B------:R-:W-:-:S02]  /*b890*/  SHF.R.S32.HI R10, RZ, 0x1f, R205 ;  /* 0x0000001fff0a7819 */ /* 0x000fc400000114cd */
[C---:B------:R-:W-:Y:S02]  /*b8a0*/  @!P2 IADD3.X R35, R5.reuse, R6, RZ, P4, !PT ;  /* 0x000000060523a210 */ /* 0x040fe400027fe4ff */
[----:B------:R-:W-:Y:S01]  /*b8b0*/  @!P1 IADD3 R32, P5, R0, R31, RZ ;  /* 0x0000001f00209210 */ /* 0x000fe20007fbe0ff */
[----:B------:R-:W-:Y:S01]  /*b8c0*/  @!P1 IMAD.X R31, R5, 0x1, R8, P6 ;  /* 0x00000001051f9824 */ /* 0x000fe200030e0608 */
[----:B------:R-:W-:Y:S02]  /*b8d0*/  ISETP.GE.AND P4, PT, R210, UR4, PT ;  /* 0x00000004d2007c0c */ /* 0x000fe4000bf86270 */
[----:B------:R-:W-:Y:S01]  /*b8e0*/  SHF.L.U64.HI R10, R205, 0x1, R10 ;  /* 0x00000001cd0a7819 */ /* 0x000fe2000001020a */
[----:B------:R-:W-:Y:S01]  /*b8f0*/  @!P1 IMAD.X R33, R3, 0x1, R8, P5 ;  /* 0x0000000103219824 */ /* 0x000fe200028e0608 */
[----:B------:R-:W-:Y:S02]  /*b900*/  @!P0 IADD3 R28, P6, R0, R21, RZ ;  /* 0x00000015001c8210 */ /* 0x000fe40007fde0ff */
[----:B------:R-:W-:-:S02]  /*b910*/  ISETP.GE.AND P5, PT, R22, UR4, PT ;  /* 0x0000000416007c0c */ /* 0x000fc4000bfa6270 */
[----:B------:R-:W-:Y:S01]  /*b920*/  SHF.R.S32.HI R9, RZ, 0x1f, R210 ;  /* 0x0000001fff097819 */ /* 0x000fe200000114d2 */
[----:B------:R-:W-:Y:S01]  /*b930*/  @!P0 IMAD.X R29, R3, 0x1, R10, P6 ;  /* 0x00000001031d8824 */ /* 0x000fe200030e060a */
[----:B------:R-:W-:Y:S02]  /*b940*/  @!P0 IADD3 R20, P6, R14, R21, RZ ;  /* 0x000000150e148210 */ /* 0x000fe40007fde0ff */
[----:B------:R-:W-:Y:S02]  /*b950*/  SHF.L.U64.HI R26, R210, 0x1, R9 ;  /* 0x00000001d21a7819 */ /* 0x000fe40000010209 */
[----:B------:R-:W-:Y:S02]  /*b960*/  CS2R R8, SRZ ;  /* 0x0000000000087805 */ /* 0x000fe4000001ff00 */
[----:B------:R-:W-:Y:S02]  /*b970*/  @!P0 IADD3.X R21, R5, R10, RZ, P6, !PT ;  /* 0x0000000a05158210 */ /* 0x000fe400037fe4ff */
[----:B------:R-:W-:Y:S01]  /*b980*/  @!P4 IADD3 R24, P6, R0, R7, RZ ;  /* 0x000000070018c210 */ /* 0x000fe20007fde0ff */
[----:B------:R-:W-:-:S04]  /*b990*/  @!P5 IMAD.MOV.U32 R6, RZ, RZ, R14 ;  /* 0x000000ffff06d224 */ /* 0x000fc800078e000e */
[----:B------:R-:W-:Y:S01]  /*b9a0*/  @!P4 IMAD.X R25, R3, 0x1, R26, P6 ;  /* 0x000000010319c824 */ /* 0x000fe200030e061a */
[----:B------:R-:W-:Y:S01]  /*b9b0*/  @!P4 IADD3 R4, P6, R14, R7, RZ ;  /* 0x000000070e04c210 */ /* 0x000fe20007fde0ff */
[----:B------:R-:W-:Y:S01]  /*b9c0*/  @!P5 IMAD.MOV.U32 R50, RZ, RZ, R0 ;  /* 0x000000ffff32d224 */ /* 0x000fe200078e0000 */
[----:B------:R-:W-:Y:S01]  /*b9d0*/  @!P5 MOV R7, R5 ;  /* 0x000000050007d202 */ /* 0x000fe20000000f00 */
[----:B------:R-:W-:Y:S01]  /*b9e0*/  @!P5 IMAD.MOV.U32 R51, RZ, RZ, R3 ;  /* 0x000000ffff33d224 */ /* 0x000fe200078e0003 */
[----:B------:R-:W-:Y:S01]  /*b9f0*/  CS2R R10, SRZ ;  /* 0x00000000000a7805 */ /* 0x000fe2000001ff00 */
[----:B------:R-:W-:Y:S02]  /*ba00*/  @!P4 IMAD.X R5, R5, 0x1, R26, P6 ;  /* 0x000000010505c824 */ /* 0x000fe400030e061a */
[----:B------:R-:W-:Y:S01]  /*ba10*/  @!P5 IMAD.WIDE R52, R22, 0x2, R6 ;  /* 0x000000021634d825 */ /* 0x000fe200078e0206 */
[----:B------:R-:W-:-:S03]  /*ba20*/  CS2R R6, SRZ ;  /* 0x0000000000067805 */ /* 0x000fc6000001ff00 */
[----:B------:R-:W-:Y:S01]  /*ba30*/  @!P5 IMAD.WIDE R50, R22, 0x2, R50 ;  /* 0x000000021632d825 */ /* 0x000fe200078e0232 */
[----:B------:R0:W5:Y:S01]  /*ba40*/  @!P5 LD.E.64 R12, desc[UR60][R52.64] ;  /* 0x0000003c340cd980 */ /* 0x000162000c101b00 */
[----:B------:R-:W-:Y:S02]  /*ba50*/  CS2R R26, SRZ ;  /* 0x00000000001a7805 */ /* 0x000fe4000001ff00 */
[----:B------:R-:W-:Y:S02]  /*ba60*/  CS2R R38, SRZ ;  /* 0x0000000000267805 */ /* 0x000fe4000001ff00 */
[----:B------:R-:W-:Y:S01]  /*ba70*/  CS2R R48, SRZ ;  /* 0x0000000000307805 */ /* 0x000fe2000001ff00 */
[----:B------:R1:W5:Y:S01]  /*ba80*/  @!P5 LD.E.64 R8, desc[UR60][R50.64] ;  /* 0x0000003c3208d980 */ /* 0x000362000c101b00 */
[----:B------:R-:W-:-:S03]  /*ba90*/  CS2R R40, SRZ ;  /* 0x0000000000287805 */ /* 0x000fc6000001ff00 */
[----:B------:R2:W5:Y:S01]  /*baa0*/  @!P3 LD.E.64 R6, desc[UR60][R46.64] ;  /* 0x0000003c2e06b980 */ /* 0x000562000c101b00 */
[----:B0-----:R-:W-:-:S03]  /*bab0*/  CS2R R52, SRZ ;  /* 0x0000000000347805 */ /* 0x001fc6000001ff00 */
[----:B------:R0:W5:Y:S01]  /*bac0*/  @!P3 LD.E.64 R10, desc[UR60][R44.64] ;  /* 0x0000003c2c0ab980 */ /* 0x000162000c101b00 */
[----:B-1----:R-:W-:-:S03]  /*bad0*/  CS2R R50, SRZ ;  /* 0x0000000000327805 */ /* 0x002fc6000001ff00 */
[----:B------:R1:W5:Y:S01]  /*bae0*/  @!P2 LD.E.64 R26, desc[UR60][R42.64] ;  /* 0x0000003c2a1aa980 */ /* 0x000362000c101b00 */
[----:B--2---:R-:W-:-:S03]  /*baf0*/  CS2R R46, SRZ ;  /* 0x00000000002e7805 */ /* 0x004fc6000001ff00 */
[----:B------:R1:W5:Y:S01]  /*bb00*/  @!P2 LD.E.64 R38, desc[UR60][R34.64] ;  /* 0x0000003c2226a980 */ /* 0x000362000c101b00 */
[----:B0-----:R-:W-:-:S03]  /*bb10*/  CS2R R44, SRZ ;  /* 0x00000000002c7805 */ /* 0x001fc6000001ff00 */
[----:B------:R1:W5:Y:S04]  /*bb20*/  @!P1 LD.E.64 R48, desc[UR60][R32.64] ;  /* 0x0000003c20309980 */ /* 0x000368000c101b00 */
[----:B------:R1:W5:Y:S04]  /*bb30*/  @!P1 LD.E.64 R40, desc[UR60][R30.64] ;  /* 0x0000003c1e289980 */ /* 0x000368000c101b00 */
[----:B------:R1:W5:Y:S04]  /*bb40*/  @!P0 LD.E.64 R50, desc[UR60][R28.64] ;  /* 0x0000003c1c328980 */ /* 0x000368000c101b00 */
[----:B------:R1:W5:Y:S04]  /*bb50*/  @!P0 LD.E.64 R46, desc[UR60][R20.64] ;  /* 0x0000003c142e8980 */ /* 0x000368000c101b00 */
[----:B------:R1:W5:Y:S04]  /*bb60*/  @!P4 LD.E.64 R52, desc[UR60][R24.64] ;  /* 0x0000003c1834c980 */ /* 0x000368000c101b00 */
[----:B------:R1:W5:Y:S02]  /*bb70*/  @!P4 LD.E.64 R44, desc[UR60][R4.64] ;  /* 0x0000003c042cc980 */ /* 0x000364000c101b00 */
.L_x_557:
[----:B------:R-:W-:Y:S05]  /*bb80*/  BSYNC B1 ;  /* 0x0000000000017941 */ /* 0x000fea0003800000 */
.L_x_556:
[----:B-1---5:R-:W-:Y:S01]  /*bb90*/  IMAD.MOV.U32 R35, RZ, RZ, R8 ;  /* 0x000000ffff237224 */ /* 0x022fe200078e0008 */
[----:B------:R-:W-:Y:S01]  /*bba0*/  LOP3.LUT R3, R211, 0x18, R18, 0xf8, !PT ;  /* 0x00000018d3037812 */ /* 0x000fe200078ef812 */
[----:B------:R-:W-:Y:S01]  /*bbb0*/  IMAD.MOV.U32 R4, RZ, RZ, R9 ;  /* 0x000000ffff047224 */ /* 0x000fe200078e0009 */
[----:B------:R-:W-:Y:S01]  /*bbc0*/  LOP3.LUT P0, RZ, R37, 0x4, RZ, 0xc0, !PT ;  /* 0x0000000425ff7812 */ /* 0x000fe2000780c0ff */
[----:B------:R-:W-:Y:S01]  /*bbd0*/  IMAD.MOV.U32 R31, RZ, RZ, R6 ;  /* 0x000000ffff1f7224 */ /* 0x000fe200078e0006 */
[----:B--2---:R-:W-:Y:S01]  /*bbe0*/  LOP3.LUT R0, R3, R212, RZ, 0x3c, !PT ;  /* 0x000000d403007212 */ /* 0x004fe200078e3cff */
[----:B------:R-:W-:Y:S01]  /*bbf0*/  IMAD.MOV.U32 R33, RZ, RZ, R10 ;  /* 0x000000ffff217224 */ /* 0x000fe200078e000a */
[----:B------:R-:W-:Y:S01]  /*bc00*/  PRMT R35, R35, 0x5410, R4 ;  /* 0x0000541023237816 */ /* 0x000fe20000000004 */
[----:B----4-:R-:W-:Y:S01]  /*bc10*/  IMAD.MOV.U32 R14, RZ, RZ, R27 ;  /* 0x000000ffff0e7224 */ /* 0x010fe200078e001b */
[----:B------:R-:W-:Y:S01]  /*bc20*/  LEA.HI R4, R225, R225, RZ, 0x1 ;  /* 0x000000e1e1047211 */ /* 0x000fe200078f08ff */
[----:B------:R-:W-:Y:S01]  /*bc30*/  IMAD.MOV.U32 R21, RZ, RZ, R48 ;  /* 0x000000ffff157224 */ /* 0x000fe200078e0030 */
[----:B------:R-:W-:Y:S01]  /*bc40*/  IADD3 R3, R213, R0, RZ ;  /* 0x00000000d5037210 */ /* 0x000fe20007ffe0ff */
[----:B------:R-:W-:Y:S01]  /*bc50*/  IMAD.MOV.U32 R24, RZ, RZ, R49 ;  /* 0x000000ffff187224 */ /* 0x000fe200078e0031 */
[----:B------:R-:W-:Y:S01]  /*bc60*/  LOP3.LUT R4, R4, 0xfffffffe, RZ, 0xc0, !PT ;  /* 0xfffffffe04047812 */ /* 0x000fe200078ec0ff */
[----:B------:R-:W-:Y:S01]  /*bc70*/  IMAD.MOV.U32 R30, RZ, RZ, R51 ;  /* 0x000000ffff1e7224 */ /* 0x000fe200078e0033 */
[----:B---3--:R-:W-:Y:S01]  /*bc80*/  MOV R5, R7 ;  /* 0x0000000700057202 */ /* 0x008fe20000000f00 */
[----:B------:R-:W-:Y:S01]  /*bc90*/  IMAD R3, R3, 0x2, R2 ;  /* 0x0000000203037824 */ /* 0x000fe200078e0202 */
[----:B------:R-:W-:Y:S01]  /*bca0*/  SHF.R.U64 R59, R10, 0x10, R11 ;  /* 0x000000100a3b7819 */ /* 0x000fe2000000120b */
[----:B------:R-:W-:Y:S01]  /*bcb0*/  IMAD.IADD R4, R225, 0x1, -R4 ;  /* 0x00000001e1047824 */ /* 0x000fe200078e0a04 */
[----:B------:R-:W-:Y:S01]  /*bcc0*/  PRMT R31, R31, 0x5410, R5 ;  /* 0x000054101f1f7816 */ /* 0x000fe20000000005 */
[C---:B------:R-:W-:Y:S01]  /*bcd0*/  VIADD R10, R3.reuse, 0x15400 ;  /* 0x00015400030a7836 */ /* 0x040fe20000000000 */
[----:B------:R-:W-:Y:S01]  /*bce0*/  SHF.R.U64 R37, R8, 0x10, R9 ;  /* 0x0000001008257819 */ /* 0x000fe20000001209 */
[----:B------:R-:W-:Y:S01]  /*bcf0*/  VIADD R0, R3, 0x15440 ;  /* 0x0001544003007836 */ /* 0x000fe20000000000 */
[----:B------:R-:W-:Y:S01]  /*bd00*/  SHF.L.U32 R5, R4, 0x1f, RZ ;  /* 0x0000001f04057819 */ /* 0x000fe200000006ff */
[----:B------:R-:W-:Y:S01]  /*bd10*/  IMAD.MOV.U32 R8, RZ, RZ, R11 ;  /* 0x000000ffff087224 */ /* 0x000fe200078e000b */
[----:B------:R-:W-:Y:S01]  /*bd20*/  @P0 IADD3 R0, R10, -0x40, RZ ;  /* 0xffffffc00a000810 */ /* 0x000fe20007ffe0ff */
[----:B------:R-:W-:Y:S01]  /*bd30*/  IMAD.MOV.U32 R34, RZ, RZ, R52 ;  /* 0x000000ffff227224 */ /* 0x000fe200078e0034 */
[----:B------:R-:W0:Y:S01]  /*bd40*/  SYNCS.PHASECHK.TRANS64.TRYWAIT P0, [R2+URZ+0x36800], R5 ;  /* 0x03680005020075a7 */ /* 0x000e22000800017f */
[----:B------:R-:W-:Y:S01]  /*bd50*/  SHF.R.U32.HI R28, RZ, 0x10, R9 ;  /* 0x00000010ff1c7819 */ /* 0x000fe20000011609 */
[----:B------:R-:W-:Y:S01]  /*bd60*/  IMAD.MOV.U32 R9, RZ, RZ, R26 ;  /* 0x000000ffff097224 */ /* 0x000fe200078e001a */
[----:B------:R-:W-:Y:S01]  /*bd70*/  SHF.R.U64 R32, R6, 0x10, R7 ;  /* 0x0000001006207819 */ /* 0x000fe20000001207 */
[----:B------:R-:W-:Y:S01]  /*bd80*/  IMAD.MOV.U32 R6, RZ, RZ, R12 ;  /* 0x000000ffff067224 */ /* 0x000fe200078e000c */
[----:B------:R-:W-:Y:S01]  /*bd90*/  SHF.R.U64 R55, R26, 0x10, R27 ;  /* 0x000000101a377819 */ /* 0x000fe2000000121b */
[----:B------:R-:W-:Y:S01]  /*bda0*/  IMAD.MOV.U32 R43, RZ, RZ, R53 ;  /* 0x000000ffff2b7224 */ /* 0x000fe200078e0035 */
[----:B------:R-:W-:Y:S01]  /*bdb0*/  SHF.R.U64 R57, R12, 0x10, R13 ;  /* 0x000000100c397819 */ /* 0x000fe2000000120d */
[----:B------:R-:W-:Y:S01]  /*bdc0*/  IMAD.MOV.U32 R29, RZ, RZ, R38 ;  /* 0x000000ffff1d7224 */ /* 0x000fe200078e0026 */
[----:B------:R-:W-:Y:S01]  /*bdd0*/  SHF.R.U32.HI R60, RZ, 0x10, R11 ;  /* 0x00000010ff3c7819 */ /* 0x000fe2000001160b */
[----:B------:R-:W-:Y:S01]  /*bde0*/  IMAD.MOV.U32 R11, RZ, RZ, R39 ;  /* 0x000000ffff0b7224 */ /* 0x000fe200078e0027 */
[----:B------:R-:W-:Y:S01]  /*bdf0*/  MOV R26, R50 ;  /* 0x00000032001a7202 */ /* 0x000fe20000000f00 */
[----:B------:R-:W-:Y:S01]  /*be00*/  IMAD.MOV.U32 R25, RZ, RZ, R40 ;  /* 0x000000ffff197224 */ /* 0x000fe200078e0028 */
[--C-:B------:R-:W-:Y:S01]  /*be10*/  SHF.R.U64 R63, R40, 0x10, R41.reuse ;  /* 0x00000010283f7819 */ /* 0x100fe20000001229 */
[--C-:B------:R-:W-:Y:S01]  /*be20*/  IMAD.MOV.U32 R12, RZ, RZ, R41.reuse ;  /* 0x000000ffff0c7224 */ /* 0x100fe200078e0029 */
[----:B------:R-:W-:Y:S01]  /*be30*/  SHF.R.U32.HI R64, RZ, 0x10, R41 ;  /* 0x00000010ff407819 */ /* 0x000fe20000011629 */
[----:B------:R-:W-:Y:S01]  /*be40*/  IMAD.MOV.U32 R20, RZ, RZ, R46 ;  /* 0x000000ffff147224 */ /* 0x000fe200078e002e */
[----:B------:R-:W-:Y:S01]  /*be50*/  SHF.R.U32.HI R54, RZ, 0x10, R7 ;  /* 0x00000010ff367819 */ /* 0x000fe20000011607 */
[----:B------:R-:W-:Y:S01]  /*be60*/  IMAD.MOV.U32 R41, RZ, RZ, R44 ;  /* 0x000000ffff297224 */ /* 0x000fe200078e002c */
[----:B------:R-:W-:Y:S01]  /*be70*/  SHF.R.U64 R48, R48, 0x10, R49 ;  /* 0x0000001030307819 */ /* 0x000fe20000001231 */
[----:B------:R-:W-:Y:S01]  /*be80*/  IMAD.MOV.U32 R42, RZ, RZ, R45 ;  /* 0x000000ffff2a7224 */ /* 0x000fe200078e002d */
[----:B------:R-:W-:Y:S01]  /*be90*/  SHF.R.U64 R50, R50, 0x10, R51 ;  /* 0x0000001032327819 */ /* 0x000fe20000001233 */
[----:B------:R-:W-:Y:S01]  /*bea0*/  BSSY B1, `(.L_x_558) ;  /* 0x0000027000017945 */ /* 0x000fe20003800000 */
[----:B------:R-:W-:-:S02]  /*beb0*/  SHF.R.U64 R52, R52, 0x10, R53 ;  /* 0x0000001034347819 */ /* 0x000fc40000001235 */
[----:B------:R-:W-:Y:S02]  /*bec0*/  MOV R40, R47 ;  /* 0x0000002f00287202 */ /* 0x000fe40000000f00 */
[----:B------:R-:W-:Y:S02]  /*bed0*/  SHF.R.U64 R46, R46, 0x10, R47 ;  /* 0x000000102e2e7819 */ /* 0x000fe4000000122f */
[----:B------:R-:W-:Y:S02]  /*bee0*/  PRMT R33, R33, 0x5410, R8 ;  /* 0x0000541021217816 */ /* 0x000fe40000000008 */
[----:B------:R-:W-:Y:S02]  /*bef0*/  SHF.R.U32.HI R56, RZ, 0x10, R27 ;  /* 0x00000010ff387819 */ /* 0x000fe4000001161b */
[----:B------:R-:W-:Y:S02]  /*bf00*/  SHF.R.U32.HI R49, RZ, 0x10, R49 ;  /* 0x00000010ff317819 */ /* 0x000fe40000011631 */
[----:B------:R-:W-:-:S02]  /*bf10*/  SHF.R.U32.HI R51, RZ, 0x10, R51 ;  /* 0x00000010ff337819 */ /* 0x000fc40000011633 */
[----:B------:R-:W-:Y:S02]  /*bf20*/  SHF.R.U32.HI R53, RZ, 0x10, R53 ;  /* 0x00000010ff357819 */ /* 0x000fe40000011635 */
[----:B------:R-:W-:Y:S02]  /*bf30*/  MOV R7, R13 ;  /* 0x0000000d00077202 */ /* 0x000fe40000000f00 */
[----:B------:R-:W-:Y:S02]  /*bf40*/  SHF.R.U32.HI R58, RZ, 0x10, R13 ;  /* 0x00000010ff3a7819 */ /* 0x000fe4000001160d */
[--C-:B------:R-:W-:Y:S02]  /*bf50*/  SHF.R.U64 R61, R38, 0x10, R39.reuse ;  /* 0x00000010263d7819 */ /* 0x100fe40000001227 */
[----:B------:R-:W-:Y:S02]  /*bf60*/  SHF.R.U32.HI R62, RZ, 0x10, R39 ;  /* 0x00000010ff3e7819 */ /* 0x000fe40000011627 */
[----:B------:R-:W-:-:S02]  /*bf70*/  SHF.R.U32.HI R47, RZ, 0x10, R47 ;  /* 0x00000010ff2f7819 */ /* 0x000fc4000001162f */
[----:B------:R-:W-:Y:S02]  /*bf80*/  VIMNMX R8, R15, 0x80, PT ;  /* 0x000000800f087848 */ /* 0x000fe40003fe0100 */
[----:B------:R-:W-:Y:S02]  /*bf90*/  PRMT R27, R9, 0x5410, R14 ;  /* 0x00005410091b7816 */ /* 0x000fe4000000000e */
[----:B------:R-:W-:Y:S02]  /*bfa0*/  SHF.R.U64 R44, R44, 0x10, R45 ;  /* 0x000000102c2c7819 */ /* 0x000fe4000000122d */
[----:B------:R-:W-:Y:S02]  /*bfb0*/  PRMT R37, R37, 0x5410, R28 ;  /* 0x0000541025257816 */ /* 0x000fe4000000001c */
[----:B------:R-:W-:Y:S02]  /*bfc0*/  PRMT R21, R21, 0x5410, R24 ;  /* 0x0000541015157816 */ /* 0x000fe40000000018 */
[----:B------:R-:W-:-:S02]  /*bfd0*/  PRMT R13, R26, 0x5410, R30 ;  /* 0x000054101a0d7816 */ /* 0x000fc4000000001e */
[----:B------:R-:W-:Y:S02]  /*bfe0*/  PRMT R9, R34, 0x5410, R43 ;  /* 0x0000541022097816 */ /* 0x000fe4000000002b */
[----:B------:R-:W-:Y:S02]  /*bff0*/  PRMT R29, R29, 0x5410, R11 ;  /* 0x000054101d1d7816 */ /* 0x000fe4000000000b */
[----:B------:R-:W-:Y:S02]  /*c000*/  PRMT R15, R20, 0x5410, R40 ;  /* 0x00005410140f7816 */ /* 0x000fe40000000028 */
[----:B------:R-:W-:Y:S02]  /*c010*/  SHF.R.U32.HI R45, RZ, 0x10, R45 ;  /* 0x00000010ff2d7819 */ /* 0x000fe4000001162d */
[----:B------:R-:W-:Y:S02]  /*c020*/  PRMT R32, R32, 0x5410, R54 ;  /* 0x0000541020207816 */ /* 0x000fe40000000036 */
[----:B------:R-:W-:-:S02]  /*c030*/  PRMT R28, R55, 0x5410, R56 ;  /* 0x00005410371c7816 */ /* 0x000fc40000000038 */
[----:B------:R-:W-:Y:S02]  /*c040*/  PRMT R24, R48, 0x5410, R49 ;  /* 0x0000541030187816 */ /* 0x000fe40000000031 */
[----:B------:R-:W-:Y:S02]  /*c050*/  PRMT R14, R50, 0x5410, R51 ;  /* 0x00005410320e7816 */ /* 0x000fe40000000033 */
[----:B------:R-:W-:Y:S02]  /*c060*/  PRMT R10, R52, 0x5410, R53 ;  /* 0x00005410340a7816 */ /* 0x000fe40000000035 */
[----:B------:R-:W-:Y:S02]  /*c070*/  PRMT R38, R6, 0x5410, R7 ;  /* 0x0000541006267816 */ /* 0x000fe40000000007 */
[----:B------:R-:W-:Y:S02]  /*c080*/  PRMT R39, R57, 0x5410, R58 ;  /* 0x0000541039277816 */ /* 0x000fe4000000003a */
[----:B------:R-:W-:-:S02]  /*c090*/  PRMT R34, R59, 0x5410, R60 ;  /* 0x000054103b227816 */ /* 0x000fc4000000003c */
[----:B------:R-:W-:Y:S02]  /*c0a0*/  PRMT R30, R61, 0x5410, R62 ;  /* 0x000054103d1e7816 */ /* 0x000fe4000000003e */
[----:B------:R-:W-:Y:S02]  /*c0b0*/  PRMT R25, R25, 0x5410, R12 ;  /* 0x0000541019197816 */ /* 0x000fe4000000000c */
[----:B------:R-:W-:Y:S02]  /*c0c0*/  PRMT R26, R63, 0x5410, R64 ;  /* 0x000054103f1a7816 */ /* 0x000fe40000000040 */
[----:B------:R-:W-:Y:S02]  /*c0d0*/  ISETP.GE.AND P1, PT, R17, R8, PT ;  /* 0x000000081100720c */ /* 0x000fe40003f26270 */
[----:B------:R-:W-:Y:S02]  /*c0e0*/  PRMT R20, R46, 0x5410, R47 ;  /* 0x000054102e147816 */ /* 0x000fe4000000002f */
[----:B------:R-:W-:Y:S01]  /*c0f0*/  PRMT R11, R41, 0x5410, R42 ;  /* 0x00005410290b7816 */ /* 0x000fe2000000002a */
[----:B0-----:R-:W-:Y:S08]  /*c100*/  @!P0 BRA `(.L_x_559) ;  /* 0x000001d400708947 */ /* 0x001ff00003800000 */
.L_x_819:
[----:B------:R-:W-:Y:S05]  /*c110*/  BSYNC B1 ;  /* 0x0000000000017941 */ /* 0x000fea0003800000 */
.L_x_558:
[----:B------:R-:W-:Y:S01]  /*c120*/  BSSY B1, `(.L_x_560) ;  /* 0x00000fe000017945 */ /* 0x000fe20003800000 */
[----:B------:R-:W-:-:S03]  /*c130*/  PRMT R12, R44, 0x5410, R45 ;  /* 0x000054102c0c7816 */ /* 0x000fc6000000002d */
[----:B------:R-:W-:Y:S05]  /*c140*/  @P1 BRA `(.L_x_561) ;  /* 0x0000000c00ec1947 */ /* 0x000fea0003800000 */
[----:B0-----:R-:W0:Y:S01]  /*c150*/  LDC R5, c[0x0][0x3f4] ;  /* 0x0000fd00ff057b82 */ /* 0x001e220000000800 */
[----:B------:R-:W-:Y:S01]  /*c160*/  BSSY B2, `(.L_x_562) ;  /* 0x000002e000027945 */ /* 0x000fe20003800000 */
[-C--:B0-----:R-:W-:Y:S02]  /*c170*/  ISETP.GE.AND P0, PT, R22, R5.reuse, PT ;  /* 0x000000051600720c */ /* 0x081fe40003f06270 */
[-C--:B------:R-:W-:Y:S02]  /*c180*/  ISETP.GE.AND P1, PT, R209, R5.reuse, PT ;  /* 0x00000005d100720c */ /* 0x080fe40003f26270 */
[-C--:B------:R-:W-:Y:S02]  /*c190*/  ISETP.GE.AND P2, PT, R206, R5.reuse, PT ;  /* 0x00000005ce00720c */ /* 0x080fe40003f46270 */
[-C--:B------:R-:W-:Y:S02]  /*c1a0*/  ISETP.GE.AND P3, PT, R208, R5.reuse, PT ;  /* 0x00000005d000720c */ /* 0x080fe40003f66270 */
[----:B------:R-:W-:-:S02]  /*c1b0*/  ISETP.GE.AND P4, PT, R205, R5, PT ;  /* 0x00000005cd00720c */ /* 0x000fc40003f86270 */
[----:B------:R-:W-:-:S03]  /*c1c0*/  ISETP.GE.AND P5, PT, R210, R5, PT ;  /* 0x00000005d200720c */ /* 0x000fc60003fa6270 */
[----:B------:R-:W-:Y:S10]  /*c1d0*/  @P0 BRA `(.L_x_563) ;  /* 0x0000000000980947 */ /* 0x000ff40003800000 */
[----:B------:R-:W0:Y:S01]  /*c1e0*/  LDS.128 R4, [R3+0x15400] ;  /* 0x0154000003047984 */ /* 0x000e220000000c00 */
[----:B------:R-:W-:Y:S02]  /*c1f0*/  HADD2.F32 R47, -RZ, R38.H0_H0 ;  /* 0x20000026ff2f7230 */ /* 0x000fe40000004100 */
[----:B------:R-:W-:Y:S02]  /*c200*/  HADD2.F32 R45, -RZ, R35.H0_H0 ;  /* 0x20000023ff2d7230 */ /* 0x000fe40000004100 */
[----:B------:R-:W-:Y:S02]  /*c210*/  HADD2.F32 R44, -RZ, R37.H0_H0 ;  /* 0x20000025ff2c7230 */ /* 0x000fe40000004100 */
[----:B------:R-:W-:Y:S02]  /*c220*/  HADD2.F32 R46, -RZ, R39.H0_H0 ;  /* 0x20000027ff2e7230 */ /* 0x000fe40000004100 */
[--C-:B0-----:R-:W-:Y:S02]  /*c230*/  HADD2.F32 R40, -RZ, R4.reuse.H0_H0 ;  /* 0x20000004ff287230 */ /* 0x101fe40000004100 */
[----:B------:R-:W-:-:S02]  /*c240*/  HADD2.F32 R4, -RZ, R4.H1_H1 ;  /* 0x30000004ff047230 */ /* 0x000fc40000004100 */
[--C-:B------:R-:W-:Y:S02]  /*c250*/  HADD2.F32 R41, -RZ, R5.reuse.H0_H0 ;  /* 0x20000005ff297230 */ /* 0x100fe40000004100 */
[----:B------:R-:W-:Y:S02]  /*c260*/  HADD2.F32 R5, -RZ, R5.H1_H1 ;  /* 0x30000005ff057230 */ /* 0x000fe40000004100 */
[C---:B------:R-:W-:Y:S01]  /*c270*/  FMUL.FTZ R49, R4.reuse, R47 ;  /* 0x0000002f04317220 */ /* 0x040fe20000410000 */
[-C--:B------:R-:W-:Y:S01]  /*c280*/  FMUL.FTZ R4, R4, R45.reuse ;  /* 0x0000002d04047220 */ /* 0x080fe20000410000 */
[--C-:B------:R-:W-:Y:S02]  /*c290*/  HADD2.F32 R42, -RZ, R6.reuse.H0_H0 ;  /* 0x20000006ff2a7230 */ /* 0x100fe40000004100 */
[----:B------:R-:W-:Y:S02]  /*c2a0*/  HADD2.F32 R43, -RZ, R7.H0_H0 ;  /* 0x20000007ff2b7230 */ /* 0x000fe40000004100 */
[C---:B------:R-:W-:Y:S01]  /*c2b0*/  FMUL.FTZ R50, R5.reuse, R46 ;  /* 0x0000002e05327220 */ /* 0x040fe20000410000 */
[C---:B------:R-:W-:Y:S01]  /*c2c0*/  FFMA.FTZ R49, R40.reuse, R45, -R49 ;  /* 0x0000002d28317223 */ /* 0x040fe20000010831 */
[----:B------:R-:W-:Y:S01]  /*c2d0*/  FFMA.FTZ R48, R40, R47, R4 ;  /* 0x0000002f28307223 */ /* 0x000fe20000010004 */
[----:B------:R-:W-:Y:S01]  /*c2e0*/  FMUL.FTZ R52, R5, R44 ;  /* 0x0000002c05347220 */ /* 0x000fe20000410000 */
[----:B------:R-:W-:-:S02]  /*c2f0*/  HADD2.F32 R6, -RZ, R6.H1_H1 ;  /* 0x30000006ff067230 */ /* 0x000fc40000004100 */
[C---:B------:R-:W-:Y:S01]  /*c300*/  FFMA.FTZ R50, R41.reuse, R44, -R50 ;  /* 0x0000002c29327223 */ /* 0x040fe20000010832 */
[----:B------:R-:W-:Y:S02]  /*c310*/  HADD2.F32 R7, -RZ, R7.H1_H1 ;  /* 0x30000007ff077230 */ /* 0x000fe40000004100 */
[----:B------:R-:W-:Y:S01]  /*c320*/  FFMA.FTZ R41, R41, R46, R52 ;  /* 0x0000002e29297223 */ /* 0x000fe20000010034 */
[----:B------:R-:W-:Y:S02]  /*c330*/  HADD2.F32 R45, -RZ, R38.H1_H1 ;  /* 0x30000026ff2d7230 */ /* 0x000fe40000004100 */
[----:B------:R-:W-:Y:S02]  /*c340*/  HADD2.F32 R5, -RZ, R35.H1_H1 ;  /* 0x30000023ff057230 */ /* 0x000fe40000004100 */
[----:B------:R-:W-:Y:S02]  /*c350*/  HADD2.F32 R40, -RZ, R39.H1_H1 ;  /* 0x30000027ff287230 */ /* 0x000fe40000004100 */
[----:B------:R-:W-:Y:S01]  /*c360*/  FMUL.FTZ R47, R6, R45 ;  /* 0x0000002d062f7220 */ /* 0x000fe20000410000 */
[----:B------:R-:W-:-:S02]  /*c370*/  HADD2.F32 R4, -RZ, R37.H1_H1 ;  /* 0x30000025ff047230 */ /* 0x000fc40000004100 */
[-C--:B------:R-:W-:Y:S01]  /*c380*/  FMUL.FTZ R44, R6, R5.reuse ;  /* 0x00000005062c7220 */ /* 0x080fe20000410000 */
[C---:B------:R-:W-:Y:S01]  /*c390*/  FMUL.FTZ R46, R7.reuse, R40 ;  /* 0x00000028072e7220 */ /* 0x040fe20000410000 */
[C---:B------:R-:W-:Y:S01]  /*c3a0*/  FFMA.FTZ R6, R42.reuse, R5, -R47 ;  /* 0x000000052a067223 */ /* 0x040fe2000001082f */
[-C--:B------:R-:W-:Y:S01]  /*c3b0*/  FMUL.FTZ R51, R7, R4.reuse ;  /* 0x0000000407337220 */ /* 0x080fe20000410000 */
[----:B------:R-:W-:Y:S01]  /*c3c0*/  FFMA.FTZ R45, R42, R45, R44 ;  /* 0x0000002d2a2d7223 */ /* 0x000fe2000001002c */
[C---:B------:R-:W-:Y:S01]  /*c3d0*/  FFMA.FTZ R7, R43.reuse, R4, -R46 ;  /* 0x000000042b077223 */ /* 0x040fe2000001082e */
[----:B------:R-:W-:Y:S01]  /*c3e0*/  F2FP.F16.F32.PACK_AB R4, R48, R49 ;  /* 0x000000313004723e */ /* 0x000fe200000000ff */
[----:B------:R-:W-:Y:S01]  /*c3f0*/  FFMA.FTZ R40, R43, R40, R51 ;  /* 0x000000282b287223 */ /* 0x000fe20000010033 */
[----:B------:R-:W-:Y:S02]  /*c400*/  F2FP.F16.F32.PACK_AB R5, R41, R50 ;  /* 0x000000322905723e */ /* 0x000fe400000000ff */
[----:B------:R-:W-:-:S02]  /*c410*/  F2FP.F16.F32.PACK_AB R6, R45, R6 ;  /* 0x000000062d06723e */ /* 0x000fc400000000ff */
[----:B------:R-:W-:-:S05]  /*c420*/  F2FP.F16.F32.PACK_AB R7, R40, R7 ;  /* 0x000000072807723e */ /* 0x000fca00000000ff */
[----:B------:R0:W-:Y:S02]  /*c430*/  STS.128 [R3+0x15400], R4 ;  /* 0x0154000403007388 */ /* 0x0001e40000000c00 */
.L_x_563:
[----:B------:R-:W-:Y:S05]  /*c440*/  BSYNC B2 ;  /* 0x0000000000027941 */ /* 0x000fea0003800000 */
.L_x_562:
[----:B------:R-:W-:Y:S04]  /*c450*/  BSSY B2, `(.L_x_564) ;  /* 0x0000028000027945 */ /* 0x000fe80003800000 */
[----:B------:R-:W-:Y:S05]  /*c460*/  @P1 BRA `(.L_x_565) ;  /* 0x0000000000981947 */ /* 0x000fea0003800000 */
[----:B0-----:R-:W0:Y:S01]  /*c470*/  LDS.128 R4, [R0] ;  /* 0x0000000000047984 */ /* 0x001e220000000c00 */
        /* <DEDUP_REMOVED lines=36> */
[----:B------:R1:W-:Y:S02]  /*c6c0*/  STS.128 [R0], R4 ;  /* 0x0000000400007388 */ /* 0x0003e40000000c00 */
.L_x_565:
[----:B------:R-:W-:Y:S05]  /*c6d0*/  BSYNC B2 ;  /* 0x0000000000027941 */ /* 0x000fea0003800000 */
.L_x_564:
[----:B------:R-:W-:Y:S04]  /*c6e0*/  BSSY B2, `(.L_x_566) ;  /* 0x0000028000027945 */ /* 0x000fe80003800000 */
[----:B------:R-:W-:Y:S05]  /*c6f0*/  @P2 BRA `(.L_x_567) ;  /* 0x0000000000982947 */ /* 0x000fea0003800000 */
[----:B01----:R-:W0:Y:S01]  /*c700*/  LDS.128 R4, [R3+0x19400] ;  /* 0x0194000003047984 */ /* 0x003e220000000c00 */
        /* <DEDUP_REMOVED lines=37> */
.L_x_567:
[----:B------:R-:W-:Y:S05]  /*c960*/  BSYNC B2 ;  /* 0x0000000000027941 */ /* 0x000fea0003800000 */
.L_x_566:
[----:B------:R-:W-:Y:S04]  /*c970*/  BSSY B2, `(.L_x_568) ;  /* 0x0000028000027945 */ /* 0x000fe80003800000 */
[----:B------:R-:W-:Y:S05]  /*c980*/  @P3 BRA `(.L_x_569) ;  /* 0x0000000000983947 */ /* 0x000fea0003800000 */
[----:B012---:R-:W0:Y:S01]  /*c990*/  LDS.128 R4, [R0+0x4000] ;  /* 0x0040000000047984 */ /* 0x007e220000000c00 */
        /* <DEDUP_REMOVED lines=37> */
.L_x_569:
[----:B------:R-:W-:Y:S05]  /*cbf0*/  BSYNC B2 ;  /* 0x0000000000027941 */ /* 0x000fea0003800000 */
.L_x_568:
[----:B------:R-:W-:Y:S04]  /*cc00*/  BSSY B2, `(.L_x_570) ;  /* 0x0000028000027945 */ /* 0x000fe80003800000 */
[----:B------:R-:W-:Y:S05]  /*cc10*/  @P4 BRA `(.L_x_571) ;  /* 0x0000000000984947 */ /* 0x000fea0003800000 */
[----:B0123--:R-:W0:Y:S01]  /*cc20*/  LDS.128 R4, [R3+0x1d400] ;  /* 0x01d4000003047984 */ /* 0x00fe220000000c00 */
        /* <DEDUP_REMOVED lines=37> */
.L_x_571:
[----:B------:R-:W-:Y:S05]  /*ce80*/  BSYNC B2 ;  /* 0x0000000000027941 */ /* 0x000fea0003800000 */
.L_x_570:
[----:B------:R-:W-:Y:S05]  /*ce90*/  @P5 BRA `(.L_x_561) ;  /* 0x0000000000985947 */ /* 0x000fea0003800000 */
[----:B01234-:R-:W0:Y:S01]  /*cea0*/  LDS.128 R4, [R0+0x8000] ;  /* 0x0080000000047984 */ /* 0x01fe220000000c00 */
        /* <DEDUP_REMOVED lines=37> */
.L_x_561:
[----:B------:R-:W-:Y:S05]  /*d100*/  BSYNC B1 ;  /* 0x0000000000017941 */ /* 0x000fea0003800000 */
.L_x_560:
[----:B------:R-:W-:-:S13]  /*d110*/  ISETP.GE.AND P0, PT, R226, R8, PT ;  /* 0x00000008e200720c */ /* 0x000fda0003f06270 */
[----:B------:R-:W-:Y:S05]  /*d120*/  @P0 BRA `(.L_x_572) ;  /* 0x0000003c00e00947 */ /* 0x000fea0003800000 */
[----:B01234-:R-:W0:Y:S01]  /*d130*/  LDC R5, c[0x0][0x3f4] ;  /* 0x0000fd00ff057b82 */ /* 0x01fe220000000800 */
        /* <DEDUP_REMOVED lines=9> */
[--C-:B------:R-:W-:Y:S02]  /*d1d0*/  HADD2.F32 R48, -RZ, R38.reuse.H0_H0 ;  /* 0x20000026ff307230 */ /* 0x100fe40000004100 */
[----:B------:R-:W-:Y:S02]  /*d1e0*/  HADD2.F32 R50, -RZ, R39.H0_H0 ;  /* 0x20000027ff327230 */ /* 0x000fe40000004100 */
[----:B------:R-:W-:Y:S02]  /*d1f0*/  HADD2.F32 R44, -RZ, R35.H0_H0 ;  /* 0x20000023ff2c7230 */ /* 0x000fe40000004100 */
[----:B------:R-:W-:Y:S02]  /*d200*/  HADD2.F32 R46, -RZ, R37.H0_H0 ;  /* 0x20000025ff2e7230 */ /* 0x000fe40000004100 */
[----:B------:R-:W-:Y:S02]  /*d210*/  HADD2.F32 R49, -RZ, R38.H1_H1 ;  /* 0x30000026ff317230 */ /* 0x000fe40000004100 */
[----:B0-----:R-:W-:-:S02]  /*d220*/  HADD2.F32 R8, -RZ, R4.H0_H0 ;  /* 0x20000004ff087230 */ /* 0x001fc40000004100 */
[----:B------:R-:W-:Y:S02]  /*d230*/  HADD2.F32 R4, -RZ, R4.H1_H1 ;  /* 0x30000004ff047230 */ /* 0x000fe40000004100 */
[--C-:B------:R-:W-:Y:S02]  /*d240*/  HADD2.F32 R40, -RZ, R5.reuse.H0_H0 ;  /* 0x20000005ff287230 */ /* 0x100fe40000004100 */
[----:B------:R-:W-:Y:S02]  /*d250*/  HADD2.F32 R5, -RZ, R5.H1_H1 ;  /* 0x30000005ff057230 */ /* 0x000fe40000004100 */
[-C--:B------:R-:W-:Y:S01]  /*d260*/  FMUL.FTZ R43, R48, R4.reuse ;  /* 0x00000004302b7220 */ /* 0x080fe20000410000 */
[----:B------:R-:W-:Y:S01]  /*d270*/  FMUL.FTZ R45, R44, R4 ;  /* 0x000000042c2d7220 */ /* 0x000fe20000410000 */
[----:B------:R-:W-:Y:S02]  /*d280*/  HADD2.F32 R41, -RZ, R6.H0_H0 ;  /* 0x20000006ff297230 */ /* 0x000fe40000004100 */
[-C--:B------:R-:W-:Y:S01]  /*d290*/  FMUL.FTZ R47, R50, R5.reuse ;  /* 0x00000005322f7220 */ /* 0x080fe20000410000 */
[----:B------:R-:W-:Y:S01]  /*d2a0*/  FFMA.FTZ R4, R44, R8, -R43 ;  /* 0x000000082c047223 */ /* 0x000fe2000001082b */
[----:B------:R-:W-:Y:S01]  /*d2b0*/  FMUL.FTZ R43, R46, R5 ;  /* 0x000000052e2b7220 */ /* 0x000fe20000410000 */
[----:B------:R-:W-:-:S02]  /*d2c0*/  HADD2.F32 R42, -RZ, R7.H0_H0 ;  /* 0x20000007ff2a7230 */ /* 0x000fc40000004100 */
[----:B------:R-:W-:Y:S01]  /*d2d0*/  FFMA.FTZ R5, R46, R40, -R47 ;  /* 0x000000282e057223 */ /* 0x000fe2000001082f */
[----:B------:R-:W-:Y:S02]  /*d2e0*/  HADD2.F32 R6, -RZ, R6.H1_H1 ;  /* 0x30000006ff067230 */ /* 0x000fe40000004100 */
[----:B------:R-:W-:Y:S01]  /*d2f0*/  FFMA.FTZ R45, R48, R8, R45 ;  /* 0x00000008302d7223 */ /* 0x000fe2000001002d */
[----:B------:R-:W-:Y:S02]  /*d300*/  HADD2.F32 R7, -RZ, R7.H1_H1 ;  /* 0x30000007ff077230 */ /* 0x000fe40000004100 */
[----:B------:R-:W-:Y:S01]  /*d310*/  FFMA.FTZ R40, R50, R40, R43 ;  /* 0x0000002832287223 */ /* 0x000fe2000001002b */
[----:B------:R-:W-:Y:S02]  /*d320*/  HADD2.F32 R46, -RZ, R39.H1_H1 ;  /* 0x30000027ff2e7230 */ /* 0x000fe40000004100 */
[----:B------:R-:W-:Y:S01]  /*d330*/  FMUL.FTZ R8, R49, R6 ;  /* 0x0000000631087220 */ /* 0x000fe20000410000 */
[----:B------:R-:W-:Y:S01]  /*d340*/  HADD2.F32 R47, -RZ, R35.H1_H1 ;  /* 0x30000023ff2f7230 */ /* 0x000fe20000004100 */
[----:B------:R-:W-:Y:S01]  /*d350*/  F2FP.F16.F32.PACK_AB R4, R45, R4 ;  /* 0x000000042d04723e */ /* 0x000fe200000000ff */
[----:B------:R-:W-:-:S02]  /*d360*/  HADD2.F32 R44, -RZ, R37.H1_H1 ;  /* 0x30000025ff2c7230 */ /* 0x000fc40000004100 */
[----:B------:R-:W-:Y:S01]  /*d370*/  FMUL.FTZ R35, R46, R7 ;  /* 0x000000072e237220 */ /* 0x000fe20000410000 */
[----:B------:R-:W-:Y:S01]  /*d380*/  F2FP.F16.F32.PACK_AB R5, R40, R5 ;  /* 0x000000052805723e */ /* 0x000fe200000000ff */
[C---:B------:R-:W-:Y:S01]  /*d390*/  FMUL.FTZ R38, R47.reuse, R6 ;  /* 0x000000062f267220 */ /* 0x040fe20000410000 */
[----:B------:R-:W-:Y:S01]  /*d3a0*/  FFMA.FTZ R6, R47, R41, -R8 ;  /* 0x000000292f067223 */ /* 0x000fe20000010808 */
[C---:B------:R-:W-:Y:S01]  /*d3b0*/  FMUL.FTZ R37, R44.reuse, R7 ;  /* 0x000000072c257220 */ /* 0x040fe20000410000 */
[-C--:B------:R-:W-:Y:S01]  /*d3c0*/  FFMA.FTZ R7, R44, R42.reuse, -R35 ;  /* 0x0000002a2c077223 */ /* 0x080fe20000010823 */
[----:B------:R-:W-:Y:S02]  /*d3d0*/  FFMA.FTZ R41, R49, R41, R38 ;  /* 0x0000002931297223 */ /* 0x000fe40000010026 */
[----:B------:R-:W-:-:S03]  /*d3e0*/  FFMA.FTZ R42, R46, R42, R37 ;  /* 0x0000002a2e2a7223 */ /* 0x000fc60000010025 */
[----:B------:R-:W-:Y:S02]  /*d3f0*/  F2FP.F16.F32.PACK_AB R6, R41, R6 ;  /* 0x000000062906723e */ /* 0x000fe400000000ff */
[----:B------:R-:W-:-:S05]  /*d400*/  F2FP.F16.F32.PACK_AB R7, R42, R7 ;  /* 0x000000072a07723e */ /* 0x000fca00000000ff */
[----:B------:R0:W-:Y:S02]  /*d410*/  STS.128 [R3+0x17400], R4 ;  /* 0x0174000403007388 */ /* 0x0001e40000000c00 */
.L_x_574:
[----:B------:R-:W-:Y:S05]  /*d420*/  BSYNC B1 ;  /* 0x0000000000017941 */ /* 0x000fea0003800000 */
.L_x_573:
[----:B------:R-:W-:Y:S04]  /*d430*/  BSSY B1, `(.L_x_575) ;  /* 0x0000028000017945 */ /* 0x000fe80003800000 */
[----:B------:R-:W-:Y:S05]  /*d440*/  @P1 BRA `(.L_x_576) ;  /* 0x0000000000981947 */ /* 0x000fea0003800000 */
[----:B0-----:R-:W0:Y:S01]  /*d450*/  LDS.128 R4, [R0+0x2000] ;  /* 0x0020000000047984 */ /* 0x001e220000000c00 */
        /* <DEDUP_REMOVED lines=8> */
[-C--:B------:R-:W-:Y:S01]  /*d4e0*/  FMUL.FTZ R39, R44, R4.reuse ;  /* 0x000000042c277220 */ /* 0x080fe20000410000 */
[C---:B------:R-:W-:Y:S01]  /*d4f0*/  FMUL.FTZ R41, R42.reuse, R4 ;  /* 0x000000042a297220 */ /* 0x040fe20000410000 */
[----:B------:R-:W-:Y:S02]  /*d500*/  HADD2.F32 R37, -RZ, R6.H0_H0 ;  /* 0x20000006ff257230 */ /* 0x000fe40000004100 */
[-C--:B------:R-:W-:Y:S01]  /*d510*/  FMUL.FTZ R40, R45, R5.reuse ;  /* 0x000000052d287220 */ /* 0x080fe20000410000 */
[-C--:B------:R-:W-:Y:S01]  /*d520*/  FFMA.FTZ R4, R42, R8.reuse, -R39 ;  /* 0x000000082a047223 */ /* 0x080fe20000010827 */
        /* <DEDUP_REMOVED lines=9> */
[----:B------:R-:W-:Y:S01]  /*d5c0*/  HADD2.F32 R42, -RZ, R34.H1_H1 ;  /* 0x30000022ff2a7230 */ /* 0x000fe20000004100 */
[----:B------:R-:W-:Y:S01]  /*d5d0*/  F2FP.F16.F32.PACK_AB R5, R8, R5 ;  /* 0x000000050805723e */ /* 0x000fe200000000ff */
[----:B------:R-:W-:-:S02]  /*d5e0*/  HADD2.F32 R39, -RZ, R31.H1_H1 ;  /* 0x3000001fff277230 */ /* 0x000fc40000004100 */
[----:B------:R-:W-:Y:S02]  /*d5f0*/  HADD2.F32 R40, -RZ, R32.H1_H1 ;  /* 0x30000020ff287230 */ /* 0x000fe40000004100 */
[-C--:B------:R-:W-:Y:S01]  /*d600*/  FMUL.FTZ R32, R43, R6.reuse ;  /* 0x000000062b207220 */ /* 0x080fe20000410000 */
[-C--:B------:R-:W-:Y:S01]  /*d610*/  FMUL.FTZ R31, R42, R7.reuse ;  /* 0x000000072a1f7220 */ /* 0x080fe20000410000 */
[C---:B------:R-:W-:Y:S01]  /*d620*/  FMUL.FTZ R34, R39.reuse, R6 ;  /* 0x0000000627227220 */ /* 0x040fe20000410000 */
[C---:B------:R-:W-:Y:S01]  /*d630*/  FMUL.FTZ R33, R40.reuse, R7 ;  /* 0x0000000728217220 */ /* 0x040fe20000410000 */
[-C--:B------:R-:W-:Y:S01]  /*d640*/  FFMA.FTZ R6, R39, R37.reuse, -R32 ;  /* 0x0000002527067223 */ /* 0x080fe20000010820 */
[-C--:B------:R-:W-:Y:S01]  /*d650*/  FFMA.FTZ R7, R40, R38.reuse, -R31 ;  /* 0x0000002628077223 */ /* 0x080fe2000001081f */
[----:B------:R-:W-:Y:S01]  /*d660*/  FFMA.FTZ R37, R43, R37, R34 ;  /* 0x000000252b257223 */ /* 0x000fe20000010022 */
[----:B------:R-:W-:-:S04]  /*d670*/  FFMA.FTZ R38, R42, R38, R33 ;  /* 0x000000262a267223 */ /* 0x000fc80000010021 */
[----:B------:R-:W-:Y:S02]  /*d680*/  F2FP.F16.F32.PACK_AB R6, R37, R6 ;  /* 0x000000062506723e */ /* 0x000fe400000000ff */
[----:B------:R-:W-:-:S05]  /*d690*/  F2FP.F16.F32.PACK_AB R7, R38, R7 ;  /* 0x000000072607723e */ /* 0x000fca00000000ff */
[----:B------:R1:W-:Y:S02]  /*d6a0*/  STS.128 [R0+0x2000], R4 ;  /* 0x0020000400007388 */ /* 0x0003e40000000c00 */
.L_x_576:
[----:B------:R-:W-:Y:S05]  /*d6b0*/  BSYNC B1 ;  /* 0x0000000000017941 */ /* 0x000fea0003800000 */
.L_x_575:
        /* <DEDUP_REMOVED lines=28> */
[-C--:B------:R-:W-:Y:S01]  /*d880*/  FMUL.FTZ R27, R38, R6.reuse ;  /* 0x00000006261b7220 */ /* 0x080fe20000410000 */
[----:B------:R-:W-:Y:S02]  /*d890*/  HADD2.F32 R35, -RZ, R28.H1_H1 ;  /* 0x3000001cff237230 */ /* 0x000fe40000004100 */
[C---:B------:R-:W-:Y:S01]  /*d8a0*/  FMUL.FTZ R29, R34.reuse, R6 ;  /* 0x00000006221d7220 */ /* 0x040fe20000410000 */
[-C--:B------:R-:W-:Y:S01]  /*d8b0*/  FMUL.FTZ R28, R39, R7.reuse ;  /* 0x00000007271c7220 */ /* 0x080fe20000410000 */
[-C--:B------:R-:W-:Y:S01]  /*d8c0*/  FFMA.FTZ R6, R34, R32.reuse, -R27 ;  /* 0x0000002022067223 */ /* 0x080fe2000001081b */
[C---:B------:R-:W-:Y:S01]  /*d8d0*/  FMUL.FTZ R30, R35.reuse, R7 ;  /* 0x00000007231e7220 */ /* 0x040fe20000410000 */
[----:B------:R-:W-:Y:S01]  /*d8e0*/  FFMA.FTZ R29, R38, R32, R29 ;  /* 0x00000020261d7223 */ /* 0x000fe2000001001d */
[-C--:B------:R-:W-:Y:S02]  /*d8f0*/  FFMA.FTZ R7, R35, R33.reuse, -R28 ;  /* 0x0000002123077223 */ /* 0x080fe4000001081c */
[----:B------:R-:W-:-:S02]  /*d900*/  FFMA.FTZ R30, R39, R33, R30 ;  /* 0x00000021271e7223 */ /* 0x000fc4000001001e */
[----:B------:R-:W-:-:S03]  /*d910*/  F2FP.F16.F32.PACK_AB R6, R29, R6 ;  /* 0x000000061d06723e */ /* 0x000fc600000000ff */
[----:B------:R-:W-:-:S05]  /*d920*/  F2FP.F16.F32.PACK_AB R7, R30, R7 ;  /* 0x000000071e07723e */ /* 0x000fca00000000ff */
[----:B------:R2:W-:Y:S02]  /*d930*/  STS.128 [R3+0x1b400], R4 ;  /* 0x01b4000403007388 */ /* 0x0005e40000000c00 */
.L_x_578:
[----:B------:R-:W-:Y:S05]  /*d940*/  BSYNC B1 ;  /* 0x0000000000017941 */ /* 0x000fea0003800000 */
.L_x_577:
        /* <DEDUP_REMOVED lines=40> */
.L_x_580:
[----:B------:R-:W-:Y:S05]  /*dbd0*/  BSYNC B1 ;  /* 0x0000000000017941 */ /* 0x000fea0003800000 */
.L_x_579:
        /* <DEDUP_REMOVED lines=40> */
.L_x_582:
[----:B------:R-:W-:Y:S05]  /*de60*/  BSYNC B1 ;  /* 0x0000000000017941 */ /* 0x000fea0003800000 */
.L_x_581:
        /* <DEDUP_REMOVED lines=13> */
[----:B------:R-:W-:Y:S01]  /*df40*/  FMUL.FTZ R15, R28, R5 ;  /* 0x000000051c0f7220 */ /* 0x000fe20000410000 */
[----:B------:R-:W-:Y:S01]  /*df50*/  FFMA.FTZ R4, R21, R3, -R20 ;  /* 0x0000000315047223 */ /* 0x000fe20000010814 */
[----:B------:R-:W-:-:S02]  /*df60*/  HADD2.F32 R14, -RZ, R7.H0_H0 ;  /* 0x20000007ff0e7230 */ /* 0x000fc40000004100 */
[----:B------:R-:W-:Y:S01]  /*df70*/  FFMA.FTZ R3, R25, R3, R24 ;  /* 0x0000000319037223 */ /* 0x000fe20000010018 */
[C---:B------:R-:W-:Y:S01]  /*df80*/  FMUL.FTZ R21, R26.reuse, R5 ;  /* 0x000000051a157220 */ /* 0x040fe20000410000 */
[----:B------:R-:W-:Y:S02]  /*df90*/  HADD2.F32 R6, -RZ, R6.H1_H1 ;  /* 0x30000006ff067230 */ /* 0x000fe40000004100 */
[-C--:B------:R-:W-:Y:S01]  /*dfa0*/  FFMA.FTZ R5, R26, R8.reuse, -R15 ;  /* 0x000000081a057223 */ /* 0x080fe2000001080f */
[----:B------:R-:W-:Y:S02]  /*dfb0*/  HADD2.F32 R7, -RZ, R7.H1_H1 ;  /* 0x30000007ff077230 */ /* 0x000fe40000004100 */
[----:B------:R-:W-:Y:S01]  /*dfc0*/  FFMA.FTZ R8, R28, R8, R21 ;  /* 0x000000081c087223 */ /* 0x000fe20000010015 */
[----:B------:R-:W-:Y:S01]  /*dfd0*/  HADD2.F32 R25, -RZ, R11.H1_H1 ;  /* 0x3000000bff197230 */ /* 0x000fe20000004100 */
[----:B------:R-:W-:Y:S01]  /*dfe0*/  F2FP.F16.F32.PACK_AB R4, R3, R4 ;  /* 0x000000040304723e */ /* 0x000fe200000000ff */
[----:B------:R-:W-:-:S02]  /*dff0*/  HADD2.F32 R24, -RZ, R12.H1_H1 ;  /* 0x3000000cff187230 */ /* 0x000fc40000004100 */
[----:B------:R-:W-:Y:S01]  /*e000*/  HADD2.F32 R15, -RZ, R9.H1_H1 ;  /* 0x30000009ff0f7230 */ /* 0x000fe20000004100 */
[----:B------:R-:W-:Y:S01]  /*e010*/  F2FP.F16.F32.PACK_AB R5, R8, R5 ;  /* 0x000000050805723e */ /* 0x000fe200000000ff */
        /* <DEDUP_REMOVED lines=11> */
[----:B------:R0:W-:Y:S01]  /*e0d0*/  STS.128 [R0+0xa000], R4 ;  /* 0x00a0000400007388 */ /* 0x0001e20000000c00 */
[----:B------:R-:W-:Y:S05]  /*e0e0*/  BRA `(.L_x_572) ;  /* 0x0000002c00f07947 */ /* 0x000fea0003800000 */
.L_x_554:
[----:B------:R-:W-:-:S03]  /*e0f0*/  UMOV UR4, 0xffffffff ;  /* 0xffffffff00047882 */ /* 0x000fc60000000000 */
[----:B------:R-:W-:Y:S05]  /*e100*/  BRA.DIV UR4, `(.L_x_583) ;  /* 0x000001b604847947 */ /* 0x000fea000b800000 */
[----:B------:R-:W0:Y:S04]  /*e110*/  SHFL.IDX PT, R3, R25, RZ, 0x1c1f ;  /* 0x001c1fff19037589 */ /* 0x000e2800000e0000 */
[----:B------:R-:W1:Y:S04]  /*e120*/  SHFL.IDX PT, R0, R24, RZ, 0x1c1f ;  /* 0x001c1fff18007589 */ /* 0x000e6800000e0000 */
[----:B------:R2:W3:Y:S04]  /*e130*/  SHFL.IDX PT, R5, R27, RZ, 0x1c1f ;  /* 0x001c1fff1b057589 */ /* 0x0004e800000e0000 */
[----:B------:R2:W4:Y:S01]  /*e140*/  SHFL.IDX PT, R14, R26, RZ, 0x1c1f ;  /* 0x001c1fff1a0e7589 */ /* 0x00052200000e0000 */
[----:B0-----:R-:W-:-:S02]  /*e150*/  IMAD.MOV.U32 R21, RZ, RZ, R3 ;  /* 0x000000ffff157224 */ /* 0x001fc400078e0003 */
[----:B-12---:R-:W-:-:S07]  /*e160*/  IMAD.MOV.U32 R20, RZ, RZ, R0 ;  /* 0x000000ffff147224 */ /* 0x006fce00078e0000 */
.L_x_825:
[----:B------:R-:W-:Y:S01]  /*e170*/  ULDC UR4, c[0x0][0x448] ;  /* 0x0001120000047ab9 */ /* 0x000fe20000000800 */
[----:B------:R-:W-:Y:S01]  /*e180*/  BSSY B1, `(.L_x_584) ;  /* 0x000003b000017945 */ /* 0x000fe20003800000 */
[----:B------:R-:W-:Y:S01]  /*e190*/  IMAD R0, R155, UR4, RZ ;  /* 0x000000049b007c24 */ /* 0x000fe2000f8e02ff */
[----:B---3--:R-:W-:Y:S01]  /*e1a0*/  MOV R41, R5 ;  /* 0x0000000500297202 */ /* 0x008fe20000000f00 */
[----:B----4-:R-:W-:Y:S01]  /*e1b0*/  IMAD.MOV.U32 R40, RZ, RZ, R14 ;  /* 0x000000ffff287224 */ /* 0x010fe200078e000e */
[----:B------:R-:W-:Y:S02]  /*e1c0*/  CS2R R6, SRZ ;  /* 0x0000000000067805 */ /* 0x000fe4000001ff00 */
[----:B------:R-:W-:Y:S02]  /*e1d0*/  CS2R R8, SRZ ;  /* 0x0000000000087805 */ /* 0x000fe4000001ff00 */
[----:B------:R-:W-:Y:S01]  /*e1e0*/  ISETP.GE.AND P0, PT, R4, R0, PT ;  /* 0x000000000400720c */ /* 0x000fe20003f06270 */
[----:B------:R-:W-:Y:S01]  /*e1f0*/  IMAD R0, R149, -0x80, R0 ;  /* 0xffffff8095007824 */ /* 0x000fe200078e0200 */
        /* <DEDUP_REMOVED lines=10> */
[----:B------:R-:W-:Y:S06]  /*e2a0*/  @P0 BRA `(.L_x_585) ;  /* 0x0000000000a00947 */ /* 0x000fec0003800000 */
[C---:B------:R-:W-:Y:S01]  /*e2b0*/  VIADD R3, R18.reuse, 0x20 ;  /* 0x0000002012037836 */ /* 0x040fe20000000000 */
[----:B------:R-:W-:Y:S01]  /*e2c0*/  ULDC UR4, c[0x0][0x3f4] ;  /* 0x0000fd0000047ab9 */ /* 0x000fe20000000800 */
[C---:B------:R-:W-:Y:S01]  /*e2d0*/  VIADD R4, R18.reuse, 0x40 ;  /* 0x0000004012047836 */ /* 0x040fe20000000000 */
[----:B------:R-:W-:Y:S01]  /*e2e0*/  ISETP.GE.AND P0, PT, R18, UR4, PT ;  /* 0x0000000412007c0c */ /* 0x000fe2000bf06270 */
[C---:B------:R-:W-:Y:S01]  /*e2f0*/  IMAD.IADD R5, R22.reuse, 0x1, R206 ;  /* 0x0000000116057824 */ /* 0x040fe200078e02ce */
[----:B------:R-:W-:Y:S01]  /*e300*/  ISETP.GE.AND P1, PT, R3, UR4, PT ;  /* 0x0000000403007c0c */ /* 0x000fe2000bf26270 */
[----:B------:R-:W-:Y:S01]  /*e310*/  IMAD.IADD R3, R22, 0x1, R205 ;  /* 0x0000000116037824 */ /* 0x000fe200078e02cd */
[----:B------:R-:W-:Y:S02]  /*e320*/  ISETP.GE.AND P2, PT, R4, UR4, PT ;  /* 0x0000000404007c0c */ /* 0x000fe4000bf46270 */
[----:B------:R-:W-:Y:S02]  /*e330*/  CS2R R24, SRZ ;  /* 0x0000000000187805 */ /* 0x000fe4000001ff00 */
[----:B------:R-:W-:-:S02]  /*e340*/  SHF.R.S32.HI R6, RZ, 0x1f, R5 ;  /* 0x0000001fff067819 */ /* 0x000fc40000011405 */
[----:B------:R-:W-:Y:S02]  /*e350*/  CS2R R26, SRZ ;  /* 0x00000000001a7805 */ /* 0x000fe4000001ff00 */
[----:B------:R-:W-:Y:S02]  /*e360*/  SHF.R.S32.HI R4, RZ, 0x1f, R3 ;  /* 0x0000001fff047819 */ /* 0x000fe40000011403 */
[----:B------:R-:W-:Y:S02]  /*e370*/  LEA.HI R6, R6, R5, RZ, 0x3 ;  /* 0x0000000506067211 */ /* 0x000fe400078f18ff */
[----:B------:R-:W-:Y:S01]  /*e380*/  LEA.HI R3, R4, R3, RZ, 0x3 ;  /* 0x0000000304037211 */ /* 0x000fe200078f18ff */
[----:B------:R-:W-:Y:S01]  /*e390*/  @!P0 IMAD.WIDE R12, R18, 0x2, R20 ;  /* 0x00000002120c8825 */ /* 0x000fe200078e0214 */
[----:B------:R-:W-:Y:S02]  /*e3a0*/  SHF.R.S32.HI R8, RZ, 0x3, R6 ;  /* 0x00000003ff087819 */ /* 0x000fe40000011406 */
[----:B------:R-:W-:-:S02]  /*e3b0*/  SHF.R.S32.HI R47, RZ, 0x3, R3 ;  /* 0x00000003ff2f7819 */ /* 0x000fc40000011403 */
[----:B------:R-:W-:Y:S01]  /*e3c0*/  @!P1 SHF.L.U32 R3, R8, 0x3, RZ ;  /* 0x0000000308039819 */ /* 0x000fe200000006ff */
[----:B------:R0:W5:Y:S01]  /*e3d0*/  @!P0 LD.E.128 R24, desc[UR60][R12.64] ;  /* 0x0000003c0c188980 */ /* 0x000162000c101d00 */
[----:B------:R-:W-:Y:S01]  /*e3e0*/  CS2R R4, SRZ ;  /* 0x0000000000047805 */ /* 0x000fe2000001ff00 */
[----:B------:R-:W-:Y:S01]  /*e3f0*/  @!P2 IMAD.SHL.U32 R47, R47, 0x8, RZ ;  /* 0x000000082f2fa824 */ /* 0x000fe200078e00ff */
[----:B------:R-:W-:Y:S01]  /*e400*/  CS2R R6, SRZ ;  /* 0x0000000000067805 */ /* 0x000fe2000001ff00 */
[--C-:B------:R-:W-:Y:S01]  /*e410*/  @!P1 IMAD.WIDE R42, R3, 0x2, R20.reuse ;  /* 0x00000002032a9825 */ /* 0x100fe200078e0214 */
[----:B------:R-:W-:Y:S02]  /*e420*/  CS2R R28, SRZ ;  /* 0x00000000001c7805 */ /* 0x000fe4000001ff00 */
[----:B------:R-:W-:Y:S02]  /*e430*/  CS2R R30, SRZ ;  /* 0x00000000001e7805 */ /* 0x000fe4000001ff00 */
[----:B------:R-:W-:Y:S01]  /*e440*/  CS2R R8, SRZ ;  /* 0x0000000000087805 */ /* 0x000fe2000001ff00 */
[----:B------:R-:W-:Y:S01]  /*e450*/  @!P2 IMAD.WIDE R44, R47, 0x2, R20 ;  /* 0x000000022f2ca825 */ /* 0x000fe200078e0214 */
[----:B------:R-:W-:-:S02]  /*e460*/  CS2R R10, SRZ ;  /* 0x00000000000a7805 */ /* 0x000fc4000001ff00 */
[----:B------:R-:W-:Y:S02]  /*e470*/  CS2R R32, SRZ ;  /* 0x0000000000207805 */ /* 0x000fe4000001ff00 */
[----:B------:R-:W-:Y:S01]  /*e480*/  CS2R R34, SRZ ;  /* 0x0000000000227805 */ /* 0x000fe2000001ff00 */
[--C-:B------:R-:W-:Y:S01]  /*e490*/  @!P1 IMAD.WIDE R20, R3, 0x2, R40.reuse ;  /* 0x0000000203149825 */ /* 0x100fe200078e0228 */
[----:B0-----:R-:W-:Y:S02]  /*e4a0*/  CS2R R12, SRZ ;  /* 0x00000000000c7805 */ /* 0x001fe4000001ff00 */
[----:B------:R-:W-:Y:S01]  /*e4b0*/  CS2R R14, SRZ ;  /* 0x00000000000e7805 */ /* 0x000fe2000001ff00 */
[----:B------:R0:W5:Y:S01]  /*e4c0*/  @!P1 LD.E.128 R28, desc[UR60][R42.64] ;  /* 0x0000003c2a1c9980 */ /* 0x000162000c101d00 */
[----:B------:R-:W-:-:S03]  /*e4d0*/  @!P2 IMAD.WIDE R46, R47, 0x2, R40 ;  /* 0x000000022f2ea825 */ /* 0x000fc600078e0228 */
[----:B------:R0:W5:Y:S01]  /*e4e0*/  @!P1 LD.E.128 R8, desc[UR60][R20.64] ;  /* 0x0000003c14089980 */ /* 0x000162000c101d00 */
[----:B------:R-:W-:-:S03]  /*e4f0*/  @!P0 IMAD.WIDE R40, R18, 0x2, R40 ;  /* 0x0000000212288825 */ /* 0x000fc600078e0228 */
[----:B------:R0:W5:Y:S04]  /*e500*/  @!P2 LD.E.128 R32, desc[UR60][R44.64] ;  /* 0x0000003c2c20a980 */ /* 0x000168000c101d00 */
[----:B------:R0:W5:Y:S04]  /*e510*/  @!P0 LD.E.128 R4, desc[UR60][R40.64] ;  /* 0x0000003c28048980 */ /* 0x000168000c101d00 */
[----:B------:R0:W5:Y:S02]  /*e520*/  @!P2 LD.E.128 R12, desc[UR60][R46.64] ;  /* 0x0000003c2e0ca980 */ /* 0x000164000c101d00 */
.L_x_585:
[----:B------:R-:W-:Y:S05]  /*e530*/  BSYNC B1 ;  /* 0x0000000000017941 */ /* 0x000fea0003800000 */
.L_x_584:
[----:B-----5:R-:W-:Y:S01]  /*e540*/  IMAD.MOV.U32 R3, RZ, RZ, R24 ;  /* 0x000000ffff037224 */ /* 0x020fe200078e0018 */
[----:B------:R-:W-:Y:S01]  /*e550*/  SHF.R.U64 R52, R32, 0x10, R33 ;  /* 0x0000001020347819 */ /* 0x000fe20000001221 */
[----:B------:R-:W-:Y:S01]  /*e560*/  IMAD.MOV.U32 R39, RZ, RZ, R25 ;  /* 0x000000ffff277224 */ /* 0x000fe200078e0019 */
[--C-:B------:R-:W-:Y:S01]  /*e570*/  SHF.R.U32.HI R53, RZ, 0x10, R33.reuse ;  /* 0x00000010ff357819 */ /* 0x100fe20000011621 */
[----:B0-----:R-:W-:Y:S01]  /*e580*/  IMAD.MOV.U32 R43, RZ, RZ, R33 ;  /* 0x000000ffff2b7224 */ /* 0x001fe200078e0021 */
[----:B------:R-:W-:Y:S01]  /*e590*/  MOV R33, R34 ;  /* 0x0000002200217202 */ /* 0x000fe20000000f00 */
[--C-:B------:R-:W-:Y:S01]  /*e5a0*/  IMAD.MOV.U32 R45, RZ, RZ, R35.reuse ;  /* 0x000000ffff2d7224 */ /* 0x100fe200078e0023 */
[--C-:B------:R-:W-:Y:S01]  /*e5b0*/  SHF.R.U64 R34, R34, 0x10, R35.reuse ;  /* 0x0000001022227819 */ /* 0x100fe20000001223 */
[----:B------:R-:W-:Y:S01]  /*e5c0*/  IMAD.MOV.U32 R42, RZ, RZ, R4 ;  /* 0x000000ffff2a7224 */ /* 0x000fe200078e0004 */
[----:B------:R-:W-:Y:S01]  /*e5d0*/  SHF.R.U32.HI R54, RZ, 0x10, R35 ;  /* 0x00000010ff367819 */ /* 0x000fe20000011623 */
[----:B------:R-:W-:Y:S01]  /*e5e0*/  IMAD.MOV.U32 R20, RZ, RZ, R5 ;  /* 0x000000ffff147224 */ /* 0x000fe200078e0005 */
[----:B------:R-:W-:Y:S01]  /*e5f0*/  PRMT R35, R3, 0x5410, R39 ;  /* 0x0000541003237816 */ /* 0x000fe20000000027 */
[----:B------:R-:W-:Y:S01]  /*e600*/  IMAD.MOV.U32 R21, RZ, RZ, R7 ;  /* 0x000000ffff157224 */ /* 0x000fe200078e0007 */
[----:B------:R-:W-:Y:S01]  /*e610*/  LEA.HI R3, R225, R225, RZ, 0x1 ;  /* 0x000000e1e1037211 */ /* 0x000fe200078f08ff */
[----:B------:R-:W-:Y:S01]  /*e620*/  BSSY B1, `(.L_x_586) ;  /* 0x0000042000017945 */ /* 0x000fe20003800000 */
[----:B------:R-:W-:-:S02]  /*e630*/  SHF.R.U64 R55, R4, 0x10, R5 ;  /* 0x0000001004377819 */ /* 0x000fc40000001205 */
[----:B------:R-:W-:Y:S02]  /*e640*/  LOP3.LUT R4, R3, 0xfffffffe, RZ, 0xc0, !PT ;  /* 0xfffffffe03047812 */ /* 0x000fe400078ec0ff */
[----:B------:R-:W-:Y:S02]  /*e650*/  SHF.R.U32.HI R56, RZ, 0x10, R5 ;  /* 0x00000010ff387819 */ /* 0x000fe40000011605 */
[--C-:B------:R-:W-:Y:S01]  /*e660*/  SHF.R.U64 R41, R24, 0x10, R25.reuse ;  /* 0x0000001018297819 */ /* 0x100fe20000001219 */
[----:B------:R-:W-:Y:S01]  /*e670*/  IMAD.IADD R4, R225, 0x1, -R4 ;  /* 0x00000001e1047824 */ /* 0x000fe200078e0a04 */
[----:B------:R-:W-:Y:S01]  /*e680*/  SHF.R.U32.HI R46, RZ, 0x10, R25 ;  /* 0x00000010ff2e7819 */ /* 0x000fe20000011619 */
[----:B------:R-:W-:Y:S01]  /*e690*/  IMAD.MOV.U32 R25, RZ, RZ, R29 ;  /* 0x000000ffff197224 */ /* 0x000fe200078e001d */
[----:B------:R-:W-:Y:S01]  /*e6a0*/  MOV R40, R26 ;  /* 0x0000001a00287202 */ /* 0x000fe20000000f00 */
[----:B------:R-:W-:Y:S01]  /*e6b0*/  IMAD.MOV.U32 R24, RZ, RZ, R27 ;  /* 0x000000ffff187224 */ /* 0x000fe200078e001b */
[----:B------:R-:W-:-:S02]  /*e6c0*/  SHF.L.U32 R5, R4, 0x1f, RZ ;  /* 0x0000001f04057819 */ /* 0x000fc400000006ff */
[----:B------:R-:W-:Y:S01]  /*e6d0*/  SHF.R.U64 R47, R26, 0x10, R27 ;  /* 0x000000101a2f7819 */ /* 0x000fe2000000121b */
[----:B------:R-:W-:Y:S01]  /*e6e0*/  IMAD.MOV.U32 R26, RZ, RZ, R28 ;  /* 0x000000ffff1a7224 */ /* 0x000fe200078e001c */
[----:B------:R-:W0:Y:S01]  /*e6f0*/  SYNCS.PHASECHK.TRANS64.TRYWAIT P0, [R2+URZ+0x36800], R5 ;  /* 0x03680005020075a7 */ /* 0x000e22000800017f */
[--C-:B------:R-:W-:Y:S02]  /*e700*/  SHF.R.U64 R48, R28, 0x10, R29.reuse ;  /* 0x000000101c307819 */ /* 0x100fe4000000121d */
[----:B------:R-:W-:Y:S01]  /*e710*/  SHF.R.U32.HI R49, RZ, 0x10, R29 ;  /* 0x00000010ff317819 */ /* 0x000fe2000001161d */
[--C-:B------:R-:W-:Y:S01]  /*e720*/  IMAD.MOV.U32 R29, RZ, RZ, R31.reuse ;  /* 0x000000ffff1d7224 */ /* 0x100fe200078e001f */
[----:B------:R-:W-:Y:S02]  /*e730*/  MOV R28, R30 ;  /* 0x0000001e001c7202 */ /* 0x000fe40000000f00 */
[--C-:B------:R-:W-:Y:S01]  /*e740*/  SHF.R.U64 R50, R30, 0x10, R31.reuse ;  /* 0x000000101e327819 */ /* 0x100fe2000000121f */
[----:B------:R-:W-:Y:S01]  /*e750*/  IMAD.MOV.U32 R30, RZ, RZ, R8 ;  /* 0x000000ffff1e7224 */ /* 0x000fe200078e0008 */
[----:B------:R-:W-:Y:S01]  /*e760*/  SHF.R.U32.HI R51, RZ, 0x10, R31 ;  /* 0x00000010ff337819 */ /* 0x000fe2000001161f */
[----:B------:R-:W-:Y:S01]  /*e770*/  IMAD.MOV.U32 R31, RZ, RZ, R32 ;  /* 0x000000ffff1f7224 */ /* 0x000fe200078e0020 */
[----:B------:R-:W-:-:S02]  /*e780*/  MOV R44, R6 ;  /* 0x00000006002c7202 */ /* 0x000fc40000000f00 */
[----:B------:R-:W-:Y:S01]  /*e790*/  SHF.R.U64 R57, R6, 0x10, R7 ;  /* 0x0000001006397819 */ /* 0x000fe20000001207 */
[----:B------:R-:W-:Y:S01]  /*e7a0*/  IMAD.MOV.U32 R6, RZ, RZ, R9 ;  /* 0x000000ffff067224 */ /* 0x000fe200078e0009 */
[----:B------:R-:W-:Y:S01]  /*e7b0*/  SHF.R.U32.HI R58, RZ, 0x10, R7 ;  /* 0x00000010ff3a7819 */ /* 0x000fe20000011607 */
[----:B------:R-:W-:Y:S01]  /*e7c0*/  IMAD.MOV.U32 R7, RZ, RZ, R11 ;  /* 0x000000ffff077224 */ /* 0x000fe200078e000b */
[--C-:B------:R-:W-:Y:S01]  /*e7d0*/  SHF.R.U64 R59, R8, 0x10, R9.reuse ;  /* 0x00000010083b7819 */ /* 0x100fe20000001209 */
[----:B------:R-:W-:Y:S01]  /*e7e0*/  IMAD.MOV.U32 R8, RZ, RZ, R12 ;  /* 0x000000ffff087224 */ /* 0x000fe200078e000c */
[----:B------:R-:W-:Y:S01]  /*e7f0*/  SHF.R.U32.HI R60, RZ, 0x10, R9 ;  /* 0x00000010ff3c7819 */ /* 0x000fe20000011609 */
[----:B------:R-:W-:Y:S01]  /*e800*/  IMAD.MOV.U32 R9, RZ, RZ, R13 ;  /* 0x000000ffff097224 */ /* 0x000fe200078e000d */
[--C-:B------:R-:W-:Y:S02]  /*e810*/  SHF.R.U64 R61, R10, 0x10, R11.reuse ;  /* 0x000000100a3d7819 */ /* 0x100fe4000000120b */
[----:B------:R-:W-:Y:S01]  /*e820*/  SHF.R.U32.HI R62, RZ, 0x10, R11 ;  /* 0x00000010ff3e7819 */ /* 0x000fe2000001160b */
[----:B------:R-:W-:Y:S01]  /*e830*/  IMAD.MOV.U32 R11, RZ, RZ, R15 ;  /* 0x000000ffff0b7224 */ /* 0x000fe200078e000f */
[----:B------:R-:W-:-:S02]  /*e840*/  SHF.R.U32.HI R27, RZ, 0x10, R27 ;  /* 0x00000010ff1b7819 */ /* 0x000fc4000001161b */
[----:B------:R-:W-:Y:S02]  /*e850*/  MOV R32, R10 ;  /* 0x0000000a00207202 */ /* 0x000fe40000000f00 */
[--C-:B------:R-:W-:Y:S02]  /*e860*/  SHF.R.U64 R63, R12, 0x10, R13.reuse ;  /* 0x000000100c3f7819 */ /* 0x100fe4000000120d */
[----:B------:R-:W-:Y:S02]  /*e870*/  SHF.R.U32.HI R64, RZ, 0x10, R13 ;  /* 0x00000010ff407819 */ /* 0x000fe4000001160d */
[----:B------:R-:W-:Y:S02]  /*e880*/  MOV R10, R14 ;  /* 0x0000000e000a7202 */ /* 0x000fe40000000f00 */
[----:B------:R-:W-:Y:S02]  /*e890*/  VIMNMX R0, R0, 0x80, PT ;  /* 0x0000008000007848 */ /* 0x000fe40003fe0100 */
[----:B------:R-:W-:-:S02]  /*e8a0*/  PRMT R39, R41, 0x5410, R46 ;  /* 0x0000541029277816 */ /* 0x000fc4000000002e */
[--C-:B------:R-:W-:Y:S02]  /*e8b0*/  SHF.R.U64 R65, R14, 0x10, R15.reuse ;  /* 0x000000100e417819 */ /* 0x100fe4000000120f */
[----:B------:R-:W-:Y:S02]  /*e8c0*/  SHF.R.U32.HI R66, RZ, 0x10, R15 ;  /* 0x00000010ff427819 */ /* 0x000fe4000001160f */
[----:B------:R-:W-:Y:S02]  /*e8d0*/  PRMT R41, R47, 0x5410, R27 ;  /* 0x000054102f297816 */ /* 0x000fe4000000001b */
[----:B------:R-:W-:Y:S02]  /*e8e0*/  PRMT R28, R28, 0x5410, R29 ;  /* 0x000054101c1c7816 */ /* 0x000fe4000000001d */
        /* <DEDUP_REMOVED lines=16> */
[----:B------:R-:W-:Y:S02]  /*e9f0*/  ISETP.GE.AND P1, PT, R17, R0, PT ;  /* 0x000000001100720c */ /* 0x000fe40003f26270 */
[----:B------:R-:W-:Y:S02]  /*ea00*/  PRMT R15, R8, 0x5410, R9 ;  /* 0x00005410080f7816 */ /* 0x000fe40000000009 */
[----:B------:R-:W-:Y:S02]  /*ea10*/  PRMT R20, R63, 0x5410, R64 ;  /* 0x000054103f147816 */ /* 0x000fe40000000040 */
[----:B------:R-:W-:Y:S01]  /*ea20*/  PRMT R21, R10, 0x5410, R11 ;  /* 0x000054100a157816 */ /* 0x000fe2000000000b */
[----:B0-----:R-:W-:Y:S06]  /*ea30*/  @!P0 BRA `(.L_x_587) ;  /* 0x000001ac00b08947 */ /* 0x001fec0003800000 */
.L_x_826:
[----:B------:R-:W-:Y:S05]  /*ea40*/  BSYNC B1 ;  /* 0x0000000000017941 */ /* 0x000fea0003800000 */
.L_x_586:
[----:B------:R-:W-:Y:S01]  /*ea50*/  BSSY B1, `(.L_x_588) ;  /* 0x0000133000017945 */ /* 0x000fe20003800000 */
[----:B------:R-:W-:-:S03]  /*ea60*/  PRMT R24, R65, 0x5410, R66 ;  /* 0x0000541041187816 */ /* 0x000fc60000000042 */
[----:B------:R-:W-:Y:S05]  /*ea70*/  @P1 BRA `(.L_x_589) ;  /* 0x0000001000c01947 */ /* 0x000fea0003800000 */
[----:B------:R-:W1:Y:S01]  /*ea80*/  LDC R25, c[0x0][0x3f4] ;  /* 0x0000fd00ff197b82 */ /* 0x000e620000000800 */
[C---:B------:R-:W-:Y:S01]  /*ea90*/  VIADD R4, R18.reuse, 0x20 ;  /* 0x0000002012047836 */ /* 0x040fe20000000000 */
[C---:B------:R-:W-:Y:S01]  /*eaa0*/  IADD3 R6, R18.reuse, 0x40, RZ ;  /* 0x0000004012067810 */ /* 0x040fe20007ffe0ff */
[----:B------:R-:W-:Y:S01]  /*eab0*/  BSSY B2, `(.L_x_590) ;  /* 0x0000062000027945 */ /* 0x000fe20003800000 */
[-C--:B-1----:R-:W-:Y:S02]  /*eac0*/  ISETP.GE.AND P0, PT, R18, R25.reuse, PT ;  /* 0x000000191200720c */ /* 0x082fe40003f06270 */
[-C--:B------:R-:W-:Y:S02]  /*ead0*/  ISETP.GE.AND P1, PT, R4, R25.reuse, PT ;  /* 0x000000190400720c */ /* 0x080fe40003f26270 */
[----:B------:R-:W-:-:S09]  /*eae0*/  ISETP.GE.AND P2, PT, R6, R25, PT ;  /* 0x000000190600720c */ /* 0x000fd20003f46270 */
[----:B------:R-:W-:Y:S05]  /*eaf0*/  @P0 BRA `(.L_x_591) ;  /* 0x0000000400740947 */ /* 0x000fea0003800000 */
[----:B------:R-:W-:Y:S01]  /*eb00*/  LEA.HI R4, R37, R38, RZ, 0x2 ;  /* 0x0000002625047211 */ /* 0x000fe200078f10ff */
[----:B------:R-:W-:Y:S02]  /*eb10*/  HADD2.F32 R57, -RZ, R42.H0_H0 ;  /* 0x2000002aff397230 */ /* 0x000fe40000004100 */
[----:B------:R-:W-:Y:S01]  /*eb20*/  HADD2.F32 R55, -RZ, R35.H0_H0 ;  /* 0x20000023ff377230 */ /* 0x000fe20000004100 */
[----:B0-----:R-:W-:Y:S01]  /*eb30*/  LOP3.LUT R5, R4, 0xfffffffc, RZ, 0xc0, !PT ;  /* 0xfffffffc04057812 */ /* 0x001fe200078ec0ff */
[----:B------:R-:W-:-:S04]  /*eb40*/  HADD2.F32 R59, -RZ, R43.H0_H0 ;  /* 0x2000002bff3b7230 */ /* 0x000fc80000004100 */
[----:B------:R-:W-:Y:S01]  /*eb50*/  IMAD.IADD R6, R38, 0x1, -R5 ;  /* 0x0000000126067824 */ /* 0x000fe200078e0a05 */
[----:B------:R-:W-:-:S04]  /*eb60*/  LOP3.LUT R5, R211, 0x38, R18, 0xf8, !PT ;  /* 0x00000038d3057812 */ /* 0x000fc800078ef812 */
[----:B------:R-:W-:Y:S02]  /*eb70*/  LEA.HI R6, R25, R6, RZ, 0x1d ;  /* 0x0000000619067211 */ /* 0x000fe400078fe8ff */
[----:B------:R-:W-:Y:S02]  /*eb80*/  LOP3.LUT R4, R5, R212, RZ, 0x3c, !PT ;  /* 0x000000d405047212 */ /* 0x000fe400078e3cff */
[----:B------:R-:W-:Y:S01]  /*eb90*/  SHF.R.S32.HI R7, RZ, 0x1f, R6 ;  /* 0x0000001fff077819 */ /* 0x000fe20000011406 */
[----:B------:R-:W-:Y:S02]  /*eba0*/  IMAD.SHL.U32 R8, R6, 0x8, RZ ;  /* 0x0000000806087824 */ /* 0x000fe400078e00ff */
[----:B------:R-:W-:Y:S01]  /*ebb0*/  IMAD.IADD R5, R213, 0x1, R4 ;  /* 0x00000001d5057824 */ /* 0x000fe200078e0204 */
[----:B------:R-:W-:Y:S02]  /*ebc0*/  LEA.HI R6, R7, R6, RZ, 0x3 ;  /* 0x0000000607067211 */ /* 0x000fe400078f18ff */
[----:B------:R-:W-:Y:S01]  /*ebd0*/  LOP3.LUT R7, R211, 0x38, R8, 0xf8, !PT ;  /* 0x00000038d3077812 */ /* 0x000fe200078ef808 */
[----:B------:R-:W-:Y:S01]  /*ebe0*/  IMAD R34, R5, 0x2, R2 ;  /* 0x0000000205227824 */ /* 0x000fe200078e0202 */
[----:B------:R-:W-:-:S02]  /*ebf0*/  SHF.L.U32 R6, R6, 0xa, RZ ;  /* 0x0000000a06067819 */ /* 0x000fc400000006ff */
[----:B------:R-:W-:Y:S02]  /*ec00*/  LOP3.LUT R9, R7, R212, RZ, 0x3c, !PT ;  /* 0x000000d407097212 */ /* 0x000fe400078e3cff */
[----:B------:R-:W-:Y:S02]  /*ec10*/  LOP3.LUT R8, R6, 0x7fffe000, RZ, 0xc0, !PT ;  /* 0x7fffe00006087812 */ /* 0x000fe400078ec0ff */
[----:B------:R-:W0:Y:S02]  /*ec20*/  LDS.128 R4, [R34+0x15400] ;  /* 0x0154000022047984 */ /* 0x000e240000000c00 */
[----:B------:R-:W-:-:S05]  /*ec30*/  IADD3 R9, R9, R8, R213 ;  /* 0x0000000809097210 */ /* 0x000fca0007ffe0d5 */
[----:B------:R-:W-:-:S05]  /*ec40*/  IMAD R62, R9, 0x2, R2 ;  /* 0x00000002093e7824 */ /* 0x000fca00078e0202 */
[----:B------:R-:W1:Y:S01]  /*ec50*/  LDS.128 R8, [R62+0x15400] ;  /* 0x015400003e087984 */ /* 0x000e620000000c00 */
[--C-:B0-----:R-:W-:Y:S02]  /*ec60*/  HADD2.F32 R46, -RZ, R4.reuse.H0_H0 ;  /* 0x20000004ff2e7230 */ /* 0x101fe40000004100 */
[----:B------:R-:W-:Y:S02]  /*ec70*/  HADD2.F32 R4, -RZ, R4.H1_H1 ;  /* 0x30000004ff047230 */ /* 0x000fe40000004100 */
[--C-:B------:R-:W-:Y:S02]  /*ec80*/  HADD2.F32 R47, -RZ, R5.reuse.H0_H0 ;  /* 0x20000005ff2f7230 */ /* 0x100fe40000004100 */
[----:B------:R-:W-:Y:S02]  /*ec90*/  HADD2.F32 R5, -RZ, R5.H1_H1 ;  /* 0x30000005ff057230 */ /* 0x000fe40000004100 */
[--C-:B------:R-:W-:Y:S02]  /*eca0*/  HADD2.F32 R48, -RZ, R6.reuse.H0_H0 ;  /* 0x20000006ff307230 */ /* 0x100fe40000004100 */
[----:B------:R-:W-:-:S02]  /*ecb0*/  HADD2.F32 R6, -RZ, R6.H1_H1 ;  /* 0x30000006ff067230 */ /* 0x000fc40000004100 */
[--C-:B-1----:R-:W-:Y:S02]  /*ecc0*/  HADD2.F32 R50, -RZ, R8.reuse.H0_H0 ;  /* 0x20000008ff327230 */ /* 0x102fe40000004100 */
[----:B------:R-:W-:Y:S02]  /*ecd0*/  HADD2.F32 R8, -RZ, R8.H1_H1 ;  /* 0x30000008ff087230 */ /* 0x000fe40000004100 */
[----:B------:R-:W-:Y:S02]  /*ece0*/  HADD2.F32 R51, -RZ, R9.H0_H0 ;  /* 0x20000009ff337230 */ /* 0x000fe40000004100 */
[C---:B------:R-:W-:Y:S01]  /*ecf0*/  FMUL.FTZ R61, R50.reuse, R57 ;  /* 0x00000039323d7220 */ /* 0x040fe20000410000 */
[----:B------:R-:W-:Y:S01]  /*ed00*/  FMUL.FTZ R63, R50, R55 ;  /* 0x00000037323f7220 */ /* 0x000fe20000410000 */
[----:B------:R-:W-:Y:S02]  /*ed10*/  HADD2.F32 R50, -RZ, R42.H1_H1 ;  /* 0x3000002aff327230 */ /* 0x000fe40000004100 */
[----:B------:R-:W-:Y:S01]  /*ed20*/  FMUL.FTZ R65, R8, R59 ;  /* 0x0000003b08417220 */ /* 0x000fe20000410000 */
[----:B------:R-:W-:Y:S01]  /*ed30*/  FFMA.FTZ R61, R46, R55, -R61 ;  /* 0x000000372e3d7223 */ /* 0x000fe2000001083d */
[----:B------:R-:W-:-:S02]  /*ed40*/  HADD2.F32 R55, -RZ, R39.H0_H0 ;  /* 0x20000027ff377230 */ /* 0x000fc40000004100 */
[----:B------:R-:W-:Y:S01]  /*ed50*/  FFMA.FTZ R63, R46, R57, R63 ;  /* 0x000000392e3f7223 */ /* 0x000fe2000001003f */
[----:B------:R-:W-:Y:S02]  /*ed60*/  HADD2.F32 R46, -RZ, R35.H1_H1 ;  /* 0x30000023ff2e7230 */ /* 0x000fe40000004100 */
[C---:B------:R-:W-:Y:S01]  /*ed70*/  FMUL.FTZ R58, R51.reuse, R50 ;  /* 0x00000032333a7220 */ /* 0x040fe20000410000 */
[----:B------:R-:W-:Y:S02]  /*ed80*/  HADD2.F32 R9, -RZ, R9.H1_H1 ;  /* 0x30000009ff097230 */ /* 0x000fe40000004100 */
[-C--:B------:R-:W-:Y:S01]  /*ed90*/  FMUL.FTZ R57, R8, R55.reuse ;  /* 0x0000003708397220 */ /* 0x080fe20000410000 */
[C---:B------:R-:W-:Y:S01]  /*eda0*/  FFMA.FTZ R54, R4.reuse, R55, -R65 ;  /* 0x0000003704367223 */ /* 0x040fe20000010841 */
[----:B------:R-:W-:Y:S01]  /*edb0*/  FMUL.FTZ R51, R51, R46 ;  /* 0x0000002e33337220 */ /* 0x000fe20000410000 */
[----:B------:R-:W-:Y:S02]  /*edc0*/  HADD2.F32 R8, -RZ, R43.H1_H1 ;  /* 0x3000002bff087230 */ /* 0x000fe40000004100 */
[----:B------:R-:W-:Y:S01]  /*edd0*/  FFMA.FTZ R56, R4, R59, R57 ;  /* 0x0000003b04387223 */ /* 0x000fe20000010039 */
[----:B------:R-:W-:-:S02]  /*ede0*/  HADD2.F32 R4, -RZ, R39.H1_H1 ;  /* 0x30000027ff047230 */ /* 0x000fc40000004100 */
[C---:B------:R-:W-:Y:S01]  /*edf0*/  FFMA.FTZ R50, R47.reuse, R50, R51 ;  /* 0x000000322f327223 */ /* 0x040fe20000010033 */
[----:B------:R-:W-:Y:S02]  /*ee00*/  HADD2.F32 R52, -RZ, R10.H0_H0 ;  /* 0x2000000aff347230 */ /* 0x000fe40000004100 */
[----:B------:R-:W-:Y:S01]  /*ee10*/  FFMA.FTZ R58, R47, R46, -R58 ;  /* 0x0000002e2f3a7223 */ /* 0x000fe2000001083a */
[----:B------:R-:W-:Y:S02]  /*ee20*/  HADD2.F32 R51, -RZ, R44.H0_H0 ;  /* 0x2000002cff337230 */ /* 0x000fe40000004100 */
[C---:B------:R-:W-:Y:S01]  /*ee30*/  FMUL.FTZ R46, R9.reuse, R8 ;  /* 0x00000008092e7220 */ /* 0x040fe20000410000 */
[----:B------:R-:W-:Y:S02]  /*ee40*/  HADD2.F32 R47, -RZ, R40.H0_H0 ;  /* 0x20000028ff2f7230 */ /* 0x000fe40000004100 */
[----:B------:R-:W-:Y:S01]  /*ee50*/  FMUL.FTZ R60, R9, R4 ;  /* 0x00000004093c7220 */ /* 0x000fe20000410000 */
[----:B------:R-:W-:-:S02]  /*ee60*/  HADD2.F32 R10, -RZ, R10.H1_H1 ;  /* 0x3000000aff0a7230 */ /* 0x000fc40000004100 */
[C---:B------:R-:W-:Y:S01]  /*ee70*/  FMUL.FTZ R65, R52.reuse, R51 ;  /* 0x0000003334417220 */ /* 0x040fe20000410000 */
[----:B------:R-:W-:Y:S02]  /*ee80*/  HADD2.F32 R55, -RZ, R45.H0_H0 ;  /* 0x2000002dff377230 */ /* 0x000fe40000004100 */
[C---:B------:R-:W-:Y:S01]  /*ee90*/  FFMA.FTZ R57, R5.reuse, R4, -R46 ;  /* 0x0000000405397223 */ /* 0x040fe2000001082e */
[----:B------:R-:W-:Y:S02]  /*eea0*/  HADD2.F32 R9, -RZ, R41.H0_H0 ;  /* 0x20000029ff097230 */ /* 0x000fe40000004100 */
[-C--:B------:R-:W-:Y:S01]  /*eeb0*/  FMUL.FTZ R52, R52, R47.reuse ;  /* 0x0000002f34347220 */ /* 0x080fe20000410000 */
[----:B------:R-:W-:Y:S01]  /*eec0*/  FFMA.FTZ R59, R5, R8, R60 ;  /* 0x00000008053b7223 */ /* 0x000fe2000001003c */
[----:B------:R-:W-:Y:S01]  /*eed0*/  FFMA.FTZ R65, R48, R47, -R65 ;  /* 0x0000002f30417223 */ /* 0x000fe20000010841 */
[--C-:B------:R-:W-:Y:S02]  /*eee0*/  HADD2.F32 R53, -RZ, R11.reuse.H0_H0 ;  /* 0x2000000bff357230 */ /* 0x100fe40000004100 */
[C---:B------:R-:W-:Y:S01]  /*eef0*/  FMUL.FTZ R5, R10.reuse, R55 ;  /* 0x000000370a057220 */ /* 0x040fe20000410000 */
[----:B------:R-:W-:Y:S01]  /*ef00*/  FMUL.FTZ R47, R10, R9 ;  /* 0x000000090a2f7220 */ /* 0x000fe20000410000 */
[----:B------:R-:W-:-:S02]  /*ef10*/  HADD2.F32 R11, -RZ, R11.H1_H1 ;  /* 0x3000000bff0b7230 */ /* 0x000fc40000004100 */
[----:B------:R-:W-:Y:S01]  /*ef20*/  FFMA.FTZ R52, R48, R51, R52 ;  /* 0x0000003330347223 */ /* 0x000fe20000010034 */
[----:B------:R-:W-:Y:S02]  /*ef30*/  HADD2.F32 R10, -RZ, R44.H1_H1 ;  /* 0x3000002cff0a7230 */ /* 0x000fe40000004100 */
[C---:B------:R-:W-:Y:S01]  /*ef40*/  FFMA.FTZ R48, R6.reuse, R9, -R5 ;  /* 0x0000000906307223 */ /* 0x040fe20000010805 */
[----:B------:R-:W-:Y:S02]  /*ef50*/  HADD2.F32 R46, -RZ, R45.H1_H1 ;  /* 0x3000002dff2e7230 */ /* 0x000fe40000004100 */
[----:B------:R-:W-:Y:S01]  /*ef60*/  FFMA.FTZ R47, R6, R55, R47 ;  /* 0x00000037062f7223 */ /* 0x000fe2000001002f */
[----:B------:R-:W-:Y:S02]  /*ef70*/  HADD2.F32 R4, -RZ, R40.H1_H1 ;  /* 0x30000028ff047230 */ /* 0x000fe40000004100 */
[----:B------:R-:W-:Y:S01]  /*ef80*/  FMUL.FTZ R6, R53, R10 ;  /* 0x0000000a35067220 */ /* 0x000fe20000410000 */
[----:B------:R-:W-:-:S02]  /*ef90*/  HADD2.F32 R8, -RZ, R41.H1_H1 ;  /* 0x30000029ff087230 */ /* 0x000fc40000004100 */
[----:B------:R-:W-:Y:S01]  /*efa0*/  FMUL.FTZ R60, R11, R46 ;  /* 0x0000002e0b3c7220 */ /* 0x000fe20000410000 */
[--C-:B------:R-:W-:Y:S02]  /*efb0*/  HADD2.F32 R49, -RZ, R7.reuse.H0_H0 ;  /* 0x20000007ff317230 */ /* 0x100fe40000004100 */
[----:B------:R-:W-:Y:S01]  /*efc0*/  FMUL.FTZ R53, R53, R4 ;  /* 0x0000000435357220 */ /* 0x000fe20000410000 */
[----:B------:R-:W-:Y:S02]  /*efd0*/  HADD2.F32 R7, -RZ, R7.H1_H1 ;  /* 0x30000007ff077230 */ /* 0x000fe40000004100 */
[----:B------:R-:W-:Y:S01]  /*efe0*/  FMUL.FTZ R5, R11, R8 ;  /* 0x000000080b057220 */ /* 0x000fe20000410000 */
[----:B------:R-:W-:Y:S01]  /*eff0*/  F2FP.F16.F32.PACK_AB R9, R59, R50 ;  /* 0x000000323b09723e */ /* 0x000fe200000000ff */
[C---:B------:R-:W-:Y:S01]  /*f000*/  FFMA.FTZ R11, R49.reuse, R4, -R6 ;  /* 0x00000004310b7223 */ /* 0x040fe20000010806 */
[----:B------:R-:W-:Y:S01]  /*f010*/  FFMA.FTZ R53, R49, R10, R53 ;  /* 0x0000000a31357223 */ /* 0x000fe20000010035 */
[C---:B------:R-:W-:Y:S01]  /*f020*/  FFMA.FTZ R60, R7.reuse, R8, -R60 ;  /* 0x00000008073c7223 */ /* 0x040fe2000001083c */
[----:B------:R-:W-:Y:S01]  /*f030*/  FFMA.FTZ R46, R7, R46, R5 ;  /* 0x0000002e072e7223 */ /* 0x000fe20000010005 */
[----:B------:R-:W-:-:S02]  /*f040*/  F2FP.F16.F32.PACK_AB R4, R54, R61 ;  /* 0x0000003d3604723e */ /* 0x000fc400000000ff */
[----:B------:R-:W-:Y:S02]  /*f050*/  F2FP.F16.F32.PACK_AB R5, R57, R58 ;  /* 0x0000003a3905723e */ /* 0x000fe400000000ff */
[----:B------:R-:W-:Y:S02]  /*f060*/  F2FP.F16.F32.PACK_AB R6, R48, R65 ;  /* 0x000000413006723e */ /* 0x000fe400000000ff */
[----:B------:R-:W-:Y:S02]  /*f070*/  F2FP.F16.F32.PACK_AB R7, R60, R11 ;  /* 0x0000000b3c07723e */ /* 0x000fe400000000ff */
[----:B------:R-:W-:Y:S02]  /*f080*/  F2FP.F16.F32.PACK_AB R8, R56, R63 ;  /* 0x0000003f3808723e */ /* 0x000fe400000000ff */
[----:B------:R-:W-:Y:S01]  /*f090*/  F2FP.F16.F32.PACK_AB R10, R47, R52 ;  /* 0x000000342f0a723e */ /* 0x000fe200000000ff */
[----:B------:R1:W-:Y:S01]  /*f0a0*/  STS.128 [R34+0x15400], R4 ;  /* 0x0154000422007388 */ /* 0x0003e20000000c00 */
[----:B------:R-:W-:-:S05]  /*f0b0*/  F2FP.F16.F32.PACK_AB R11, R46, R53 ;  /* 0x000000352e0b723e */ /* 0x000fca00000000ff */
[----:B------:R1:W-:Y:S02]  /*f0c0*/  STS.128 [R62+0x15400], R8 ;  /* 0x015400083e007388 */ /* 0x0003e40000000c00 */
.L_x_591:
[----:B------:R-:W-:Y:S05]  /*f0d0*/  BSYNC B2 ;  /* 0x0000000000027941 */ /* 0x000fea0003800000 */
.L_x_590:
[----:B------:R-:W-:Y:S04]  /*f0e0*/  BSSY B2, `(.L_x_592) ;  /* 0x0000065000027945 */ /* 0x000fe80003800000 */
[----:B------:R-:W-:Y:S05]  /*f0f0*/  @P1 BRA `(.L_x_593) ;  /* 0x00000004008c1947 */ /* 0x000fea0003800000 */
[----:B-1----:R-:W2:Y:S01]  /*f100*/  LDL R4, [R1+0x50] ;  /* 0x0000500001047983 */ /* 0x002ea20000100800 */
[----:B------:R-:W-:Y:S02]  /*f110*/  HADD2.F32 R56, -RZ, R26.H0_H0 ;  /* 0x2000001aff387230 */ /* 0x000fe40000004100 */
[--C-:B------:R-:W-:Y:S02]  /*f120*/  HADD2.F32 R58, -RZ, R30.reuse.H0_H0 ;  /* 0x2000001eff3a7230 */ /* 0x100fe40000004100 */
[----:B------:R-:W-:Y:S02]  /*f130*/  HADD2.F32 R55, -RZ, R31.H0_H0 ;  /* 0x2000001fff377230 */ /* 0x000fe40000004100 */
[----:B------:R-:W-:Y:S01]  /*f140*/  HADD2.F32 R57, -RZ, R30.H1_H1 ;  /* 0x3000001eff397230 */ /* 0x000fe20000004100 */
[----:B--2---:R-:W-:Y:S01]  /*f150*/  R2UR UR4, R4 ;  /* 0x00000000040472ca */ /* 0x004fe200000e0000 */
[----:B------:R-:W-:-:S05]  /*f160*/  IMAD.IADD R4, R22, 0x1, R206 ;  /* 0x0000000116047824 */ /* 0x000fca00078e02ce */
[----:B0-----:R-:W-:-:S04]  /*f170*/  SHF.R.S32.HI R5, RZ, 0x1f, R4 ;  /* 0x0000001fff057819 */ /* 0x001fc80000011404 */
[CC--:B------:R-:W-:Y:S02]  /*f180*/  LEA.HI R6, R5.reuse, R4.reuse, RZ, 0x3 ;  /* 0x0000000405067211 */ /* 0x0c0fe400078f18ff */
[----:B------:R-:W-:Y:S02]  /*f190*/  LEA.HI R5, R5, R4, RZ, 0x6 ;  /* 0x0000000405057211 */ /* 0x000fe400078f30ff */
[--C-:B------:R-:W-:Y:S02]  /*f1a0*/  SHF.R.S32.HI R8, RZ, 0x3, R6.reuse ;  /* 0x00000003ff087819 */ /* 0x100fe40000011406 */
[----:B------:R-:W-:Y:S02]  /*f1b0*/  LOP3.LUT R7, R211, 0x38, R6, 0xf8, !PT ;  /* 0x00000038d3077812 */ /* 0x000fe400078ef806 */
[----:B------:R-:W-:Y:S02]  /*f1c0*/  LEA.HI R4, R25, R8, RZ, 0x1d ;  /* 0x0000000819047211 */ /* 0x000fe400078fe8ff */
[----:B------:R-:W-:-:S02]  /*f1d0*/  SHF.L.U32 R8, R5, 0x7, RZ ;  /* 0x0000000705087819 */ /* 0x000fc400000006ff */
[----:B------:R-:W-:Y:S01]  /*f1e0*/  SHF.R.S32.HI R5, RZ, 0x1f, R4 ;  /* 0x0000001fff057819 */ /* 0x000fe20000011404 */
[----:B------:R-:W-:Y:S01]  /*f1f0*/  IMAD.SHL.U32 R6, R4, 0x8, RZ ;  /* 0x0000000804067824 */ /* 0x000fe200078e00ff */
[----:B------:R-:W-:Y:S02]  /*f200*/  LOP3.LUT R8, R8, 0xffffe000, RZ, 0xc0, !PT ;  /* 0xffffe00008087812 */ /* 0x000fe400078ec0ff */
[----:B------:R-:W-:Y:S02]  /*f210*/  LEA.HI R4, R5, R4, RZ, 0x3 ;  /* 0x0000000405047211 */ /* 0x000fe400078f18ff */
[----:B------:R-:W-:Y:S02]  /*f220*/  LOP3.LUT R7, R7, R212, RZ, 0x3c, !PT ;  /* 0x000000d407077212 */ /* 0x000fe400078e3cff */
[----:B------:R-:W-:Y:S01]  /*f230*/  LOP3.LUT R5, R211, 0x38, R6, 0xf8, !PT ;  /* 0x00000038d3057812 */ /* 0x000fe200078ef806 */
[----:B------:R-:W-:Y:S01]  /*f240*/  IMAD.SHL.U32 R4, R4, 0x400, RZ ;  /* 0x0000040004047824 */ /* 0x000fe200078e00ff */
[----:B------:R-:W-:-:S02]  /*f250*/  IADD3 R7, R7, R8, R213 ;  /* 0x0000000807077210 */ /* 0x000fc40007ffe0d5 */
[----:B------:R-:W-:Y:S02]  /*f260*/  LOP3.LUT R9, R5, R212, RZ, 0x3c, !PT ;  /* 0x000000d405097212 */ /* 0x000fe400078e3cff */
[----:B------:R-:W-:Y:S02]  /*f270*/  LOP3.LUT R8, R4, 0x7fffe000, RZ, 0xc0, !PT ;  /* 0x7fffe00004087812 */ /* 0x000fe400078ec0ff */
[----:B------:R-:W-:Y:S02]  /*f280*/  LEA R34, R7, UR4, 0x1 ;  /* 0x0000000407227c11 */ /* 0x000fe4000f8e08ff */
[----:B------:R-:W-:-:S03]  /*f290*/  IADD3 R9, R9, R8, R213 ;  /* 0x0000000809097210 */ /* 0x000fc60007ffe0d5 */
[----:B------:R-:W0:Y:S02]  /*f2a0*/  LDS.128 R4, [R34] ;  /* 0x0000000022047984 */ /* 0x000e240000000c00 */
[----:B------:R-:W-:-:S05]  /*f2b0*/  IMAD R46, R9, 0x2, R2 ;  /* 0x00000002092e7824 */ /* 0x000fca00078e0202 */
[----:B------:R-:W1:Y:S01]  /*f2c0*/  LDS.128 R8, [R46+0x15400] ;  /* 0x015400002e087984 */ /* 0x000e620000000c00 */
[--C-:B0-----:R-:W-:Y:S02]  /*f2d0*/  HADD2.F32 R47, -RZ, R4.reuse.H0_H0 ;  /* 0x20000004ff2f7230 */ /* 0x101fe40000004100 */
[----:B------:R-:W-:Y:S02]  /*f2e0*/  HADD2.F32 R4, -RZ, R4.H1_H1 ;  /* 0x30000004ff047230 */ /* 0x000fe40000004100 */
[--C-:B------:R-:W-:Y:S02]  /*f2f0*/  HADD2.F32 R48, -RZ, R5.reuse.H0_H0 ;  /* 0x20000005ff307230 */ /* 0x100fe40000004100 */
[----:B------:R-:W-:Y:S02]  /*f300*/  HADD2.F32 R5, -RZ, R5.H1_H1 ;  /* 0x30000005ff057230 */ /* 0x000fe40000004100 */
[--C-:B-1----:R-:W-:Y:S02]  /*f310*/  HADD2.F32 R51, -RZ, R8.reuse.H0_H0 ;  /* 0x20000008ff337230 */ /* 0x102fe40000004100 */
[----:B------:R-:W-:-:S02]  /*f320*/  HADD2.F32 R8, -RZ, R8.H1_H1 ;  /* 0x30000008ff087230 */ /* 0x000fc40000004100 */
[----:B------:R-:W-:Y:S02]  /*f330*/  HADD2.F32 R52, -RZ, R9.H0_H0 ;  /* 0x20000009ff347230 */ /* 0x000fe40000004100 */
[C---:B------:R-:W-:Y:S01]  /*f340*/  FMUL.FTZ R60, R51.reuse, R58 ;  /* 0x0000003a333c7220 */ /* 0x040fe20000410000 */
[-C--:B------:R-:W-:Y:S01]  /*f350*/  FMUL.FTZ R62, R51, R56.reuse ;  /* 0x00000038333e7220 */ /* 0x080fe20000410000 */
[----:B------:R-:W-:Y:S02]  /*f360*/  HADD2.F32 R51, -RZ, R27.H0_H0 ;  /* 0x2000001bff337230 */ /* 0x000fe40000004100 */
[C---:B------:R-:W-:Y:S01]  /*f370*/  FMUL.FTZ R59, R8.reuse, R55 ;  /* 0x00000037083b7220 */ /* 0x040fe20000410000 */
[C---:B------:R-:W-:Y:S01]  /*f380*/  FFMA.FTZ R60, R47.reuse, R56, -R60 ;  /* 0x000000382f3c7223 */ /* 0x040fe2000001083c */
[----:B------:R-:W-:Y:S01]  /*f390*/  FFMA.FTZ R62, R47, R58, R62 ;  /* 0x0000003a2f3e7223 */ /* 0x000fe2000001003e */
[----:B------:R-:W-:Y:S02]  /*f3a0*/  HADD2.F32 R47, -RZ, R26.H1_H1 ;  /* 0x3000001aff2f7230 */ /* 0x000fe40000004100 */
[-C--:B------:R-:W-:Y:S01]  /*f3b0*/  FMUL.FTZ R61, R8, R51.reuse ;  /* 0x00000033083d7220 */ /* 0x080fe20000410000 */
[----:B------:R-:W-:Y:S01]  /*f3c0*/  FFMA.FTZ R59, R4, R51, -R59 ;  /* 0x00000033043b7223 */ /* 0x000fe2000001083b */
[----:B------:R-:W-:Y:S01]  /*f3d0*/  FMUL.FTZ R51, R52, R57 ;  /* 0x0000003934337220 */ /* 0x000fe20000410000 */
[----:B------:R-:W-:-:S02]  /*f3e0*/  HADD2.F32 R9, -RZ, R9.H1_H1 ;  /* 0x30000009ff097230 */ /* 0x000fc40000004100 */
[----:B------:R-:W-:Y:S01]  /*f3f0*/  FMUL.FTZ R52, R52, R47 ;  /* 0x0000002f34347220 */ /* 0x000fe20000410000 */
[----:B------:R-:W-:Y:S02]  /*f400*/  HADD2.F32 R56, -RZ, R31.H1_H1 ;  /* 0x3000001fff387230 */ /* 0x000fe40000004100 */
[----:B------:R-:W-:Y:S01]  /*f410*/  FFMA.FTZ R61, R4, R55, R61 ;  /* 0x00000037043d7223 */ /* 0x000fe2000001003d */
[----:B------:R-:W-:Y:S02]  /*f420*/  HADD2.F32 R4, -RZ, R27.H1_H1 ;  /* 0x3000001bff047230 */ /* 0x000fe40000004100 */
[C---:B------:R-:W-:Y:S01]  /*f430*/  FFMA.FTZ R51, R48.reuse, R47, -R51 ;  /* 0x0000002f30337223 */ /* 0x040fe20000010833 */
[----:B------:R-:W-:Y:S01]  /*f440*/  FFMA.FTZ R52, R48, R57, R52 ;  /* 0x0000003930347223 */ /* 0x000fe20000010034 */
[----:B------:R-:W-:Y:S02]  /*f450*/  HADD2.F32 R53, -RZ, R10.H0_H0 ;  /* 0x2000000aff357230 */ /* 0x000fe40000004100 */
[----:B------:R-:W-:Y:S01]  /*f460*/  FMUL.FTZ R58, R9, R56 ;  /* 0x00000038093a7220 */ /* 0x000fe20000410000 */
[----:B------:R-:W-:-:S02]  /*f470*/  HADD2.F32 R8, -RZ, R28.H0_H0 ;  /* 0x2000001cff087230 */ /* 0x000fc40000004100 */
[-C--:B------:R-:W-:Y:S01]  /*f480*/  FMUL.FTZ R64, R9, R4.reuse ;  /* 0x0000000409407220 */ /* 0x080fe20000410000 */
[----:B------:R-:W-:Y:S02]  /*f490*/  HADD2.F32 R48, -RZ, R32.H0_H0 ;  /* 0x20000020ff307230 */ /* 0x000fe40000004100 */
[----:B------:R-:W-:Y:S01]  /*f4a0*/  FFMA.FTZ R58, R5, R4, -R58 ;  /* 0x00000004053a7223 */ /* 0x000fe2000001083a */
[----:B------:R-:W-:Y:S02]  /*f4b0*/  HADD2.F32 R10, -RZ, R10.H1_H1 ;  /* 0x3000000aff0a7230 */ /* 0x000fe40000004100 */
[C---:B------:R-:W-:Y:S01]  /*f4c0*/  FMUL.FTZ R57, R53.reuse, R8 ;  /* 0x0000000835397220 */ /* 0x040fe20000410000 */
[----:B------:R-:W-:Y:S02]  /*f4d0*/  HADD2.F32 R47, -RZ, R33.H0_H0 ;  /* 0x20000021ff2f7230 */ /* 0x000fe40000004100 */
[----:B------:R-:W-:Y:S01]  /*f4e0*/  FMUL.FTZ R4, R53, R48 ;  /* 0x0000003035047220 */ /* 0x000fe20000410000 */
[----:B------:R-:W-:-:S02]  /*f4f0*/  HADD2.F32 R49, -RZ, R6.H0_H0 ;  /* 0x20000006ff317230 */ /* 0x000fc40000004100 */
[----:B------:R-:W-:Y:S01]  /*f500*/  FFMA.FTZ R53, R5, R56, R64 ;  /* 0x0000003805357223 */ /* 0x000fe20000010040 */
[----:B------:R-:W-:Y:S02]  /*f510*/  HADD2.F32 R9, -RZ, R29.H0_H0 ;  /* 0x2000001dff097230 */ /* 0x000fe40000004100 */
[C---:B------:R-:W-:Y:S01]  /*f520*/  FMUL.FTZ R5, R10.reuse, R47 ;  /* 0x0000002f0a057220 */ /* 0x040fe20000410000 */
[----:B------:R-:W-:Y:S02]  /*f530*/  HADD2.F32 R6, -RZ, R6.H1_H1 ;  /* 0x30000006ff067230 */ /* 0x000fe40000004100 */
[C---:B------:R-:W-:Y:S01]  /*f540*/  FFMA.FTZ R55, R49.reuse, R8, -R4 ;  /* 0x0000000831377223 */ /* 0x040fe20000010804 */
[----:B------:R-:W-:Y:S01]  /*f550*/  FFMA.FTZ R57, R49, R48, R57 ;  /* 0x0000003031397223 */ /* 0x000fe20000010039 */
[-C--:B------:R-:W-:Y:S01]  /*f560*/  FMUL.FTZ R49, R10, R9.reuse ;  /* 0x000000090a317220 */ /* 0x080fe20000410000 */
[----:B------:R-:W-:Y:S02]  /*f570*/  HADD2.F32 R54, -RZ, R11.H0_H0 ;  /* 0x2000000bff367230 */ /* 0x000fe40000004100 */
[----:B------:R-:W-:Y:S01]  /*f580*/  FFMA.FTZ R10, R6, R9, -R5 ;  /* 0x00000009060a7223 */ /* 0x000fe20000010805 */
[----:B------:R-:W-:-:S02]  /*f590*/  HADD2.F32 R9, -RZ, R32.H1_H1 ;  /* 0x30000020ff097230 */ /* 0x000fc40000004100 */
[----:B------:R-:W-:Y:S01]  /*f5a0*/  FFMA.FTZ R48, R6, R47, R49 ;  /* 0x0000002f06307223 */ /* 0x000fe20000010031 */
[----:B------:R-:W-:Y:S02]  /*f5b0*/  HADD2.F32 R5, -RZ, R28.H1_H1 ;  /* 0x3000001cff057230 */ /* 0x000fe40000004100 */
[----:B------:R-:W-:Y:S02]  /*f5c0*/  HADD2.F32 R11, -RZ, R11.H1_H1 ;  /* 0x3000000bff0b7230 */ /* 0x000fe40000004100 */
[C---:B------:R-:W-:Y:S01]  /*f5d0*/  FMUL.FTZ R47, R54.reuse, R9 ;  /* 0x00000009362f7220 */ /* 0x040fe20000410000 */
[----:B------:R-:W-:Y:S02]  /*f5e0*/  HADD2.F32 R8, -RZ, R33.H1_H1 ;  /* 0x30000021ff087230 */ /* 0x000fe40000004100 */
[----:B------:R-:W-:Y:S01]  /*f5f0*/  FMUL.FTZ R54, R54, R5 ;  /* 0x0000000536367220 */ /* 0x000fe20000410000 */
[----:B------:R-:W-:Y:S02]  /*f600*/  HADD2.F32 R4, -RZ, R29.H1_H1 ;  /* 0x3000001dff047230 */ /* 0x000fe40000004100 */
[----:B------:R-:W-:-:S02]  /*f610*/  HADD2.F32 R50, -RZ, R7.H0_H0 ;  /* 0x20000007ff327230 */ /* 0x000fc40000004100 */
[C---:B------:R-:W-:Y:S01]  /*f620*/  FMUL.FTZ R6, R11.reuse, R8 ;  /* 0x000000080b067220 */ /* 0x040fe20000410000 */
[----:B------:R-:W-:Y:S02]  /*f630*/  HADD2.F32 R7, -RZ, R7.H1_H1 ;  /* 0x30000007ff077230 */ /* 0x000fe40000004100 */
[-C--:B------:R-:W-:Y:S01]  /*f640*/  FMUL.FTZ R49, R11, R4.reuse ;  /* 0x000000040b317220 */ /* 0x080fe20000410000 */
[C---:B------:R-:W-:Y:S01]  /*f650*/  FFMA.FTZ R47, R50.reuse, R5, -R47 ;  /* 0x00000005322f7223 */ /* 0x040fe2000001082f */
[----:B------:R-:W-:Y:S01]  /*f660*/  FFMA.FTZ R11, R50, R9, R54 ;  /* 0x00000009320b7223 */ /* 0x000fe20000010036 */
[C---:B------:R-:W-:Y:S01]  /*f670*/  FFMA.FTZ R50, R7.reuse, R4, -R6 ;  /* 0x0000000407327223 */ /* 0x040fe20000010806 */
[----:B------:R-:W-:Y:S01]  /*f680*/  FFMA.FTZ R54, R7, R8, R49 ;  /* 0x0000000807367223 */ /* 0x000fe20000010031 */
[----:B------:R-:W-:Y:S02]  /*f690*/  F2FP.F16.F32.PACK_AB R4, R59, R60 ;  /* 0x0000003c3b04723e */ /* 0x000fe400000000ff */
[----:B------:R-:W-:-:S02]  /*f6a0*/  F2FP.F16.F32.PACK_AB R5, R58, R51 ;  /* 0x000000333a05723e */ /* 0x000fc400000000ff */
[----:B------:R-:W-:Y:S02]  /*f6b0*/  F2FP.F16.F32.PACK_AB R6, R10, R55 ;  /* 0x000000370a06723e */ /* 0x000fe400000000ff */
[----:B------:R-:W-:Y:S02]  /*f6c0*/  F2FP.F16.F32.PACK_AB R7, R50, R47 ;  /* 0x0000002f3207723e */ /* 0x000fe400000000ff */
[----:B------:R-:W-:Y:S02]  /*f6d0*/  F2FP.F16.F32.PACK_AB R8, R61, R62 ;  /* 0x0000003e3d08723e */ /* 0x000fe400000000ff */
[----:B------:R-:W-:Y:S01]  /*f6e0*/  F2FP.F16.F32.PACK_AB R9, R53, R52 ;  /* 0x000000343509723e */ /* 0x000fe200000000ff */
[----:B------:R2:W-:Y:S01]  /*f6f0*/  STS.128 [R34], R4 ;  /* 0x0000000422007388 */ /* 0x0005e20000000c00 */
[----:B------:R-:W-:Y:S02]  /*f700*/  F2FP.F16.F32.PACK_AB R10, R48, R57 ;  /* 0x00000039300a723e */ /* 0x000fe400000000ff */
[----:B------:R-:W-:-:S05]  /*f710*/  F2FP.F16.F32.PACK_AB R11, R54, R11 ;  /* 0x0000000b360b723e */ /* 0x000fca00000000ff */
[----:B------:R2:W-:Y:S02]  /*f720*/  STS.128 [R46+0x15400], R8 ;  /* 0x015400082e007388 */ /* 0x0005e40000000c00 */
.L_x_593:
[----:B------:R-:W-:Y:S05]  /*f730*/  BSYNC B2 ;  /* 0x0000000000027941 */ /* 0x000fea0003800000 */
.L_x_592:
[----:B------:R-:W-:Y:S05]  /*f740*/  @P2 BRA `(.L_x_589) ;  /* 0x00000004008c2947 */ /* 0x000fea0003800000 */
[----:B-12---:R-:W2:Y:S01]  /*f750*/  LDL R4, [R1+0x50] ;  /* 0x0000500001047983 */ /* 0x006ea20000100800 */
[----:B------:R-:W-:Y:S02]  /*f760*/  HADD2.F32 R57, -RZ, R15.H0_H0 ;  /* 0x2000000fff397230 */ /* 0x000fe40000004100 */
[----:B------:R-:W-:Y:S02]  /*f770*/  HADD2.F32 R55, -RZ, R3.H0_H0 ;  /* 0x20000003ff377230 */ /* 0x000fe40000004100 */
[----:B------:R-:W-:Y:S01]  /*f780*/  HADD2.F32 R59, -RZ, R20.H0_H0 ;  /* 0x20000014ff3b7230 */ /* 0x000fe20000004100 */
[----:B--2---:R-:W-:Y:S02]  /*f790*/  R2UR UR4, R4 ;  /* 0x00000000040472ca */ /* 0x004fe400000e0000 */
[----:B------:R-:W-:-:S04]  /*f7a0*/  IADD3 R4, R22, R205, RZ ;  /* 0x000000cd16047210 */ /* 0x000fc80007ffe0ff */
[----:B0-----:R-:W-:-:S04]  /*f7b0*/  SHF.R.S32.HI R5, RZ, 0x1f, R4 ;  /* 0x0000001fff057819 */ /* 0x001fc80000011404 */
[CC--:B------:R-:W-:Y:S02]  /*f7c0*/  LEA.HI R6, R5.reuse, R4.reuse, RZ, 0x3 ;  /* 0x0000000405067211 */ /* 0x0c0fe400078f18ff */
[----:B------:R-:W-:Y:S02]  /*f7d0*/  LEA.HI R4, R5, R4, RZ, 0x6 ;  /* 0x0000000405047211 */ /* 0x000fe400078f30ff */
[--C-:B------:R-:W-:Y:S02]  /*f7e0*/  SHF.R.S32.HI R8, RZ, 0x3, R6.reuse ;  /* 0x00000003ff087819 */ /* 0x100fe40000011406 */
[----:B------:R-:W-:Y:S01]  /*f7f0*/  LOP3.LUT R5, R211, 0x38, R6, 0xf8, !PT ;  /* 0x00000038d3057812 */ /* 0x000fe200078ef806 */
[----:B------:R-:W-:Y:S01]  /*f800*/  IMAD.SHL.U32 R4, R4, 0x80, RZ ;  /* 0x0000008004047824 */ /* 0x000fe200078e00ff */
[----:B------:R-:W-:Y:S02]  /*f810*/  LEA.HI R25, R25, R8, RZ, 0x1d ;  /* 0x0000000819197211 */ /* 0x000fe400078fe8ff */
[----:B------:R-:W-:-:S02]  /*f820*/  LOP3.LUT R5, R5, R212, RZ, 0x3c, !PT ;  /* 0x000000d405057212 */ /* 0x000fc400078e3cff */
[----:B------:R-:W-:Y:S02]  /*f830*/  SHF.R.S32.HI R6, RZ, 0x1f, R25 ;  /* 0x0000001fff067819 */ /* 0x000fe40000011419 */
[----:B------:R-:W-:Y:S01]  /*f840*/  LOP3.LUT R8, R4, 0xffffe000, RZ, 0xc0, !PT ;  /* 0xffffe00004087812 */ /* 0x000fe200078ec0ff */
[----:B------:R-:W-:Y:S01]  /*f850*/  IMAD.SHL.U32 R4, R25, 0x8, RZ ;  /* 0x0000000819047824 */ /* 0x000fe200078e00ff */
[----:B------:R-:W-:Y:S02]  /*f860*/  LEA.HI R6, R6, R25, RZ, 0x3 ;  /* 0x0000001906067211 */ /* 0x000fe400078f18ff */
[----:B------:R-:W-:Y:S02]  /*f870*/  IADD3 R8, R5, R8, R213 ;  /* 0x0000000805087210 */ /* 0x000fe40007ffe0d5 */
[----:B------:R-:W-:Y:S01]  /*f880*/  LOP3.LUT R5, R211, 0x38, R4, 0xf8, !PT ;  /* 0x00000038d3057812 */ /* 0x000fe200078ef804 */
[----:B------:R-:W-:Y:S01]  /*f890*/  IMAD.SHL.U32 R6, R6, 0x400, RZ ;  /* 0x0000040006067824 */ /* 0x000fe200078e00ff */
[----:B------:R-:W-:-:S02]  /*f8a0*/  LEA R25, R8, UR4, 0x1 ;  /* 0x0000000408197c11 */ /* 0x000fc4000f8e08ff */
[----:B------:R-:W-:Y:S02]  /*f8b0*/  LOP3.LUT R9, R5, R212, RZ, 0x3c, !PT ;  /* 0x000000d405097212 */ /* 0x000fe400078e3cff */
[----:B------:R-:W-:Y:S02]  /*f8c0*/  LOP3.LUT R8, R6, 0x7fffe000, RZ, 0xc0, !PT ;  /* 0x7fffe00006087812 */ /* 0x000fe400078ec0ff */
[----:B------:R-:W0:Y:S02]  /*f8d0*/  LDS.128 R4, [R25] ;  /* 0x0000000019047984 */ /* 0x000e240000000c00 */
[----:B------:R-:W-:-:S04]  /*f8e0*/  IADD3 R9, R9, R8, R213 ;  /* 0x0000000809097210 */ /* 0x000fc80007ffe0d5 */
[----:B------:R-:W-:-:S05]  /*f8f0*/  LEA R34, R9, R2, 0x1 ;  /* 0x0000000209227211 */ /* 0x000fca00078e08ff */
        /* <DEDUP_REMOVED lines=27> */
[--C-:B------:R-:W-:Y:S02]  /*fab0*/  HADD2.F32 R52, -RZ, R10.reuse.H0_H0 ;  /* 0x2000000aff347230 */ /* 0x100fe40000004100 */
        /* <DEDUP_REMOVED lines=41> */
[----:B------:R3:W-:Y:S01]  /*fd50*/  STS.128 [R25], R4 ;  /* 0x0000000419007388 */ /* 0x0007e20000000c00 */
[----:B------:R-:W-:-:S05]  /*fd60*/  F2FP.F16.F32.PACK_AB R11, R46, R53 ;  /* 0x000000352e0b723e */ /* 0x000fca00000000ff */
[----:B------:R3:W-:Y:S02]  /*fd70*/  STS.128 [R34+0x15400], R8 ;  /* 0x0154000822007388 */ /* 0x0007e40000000c00 */
.L_x_589:
[----:B------:R-:W-:Y:S05]  /*fd80*/  BSYNC B1 ;  /* 0x0000000000017941 */ /* 0x000fea0003800000 */
.L_x_588:
[----:B------:R-:W-:-:S13]  /*fd90*/  ISETP.GE.AND P0, PT, R226, R0, PT ;  /* 0x00000000e200720c */ /* 0x000fda0003f06270 */
[----:B------:R-:W-:Y:S05]  /*fda0*/  @P0 BRA `(.L_x_572) ;  /* 0x0000001000c00947 */ /* 0x000fea0003800000 */
[----:B------:R4:W5:Y:S01]  /*fdb0*/  LDL R59, [R1+0x50] ;  /* 0x00005000013b7983 */ /* 0x0009620000100800 */
[----:B---3--:R-:W3:Y:S01]  /*fdc0*/  LDC R25, c[0x0][0x3f4] ;  /* 0x0000fd00ff197b82 */ /* 0x008ee20000000800 */
[C---:B------:R-:W-:Y:S01]  /*fdd0*/  VIADD R0, R18.reuse, 0x20 ;  /* 0x0000002012007836 */ /* 0x040fe20000000000 */
[----:B------:R-:W-:Y:S01]  /*fde0*/  BSSY B1, `(.L_x_594) ;  /* 0x0000064000017945 */ /* 0x000fe20003800000 */
[C---:B-12---:R-:W-:Y:S01]  /*fdf0*/  VIADD R4, R18.reuse, 0x40 ;  /* 0x0000004012047836 */ /* 0x046fe20000000000 */
[----:B------:R-:W-:Y:S02]  /*fe00*/  SHF.R.U32.HI R57, RZ, 0x3, R207 ;  /* 0x00000003ff397819 */ /* 0x000fe400000116cf */
[-C--:B---3--:R-:W-:Y:S02]  /*fe10*/  ISETP.GE.AND P0, PT, R18, R25.reuse, PT ;  /* 0x000000191200720c */ /* 0x088fe40003f06270 */
[-C--:B------:R-:W-:Y:S02]  /*fe20*/  ISETP.GE.AND P1, PT, R0, R25.reuse, PT ;  /* 0x000000190000720c */ /* 0x080fe40003f26270 */
[----:B------:R-:W-:-:S09]  /*fe30*/  ISETP.GE.AND P2, PT, R4, R25, PT ;  /* 0x000000190400720c */ /* 0x000fd20003f46270 */
[----:B----4-:R-:W-:Y:S05]  /*fe40*/  @P0 BRA `(.L_x_595) ;  /* 0x0000000400740947 */ /* 0x010fea0003800000 */
[----:B------:R-:W-:Y:S01]  /*fe50*/  LEA.HI R37, R37, R38, RZ, 0x2 ;  /* 0x0000002625257211 */ /* 0x000fe200078f10ff */
[--C-:B------:R-:W-:Y:S01]  /*fe60*/  HADD2.F32 R55, -RZ, R42.reuse.H0_H0 ;  /* 0x2000002aff377230 */ /* 0x100fe20000004100 */
[----:B-----5:R-:W-:Y:S01]  /*fe70*/  R2UR UR4, R59 ;  /* 0x000000003b0472ca */ /* 0x020fe200000e0000 */
[----:B------:R-:W-:Y:S01]  /*fe80*/  HADD2.F32 R53, -RZ, R35.H0_H0 ;  /* 0x20000023ff357230 */ /* 0x000fe20000004100 */
[----:B------:R-:W-:Y:S01]  /*fe90*/  LOP3.LUT R37, R37, 0xfffffffc, RZ, 0xc0, !PT ;  /* 0xfffffffc25257812 */ /* 0x000fe200078ec0ff */
[----:B------:R-:W-:Y:S01]  /*fea0*/  HADD2.F32 R56, -RZ, R43.H0_H0 ;  /* 0x2000002bff387230 */ /* 0x000fe20000004100 */
[----:B------:R-:W-:Y:S01]  /*feb0*/  LOP3.LUT R7, R207, 0x38, R18, 0xf8, !PT ;  /* 0x00000038cf077812 */ /* 0x000fe200078ef812 */
[----:B------:R-:W-:Y:S02]  /*fec0*/  HADD2.F32 R54, -RZ, R39.H0_H0 ;  /* 0x20000027ff367230 */ /* 0x000fe40000004100 */
[----:B------:R-:W-:Y:S02]  /*fed0*/  IMAD.IADD R0, R38, 0x1, -R37 ;  /* 0x0000000126007824 */ /* 0x000fe400078e0a25 */
[----:B------:R-:W-:-:S02]  /*fee0*/  HADD2.F32 R58, -RZ, R42.H1_H1 ;  /* 0x3000002aff3a7230 */ /* 0x000fc40000004100 */
[----:B------:R-:W-:Y:S01]  /*fef0*/  HADD2.F32 R42, -RZ, R35.H1_H1 ;  /* 0x30000023ff2a7230 */ /* 0x000fe20000004100 */
[----:B------:R-:W-:Y:S01]  /*ff00*/  LEA.HI R0, R25, R0, RZ, 0x1d ;  /* 0x0000000019007211 */ /* 0x000fe200078fe8ff */
[----:B------:R-:W-:-:S03]  /*ff10*/  HADD2.F32 R39, -RZ, R39.H1_H1 ;  /* 0x30000027ff277230 */ /* 0x000fc60000004100 */
[----:B0-----:R-:W-:Y:S02]  /*ff20*/  SHF.R.S32.HI R5, RZ, 0x1f, R0 ;  /* 0x0000001fff057819 */ /* 0x001fe40000011400 */
[----:B------:R-:W-:Y:S02]  /*ff30*/  SHF.L.U32 R4, R0, 0x3, RZ ;  /* 0x0000000300047819 */ /* 0x000fe400000006ff */
[----:B------:R-:W-:Y:S02]  /*ff40*/  LEA.HI R5, R5, R0, RZ, 0x3 ;  /* 0x0000000005057211 */ /* 0x000fe400078f18ff */
[----:B------:R-:W-:Y:S02]  /*ff50*/  LOP3.LUT R4, R207, 0x38, R4, 0xf8, !PT ;  /* 0x00000038cf047812 */ /* 0x000fe400078ef804 */
[----:B------:R-:W-:Y:S01]  /*ff60*/  LOP3.LUT R0, R214, R7, R57, 0xf6, !PT ;  /* 0x00000007d6007212 */ /* 0x000fe200078ef639 */
[----:B------:R-:W-:Y:S01]  /*ff70*/  IMAD.SHL.U32 R5, R5, 0x400, RZ ;  /* 0x0000040005057824 */ /* 0x000fe200078e00ff */
[----:B------:R-:W-:-:S02]  /*ff80*/  LOP3.LUT R9, R4, R57, RZ, 0x3c, !PT ;  /* 0x0000003904097212 */ /* 0x000fc400078e3cff */
[----:B------:R-:W-:Y:S02]  /*ff90*/  LEA R0, R0, UR4, 0x1 ;  /* 0x0000000400007c11 */ /* 0x000fe4000f8e08ff */
[----:B------:R-:W-:-:S03]  /*ffa0*/  LOP3.LUT R8, R5, 0x7fffe000, RZ, 0xc0, !PT ;  /* 0x7fffe00005087812 */ /* 0x000fc600078ec0ff */
[----:B------:R-:W0:Y:S01]  /*ffb0*/  LDS.128 R4, [R0] ;  /* 0x0000000000047984 */ /* 0x000e220000000c00 */
        /* <DEDUP_REMOVED lines=11> */
[--C-:B------:R-:W-:Y:S02]  /*10070*/  HADD2.F32 R49, -RZ, R9.reuse.H0_H0 ;  /* 0x20000009ff317230 */ /* 0x100fe40000004100 */
[-C--:B------:R-:W-:Y:S01]  /*10080*/  FMUL.FTZ R52, R55, R48.reuse ;  /* 0x0000003037347220 */ /* 0x080fe20000410000 */
[C---:B------:R-:W-:Y:S01]  /*10090*/  FMUL.FTZ R48, R53.reuse, R48 ;  /* 0x0000003035307220 */ /* 0x040fe20000410000 */
[----:B------:R-:W-:Y:S02]  /*100a0*/  HADD2.F32 R9, -RZ, R9.H1_H1 ;  /* 0x30000009ff097230 */ /* 0x000fe40000004100 */
[-C--:B------:R-:W-:Y:S01]  /*100b0*/  FMUL.FTZ R35, R54, R8.reuse ;  /* 0x0000000836237220 */ /* 0x080fe20000410000 */
[-C--:B------:R-:W-:Y:S01]  /*100c0*/  FFMA.FTZ R52, R53, R37.reuse, -R52 ;  /* 0x0000002535347223 */ /* 0x080fe20000010834 */
[----:B------:R-:W-:Y:S01]  /*100d0*/  FFMA.FTZ R48, R55, R37, R48 ;  /* 0x0000002537307223 */ /* 0x000fe20000010030 */
[----:B------:R-:W-:Y:S01]  /*100e0*/  FMUL.FTZ R53, R56, R8 ;  /* 0x0000000838357220 */ /* 0x000fe20000410000 */
[----:B------:R-:W-:-:S02]  /*100f0*/  HADD2.F32 R55, -RZ, R43.H1_H1 ;  /* 0x3000002bff377230 */ /* 0x000fc40000004100 */
[-C--:B------:R-:W-:Y:S01]  /*10100*/  FMUL.FTZ R37, R58, R49.reuse ;  /* 0x000000313a257220 */ /* 0x080fe20000410000 */
[----:B------:R-:W-:Y:S01]  /*10110*/  FMUL.FTZ R49, R42, R49 ;  /* 0x000000312a317220 */ /* 0x000fe20000410000 */
[-C--:B------:R-:W-:Y:S01]  /*10120*/  FFMA.FTZ R53, R54, R4.reuse, -R53 ;  /* 0x0000000436357223 */ /* 0x080fe20000010835 */
[----:B------:R-:W-:Y:S01]  /*10130*/  FFMA.FTZ R35, R56, R4, R35 ;  /* 0x0000000438237223 */ /* 0x000fe20000010023 */
[----:B------:R-:W-:Y:S02]  /*10140*/  HADD2.F32 R50, -RZ, R10.H0_H0 ;  /* 0x2000000aff327230 */ /* 0x000fe40000004100 */
[----:B------:R-:W-:Y:S01]  /*10150*/  FMUL.FTZ R4, R55, R9 ;  /* 0x0000000937047220 */ /* 0x000fe20000410000 */
[----:B------:R-:W-:Y:S02]  /*10160*/  HADD2.F32 R56, -RZ, R44.H0_H0 ;  /* 0x2000002cff387230 */ /* 0x000fe40000004100 */
[----:B------:R-:W-:Y:S01]  /*10170*/  FFMA.FTZ R49, R58, R38, R49 ;  /* 0x000000263a317223 */ /* 0x000fe20000010031 */
[----:B------:R-:W-:-:S02]  /*10180*/  HADD2.F32 R10, -RZ, R10.H1_H1 ;  /* 0x3000000aff0a7230 */ /* 0x000fc40000004100 */
[C---:B------:R-:W-:Y:S01]  /*10190*/  FMUL.FTZ R8, R39.reuse, R9 ;  /* 0x0000000927087220 */ /* 0x040fe20000410000 */
[----:B------:R-:W-:Y:S02]  /*101a0*/  HADD2.F32 R58, -RZ, R45.H0_H0 ;  /* 0x2000002dff3a7230 */ /* 0x000fe40000004100 */
[----:B------:R-:W-:Y:S01]  /*101b0*/  FFMA.FTZ R37, R42, R38, -R37 ;  /* 0x000000262a257223 */ /* 0x000fe20000010825 */
[----:B------:R-:W-:Y:S02]  /*101c0*/  HADD2.F32 R54, -RZ, R40.H0_H0 ;  /* 0x20000028ff367230 */ /* 0x000fe40000004100 */
[-C--:B------:R-:W-:Y:S01]  /*101d0*/  FFMA.FTZ R38, R39, R5.reuse, -R4 ;  /* 0x0000000527267223 */ /* 0x080fe20000010804 */
[----:B------:R-:W-:Y:S02]  /*101e0*/  HADD2.F32 R4, -RZ, R41.H0_H0 ;  /* 0x20000029ff047230 */ /* 0x000fe40000004100 */
[----:B------:R-:W-:Y:S01]  /*101f0*/  FMUL.FTZ R9, R56, R50 ;  /* 0x0000003238097220 */ /* 0x000fe20000410000 */
[----:B------:R-:W-:Y:S01]  /*10200*/  FFMA.FTZ R42, R55, R5, R8 ;  /* 0x00000005372a7223 */ /* 0x000fe20000010008 */
[----:B------:R-:W-:Y:S01]  /*10210*/  FMUL.FTZ R5, R58, R10 ;  /* 0x0000000a3a057220 */ /* 0x000fe20000410000 */
[----:B------:R-:W-:-:S02]  /*10220*/  HADD2.F32 R51, -RZ, R11.H0_H0 ;  /* 0x2000000bff337230 */ /* 0x000fc40000004100 */
[----:B------:R-:W-:Y:S01]  /*10230*/  FFMA.FTZ R39, R54, R46, -R9 ;  /* 0x0000002e36277223 */ /* 0x000fe20000010809 */
[C---:B------:R-:W-:Y:S01]  /*10240*/  FMUL.FTZ R9, R4.reuse, R10 ;  /* 0x0000000a04097220 */ /* 0x040fe20000410000 */
[----:B------:R-:W-:Y:S02]  /*10250*/  HADD2.F32 R11, -RZ, R11.H1_H1 ;  /* 0x3000000bff0b7230 */ /* 0x000fe40000004100 */
[----:B------:R-:W-:Y:S01]  /*10260*/  FFMA.FTZ R10, R4, R6, -R5 ;  /* 0x00000006040a7223 */ /* 0x000fe20000010805 */
[----:B------:R-:W-:Y:S02]  /*10270*/  HADD2.F32 R55, -RZ, R44.H1_H1 ;  /* 0x3000002cff377230 */ /* 0x000fe40000004100 */
[----:B------:R-:W-:Y:S01]  /*10280*/  FMUL.FTZ R43, R54, R50 ;  /* 0x00000032362b7220 */ /* 0x000fe20000410000 */
[----:B------:R-:W-:Y:S02]  /*10290*/  HADD2.F32 R45, -RZ, R45.H1_H1 ;  /* 0x3000002dff2d7230 */ /* 0x000fe40000004100 */
[----:B------:R-:W-:-:S02]  /*102a0*/  HADD2.F32 R5, -RZ, R40.H1_H1 ;  /* 0x30000028ff057230 */ /* 0x000fc40000004100 */
[----:B------:R-:W-:Y:S01]  /*102b0*/  FFMA.FTZ R43, R56, R46, R43 ;  /* 0x0000002e382b7223 */ /* 0x000fe2000001002b */
[----:B------:R-:W-:Y:S02]  /*102c0*/  HADD2.F32 R41, -RZ, R41.H1_H1 ;  /* 0x30000029ff297230 */ /* 0x000fe40000004100 */
[----:B------:R-:W-:Y:S01]  /*102d0*/  FFMA.FTZ R40, R58, R6, R9 ;  /* 0x000000063a287223 */ /* 0x000fe20000010009 */
[--C-:B------:R-:W-:Y:S02]  /*102e0*/  HADD2.F32 R47, -RZ, R7.reuse.H0_H0 ;  /* 0x20000007ff2f7230 */ /* 0x100fe40000004100 */
[----:B------:R-:W-:Y:S01]  /*102f0*/  FMUL.FTZ R4, R55, R51 ;  /* 0x0000003337047220 */ /* 0x000fe20000410000 */
[----:B------:R-:W-:Y:S02]  /*10300*/  HADD2.F32 R7, -RZ, R7.H1_H1 ;  /* 0x30000007ff077230 */ /* 0x000fe40000004100 */
[----:B------:R-:W-:Y:S01]  /*10310*/  FMUL.FTZ R8, R45, R11 ;  /* 0x0000000b2d087220 */ /* 0x000fe20000410000 */
[----:B------:R-:W-:Y:S01]  /*10320*/  FMUL.FTZ R6, R5, R51 ;  /* 0x0000003305067220 */ /* 0x000fe20000410000 */
[----:B------:R-:W-:Y:S01]  /*10330*/  FMUL.FTZ R46, R41, R11 ;  /* 0x0000000b292e7220 */ /* 0x000fe20000410000 */
[----:B------:R-:W-:Y:S01]  /*10340*/  FFMA.FTZ R11, R5, R47, -R4 ;  /* 0x0000002f050b7223 */ /* 0x000fe20000010804 */
[----:B------:R-:W-:Y:S01]  /*10350*/  FFMA.FTZ R44, R41, R7, -R8 ;  /* 0x00000007292c7223 */ /* 0x000fe20000010808 */
[----:B------:R-:W-:Y:S01]  /*10360*/  FFMA.FTZ R47, R55, R47, R6 ;  /* 0x0000002f372f7223 */ /* 0x000fe20000010006 */
        /* <DEDUP_REMOVED lines=8> */
[----:B------:R-:W-:-:S02]  /*103f0*/  F2FP.F16.F32.PACK_AB R10, R40, R43 ;  /* 0x0000002b280a723e */ /* 0x000fc400000000ff */
[----:B------:R-:W-:-:S05]  /*10400*/  F2FP.F16.F32.PACK_AB R11, R46, R47 ;  /* 0x0000002f2e0b723e */ /* 0x000fca00000000ff */
[----:B------:R1:W-:Y:S02]  /*10410*/  STS.128 [R34+0x15400], R8 ;  /* 0x0154000822007388 */ /* 0x0003e40000000c00 */
.L_x_595:
[----:B------:R-:W-:Y:S05]  /*10420*/  BSYNC B1 ;  /* 0x0000000000017941 */ /* 0x000fea0003800000 */
.L_x_594:
[----:B------:R-:W-:Y:S04]  /*10430*/  BSSY B1, `(.L_x_596) ;  /* 0x0000064000017945 */ /* 0x000fe80003800000 */
[----:B------:R-:W-:Y:S05]  /*10440*/  @P1 BRA `(.L_x_597) ;  /* 0x0000000400881947 */ /* 0x000fea0003800000 */
[----:B-1----:R-:W-:Y:S01]  /*10450*/  IMAD.IADD R0, R22, 0x1, R206 ;  /* 0x0000000116007824 */ /* 0x002fe200078e02ce */
[----:B-----5:R-:W-:Y:S01]  /*10460*/  R2UR UR4, R59 ;  /* 0x000000003b0472ca */ /* 0x020fe200000e0000 */
[----:B------:R-:W-:Y:S02]  /*10470*/  HADD2.F32 R46, -RZ, R30.H0_H0 ;  /* 0x2000001eff2e7230 */ /* 0x000fe40000004100 */
[----:B------:R-:W-:Y:S01]  /*10480*/  HADD2.F32 R44, -RZ, R26.H0_H0 ;  /* 0x2000001aff2c7230 */ /* 0x000fe20000004100 */
[----:B0-----:R-:W-:Y:S01]  /*10490*/  SHF.R.S32.HI R5, RZ, 0x1f, R0 ;  /* 0x0000001fff057819 */ /* 0x001fe20000011400 */
[----:B------:R-:W-:Y:S02]  /*104a0*/  HADD2.F32 R48, -RZ, R31.H0_H0 ;  /* 0x2000001fff307230 */ /* 0x000fe40000004100 */
[----:B------:R-:W-:Y:S01]  /*104b0*/  HADD2.F32 R51, -RZ, R30.H1_H1 ;  /* 0x3000001eff337230 */ /* 0x000fe20000004100 */
[CC--:B------:R-:W-:Y:S01]  /*104c0*/  LEA.HI R4, R5.reuse, R0.reuse, RZ, 0x3 ;  /* 0x0000000005047211 */ /* 0x0c0fe200078f18ff */
[----:B------:R-:W-:Y:S01]  /*104d0*/  HADD2.F32 R49, -RZ, R26.H1_H1 ;  /* 0x3000001aff317230 */ /* 0x000fe20000004100 */
[----:B------:R-:W-:-:S02]  /*104e0*/  LEA.HI R5, R5, R0, RZ, 0x6 ;  /* 0x0000000005057211 */ /* 0x000fc400078f30ff */
[--C-:B------:R-:W-:Y:S02]  /*104f0*/  SHF.R.S32.HI R6, RZ, 0x3, R4.reuse ;  /* 0x00000003ff067819 */ /* 0x100fe40000011404 */
[----:B------:R-:W-:Y:S02]  /*10500*/  LOP3.LUT R4, R207, 0x38, R4, 0xf8, !PT ;  /* 0x00000038cf047812 */ /* 0x000fe400078ef804 */
[----:B------:R-:W-:Y:S02]  /*10510*/  LEA.HI R0, R25, R6, RZ, 0x1d ;  /* 0x0000000619007211 */ /* 0x000fe400078fe8ff */
[----:B------:R-:W-:Y:S02]  /*10520*/  SHF.L.U32 R6, R5, 0x7, RZ ;  /* 0x0000000705067819 */ /* 0x000fe400000006ff */
[----:B------:R-:W-:Y:S02]  /*10530*/  SHF.R.S32.HI R5, RZ, 0x1f, R0 ;  /* 0x0000001fff057819 */ /* 0x000fe40000011400 */
[----:B------:R-:W-:-:S02]  /*10540*/  LOP3.LUT R7, R6, 0xffffe000, RZ, 0xc0, !PT ;  /* 0xffffe00006077812 */ /* 0x000fc400078ec0ff */
[----:B------:R-:W-:Y:S01]  /*10550*/  LOP3.LUT R6, R4, R57, RZ, 0x3c, !PT ;  /* 0x0000003904067212 */ /* 0x000fe200078e3cff */
[----:B------:R-:W-:Y:S01]  /*10560*/  IMAD.SHL.U32 R4, R0, 0x8, RZ ;  /* 0x0000000800047824 */ /* 0x000fe200078e00ff */
[----:B------:R-:W-:Y:S02]  /*10570*/  LEA.HI R5, R5, R0, RZ, 0x3 ;  /* 0x0000000005057211 */ /* 0x000fe400078f18ff */
[----:B------:R-:W-:Y:S02]  /*10580*/  IADD3 R6, R6, R7, R214 ;  /* 0x0000000706067210 */ /* 0x000fe40007ffe0d6 */
[----:B------:R-:W-:Y:S01]  /*10590*/  LOP3.LUT R0, R207, 0x38, R4, 0xf8, !PT ;  /* 0x00000038cf007812 */ /* 0x000fe200078ef804 */
[----:B------:R-:W-:Y:S01]  /*105a0*/  IMAD.SHL.U32 R5, R5, 0x400, RZ ;  /* 0x0000040005057824 */ /* 0x000fe200078e00ff */
[----:B------:R-:W-:Y:S02]  /*105b0*/  LEA R50, R6, UR4, 0x1 ;  /* 0x0000000406327c11 */ /* 0x000fe4000f8e08ff */
[----:B------:R-:W-:-:S02]  /*105c0*/  LOP3.LUT R9, R0, R57, RZ, 0x3c, !PT ;  /* 0x0000003900097212 */ /* 0x000fc400078e3cff */
[----:B------:R-:W-:Y:S02]  /*105d0*/  LOP3.LUT R0, R5, 0x7fffe000, RZ, 0xc0, !PT ;  /* 0x7fffe00005007812 */ /* 0x000fe400078ec0ff */
[----:B------:R-:W0:Y:S02]  /*105e0*/  LDS.128 R4, [R50] ;  /* 0x0000000032047984 */ /* 0x000e240000000c00 */
        /* <DEDUP_REMOVED lines=13> */
[----:B------:R-:W-:Y:S01]  /*106c0*/  FMUL.FTZ R39, R44, R39 ;  /* 0x000000272c277220 */ /* 0x000fe20000410000 */
[----:B------:R-:W-:Y:S01]  /*106d0*/  FMUL.FTZ R45, R48, R8 ;  /* 0x00000008302d7220 */ /* 0x000fe20000410000 */
[----:B------:R-:W-:Y:S02]  /*106e0*/  HADD2.F32 R9, -RZ, R9.H1_H1 ;  /* 0x30000009ff097230 */ /* 0x000fe40000004100 */
[----:B------:R-:W-:Y:S01]  /*106f0*/  FFMA.FTZ R43, R44, R34, -R43 ;  /* 0x000000222c2b7223 */ /* 0x000fe2000001082b */
[----:B------:R-:W-:-:S02]  /*10700*/  HADD2.F32 R44, -RZ, R27.H0_H0 ;  /* 0x2000001bff2c7230 */ /* 0x000fc40000004100 */
[-C--:B------:R-:W-:Y:S01]  /*10710*/  FMUL.FTZ R30, R51, R40.reuse ;  /* 0x00000028331e7220 */ /* 0x080fe20000410000 */
[C---:B------:R-:W-:Y:S01]  /*10720*/  FMUL.FTZ R40, R49.reuse, R40 ;  /* 0x0000002831287220 */ /* 0x040fe20000410000 */
[----:B------:R-:W-:Y:S02]  /*10730*/  HADD2.F32 R27, -RZ, R27.H1_H1 ;  /* 0x3000001bff1b7230 */ /* 0x000fe40000004100 */
[----:B------:R-:W-:Y:S01]  /*10740*/  FFMA.FTZ R39, R46, R34, R39 ;  /* 0x000000222e277223 */ /* 0x000fe20000010027 */
[C---:B------:R-:W-:Y:S01]  /*10750*/  FMUL.FTZ R47, R44.reuse, R8 ;  /* 0x000000082c2f7220 */ /* 0x040fe20000410000 */
[-C--:B------:R-:W-:Y:S01]  /*10760*/  FFMA.FTZ R8, R44, R4.reuse, -R45 ;  /* 0x000000042c087223 */ /* 0x080fe2000001082d */
[----:B------:R-:W-:Y:S02]  /*10770*/  HADD2.F32 R45, -RZ, R31.H1_H1 ;  /* 0x3000001fff2d7230 */ /* 0x000fe40000004100 */
[-C--:B------:R-:W-:Y:S01]  /*10780*/  FFMA.FTZ R30, R49, R35.reuse, -R30 ;  /* 0x00000023311e7223 */ /* 0x080fe2000001081e */
[----:B------:R-:W-:Y:S01]  /*10790*/  FFMA.FTZ R26, R48, R4, R47 ;  /* 0x00000004301a7223 */ /* 0x000fe2000001002f */
[----:B------:R-:W-:Y:S01]  /*107a0*/  FFMA.FTZ R40, R51, R35, R40 ;  /* 0x0000002333287223 */ /* 0x000fe20000010028 */
[----:B------:R-:W-:-:S02]  /*107b0*/  HADD2.F32 R41, -RZ, R10.H0_H0 ;  /* 0x2000000aff297230 */ /* 0x000fc40000004100 */
[-C--:B------:R-:W-:Y:S01]  /*107c0*/  FMUL.FTZ R4, R45, R9.reuse ;  /* 0x000000092d047220 */ /* 0x080fe20000410000 */
[----:B------:R-:W-:Y:S02]  /*107d0*/  HADD2.F32 R31, -RZ, R28.H0_H0 ;  /* 0x2000001cff1f7230 */ /* 0x000fe40000004100 */
[C---:B------:R-:W-:Y:S01]  /*107e0*/  FMUL.FTZ R34, R27.reuse, R9 ;  /* 0x000000091b227220 */ /* 0x040fe20000410000 */
[----:B------:R-:W-:Y:S02]  /*107f0*/  HADD2.F32 R35, -RZ, R32.H0_H0 ;  /* 0x20000020ff237230 */ /* 0x000fe40000004100 */
[----:B------:R-:W-:Y:S01]  /*10800*/  FFMA.FTZ R9, R27, R5, -R4 ;  /* 0x000000051b097223 */ /* 0x000fe20000010804 */
[----:B------:R-:W-:Y:S02]  /*10810*/  HADD2.F32 R10, -RZ, R10.H1_H1 ;  /* 0x3000000aff0a7230 */ /* 0x000fe40000004100 */
[----:B------:R-:W-:Y:S01]  /*10820*/  FMUL.FTZ R44, R31, R41 ;  /* 0x000000291f2c7220 */ /* 0x000fe20000410000 */
[----:B------:R-:W-:-:S02]  /*10830*/  HADD2.F32 R48, -RZ, R33.H0_H0 ;  /* 0x20000021ff307230 */ /* 0x000fc40000004100 */
[----:B------:R-:W-:Y:S01]  /*10840*/  FMUL.FTZ R4, R35, R41 ;  /* 0x0000002923047220 */ /* 0x000fe20000410000 */
[----:B------:R-:W-:Y:S02]  /*10850*/  HADD2.F32 R46, -RZ, R29.H0_H0 ;  /* 0x2000001dff2e7230 */ /* 0x000fe40000004100 */
[----:B------:R-:W-:Y:S01]  /*10860*/  FFMA.FTZ R27, R45, R5, R34 ;  /* 0x000000052d1b7223 */ /* 0x000fe20000010022 */
[--C-:B------:R-:W-:Y:S02]  /*10870*/  HADD2.F32 R42, -RZ, R11.reuse.H0_H0 ;  /* 0x2000000bff2a7230 */ /* 0x100fe40000004100 */
[-C--:B------:R-:W-:Y:S01]  /*10880*/  FMUL.FTZ R5, R48, R10.reuse ;  /* 0x0000000a30057220 */ /* 0x080fe20000410000 */
[-C--:B------:R-:W-:Y:S01]  /*10890*/  FFMA.FTZ R31, R31, R37.reuse, -R4 ;  /* 0x000000251f1f7223 */ /* 0x080fe20000010804 */
[----:B------:R-:W-:Y:S01]  /*108a0*/  FFMA.FTZ R44, R35, R37, R44 ;  /* 0x00000025232c7223 */ /* 0x000fe2000001002c */
[----:B------:R-:W-:Y:S02]  /*108b0*/  HADD2.F32 R32, -RZ, R32.H1_H1 ;  /* 0x30000020ff207230 */ /* 0x000fe40000004100 */
[----:B------:R-:W-:Y:S01]  /*108c0*/  FMUL.FTZ R35, R46, R10 ;  /* 0x0000000a2e237220 */ /* 0x000fe20000410000 */
[----:B------:R-:W-:-:S02]  /*108d0*/  HADD2.F32 R11, -RZ, R11.H1_H1 ;  /* 0x3000000bff0b7230 */ /* 0x000fc40000004100 */
[----:B------:R-:W-:Y:S01]  /*108e0*/  FFMA.FTZ R10, R46, R6, -R5 ;  /* 0x000000062e0a7223 */ /* 0x000fe20000010805 */
[----:B------:R-:W-:Y:S02]  /*108f0*/  HADD2.F32 R28, -RZ, R28.H1_H1 ;  /* 0x3000001cff1c7230 */ /* 0x000fe40000004100 */
[----:B------:R-:W-:Y:S01]  /*10900*/  FMUL.FTZ R5, R32, R42 ;  /* 0x0000002a20057220 */ /* 0x000fe20000410000 */
[----:B------:R-:W-:Y:S02]  /*10910*/  HADD2.F32 R37, -RZ, R33.H1_H1 ;  /* 0x30000021ff257230 */ /* 0x000fe40000004100 */
[----:B------:R-:W-:Y:S01]  /*10920*/  FFMA.FTZ R35, R48, R6, R35 ;  /* 0x0000000630237223 */ /* 0x000fe20000010023 */
[----:B------:R-:W-:Y:S02]  /*10930*/  HADD2.F32 R33, -RZ, R29.H1_H1 ;  /* 0x3000001dff217230 */ /* 0x000fe40000004100 */
[----:B------:R-:W-:Y:S01]  /*10940*/  FMUL.FTZ R29, R28, R42 ;  /* 0x0000002a1c1d7220 */ /* 0x000fe20000410000 */
[----:B------:R-:W-:-:S02]  /*10950*/  HADD2.F32 R38, -RZ, R7.H0_H0 ;  /* 0x20000007ff267230 */ /* 0x000fc40000004100 */
[-C--:B------:R-:W-:Y:S01]  /*10960*/  FMUL.FTZ R4, R37, R11.reuse ;  /* 0x0000000b25047220 */ /* 0x080fe20000410000 */
[----:B------:R-:W-:Y:S02]  /*10970*/  HADD2.F32 R7, -RZ, R7.H1_H1 ;  /* 0x30000007ff077230 */ /* 0x000fe40000004100 */
[C---:B------:R-:W-:Y:S01]  /*10980*/  FMUL.FTZ R6, R33.reuse, R11 ;  /* 0x0000000b21067220 */ /* 0x040fe20000410000 */
[-C--:B------:R-:W-:Y:S01]  /*10990*/  FFMA.FTZ R11, R28, R38.reuse, -R5 ;  /* 0x000000261c0b7223 */ /* 0x080fe20000010805 */
[----:B------:R-:W-:Y:S01]  /*109a0*/  FFMA.FTZ R29, R32, R38, R29 ;  /* 0x00000026201d7223 */ /* 0x000fe2000001001d */
[-C--:B------:R-:W-:Y:S01]  /*109b0*/  FFMA.FTZ R28, R33, R7.reuse, -R4 ;  /* 0x00000007211c7223 */ /* 0x080fe20000010804 */
        /* <DEDUP_REMOVED lines=11> */
.L_x_597:
[----:B------:R-:W-:Y:S05]  /*10a70*/  BSYNC B1 ;  /* 0x0000000000017941 */ /* 0x000fea0003800000 */
.L_x_596:
[----:B------:R-:W-:Y:S05]  /*10a80*/  @P2 BRA `(.L_x_572) ;  /* 0x0000000400882947 */ /* 0x000fea0003800000 */
[----:B-12---:R-:W-:Y:S01]  /*10a90*/  IADD3 R0, R22, R205, RZ ;  /* 0x000000cd16007210 */ /* 0x006fe20007ffe0ff */
[----:B------:R-:W-:Y:S01]  /*10aa0*/  HADD2.F32 R33, -RZ, R3.H0_H0 ;  /* 0x20000003ff217230 */ /* 0x000fe20000004100 */
[----:B-----5:R-:W-:Y:S01]  /*10ab0*/  R2UR UR4, R59 ;  /* 0x000000003b0472ca */ /* 0x020fe200000e0000 */
[--C-:B------:R-:W-:Y:S01]  /*10ac0*/  HADD2.F32 R35, -RZ, R15.reuse.H0_H0 ;  /* 0x2000000fff237230 */ /* 0x100fe20000004100 */
[----:B0-----:R-:W-:Y:S01]  /*10ad0*/  SHF.R.S32.HI R5, RZ, 0x1f, R0 ;  /* 0x0000001fff057819 */ /* 0x001fe20000011400 */
[----:B------:R-:W-:Y:S02]  /*10ae0*/  HADD2.F32 R44, -RZ, R20.H0_H0 ;  /* 0x20000014ff2c7230 */ /* 0x000fe40000004100 */
[----:B------:R-:W-:Y:S01]  /*10af0*/  HADD2.F32 R40, -RZ, R12.H0_H0 ;  /* 0x2000000cff287230 */ /* 0x000fe20000004100 */
[CC--:B------:R-:W-:Y:S01]  /*10b00*/  LEA.HI R4, R5.reuse, R0.reuse, RZ, 0x3 ;  /* 0x0000000005047211 */ /* 0x0c0fe200078f18ff */
[----:B------:R-:W-:Y:S01]  /*10b10*/  HADD2.F32 R46, -RZ, R15.H1_H1 ;  /* 0x3000000fff2e7230 */ /* 0x000fe20000004100 */
[----:B------:R-:W-:Y:S01]  /*10b20*/  LEA.HI R0, R5, R0, RZ, 0x6 ;  /* 0x0000000005007211 */ /* 0x000fe200078f30ff */
[----:B------:R-:W-:Y:S01]  /*10b30*/  HADD2.F32 R42, -RZ, R3.H1_H1 ;  /* 0x30000003ff2a7230 */ /* 0x000fe20000004100 */
[----:B------:R-:W-:Y:S01]  /*10b40*/  SHF.R.S32.HI R6, RZ, 0x3, R4 ;  /* 0x00000003ff067819 */ /* 0x000fe20000011404 */
[----:B------:R-:W-:-:S02]  /*10b50*/  HADD2.F32 R37, -RZ, R20.H1_H1 ;  /* 0x30000014ff257230 */ /* 0x000fc40000004100 */
[----:B------:R-:W-:Y:S01]  /*10b60*/  IMAD.SHL.U32 R0, R0, 0x80, RZ ;  /* 0x0000008000007824 */ /* 0x000fe200078e00ff */
[----:B------:R-:W-:Y:S01]  /*10b70*/  LEA.HI R25, R25, R6, RZ, 0x1d ;  /* 0x0000000619197211 */ /* 0x000fe200078fe8ff */
[----:B------:R-:W-:Y:S01]  /*10b80*/  HADD2.F32 R39, -RZ, R21.H0_H0 ;  /* 0x20000015ff277230 */ /* 0x000fe20000004100 */
[----:B------:R-:W-:Y:S02]  /*10b90*/  LOP3.LUT R6, R207, 0x38, R4, 0xf8, !PT ;  /* 0x00000038cf067812 */ /* 0x000fe400078ef804 */
[----:B------:R-:W-:Y:S02]  /*10ba0*/  SHF.R.S32.HI R4, RZ, 0x1f, R25 ;  /* 0x0000001fff047819 */ /* 0x000fe40000011419 */
[----:B------:R-:W-:Y:S01]  /*10bb0*/  LOP3.LUT R5, R0, 0xffffe000, RZ, 0xc0, !PT ;  /* 0xffffe00000057812 */ /* 0x000fe200078ec0ff */
[----:B------:R-:W-:Y:S01]  /*10bc0*/  IMAD.SHL.U32 R0, R25, 0x8, RZ ;  /* 0x0000000819007824 */ /* 0x000fe200078e00ff */
[----:B------:R-:W-:Y:S02]  /*10bd0*/  LEA.HI R4, R4, R25, RZ, 0x3 ;  /* 0x0000001904047211 */ /* 0x000fe400078f18ff */
[----:B------:R-:W-:-:S02]  /*10be0*/  LOP3.LUT R6, R6, R57, RZ, 0x3c, !PT ;  /* 0x0000003906067212 */ /* 0x000fc400078e3cff */
[----:B------:R-:W-:Y:S01]  /*10bf0*/  LOP3.LUT R0, R207, 0x38, R0, 0xf8, !PT ;  /* 0x00000038cf007812 */ /* 0x000fe200078ef800 */
[----:B------:R-:W-:Y:S01]  /*10c00*/  IMAD.SHL.U32 R4, R4, 0x400, RZ ;  /* 0x0000040004047824 */ /* 0x000fe200078e00ff */
[--C-:B------:R-:W-:Y:S02]  /*10c10*/  IADD3 R5, R6, R5, R214.reuse ;  /* 0x0000000506057210 */ /* 0x100fe40007ffe0d6 */
[----:B------:R-:W-:Y:S02]  /*10c20*/  LOP3.LUT R9, R0, R57, RZ, 0x3c, !PT ;  /* 0x0000003900097212 */ /* 0x000fe400078e3cff */
[----:B------:R-:W-:Y:S02]  /*10c30*/  LOP3.LUT R0, R4, 0x7fffe000, RZ, 0xc0, !PT ;  /* 0x7fffe00004007812 */ /* 0x000fe400078ec0ff */
[----:B------:R-:W-:Y:S02]  /*10c40*/  LEA R41, R5, UR4, 0x1 ;  /* 0x0000000405297c11 */ /* 0x000fe4000f8e08ff */
[----:B------:R-:W-:-:S03]  /*10c50*/  IADD3 R9, R9, R0, R214 ;  /* 0x0000000009097210 */ /* 0x000fc60007ffe0d6 */
[----:B------:R-:W0:Y:S01]  /*10c60*/  LDS.128 R4, [R41] ;  /* 0x0000000029047984 */ /* 0x000e220000000c00 */
[----:B------:R-:W-:-:S05]  /*10c70*/  LEA R0, R9, R2, 0x1 ;  /* 0x0000000209007211 */ /* 0x000fca00078e08ff */
[----:B------:R-:W1:Y:S01]  /*10c80*/  LDS.128 R8, [R0+0x15400] ;  /* 0x0154000000087984 */ /* 0x000e620000000c00 */
[--C-:B0-----:R-:W-:Y:S02]  /*10c90*/  HADD2.F32 R25, -RZ, R4.reuse.H0_H0 ;  /* 0x20000004ff197230 */ /* 0x101fe40000004100 */
[----:B------:R-:W-:Y:S02]  /*10ca0*/  HADD2.F32 R4, -RZ, R4.H1_H1 ;  /* 0x30000004ff047230 */ /* 0x000fe40000004100 */
[----:B------:R-:W-:Y:S02]  /*10cb0*/  HADD2.F32 R26, -RZ, R5.H0_H0 ;  /* 0x20000005ff1a7230 */ /* 0x000fe40000004100 */
[--C-:B-1----:R-:W-:Y:S02]  /*10cc0*/  HADD2.F32 R29, -RZ, R8.reuse.H0_H0 ;  /* 0x20000008ff1d7230 */ /* 0x102fe40000004100 */
[----:B------:R-:W-:Y:S02]  /*10cd0*/  HADD2.F32 R8, -RZ, R8.H1_H1 ;  /* 0x30000008ff087230 */ /* 0x000fe40000004100 */
[----:B------:R-:W-:-:S02]  /*10ce0*/  HADD2.F32 R30, -RZ, R9.H0_H0 ;  /* 0x20000009ff1e7230 */ /* 0x000fc40000004100 */
[-C--:B------:R-:W-:Y:S01]  /*10cf0*/  FMUL.FTZ R34, R35, R29.reuse ;  /* 0x0000001d23227220 */ /* 0x080fe20000410000 */
[C---:B------:R-:W-:Y:S01]  /*10d00*/  FMUL.FTZ R38, R33.reuse, R29 ;  /* 0x0000001d21267220 */ /* 0x040fe20000410000 */
[----:B------:R-:W-:Y:S02]  /*10d10*/  HADD2.F32 R9, -RZ, R9.H1_H1 ;  /* 0x30000009ff097230 */ /* 0x000fe40000004100 */
[-C--:B------:R-:W-:Y:S01]  /*10d20*/  FMUL.FTZ R15, R44, R8.reuse ;  /* 0x000000082c0f7220 */ /* 0x080fe20000410000 */
[-C--:B------:R-:W-:Y:S01]  /*10d30*/  FFMA.FTZ R34, R33, R25.reuse, -R34 ;  /* 0x0000001921227223 */ /* 0x080fe20000010822 */
[----:B------:R-:W-:Y:S01]  /*10d40*/  FFMA.FTZ R38, R35, R25, R38 ;  /* 0x0000001923267223 */ /* 0x000fe20000010026 */
[----:B------:R-:W-:Y:S01]  /*10d50*/  FMUL.FTZ R3, R40, R8 ;  /* 0x0000000828037220 */ /* 0x000fe20000410000 */
[----:B------:R-:W-:Y:S01]  /*10d60*/  FMUL.FTZ R25, R46, R30 ;  /* 0x0000001e2e197220 */ /* 0x000fe20000410000 */
[----:B------:R-:W-:Y:S02]  /*10d70*/  HADD2.F32 R33, -RZ, R12.H1_H1 ;  /* 0x3000000cff217230 */ /* 0x000fe40000004100 */
[----:B------:R-:W-:Y:S01]  /*10d80*/  FFMA.FTZ R15, R40, R4, -R15 ;  /* 0x00000004280f7223 */ /* 0x000fe2000001080f */
[----:B------:R-:W-:-:S02]  /*10d90*/  HADD2.F32 R5, -RZ, R5.H1_H1 ;  /* 0x30000005ff057230 */ /* 0x000fc40000004100 */
[----:B------:R-:W-:Y:S01]  /*10da0*/  FMUL.FTZ R29, R42, R30 ;  /* 0x0000001e2a1d7220 */ /* 0x000fe20000410000 */
[--C-:B------:R-:W-:Y:S02]  /*10db0*/  HADD2.F32 R31, -RZ, R10.reuse.H0_H0 ;  /* 0x2000000aff1f7230 */ /* 0x100fe40000004100 */
[----:B------:R-:W-:Y:S01]  /*10dc0*/  FFMA.FTZ R3, R44, R4, R3 ;  /* 0x000000042c037223 */ /* 0x000fe20000010003 */
[----:B------:R-:W-:Y:S01]  /*10dd0*/  FFMA.FTZ R25, R42, R26, -R25 ;  /* 0x0000001a2a197223 */ /* 0x000fe20000010819 */
[----:B------:R-:W-:Y:S02]  /*10de0*/  HADD2.F32 R10, -RZ, R10.H1_H1 ;  /* 0x3000000aff0a7230 */ /* 0x000fe40000004100 */
[-C--:B------:R-:W-:Y:S01]  /*10df0*/  FMUL.FTZ R4, R37, R9.reuse ;  /* 0x0000000925047220 */ /* 0x080fe20000410000 */
[----:B------:R-:W-:Y:S02]  /*10e00*/  HADD2.F32 R35, -RZ, R13.H0_H0 ;  /* 0x2000000dff237230 */ /* 0x000fe40000004100 */
[----:B------:R-:W-:Y:S01]  /*10e10*/  FMUL.FTZ R8, R33, R9 ;  /* 0x0000000921087220 */ /* 0x000fe20000410000 */
[----:B------:R-:W-:-:S02]  /*10e20*/  HADD2.F32 R42, -RZ, R24.H0_H0 ;  /* 0x20000018ff2a7230 */ /* 0x000fc40000004100 */
[-C--:B------:R-:W-:Y:S01]  /*10e30*/  FFMA.FTZ R12, R33, R5.reuse, -R4 ;  /* 0x00000005210c7223 */ /* 0x080fe20000010804 */
[----:B------:R-:W-:Y:S02]  /*10e40*/  HADD2.F32 R40, -RZ, R14.H0_H0 ;  /* 0x2000000eff287230 */ /* 0x000fe40000004100 */
[----:B------:R-:W-:Y:S01]  /*10e50*/  FFMA.FTZ R20, R37, R5, R8 ;  /* 0x0000000525147223 */ /* 0x000fe20000010008 */
[--C-:B------:R-:W-:Y:S02]  /*10e60*/  HADD2.F32 R27, -RZ, R6.reuse.H0_H0 ;  /* 0x20000006ff1b7230 */ /* 0x100fe40000004100 */
[-C--:B------:R-:W-:Y:S01]  /*10e70*/  FMUL.FTZ R4, R39, R31.reuse ;  /* 0x0000001f27047220 */ /* 0x080fe20000410000 */
[----:B------:R-:W-:Y:S02]  /*10e80*/  HADD2.F32 R6, -RZ, R6.H1_H1 ;  /* 0x30000006ff067230 */ /* 0x000fe40000004100 */
[----:B------:R-:W-:Y:S01]  /*10e90*/  FMUL.FTZ R30, R35, R31 ;  /* 0x0000001f231e7220 */ /* 0x000fe20000410000 */
[----:B------:R-:W-:-:S02]  /*10ea0*/  HADD2.F32 R32, -RZ, R11.H0_H0 ;  /* 0x2000000bff207230 */ /* 0x000fc40000004100 */
[-C--:B------:R-:W-:Y:S01]  /*10eb0*/  FMUL.FTZ R5, R42, R10.reuse ;  /* 0x0000000a2a057220 */ /* 0x080fe20000410000 */
[----:B------:R-:W-:Y:S01]  /*10ec0*/  FMUL.FTZ R9, R40, R10 ;  /* 0x0000000a28097220 */ /* 0x000fe20000410000 */
[----:B------:R-:W-:Y:S02]  /*10ed0*/  HADD2.F32 R11, -RZ, R11.H1_H1 ;  /* 0x3000000bff0b7230 */ /* 0x000fe40000004100 */
[----:B------:R-:W-:Y:S01]  /*10ee0*/  FFMA.FTZ R29, R46, R26, R29 ;  /* 0x0000001a2e1d7223 */ /* 0x000fe2000001001d */
[----:B------:R-:W-:Y:S02]  /*10ef0*/  HADD2.F32 R10, -RZ, R21.H1_H1 ;  /* 0x30000015ff0a7230 */ /* 0x000fe40000004100 */
[-C--:B------:R-:W-:Y:S01]  /*10f00*/  FFMA.FTZ R26, R35, R27.reuse, -R4 ;  /* 0x0000001b231a7223 */ /* 0x080fe20000010804 */
[----:B------:R-:W-:Y:S02]  /*10f10*/  HADD2.F32 R31, -RZ, R24.H1_H1 ;  /* 0x30000018ff1f7230 */ /* 0x000fe40000004100 */
[----:B------:R-:W-:Y:S01]  /*10f20*/  FFMA.FTZ R30, R39, R27, R30 ;  /* 0x0000001b271e7223 */ /* 0x000fe2000001001e */
[----:B------:R-:W-:-:S02]  /*10f30*/  HADD2.F32 R8, -RZ, R13.H1_H1 ;  /* 0x3000000dff087230 */ /* 0x000fc40000004100 */
[-C--:B------:R-:W-:Y:S01]  /*10f40*/  FFMA.FTZ R27, R40, R6.reuse, -R5 ;  /* 0x00000006281b7223 */ /* 0x080fe20000010805 */
[----:B------:R-:W-:Y:S02]  /*10f50*/  HADD2.F32 R21, -RZ, R14.H1_H1 ;  /* 0x3000000eff157230 */ /* 0x000fe40000004100 */
[----:B------:R-:W-:Y:S01]  /*10f60*/  FFMA.FTZ R13, R42, R6, R9 ;  /* 0x000000062a0d7223 */ /* 0x000fe20000010009 */
[--C-:B------:R-:W-:Y:S02]  /*10f70*/  HADD2.F32 R28, -RZ, R7.reuse.H0_H0 ;  /* 0x20000007ff1c7230 */ /* 0x100fe40000004100 */
[-C--:B------:R-:W-:Y:S01]  /*10f80*/  FMUL.FTZ R5, R10, R32.reuse ;  /* 0x000000200a057220 */ /* 0x080fe20000410000 */
[----:B------:R-:W-:Y:S02]  /*10f90*/  HADD2.F32 R7, -RZ, R7.H1_H1 ;  /* 0x30000007ff077230 */ /* 0x000fe40000004100 */
[-C--:B------:R-:W-:Y:S01]  /*10fa0*/  FMUL.FTZ R4, R31, R11.reuse ;  /* 0x0000000b1f047220 */ /* 0x080fe20000410000 */
[C---:B------:R-:W-:Y:S01]  /*10fb0*/  FMUL.FTZ R9, R8.reuse, R32 ;  /* 0x0000002008097220 */ /* 0x040fe20000410000 */
[C---:B------:R-:W-:Y:S01]  /*10fc0*/  FMUL.FTZ R6, R21.reuse, R11 ;  /* 0x0000000b15067220 */ /* 0x040fe20000410000 */
[-C--:B------:R-:W-:Y:S01]  /*10fd0*/  FFMA.FTZ R11, R8, R28.reuse, -R5 ;  /* 0x0000001c080b7223 */ /* 0x080fe20000010805 */
[-C--:B------:R-:W-:Y:S01]  /*10fe0*/  FFMA.FTZ R14, R21, R7.reuse, -R4 ;  /* 0x00000007150e7223 */ /* 0x080fe20000010804 */
        /* <DEDUP_REMOVED lines=12> */
.L_x_572:
[----:B------:R-:W-:Y:S05]  /*110b0*/  BSYNC B0 ;  /* 0x0000000000007941 */ /* 0x000fea0003800000 */
.L_x_553:
[----:B------:R-:W-:Y:S01]  /*110c0*/  @!PT LDS RZ, [RZ] ;  /* 0x00000000fffff984 */ /* 0x000fe20000000800 */
[----:B------:R-:W-:Y:S01]  /*110d0*/  @!PT LDS RZ, [RZ] ;  /* 0x00000000fffff984 */ /* 0x000fe20000000800 */
[----:B------:R-:W-:Y:S01]  /*110e0*/  @!PT LDS RZ, [RZ] ;  /* 0x00000000fffff984 */ /* 0x000fe20000000800 */
[----:B------:R-:W-:Y:S01]  /*110f0*/  @!PT LDS RZ, [RZ] ;  /* 0x00000000fffff984 */ /* 0x000fe20000000800 */
[----:B------:R1:W-:Y:S06]  /*11100*/  MEMBAR.ALL.CTA ;  /* 0x0000000000007992 */ /* 0x0003ec0000008000 */
[----:B-1----:R-:W1:Y:S01]  /*11110*/  FENCE.VIEW.ASYNC.S ;  /* 0x00000000000073c6 */ /* 0x002e620000000000 */
[----:B------:R-:W-:Y:S05]  /*11120*/  WARPSYNC.ALL ;  /* 0x0000000000007948 */ /* 0x000fea0003800000 */
[----:B-1----:R-:W-:Y:S06]  /*11130*/  BAR.SYNC.DEFER_BLOCKING 0xd, 0x100 ;  /* 0x0344000000007b1d */ /* 0x002fec0000010000 */
.L_x_551:
[----:B0-23--:R-:W2:Y:S02]  /*11140*/  LDL R0, [R1+0x14] ;  /* 0x0000140001007983 */ /* 0x00dea40000100800 */
[----:B--2---:R-:W-:-:S13]  /*11150*/  R2UR UR4, R0 ;  /* 0x00000000000472ca */ /* 0x004fda00000e0000 */
[----:B------:R-:W-:-:S05]  /*11160*/  IMAD.U32 R0, RZ, RZ, UR4 ;  /* 0x00000004ff007e24 */ /* 0x000fca000f8e00ff */
[----:B------:R-:W-:-:S13]  /*11170*/  ISETP.NE.AND P0, PT, R0, 0x3, PT ;  /* 0x000000030000780c */ /* 0x000fda0003f05270 */
[----:B------:R-:W-:Y:S05]  /*11180*/  @!P0 BRA `(.L_x_598) ;  /* 0x0000000000048947 */ /* 0x000fea0003800000 */
[----:B------:R-:W-:Y:S01]  /*11190*/  BPT.TRAP 0x1 ;  /* 0x000000040000795c */ /* 0x000fe20000300000 */
.L_x_598:
[----:B------:R-:W-:Y:S01]  /*111a0*/  IMAD R0, R215, 0x8, R2 ;  /* 0x00000008d7007824 */ /* 0x000fe200078e0202 */
[----:B-1--4-:R-:W-:-:S04]  /*111b0*/  SHF.L.U32 R3, R216, 0x1f, RZ ;  /* 0x0000001fd8037819 */ /* 0x012fc800000006ff */
[----:B------:R0:W1:Y:S01]  /*111c0*/  SYNCS.PHASECHK.TRANS64.TRYWAIT P2, [R0+URZ+0x36830], R3 ;  /* 0x03683003000075a7 */ /* 0x000062000804017f */
[----:B------:R-:W-:Y:S05]  /*111d0*/  @!P0 BRA `(.L_x_599) ;  /* 0x0000000000048947 */ /* 0x000fea0003800000 */
[----:B------:R-:W-:Y:S01]  /*111e0*/  BPT.TRAP 0x1 ;  /* 0x000000040000795c */ /* 0x000fe20000300000 */
.L_x_599:
[----:B------:R-:W2:Y:S01]  /*111f0*/  S2R R4, SR_TID.X ;  /* 0x0000000000047919 */ /* 0x000ea20000002100 */
[----:B------:R-:W-:Y:S01]  /*11200*/  IMAD.MOV.U32 R119, RZ, RZ, RZ ;  /* 0x000000ffff777224 */ /* 0x000fe200078e00ff */
[----:B--2---:R-:W-:-:S04]  /*11210*/  LOP3.LUT R4, R4, 0x7f, RZ, 0xc0, !PT ;  /* 0x0000007f04047812 */ /* 0x004fc800078ec0ff */
[----:B------:R-:W-:Y:S01]  /*11220*/  ISETP.NE.AND P1, PT, R4, RZ, PT ;  /* 0x000000ff0400720c */ /* 0x000fe20003f25270 */
[----:B-1----:R-:W-:-:S12]  /*11230*/  @P2 BRA `(.L_x_600) ;  /* 0x0000000000082947 */ /* 0x002fd80003800000 */
[----:B------:R-:W1:Y:S02]  /*11240*/  SYNCS.PHASECHK.TRANS64.TRYWAIT P2, [R0+URZ+0x36830], R3 ;  /* 0x03683003000075a7 */ /* 0x000e64000804017f */
[----:B-1----:R-:W-:Y:S05]  /*11250*/  @!P2 BRA `(.L_x_601) ;  /* 0x0000018400bca947 */ /* 0x002fea0003800000 */
.L_x_600:
[----:B------:R-:W-:Y:S05]  /*11260*/  WARPSYNC.ALL ;  /* 0x0000000000007948 */ /* 0x000fea0003800000 */
[----:B------:R-:W-:Y:S01]  /*11270*/  IADD3 R4, R2, 0x21400, RZ ;  /* 0x0002140002047810 */ /* 0x000fe20007ffe0ff */
[----:B------:R-:W-:Y:S01]  /*11280*/  IMAD.MOV.U32 R5, RZ, RZ, 0x40000040 ;  /* 0x40000040ff057424 */ /* 0x000fe200078e00ff */
[----:B------:R-:W-:Y:S01]  /*11290*/  R2UR UR24, R36 ;  /* 0x00000000241872ca */ /* 0x000fe200000e0000 */
[----:B------:R-:W-:Y:S01]  /*112a0*/  WARPGROUP.ARRIVE ;  /* 0x00000000000079c5 */ /* 0x000fe20000000000 */
[----:B------:R-:W-:Y:S01]  /*112b0*/  SHF.R.U32.HI R4, RZ, 0x4, R4 ;  /* 0x00000004ff047819 */ /* 0x000fe20000011604 */
[----:B------:R-:W-:Y:S01]  /*112c0*/  UMOV UR5, 0x40000040 ;  /* 0x4000004000057882 */ /* 0x000fe20000000000 */
[----:B------:R-:W-:Y:S01]  /*112d0*/  R2UR UR7, R5 ;  /* 0x00000000050772ca */ /* 0x000fe200000e0000 */
[----:B------:R-:W-:Y:S01]  /*112e0*/  IMAD.MOV.U32 R7, RZ, RZ, 0x40000040 ;  /* 0x40000040ff077424 */ /* 0x000fe200078e00ff */
[----:B------:R-:W-:Y:S01]  /*112f0*/  LOP3.LUT R4, R4, 0x3fff, RZ, 0xc0, !PT ;  /* 0x00003fff04047812 */ /* 0x000fe200078ec0ff */
[----:B------:R-:W-:Y:S01]  /*11300*/  UMOV UR27, UR5 ;  /* 0x00000005001b7c82 */ /* 0x000fe20008000000 */
[----:B------:R-:W-:Y:S01]  /*11310*/  IMAD.MOV.U32 R9, RZ, RZ, 0x40000040 ;  /* 0x40000040ff097424 */ /* 0x000fe200078e00ff */
[----:B------:R-:W-:Y:S01]  /*11320*/  UMOV UR17, UR27 ;  /* 0x0000001b00117c82 */ /* 0x000fe20008000000 */
[----:B------:R-:W-:Y:S01]  /*11330*/  LOP3.LUT R218, R4, 0x10000, RZ, 0xfc, !PT ;  /* 0x0001000004da7812 */ /* 0x000fe200078efcff */
[----:B------:R-:W-:Y:S01]  /*11340*/  UMOV UR21, UR27 ;  /* 0x0000001b00157c82 */ /* 0x000fe20008000000 */
[----:B------:R-:W-:Y:S01]  /*11350*/  R2UR UR19, R7 ;  /* 0x00000000071372ca */ /* 0x000fe200000e0000 */
[----:B------:R-:W-:Y:S01]  /*11360*/  ULOP3.LUT UR24, UR24, 0x10000, URZ, 0xfc, !UPT ;  /* 0x0001000018187892 */ /* 0x000fe2000f8efc3f */
[----:B------:R-:W-:Y:S01]  /*11370*/  R2UR UR23, R9 ;  /* 0x00000000091772ca */ /* 0x000fe200000e0000 */
[----:B------:R-:W-:Y:S01]  /*11380*/  IMAD R4, R215, 0xa80, R218 ;  /* 0x00000a80d7047824 */ /* 0x000fe200078e02da */
[----:B------:R-:W-:Y:S01]  /*11390*/  MOV R11, 0x40000040 ;  /* 0x40000040000b7802 */ /* 0x000fe20000000f00 */
[----:B------:R-:W-:Y:S01]  /*113a0*/  IMAD.MOV.U32 R7, RZ, RZ, 0x40000040 ;  /* 0x40000040ff077424 */ /* 0x000fe200078e00ff */
[----:B------:R-:W-:Y:S01]  /*113b0*/  UMOV UR9, UR27 ;  /* 0x0000001b00097c82 */ /* 0x000fe20008000000 */
[C---:B------:R-:W-:Y:S01]  /*113c0*/  VIADD R8, R4.reuse, 0x100 ;  /* 0x0000010004087836 */ /* 0x040fe20000000000 */
[C---:B------:R-:W-:Y:S01]  /*113d0*/  R2UR UR6, R4.reuse ;  /* 0x00000000040672ca */ /* 0x040fe200000e0000 */
[----:B------:R-:W-:Y:S01]  /*113e0*/  UMOV UR4, UR24 ;  /* 0x0000001800047c82 */ /* 0x000fe20008000000 */
[----:B------:R-:W-:Y:S01]  /*113f0*/  IADD3 R6, R4, 0x80, RZ ;  /* 0x0000008004067810 */ /* 0x000fe20007ffe0ff */
[----:B------:R-:W-:Y:S01]  /*11400*/  UMOV UR26, UR4 ;  /* 0x00000004001a7c82 */ /* 0x000fe20008000000 */
[----:B------:R-:W-:Y:S01]  /*11410*/  R2UR UR22, R8 ;  /* 0x00000000081672ca */ /* 0x000fe200000e0000 */
[----:B------:R-:W-:Y:S01]  /*11420*/  UMOV UR16, UR26 ;  /* 0x0000001a00107c82 */ /* 0x000fe20008000000 */
[----:B------:R-:W-:Y:S01]  /*11430*/  R2UR UR18, R6 ;  /* 0x00000000061272ca */ /* 0x000fe200000e0000 */
[----:B------:R-:W-:Y:S01]  /*11440*/  UMOV UR20, UR26 ;  /* 0x0000001a00147c82 */ /* 0x000fe20008000000 */
[C---:B------:R-:W-:Y:S01]  /*11450*/  VIADD R6, R4.reuse, 0x180 ;  /* 0x0000018004067836 */ /* 0x040fe20000000000 */
[----:B------:R-:W-:Y:S01]  /*11460*/  IADD3 R10, R4, 0x200, RZ ;  /* 0x00000200040a7810 */ /* 0x000fe20007ffe0ff */
[----:B------:R-:W-:Y:S01]  /*11470*/  IMAD.U32 R12, RZ, RZ, UR4 ;  /* 0x00000004ff0c7e24 */ /* 0x000fe2000f8e00ff */
[----:B------:R-:W-:Y:S01]  /*11480*/  R2UR UR11, R11 ;  /* 0x000000000b0b72ca */ /* 0x000fe200000e0000 */
[----:B------:R-:W-:Y:S01]  /*11490*/  IMAD.U32 R13, RZ, RZ, UR5 ;  /* 0x00000005ff0d7e24 */ /* 0x000fe2000f8e00ff */
[----:B------:R-:W-:Y:S01]  /*114a0*/  HGMMA.64x16x16.F32 R72, gdesc[UR4], RZ, !UPT, gsb0 ;  /* 0x00200000044879f0 */ /* 0x000fe2000c0008ff */
[----:B------:R-:W-:Y:S01]  /*114b0*/  R2UR UR6, R6 ;  /* 0x00000000060672ca */ /* 0x000fe200000e0000 */
[----:B------:R-:W-:Y:S01]  /*114c0*/  UMOV UR4, UR26 ;  /* 0x0000001a00047c82 */ /* 0x000fe20008000000 */
[----:B------:R-:W-:Y:S01]  /*114d0*/  R2UR UR7, R7 ;  /* 0x00000000070772ca */ /* 0x000fe200000e0000 */
[----:B------:R-:W-:Y:S01]  /*114e0*/  UMOV UR5, UR27 ;  /* 0x0000001b00057c82 */ /* 0x000fe20008000000 */
[----:B------:R-:W-:Y:S01]  /*114f0*/  R2UR UR10, R10 ;  /* 0x000000000a0a72ca */ /* 0x000fe200000e0000 */
[----:B------:R-:W-:Y:S01]  /*11500*/  UMOV UR8, UR26 ;  /* 0x0000001a00087c82 */ /* 0x000fe20008000000 */
[C---:B------:R-:W-:Y:S01]  /*11510*/  VIADD R8, R4.reuse, 0x280 ;  /* 0x0000028004087836 */ /* 0x040fe20000000000 */
[----:B------:R-:W-:Y:S01]  /*11520*/  UMOV UR12, UR26 ;  /* 0x0000001a000c7c82 */ /* 0x000fe20008000000 */
[----:B------:R-:W-:Y:S01]  /*11530*/  IMAD.MOV.U32 R9, RZ, RZ, 0x40000040 ;  /* 0x40000040ff097424 */ /* 0x000fe200078e00ff */
[----:B------:R-:W-:Y:S01]  /*11540*/  UMOV UR13, UR27 ;  /* 0x0000001b000d7c82 */ /* 0x000fe20008000000 */
[----:B------:R-:W-:Y:S01]  /*11550*/  VIADD R6, R4, 0x300 ;  /* 0x0000030004067836 */ /* 0x000fe20000000000 */
[----:B------:R-:W-:Y:S01]  /*11560*/  R2UR UR14, R8 ;  /* 0x00000000080e72ca */ /* 0x000fe200000e0000 */
[----:B------:R-:W-:Y:S01]  /*11570*/  VIADD R8, R4, 0x2 ;  /* 0x0000000204087836 */ /* 0x000fe20000000000 */
[----:B------:R-:W-:Y:S01]  /*11580*/  R2UR UR15, R9 ;  /* 0x00000000090f72ca */ /* 0x000fe200000e0000 */
[----:B------:R-:W-:Y:S01]  /*11590*/  IMAD.MOV.U32 R9, RZ, RZ, 0x40000040 ;  /* 0x40000040ff097424 */ /* 0x000fe200078e00ff */
[----:B------:R-:W-:Y:S01]  /*115a0*/  MOV R7, 0x40000040 ;  /* 0x4000004000077802 */ /* 0x000fe20000000f00 */
[----:B------:R-:W-:Y:S01]  /*115b0*/  UMOV UR29, 0x40000040 ;  /* 0x40000040001d7882 */ /* 0x000fe20000000000 */
[----:B------:R-:W-:Y:S01]  /*115c0*/  R2UR UR30, R8 ;  /* 0x00000000081e72ca */ /* 0x000fe200000e0000 */
[C---:B------:R-:W-:Y:S01]  /*115d0*/  VIADD R10, R4.reuse, 0x102 ;  /* 0x00000102040a7836 */ /* 0x040fe20000000000 */
[----:B------:R-:W-:Y:S01]  /*115e0*/  R2UR UR31, R9 ;  /* 0x00000000091f72ca */ /* 0x000fe200000e0000 */
[----:B------:R-:W-:Y:S01]  /*115f0*/  IMAD.MOV.U32 R11, RZ, RZ, 0x40000040 ;  /* 0x40000040ff0b7424 */ /* 0x000fe200078e00ff */
[----:B------:R2:W-:Y:S01]  /*11600*/  STL.64 [R1+0x48], R12 ;  /* 0x0000480c01007387 */ /* 0x0005e20000100a00 */
[----:B------:R-:W-:Y:S01]  /*11610*/  VIADD R8, R4, 0x182 ;  /* 0x0000018204087836 */ /* 0x000fe20000000000 */
[----:B------:R-:W-:Y:S01]  /*11620*/  UIADD3 UR52, UR24, 0x406, URZ ;  /* 0x0000040618347890 */ /* 0x000fe2000fffe03f */
[----:B------:R-:W-:Y:S01]  /*11630*/  IMAD.MOV.U32 R9, RZ, RZ, 0x40000040 ;  /* 0x40000040ff097424 */ /* 0x000fe200078e00ff */
[----:B------:R-:W-:Y:S01]  /*11640*/  UMOV UR53, 0x40000040 ;  /* 0x4000004000357882 */ /* 0x000fe20000000000 */
[----:B------:R-:W-:Y:S01]  /*11650*/  UIADD3 UR48, UR24, 0x800, URZ ;  /* 0x0000080018307890 */ /* 0x000fe2000fffe03f */
[----:B01----:R-:W-:Y:S01]  /*11660*/  P2R R3, PR, RZ, 0x1 ;  /* 0x00000001ff037803 */ /* 0x003fe20000000000 */
[----:B------:R-:W-:Y:S01]  /*11670*/  UMOV UR49, 0x40000040 ;  /* 0x4000004000317882 */ /* 0x000fe20000000000 */
[----:B------:R-:W-:Y:S01]  /*11680*/  UIADD3 UR44, UR24, 0x802, URZ ;  /* 0x00000802182c7890 */ /* 0x000fe2000fffe03f */
[----:B------:R-:W-:Y:S01]  /*11690*/  BSSY B0, `(.L_x_602) ;  /* 0x0000a92000007945 */ /* 0x000fe20003800000 */
[----:B------:R-:W-:Y:S01]  /*116a0*/  UMOV UR45, 0x40000040 ;  /* 0x40000040002d7882 */ /* 0x000fe20000000000 */
[----:B------:R-:W-:Y:S01]  /*116b0*/  UIADD3 UR40, UR24, 0x804, URZ ;  /* 0x0000080418287890 */ /* 0x000fe2000fffe03f */
[----:B--2---:R-:W-:Y:S01]  /*116c0*/  IMAD.U32 R13, RZ, RZ, UR29 ;  /* 0x0000001dff0d7e24 */ /* 0x004fe2000f8e00ff */
[----:B------:R-:W-:Y:S01]  /*116d0*/  UMOV UR41, 0x40000040 ;  /* 0x4000004000297882 */ /* 0x000fe20000000000 */
[----:B------:R-:W-:Y:S01]  /*116e0*/  UIADD3 UR36, UR24, 0x806, URZ ;  /* 0x0000080618247890 */ /* 0x000fe2000fffe03f */
[--C-:B------:R-:W-:Y:S01]  /*116f0*/  IMAD.MOV.U32 R118, RZ, RZ, R119.reuse ;  /* 0x000000ffff767224 */ /* 0x100fe200078e0077 */
[----:B------:R-:W-:Y:S01]  /*11700*/  UMOV UR37, 0x40000040 ;  /* 0x4000004000257882 */ /* 0x000fe20000000000 */
[-C--:B------:R-:W-:Y:S01]  /*11710*/  MOV R117, R119.reuse ;  /* 0x0000007700757202 */ /* 0x080fe20000000f00 */
[--C-:B------:R-:W-:Y:S01]  /*11720*/  IMAD.MOV.U32 R116, RZ, RZ, R119.reuse ;  /* 0x000000ffff747224 */ /* 0x100fe200078e0077 */
        /* <DEDUP_REMOVED lines=9> */
[----:B------:R-:W-:Y:S01]  /*117c0*/  IMAD.MOV.U32 R99, RZ, RZ, R119 ;  /* 0x000000ffff637224 */ /* 0x000fe200078e0077 */
[----:B------:R-:W-:Y:S01]  /*117d0*/  MOV R93, R119 ;  /* 0x00000077005d7202 */ /* 0x000fe20000000f00 */
[----:B------:R-:W-:-:S02]  /*117e0*/  WARPGROUP.DEPBAR.LE gsb0, 0x0 ;  /* 0x00008000000079c5 */ /* 0x000fc40000010000 */
[----:B------:R-:W-:Y:S01]  /*117f0*/  WARPGROUP.ARRIVE ;  /* 0x00000000000079c5 */ /* 0x000fe20000000000 */
[--C-:B------:R-:W-:Y:S01]  /*11800*/  IMAD.MOV.U32 R95, RZ, RZ, R119.reuse ;  /* 0x000000ffff5f7224 */ /* 0x100fe200078e0077 */
[-C--:B------:R-:W-:Y:S01]  /*11810*/  MOV R89, R119.reuse ;  /* 0x0000007700597202 */ /* 0x080fe20000000f00 */
[--C-:B------:R-:W-:Y:S01]  /*11820*/  IMAD.MOV.U32 R91, RZ, RZ, R119.reuse ;  /* 0x000000ffff5b7224 */ /* 0x100fe200078e0077 */
[-C--:B------:R-:W-:Y:S01]  /*11830*/  MOV R85, R119.reuse ;  /* 0x0000007700557202 */ /* 0x080fe20000000f00 */
[--C-:B------:R-:W-:Y:S01]  /*11840*/  IMAD.MOV.U32 R87, RZ, RZ, R119.reuse ;  /* 0x000000ffff577224 */ /* 0x100fe200078e0077 */
[----:B------:R-:W-:Y:S01]  /*11850*/  HGMMA.64x16x16.F32 R64, gdesc[UR16], RZ, !UPT, gsb0 ;  /* 0x00200000104079f0 */ /* 0x000fe2000c0008ff */
[----:B------:R-:W-:Y:S01]  /*11860*/  R2UR UR18, R6 ;  /* 0x00000000061272ca */ /* 0x000fe200000e0000 */
[----:B------:R-:W-:Y:S01]  /*11870*/  UMOV UR16, UR26 ;  /* 0x0000001a00107c82 */ /* 0x000fe20008000000 */
[----:B------:R-:W-:Y:S01]  /*11880*/  R2UR UR19, R7 ;  /* 0x00000000071372ca */ /* 0x000fe200000e0000 */
[----:B------:R-:W-:Y:S01]  /*11890*/  UMOV UR17, UR27 ;  /* 0x0000001b00117c82 */ /* 0x000fe20008000000 */
[----:B------:R-:W-:Y:S01]  /*118a0*/  IMAD.MOV.U32 R7, RZ, RZ, 0x40000040 ;  /* 0x40000040ff077424 */ /* 0x000fe200078e00ff */
[----:B------:R-:W-:Y:S01]  /*118b0*/  IADD3 R6, R4, 0x82, RZ ;  /* 0x0000008204067810 */ /* 0x000fe20007ffe0ff */
[----:B------:R-:W-:Y:S01]  /*118c0*/  UMOV UR27, UR29 ;  /* 0x0000001d001b7c82 */ /* 0x000fe20008000000 */
[----:B------:R-:W-:Y:S01]  /*118d0*/  IMAD.MOV.U32 R83, RZ, RZ, R119 ;  /* 0x000000ffff537224 */ /* 0x000fe200078e0077 */
[----:B------:R-:W-:Y:S01]  /*118e0*/  MOV R81, R119 ;  /* 0x0000007700517202 */ /* 0x000fe20000000f00 */
[----:B------:R-:W-:-:S02]  /*118f0*/  WARPGROUP.DEPBAR.LE gsb0, 0x0 ;  /* 0x00008000000079c5 */ /* 0x000fc40000010000 */
[----:B-----5:R-:W-:-:S06]  /*11900*/  WARPGROUP.ARRIVE ;  /* 0x00000000000079c5 */ /* 0x020fcc0000000000 */
[----:B------:R-:W-:Y:S01]  /*11910*/  HGMMA.64x16x16.F32 R56, gdesc[UR20], RZ, !UPT, gsb0 ;  /* 0x00200000143879f0 */ /* 0x000fe2000c0008ff */
[----:B------:R-:W-:Y:S01]  /*11920*/  R2UR UR22, R10 ;  /* 0x000000000a1672ca */ /* 0x000fe200000e0000 */
[----:B------:R-:W-:Y:S01]  /*11930*/  UMOV UR21, UR27 ;  /* 0x0000001b00157c82 */ /* 0x000fe20008000000 */
[----:B------:R-:W-:Y:S01]  /*11940*/  R2UR UR23, R11 ;  /* 0x000000000b1772ca */ /* 0x000fe200000e0000 */
[----:B------:R-:W-:Y:S02]  /*11950*/  VIADD R10, R4, 0x282 ;  /* 0x00000282040a7836 */ /* 0x000fe40000000000 */
[----:B------:R-:W-:Y:S01]  /*11960*/  IMAD.MOV.U32 R11, RZ, RZ, 0x40000040 ;  /* 0x40000040ff0b7424 */ /* 0x000fe200078e00ff */
[----:B------:R-:W-:Y:S02]  /*11970*/  WARPGROUP.DEPBAR.LE gsb0, 0x0 ;  /* 0x00008000000079c5 */ /* 0x000fe40000010000 */
[----:B------:R-:W-:-:S06]  /*11980*/  WARPGROUP.ARRIVE ;  /* 0x00000000000079c5 */ /* 0x000fcc0000000000 */
[----:B------:R-:W-:Y:S01]  /*11990*/  HGMMA.64x16x16.F32 R48, gdesc[UR4], RZ, !UPT, gsb0 ;  /* 0x00200000043079f0 */ /* 0x000fe2000c0008ff */
[----:B------:R-:W-:Y:S01]  /*119a0*/  UIADD3 UR4, UR24, 0x2, URZ ;  /* 0x0000000218047890 */ /* 0x000fe2000fffe03f */
[----:B------:R-:W-:Y:S01]  /*119b0*/  R2UR UR6, R8 ;  /* 0x00000000080672ca */ /* 0x000fe200000e0000 */
[----:B------:R-:W-:Y:S01]  /*119c0*/  UMOV UR5, UR27 ;  /* 0x0000001b00057c82 */ /* 0x000fe20008000000 */
[----:B------:R-:W-:Y:S01]  /*119d0*/  R2UR UR7, R9 ;  /* 0x00000000090772ca */ /* 0x000fe200000e0000 */
[----:B------:R-:W-:Y:S02]  /*119e0*/  VIADD R8, R4, 0x4 ;  /* 0x0000000404087836 */ /* 0x000fe40000000000 */
[----:B------:R-:W-:Y:S01]  /*119f0*/  IMAD.MOV.U32 R9, RZ, RZ, 0x40000040 ;  /* 0x40000040ff097424 */ /* 0x000fe200078e00ff */
[----:B------:R-:W-:Y:S02]  /*11a00*/  UMOV UR28, UR4 ;  /* 0x00000004001c7c82 */ /* 0x000fe40008000000 */
[----:B------:R-:W-:Y:S01]  /*11a10*/  UMOV UR26, UR28 ;  /* 0x0000001c001a7c82 */ /* 0x000fe20008000000 */
[----:B------:R-:W-:Y:S01]  /*11a20*/  IMAD.U32 R12, RZ, RZ, UR28 ;  /* 0x0000001cff0c7e24 */ /* 0x000fe2000f8e00ff */
[----:B------:R-:W-:Y:S01]  /*11a30*/  UMOV UR20, UR26 ;  /* 0x0000001a00147c82 */ /* 0x000fe20008000000 */
[----:B------:R-:W-:-:S03]  /*11a40*/  UMOV UR4, UR26 ;  /* 0x0000001a00047c82 */ /* 0x000fc60008000000 */
[----:B------:R0:W-:Y:S01]  /*11a50*/  STL.64 [R1+0x40], R12 ;  /* 0x0000400c01007387 */ /* 0x0001e20000100a00 */
[----:B------:R-:W-:Y:S02]  /*11a60*/  WARPGROUP.DEPBAR.LE gsb0, 0x0 ;  /* 0x00008000000079c5 */ /* 0x000fe40000010000 */
[----:B------:R-:W-:-:S06]  /*11a70*/  WARPGROUP.ARRIVE ;  /* 0x00000000000079c5 */ /* 0x000fcc0000000000 */
[----:B------:R-:W-:Y:S01]  /*11a80*/  HGMMA.64x16x16.F32 R40, gdesc[UR8], RZ, !UPT, gsb0 ;  /* 0x00200000082879f0 */ /* 0x000fe2000c0008ff */
[----:B------:R-:W-:Y:S01]  /*11a90*/  UMOV UR8, UR26 ;  /* 0x0000001a00087c82 */ /* 0x000fe20008000000 */
[----:B------:R-:W-:Y:S01]  /*11aa0*/  UMOV UR9, UR27 ;  /* 0x0000001b00097c82 */ /* 0x000fe20008000000 */
[----:B------:R-:W-:Y:S02]  /*11ab0*/  WARPGROUP.DEPBAR.LE gsb0, 0x0 ;  /* 0x00008000000079c5 */ /* 0x000fe40000010000 */
[----:B------:R-:W-:-:S06]  /*11ac0*/  WARPGROUP.ARRIVE ;  /* 0x00000000000079c5 */ /* 0x000fcc0000000000 */
[----:B------:R-:W-:Y:S01]  /*11ad0*/  HGMMA.64x16x16.F32 R32, gdesc[UR12], RZ, !UPT, gsb0 ;  /* 0x002000000c2079f0 */ /* 0x000fe2000c0008ff */
[----:B------:R-:W-:Y:S01]  /*11ae0*/  R2UR UR14, R10 ;  /* 0x000000000a0e72ca */ /* 0x000fe200000e0000 */
[----:B------:R-:W-:Y:S01]  /*11af0*/  UMOV UR12, UR26 ;  /* 0x0000001a000c7c82 */ /* 0x000fe20008000000 */
[----:B------:R-:W-:Y:S01]  /*11b00*/  R2UR UR15, R11 ;  /* 0x000000000b0f72ca */ /* 0x000fe200000e0000 */
[----:B------:R-:W-:Y:S01]  /*11b10*/  UMOV UR13, UR27 ;  /* 0x0000001b000d7c82 */ /* 0x000fe20008000000 */
[----:B------:R-:W-:Y:S02]  /*11b20*/  VIADD R10, R4, 0x104 ;  /* 0x00000104040a7836 */ /* 0x000fe40000000000 */
[----:B------:R-:W-:Y:S01]  /*11b30*/  IMAD.MOV.U32 R11, RZ, RZ, 0x40000040 ;  /* 0x40000040ff0b7424 */ /* 0x000fe200078e00ff */
[----:B------:R-:W-:Y:S02]  /*11b40*/  WARPGROUP.DEPBAR.LE gsb0, 0x0 ;  /* 0x00008000000079c5 */ /* 0x000fe40000010000 */
[----:B------:R-:W-:-:S06]  /*11b50*/  WARPGROUP.ARRIVE ;  /* 0x00000000000079c5 */ /* 0x000fcc0000000000 */
[----:B------:R-:W-:Y:S01]  /*11b60*/  HGMMA.64x16x16.F32 R24, gdesc[UR16], RZ, !UPT, gsb0 ;  /* 0x00200000101879f0 */ /* 0x000fe2000c0008ff */
[----:B------:R-:W-:Y:S01]  /*11b70*/  R2UR UR18, R6 ;  /* 0x00000000061272ca */ /* 0x000fe200000e0000 */
[----:B------:R-:W-:Y:S01]  /*11b80*/  UMOV UR16, UR26 ;  /* 0x0000001a00107c82 */ /* 0x000fe20008000000 */
[----:B------:R-:W-:Y:S01]  /*11b90*/  R2UR UR19, R7 ;  /* 0x00000000071372ca */ /* 0x000fe200000e0000 */
[----:B------:R-:W-:Y:S01]  /*11ba0*/  UMOV UR17, UR27 ;  /* 0x0000001b00117c82 */ /* 0x000fe20008000000 */
[----:B------:R-:W-:Y:S02]  /*11bb0*/  IADD3 R6, R4, 0x202, RZ ;  /* 0x0000020204067810 */ /* 0x000fe40007ffe0ff */
[----:B------:R-:W-:Y:S02]  /*11bc0*/  MOV R7, 0x40000040 ;  /* 0x4000004000077802 */ /* 0x000fe40000000f00 */
[----:B------:R-:W-:Y:S01]  /*11bd0*/  R2UR UR10, R6 ;  /* 0x00000000060a72ca */ /* 0x000fe200000e0000 */
[----:B------:R-:W-:Y:S01]  /*11be0*/  VIADD R6, R4, 0x302 ;  /* 0x0000030204067836 */ /* 0x000fe20000000000 */
[----:B------:R-:W-:-:S02]  /*11bf0*/  R2UR UR11, R7 ;  /* 0x00000000070b72ca */ /* 0x000fc400000e0000 */
[----:B------:R-:W-:Y:S01]  /*11c00*/  MOV R7, 0x40000040 ;  /* 0x4000004000077802 */ /* 0x000fe20000000f00 */
[----:B------:R-:W-:Y:S02]  /*11c10*/  WARPGROUP.DEPBAR.LE gsb0, 0x0 ;  /* 0x00008000000079c5 */ /* 0x000fe40000010000 */
[----:B------:R-:W-:-:S06]  /*11c20*/  WARPGROUP.ARRIVE ;  /* 0x00000000000079c5 */ /* 0x000fcc0000000000 */
[----:B------:R-:W-:Y:S01]  /*11c30*/  HGMMA.64x16x16.F32 R72, gdesc[UR28], R72, gsb0 ;  /* 0x002000001c4879f0 */ /* 0x000fe20008000848 */
[----:B------:R-:W-:Y:S01]  /*11c40*/  R2UR UR30, R8 ;  /* 0x00000000081e72ca */ /* 0x000fe200000e0000 */
[----:B------:R-:W-:Y:S01]  /*11c50*/  UMOV UR29, 0x40000040 ;  /* 0x40000040001d7882 */ /* 0x000fe20000000000 */
[----:B------:R-:W-:Y:S01]  /*11c60*/  R2UR UR31, R9 ;  /* 0x00000000091f72ca */ /* 0x000fe200000e0000 */
[----:B------:R-:W-:Y:S02]  /*11c70*/  VIADD R8, R4, 0x184 ;  /* 0x0000018404087836 */ /* 0x000fe40000000000 */
[----:B------:R-:W-:Y:S02]  /*11c80*/  IMAD.MOV.U32 R9, RZ, RZ, 0x40000040 ;  /* 0x40000040ff097424 */ /* 0x000fe400078e00ff */
[----:B0-----:R-:W-:Y:S01]  /*11c90*/  IMAD.U32 R13, RZ, RZ, UR29 ;  /* 0x0000001dff0d7e24 */ /* 0x001fe2000f8e00ff */
[----:B------:R-:W-:Y:S02]  /*11ca0*/  WARPGROUP.DEPBAR.LE gsb0, 0x0 ;  /* 0x00008000000079c5 */ /* 0x000fe40000010000 */
[----:B------:R-:W-:-:S06]  /*11cb0*/  WARPGROUP.ARRIVE ;  /* 0x00000000000079c5 */ /* 0x000fcc0000000000 */
[----:B------:R-:W-:Y:S01]  /*11cc0*/  HGMMA.64x16x16.F32 R64, gdesc[UR16], R64, gsb0 ;  /* 0x00200000104079f0 */ /* 0x000fe20008000840 */
[----:B------:R-:W-:Y:S01]  /*11cd0*/  R2UR UR18, R6 ;  /* 0x00000000061272ca */ /* 0x000fe200000e0000 */
[----:B------:R-:W-:Y:S01]  /*11ce0*/  UMOV UR16, UR26 ;  /* 0x0000001a00107c82 */ /* 0x000fe20008000000 */
[----:B------:R-:W-:Y:S01]  /*11cf0*/  R2UR UR19, R7 ;  /* 0x00000000071372ca */ /* 0x000fe200000e0000 */
[----:B------:R-:W-:Y:S01]  /*11d00*/  UMOV UR17, UR27 ;  /* 0x0000001b00117c82 */ /* 0x000fe20008000000 */
[----:B------:R-:W-:Y:S01]  /*11d10*/  IMAD.MOV.U32 R7, RZ, RZ, 0x40000040 ;  /* 0x40000040ff077424 */ /* 0x000fe200078e00ff */
[----:B------:R-:W-:Y:S01]  /*11d20*/  IADD3 R6, R4, 0x84, RZ ;  /* 0x0000008404067810 */ /* 0x000fe20007ffe0ff */
[----:B------:R-:W-:Y:S01]  /*11d30*/  UMOV UR27, UR29 ;  /* 0x0000001d001b7c82 */ /* 0x000fe20008000000 */
[----:B------:R-:W-:Y:S02]  /*11d40*/  WARPGROUP.DEPBAR.LE gsb0, 0x0 ;  /* 0x00008000000079c5 */ /* 0x000fe40000010000 */
[----:B------:R-:W-:-:S06]  /*11d50*/  WARPGROUP.ARRIVE ;  /* 0x00000000000079c5 */ /* 0x000fcc0000000000 */
[----:B------:R-:W-:Y:S01]  /*11d60*/  HGMMA.64x16x16.F32 R56, gdesc[UR20], R56, gsb0 ;  /* 0x00200000143879f0 */ /* 0x000fe20008000838 */
[----:B------:R-:W-:Y:S01]  /*11d70*/  R2UR UR22, R10 ;  /* 0x000000000a1672ca */ /* 0x000fe200000e0000 */
[----:B------:R-:W-:Y:S01]  /*11d80*/  UMOV UR21, UR27 ;  /* 0x0000001b00157c82 */ /* 0x000fe20008000000 */
[----:B------:R-:W-:Y:S01]  /*11d90*/  R2UR UR23, R11 ;  /* 0x000000000b1772ca */ /* 0x000fe200000e0000 */
[----:B------:R-:W-:Y:S02]  /*11da0*/  VIADD R10, R4, 0x284 ;  /* 0x00000284040a7836 */ /* 0x000fe40000000000 */
[----:B------:R-:W-:Y:S01]  /*11db0*/  IMAD.MOV.U32 R11, RZ, RZ, 0x40000040 ;  /* 0x40000040ff0b7424 */ /* 0x000fe200078e00ff */
[----:B------:R-:W-:Y:S02]  /*11dc0*/  WARPGROUP.DEPBAR.LE gsb0, 0x0 ;  /* 0x00008000000079c5 */ /* 0x000fe40000010000 */
[----:B------:R-:W-:-:S06]  /*11dd0*/  WARPGROUP.ARRIVE ;  /* 0x00000000000079c5 */ /* 0x000fcc0000000000 */
[----:B------:R-:W-:Y:S01]  /*11de0*/  HGMMA.64x16x16.F32 R48, gdesc[UR4], R48, gsb0 ;  /* 0x00200000043079f0 */ /* 0x000fe20008000830 */
        /* <DEDUP_REMOVED lines=14> */
[----:B------:R-:W-:Y:S01]  /*11ed0*/  HGMMA.64x16x16.F32 R40, gdesc[UR8], R40, gsb0 ;  /* 0x00200000082879f0 */ /* 0x000fe20008000828 */
[----:B------:R-:W-:Y:S01]  /*11ee0*/  UMOV UR8, UR26 ;  /* 0x0000001a00087c82 */ /* 0x000fe20008000000 */
[----:B------:R-:W-:Y:S01]  /*11ef0*/  UMOV UR9, UR27 ;  /* 0x0000001b00097c82 */ /* 0x000fe20008000000 */
[----:B------:R-:W-:Y:S02]  /*11f00*/  WARPGROUP.DEPBAR.LE gsb0, 0x0 ;  /* 0x00008000000079c5 */ /* 0x000fe40000010000 */
[----:B------:R-:W-:-:S06]  /*11f10*/  WARPGROUP.ARRIVE ;  /* 0x00000000000079c5 */ /* 0x000fcc0000000000 */
[----:B------:R-:W-:Y:S01]  /*11f20*/  HGMMA.64x16x16.F32 R32, gdesc[UR12], R32, gsb0 ;  /* 0x002000000c2079f0 */ /* 0x000fe20008000820 */
        /* <DEDUP_REMOVED lines=8> */
[----:B------:R-:W-:Y:S01]  /*11fb0*/  HGMMA.64x16x16.F32 R24, gdesc[UR16], R24, gsb0 ;  /* 0x00200000101879f0 */ /* 0x000fe20008000818 */
        /* <DEDUP_REMOVED lines=255> */
[----:B------:R-:W-:Y:S01]  /*12fb0*/  R2UR UR54, R8 ;  /* 0x00000000083672ca */ /* 0x000fe200000e0000 */
[----:B------:R-:W-:Y:S01]  /*12fc0*/  UMOV UR20, UR26 ;  /* 0x0000001a00147c82 */ /* 0x000fe20008000000 */
[----:B------:R-:W-:Y:S01]  /*12fd0*/  UMOV UR4, UR26 ;  /* 0x0000001a00047c82 */ /* 0x000fe20008000000 */
[----:B------:R-:W-:Y:S01]  /*12fe0*/  R2UR UR55, R9 ;  /* 0x00000000093772ca */ /* 0x000fe200000e0000 */
[----:B------:R-:W-:-:S02]  /*12ff0*/  VIADD R8, R4, 0x506 ;  /* 0x0000050604087836 */ /* 0x000fc40000000000 */
[----:B------:R-:W-:Y:S02]  /*13000*/  IMAD.MOV.U32 R9, RZ, RZ, 0x40000040 ;  /* 0x40000040ff097424 */ /* 0x000fe400078e00ff */
[----:B------:R-:W-:-:S05]  /*13010*/  IMAD.U32 R12, RZ, RZ, UR28 ;  /* 0x0000001cff0c7e24 */ /* 0x000fca000f8e00ff */
        /* <DEDUP_REMOVED lines=30> */
[----:B------:R-:W-:Y:S03]  /*13200*/  HGMMA.64x16x16.F32 R72, gdesc[UR28], R72, gsb0 ;  /* 0x002000001c4879f0 */ /* 0x000fe60008000848 */
[----:B------:R-:W-:Y:S02]  /*13210*/  WARPGROUP.DEPBAR.LE gsb0, 0x0 ;  /* 0x00008000000079c5 */ /* 0x000fe40000010000 */
[----:B------:R-:W-:-:S06]  /*13220*/  WARPGROUP.ARRIVE ;  /* 0x00000000000079c5 */ /* 0x000fcc0000000000 */
[----:B------:R-:W-:Y:S01]  /*13230*/  HGMMA.64x16x16.F32 R64, gdesc[UR16], R64, gsb0 ;  /* 0x00200000104079f0 */ /* 0x000fe20008000840 */
[----:B------:R-:W-:Y:S01]  /*13240*/  R2UR UR18, R6 ;  /* 0x00000000061272ca */ /* 0x000fe200000e0000 */
[----:B------:R-:W-:Y:S01]  /*13250*/  UMOV UR16, UR26 ;  /* 0x0000001a00107c82 */ /* 0x000fe20008000000 */
[----:B------:R-:W-:Y:S01]  /*13260*/  R2UR UR19, R7 ;  /* 0x00000000071372ca */ /* 0x000fe200000e0000 */
[----:B------:R-:W-:Y:S01]  /*13270*/  UMOV UR17, UR27 ;  /* 0x0000001b00117c82 */ /* 0x000fe20008000000 */
[----:B------:R-:W-:Y:S01]  /*13280*/  VIADD R6, R4, 0x406 ;  /* 0x0000040604067836 */ /* 0x000fe20000000000 */
[----:B------:R-:W-:Y:S01]  /*13290*/  MOV R7, 0x40000040 ;  /* 0x4000004000077802 */ /* 0x000fe20000000f00 */
        /* <DEDUP_REMOVED lines=8> */
[----:B------:R-:W-:-:S03]  /*13320*/  IMAD.MOV.U32 R9, RZ, RZ, 0x40000040 ;  /* 0x40000040ff097424 */ /* 0x000fc600078e00ff */
[----:B------:R-:W-:Y:S01]  /*13330*/  R2UR UR50, R8 ;  /* 0x00000000083272ca */ /* 0x000fe200000e0000 */
[----:B------:R-:W-:Y:S01]  /*13340*/  VIADD R8, R4, 0x880 ;  /* 0x0000088004087836 */ /* 0x000fe20000000000 */
[----:B------:R-:W-:Y:S01]  /*13350*/  R2UR UR51, R9 ;  /* 0x00000000093372ca */ /* 0x000fe200000e0000 */
[----:B------:R-:W-:Y:S01]  /*13360*/  IMAD.MOV.U32 R9, RZ, RZ, 0x40000040 ;  /* 0x40000040ff097424 */ /* 0x000fe200078e00ff */
        /* <DEDUP_REMOVED lines=19> */
[----:B------:R-:W-:Y:S02]  /*134a0*/  R2UR UR6, R6 ;  /* 0x00000000060672ca */ /* 0x000fe400000e0000 */
[----:B------:R-:W-:Y:S01]  /*134b0*/  R2UR UR7, R7 ;  /* 0x00000000070772ca */ /* 0x000fe200000e0000 */
[----:B------:R-:W-:Y:S01]  /*134c0*/  IMAD.MOV.U32 R7, RZ, RZ, 0x40000040 ;  /* 0x40000040ff077424 */ /* 0x000fe200078e00ff */
[----:B------:R-:W-:Y:S01]  /*134d0*/  IADD3 R6, R4, 0x686, RZ ;  /* 0x0000068604067810 */ /* 0x000fe20007ffe0ff */
        /* <DEDUP_REMOVED lines=8> */
[----:B------:R-:W-:-:S04]  /*13560*/  IADD3 R10, R4, 0x606, RZ ;  /* 0x00000606040a7810 */ /* 0x000fc80007ffe0ff */
[----:B------:R-:W-:Y:S01]  /*13570*/  R2UR UR10, R10 ;  /* 0x000000000a0a72ca */ /* 0x000fe200000e0000 */
[----:B------:R-:W-:Y:S01]  /*13580*/  VIADD R10, R4, 0x800 ;  /* 0x00000800040a7836 */ /* 0x000fe20000000000 */
[----:B------:R-:W-:Y:S01]  /*13590*/  R2UR UR11, R11 ;  /* 0x000000000b0b72ca */ /* 0x000fe200000e0000 */
[----:B------:R-:W-:Y:S01]  /*135a0*/  IMAD.MOV.U32 R11, RZ, RZ, 0x40000040 ;  /* 0x40000040ff0b7424 */ /* 0x000fe200078e00ff */
        /* <DEDUP_REMOVED lines=194> */
[----:B------:R-:W-:Y:S02]  /*141d0*/  ULDC UR8, c[0x0][0x9d8] ;  /* 0x0002760000087ab9 */ /* 0x000fe40000000800 */
        /* <DEDUP_REMOVED lines=20> */
[----:B------:R-:W-:Y:S03]  /*14320*/  HGMMA.64x16x16.F32 R72, gdesc[UR36], R72, gsb0 ;  /* 0x00200000244879f0 */ /* 0x000fe60008000848 */
[----:B------:R-:W-:Y:S02]  /*14330*/  WARPGROUP.DEPBAR.LE gsb0, 0x0 ;  /* 0x00008000000079c5 */ /* 0x000fe40000010000 */
[----:B------:R-:W-:Y:S01]  /*14340*/  WARPGROUP.ARRIVE ;  /* 0x00000000000079c5 */ /* 0x000fe20000000000 */
[----:B------:R-:W-:Y:S01]  /*14350*/  FMUL.FTZ R9, R72, UR8 ;  /* 0x0000000848097c20 */ /* 0x000fe20008410000 */
[----:B------:R-:W-:Y:S01]  /*14360*/  FMUL.FTZ R10, R73, UR8 ;  /* 0x00000008490a7c20 */ /* 0x000fe20008410000 */
[----:B------:R-:W-:Y:S01]  /*14370*/  FMUL.FTZ R8, R74, UR8 ;  /* 0x000000084a087c20 */ /* 0x000fe20008410000 */
[----:B------:R-:W-:Y:S01]  /*14380*/  FMUL.FTZ R11, R76, UR8 ;  /* 0x000000084c0b7c20 */ /* 0x000fe20008410000 */
[----:B0-----:R-:W-:Y:S01]  /*14390*/  FMUL.FTZ R12, R75, UR8 ;  /* 0x000000084b0c7c20 */ /* 0x001fe20008410000 */
[----:B------:R-:W-:Y:S01]  /*143a0*/  HGMMA.64x16x16.F32 R64, gdesc[UR4], R64, gsb0 ;  /* 0x00200000044079f0 */ /* 0x000fe20008000840 */
[----:B------:R-:W-:Y:S01]  /*143b0*/  R2UR UR6, R6 ;  /* 0x00000000060672ca */ /* 0x000fe200000e0000 */
[----:B------:R-:W-:Y:S01]  /*143c0*/  UMOV UR4, UR36 ;  /* 0x0000002400047c82 */ /* 0x000fe20008000000 */
[----:B------:R-:W-:Y:S01]  /*143d0*/  R2UR UR7, R7 ;  /* 0x00000000070772ca */ /* 0x000fe200000e0000 */
[----:B------:R-:W-:Y:S01]  /*143e0*/  UMOV UR5, UR37 ;  /* 0x0000002500057c82 */ /* 0x000fe20008000000 */
[----:B------:R-:W-:Y:S01]  /*143f0*/  VIADD R6, R4, 0x886 ;  /* 0x0000088604067836 */ /* 0x000fe20000000000 */
[----:B------:R-:W0:Y:S01]  /*14400*/  MUFU.TANH R9, R9 ;  /* 0x0000000900097308 */ /* 0x000e220000002400 */
[----:B------:R-:W-:-:S02]  /*14410*/  IMAD.MOV.U32 R7, RZ, RZ, 0x40000040 ;  /* 0x40000040ff077424 */ /* 0x000fc400078e00ff */
[----:B------:R-:W-:Y:S01]  /*14420*/  FMUL.FTZ R13, R77, UR8 ;  /* 0x000000084d0d7c20 */ /* 0x000fe20008410000 */
[----:B------:R-:W-:Y:S01]  /*14430*/  FMUL.FTZ R20, R78, UR8 ;  /* 0x000000084e147c20 */ /* 0x000fe20008410000 */
[----:B------:R-:W-:Y:S01]  /*14440*/  FMUL.FTZ R14, R79, UR8 ;  /* 0x000000084f0e7c20 */ /* 0x000fe20008410000 */
[----:B------:R-:W-:Y:S02]  /*14450*/  IMAD.MOV.U32 R79, RZ, RZ, R119 ;  /* 0x000000ffff4f7224 */ /* 0x000fe400078e0077 */
[----:B------:R-:W1:Y:S08]  /*14460*/  MUFU.TANH R10, R10 ;  /* 0x0000000a000a7308 */ /* 0x000e700000002400 */
[----:B------:R-:W2:Y:S08]  /*14470*/  MUFU.TANH R11, R11 ;  /* 0x0000000b000b7308 */ /* 0x000eb00000002400 */
[----:B------:R-:W3:Y:S08]  /*14480*/  MUFU.TANH R13, R13 ;  /* 0x0000000d000d7308 */ /* 0x000ef00000002400 */
[----:B------:R-:W4:Y:S08]  /*14490*/  MUFU.TANH R8, R8 ;  /* 0x0000000800087308 */ /* 0x000f300000002400 */
        /* <DEDUP_REMOVED lines=9> */
[----:B------:R-:W-:Y:S01]  /*14530*/  R2UR UR6, R6 ;  /* 0x00000000060672ca */ /* 0x000fe200000e0000 */
[----:B------:R-:W-:Y:S01]  /*14540*/  UMOV UR4, UR36 ;  /* 0x0000002400047c82 */ /* 0x000fe20008000000 */
[----:B------:R-:W-:Y:S01]  /*14550*/  R2UR UR7, R7 ;  /* 0x00000000070772ca */ /* 0x000fe200000e0000 */
[----:B------:R-:W-:Y:S01]  /*14560*/  UMOV UR5, UR37 ;  /* 0x0000002500057c82 */ /* 0x000fe20008000000 */
[----:B------:R-:W-:Y:S01]  /*14570*/  IMAD.MOV.U32 R7, RZ, RZ, 0x40000040 ;  /* 0x40000040ff077424 */ /* 0x000fe200078e00ff */
[----:B------:R-:W-:Y:S01]  /*14580*/  IADD3 R6, R4, 0x906, RZ ;  /* 0x0000090604067810 */ /* 0x000fe20007ffe0ff */
[----:B------:R-:W4:Y:S01]  /*14590*/  MUFU.TANH R15, R15 ;  /* 0x0000000f000f7308 */ /* 0x000f220000002400 */
[----:B------:R-:W-:Y:S01]  /*145a0*/  FMUL.FTZ R66, R67, UR8 ;  /* 0x0000000843427c20 */ /* 0x000fe20008410000 */
[----:B------:R-:W-:Y:S01]  /*145b0*/  FMUL.FTZ R65, R69, UR8 ;  /* 0x0000000845417c20 */ /* 0x000fe20008410000 */
[----:B------:R-:W-:Y:S01]  /*145c0*/  FMUL.FTZ R70, R70, UR8 ;  /* 0x0000000846467c20 */ /* 0x000fe20008410000 */
[----:B------:R-:W-:-:S04]  /*145d0*/  FMUL.FTZ R71, R71, UR8 ;  /* 0x0000000847477c20 */ /* 0x000fc80008410000 */
[----:B------:R-:W4:Y:S08]  /*145e0*/  MUFU.TANH R21, R21 ;  /* 0x0000001500157308 */ /* 0x000f300000002400 */
[----:B------:R-:W4:Y:S08]  /*145f0*/  MUFU.TANH R20, R20 ;  /* 0x0000001400147308 */ /* 0x000f300000002400 */
[----:B------:R-:W4:Y:S08]  /*14600*/  MUFU.TANH R64, R64 ;  /* 0x0000004000407308 */ /* 0x000f300000002400 */
[----:B------:R-:W4:Y:S08]  /*14610*/  MUFU.TANH R14, R14 ;  /* 0x0000000e000e7308 */ /* 0x000f300000002400 */
[----:B------:R-:W4:Y:S01]  /*14620*/  MUFU.TANH R65, R65 ;  /* 0x0000004100417308 */ /* 0x000f220000002400 */
[----:B------:R-:W-:-:S02]  /*14630*/  WARPGROUP.DEPBAR.LE gsb0, 0x0 ;  /* 0x00008000000079c5 */ /* 0x000fc40000010000 */
[----:B------:R-:W-:Y:S01]  /*14640*/  WARPGROUP.ARRIVE ;  /* 0x00000000000079c5 */ /* 0x000fe20000000000 */
[----:B0-----:R-:W-:Y:S01]  /*14650*/  FMUL.FTZ R5, R59, UR8 ;  /* 0x000000083b057c20 */ /* 0x001fe20008410000 */
        /* <DEDUP_REMOVED lines=9> */
[C---:B------:R-:W-:Y:S01]  /*146f0*/  VIADD R6, R4.reuse, 0x986 ;  /* 0x0000098604067836 */ /* 0x040fe20000000000 */
[----:B------:R-:W-:Y:S01]  /*14700*/  IADD3 R4, R4, 0xa06, RZ ;  /* 0x00000a0604047810 */ /* 0x000fe20007ffe0ff */
[----:B------:R-:W-:Y:S01]  /*14710*/  IMAD.MOV.U32 R7, RZ, RZ, 0x40000040 ;  /* 0x40000040ff077424 */ /* 0x000fe200078e00ff */
[----:B------:R-:W-:Y:S01]  /*14720*/  MUFU.TANH R73, R58 ;  /* 0x0000003a00497308 */ /* 0x000fe20000002400 */
[----:B------:R-:W-:Y:S01]  /*14730*/  FMUL.FTZ R69, R60, UR8 ;  /* 0x000000083c457c20 */ /* 0x000fe20008410000 */
[----:B------:R-:W-:Y:S01]  /*14740*/  FMUL.FTZ R62, R62, UR8 ;  /* 0x000000083e3e7c20 */ /* 0x000fe20008410000 */
[----:B------:R-:W-:Y:S01]  /*14750*/  FMUL.FTZ R59, R61, UR8 ;  /* 0x000000083d3b7c20 */ /* 0x000fe20008410000 */
[----:B------:R-:W-:-:S04]  /*14760*/  FMUL.FTZ R63, R63, UR8 ;  /* 0x000000083f3f7c20 */ /* 0x000fc80008410000 */
[----:B------:R-:W4:Y:S08]  /*14770*/  MUFU.TANH R67, R67 ;  /* 0x0000004300437308 */ /* 0x000f300000002400 */
[----:B------:R-:W4:Y:S08]  /*14780*/  MUFU.TANH R66, R66 ;  /* 0x0000004200427308 */ /* 0x000f300000002400 */
[----:B------:R-:W4:Y:S08]  /*14790*/  MUFU.TANH R57, R57 ;  /* 0x0000003900397308 */ /* 0x000f300000002400 */
[----:B------:R-:W-:Y:S08]  /*147a0*/  MUFU.TANH R61, R62 ;  /* 0x0000003e003d7308 */ /* 0x000ff00000002400 */
[----:B------:R-:W4:Y:S01]  /*147b0*/  MUFU.TANH R70, R70 ;  /* 0x0000004600467308 */ /* 0x000f220000002400 */
[----:B------:R-:W-:-:S02]  /*147c0*/  WARPGROUP.DEPBAR.LE gsb0, 0x0 ;  /* 0x00008000000079c5 */ /* 0x000fc40000010000 */
[----:B------:R-:W-:Y:S01]  /*147d0*/  WARPGROUP.ARRIVE ;  /* 0x00000000000079c5 */ /* 0x000fe20000000000 */
[----:B0-----:R-:W-:Y:S01]  /*147e0*/  FMUL.FTZ R5, R50, UR8 ;  /* 0x0000000832057c20 */ /* 0x001fe20008410000 */
[----:B------:R-:W-:-:S03]  /*147f0*/  FMUL.FTZ R54, R54, UR8 ;  /* 0x0000000836367c20 */ /* 0x000fc60008410000 */
[----:B------:R-:W0:Y:S01]  /*14800*/  MUFU.TANH R69, R69 ;  /* 0x0000004500457308 */ /* 0x000e220000002400 */
[----:B------:R-:W-:Y:S01]  /*14810*/  FMUL.FTZ R48, R48, UR8 ;  /* 0x0000000830307c20 */ /* 0x000fe20008410000 */
[----:B------:R-:W-:Y:S01]  /*14820*/  FMUL.FTZ R49, R49, UR8 ;  /* 0x0000000831317c20 */ /* 0x000fe20008410000 */
[----:B------:R-:W-:Y:S01]  /*14830*/  HGMMA.64x16x16.F32 R40, gdesc[UR4], R40, gsb0 ;  /* 0x00200000042879f0 */ /* 0x000fe20008000828 */
[----:B------:R-:W-:Y:S01]  /*14840*/  R2UR UR6, R6 ;  /* 0x00000000060672ca */ /* 0x000fe200000e0000 */
[----:B------:R-:W-:Y:S01]  /*14850*/  UMOV UR4, UR36 ;  /* 0x0000002400047c82 */ /* 0x000fe20008000000 */
[----:B------:R-:W-:Y:S01]  /*14860*/  R2UR UR7, R7 ;  /* 0x00000000070772ca */ /* 0x000fe200000e0000 */
[----:B------:R-:W-:Y:S01]  /*14870*/  UMOV UR5, UR37 ;  /* 0x0000002500057c82 */ /* 0x000fe20008000000 */
[----:B------:R1:W-:Y:S01]  /*14880*/  MUFU.TANH R75, R5 ;  /* 0x00000005004b7308 */ /* 0x0003e20000002400 */
[----:B------:R-:W-:Y:S01]  /*14890*/  FMUL.FTZ R52, R52, UR8 ;  /* 0x0000000834347c20 */ /* 0x000fe20008410000 */
[----:B------:R-:W-:Y:S01]  /*148a0*/  FMUL.FTZ R50, R51, UR8 ;  /* 0x0000000833327c20 */ /* 0x000fe20008410000 */
[----:B------:R-:W-:Y:S01]  /*148b0*/  FMUL.FTZ R51, R53, UR8 ;  /* 0x0000000835337c20 */ /* 0x000fe20008410000 */
[----:B------:R-:W-:-:S04]  /*148c0*/  FMUL.FTZ R55, R55, UR8 ;  /* 0x0000000837377c20 */ /* 0x000fc80008410000 */
[----:B------:R2:W-:Y:S01]  /*148d0*/  MUFU.TANH R77, R54 ;  /* 0x00000036004d7308 */ /* 0x0005e20000002400 */
[----:B-1----:R-:W-:-:S05]  /*148e0*/  IADD3 R5, R156, 0x70, -R220 ;  /* 0x000000709c057810 */ /* 0x002fca0007ffe8dc */
[----:B------:R-:W-:Y:S02]  /*148f0*/  IMAD R6, R154, -0x70, R5 ;  /* 0xffffff909a067824 */ /* 0x000fe400078e0205 */
[----:B------:R-:W-:Y:S01]  /*14900*/  IMAD.MOV.U32 R5, RZ, RZ, 0x40000040 ;  /* 0x40000040ff057424 */ /* 0x000fe200078e00ff */
[----:B------:R-:W1:Y:S02]  /*14910*/  MUFU.TANH R71, R71 ;  /* 0x0000004700477308 */ /* 0x000e640000002400 */
[C---:B------:R-:W-:Y:S02]  /*14920*/  ISETP.GT.AND P4, PT, R6.reuse, RZ, PT ;  /* 0x000000ff0600720c */ /* 0x040fe40003f84270 */
[C---:B------:R-:W-:Y:S02]  /*14930*/  ISETP.GT.AND P2, PT, R6.reuse, 0x1, PT ;  /* 0x000000010600780c */ /* 0x040fe40003f44270 */
[----:B------:R-:W-:Y:S02]  /*14940*/  ISETP.GT.AND P3, PT, R6, 0x8, PT ;  /* 0x000000080600780c */ /* 0x000fe40003f64270 */
[----:B--2---:R-:W-:Y:S01]  /*14950*/  FSEL R54, R9, -INF , P4 ;  /* 0xff80000009367808 */ /* 0x004fe20002000000 */
[----:B------:R-:W2:Y:S01]  /*14960*/  MUFU.TANH R59, R59 ;  /* 0x0000003b003b7308 */ /* 0x000ea20000002400 */
[----:B------:R-:W-:-:S02]  /*14970*/  FSEL R9, R10, -INF , P2 ;  /* 0xff8000000a097808 */ /* 0x000fc40001000000 */
[----:B------:R-:W-:Y:S02]  /*14980*/  FSEL R56, R11, -INF , P3 ;  /* 0xff8000000b387808 */ /* 0x000fe40001800000 */
[----:B------:R-:W-:Y:S02]  /*14990*/  ISETP.GT.AND P6, PT, R6, 0x9, PT ;  /* 0x000000090600780c */ /* 0x000fe40003fc4270 */
[----:B------:R-:W-:Y:S01]  /*149a0*/  FMNMX.FTZ R11, R54, R9, !PT ;  /* 0x00000009360b7209 */ /* 0x000fe20007810000 */
[----:B------:R-:W2:Y:S01]  /*149b0*/  MUFU.TANH R48, R48 ;  /* 0x0000003000307308 */ /* 0x000ea20000002400 */
[----:B------:R-:W-:Y:S02]  /*149c0*/  ISETP.GT.AND P5, PT, R6, 0x10, PT ;  /* 0x000000100600780c */ /* 0x000fe40003fa4270 */
[----:B---3--:R-:W-:Y:S02]  /*149d0*/  FSEL R58, R13, -INF , P6 ;  /* 0xff8000000d3a7808 */ /* 0x008fe40003000000 */
[----:B------:R-:W-:-:S02]  /*149e0*/  FMNMX.FTZ R11, R56, R11, !PT ;  /* 0x0000000b380b7209 */ /* 0x000fc40007810000 */
[----:B----4-:R-:W-:Y:S01]  /*149f0*/  FSEL R8, R8, -INF , P4 ;  /* 0xff80000008087808 */ /* 0x010fe20002000000 */
[----:B------:R-:W3:Y:S01]  /*14a00*/  MUFU.TANH R49, R49 ;  /* 0x0000003100317308 */ /* 0x000ee20000002400 */
[----:B------:R-:W-:Y:S02]  /*14a10*/  ISETP.GT.AND P4, PT, R6, 0x11, PT ;  /* 0x000000110600780c */ /* 0x000fe40003f84270 */
[----:B------:R-:W-:Y:S01]  /*14a20*/  FSEL R60, R15, -INF , P5 ;  /* 0xff8000000f3c7808 */ /* 0x000fe20002800000 */
[----:B------:R-:W-:Y:S02]  /*14a30*/  WARPGROUP.DEPBAR.LE gsb0, 0x0 ;  /* 0x00008000000079c5 */ /* 0x000fe40000010000 */
[----:B------:R-:W-:Y:S01]  /*14a40*/  WARPGROUP.ARRIVE ;  /* 0x00000000000079c5 */ /* 0x000fe20000000000 */
[----:B------:R-:W-:Y:S01]  /*14a50*/  FMNMX.FTZ R11, R58, R11, !PT ;  /* 0x0000000b3a0b7209 */ /* 0x000fe20007810000 */
[----:B------:R-:W-:Y:S01]  /*14a60*/  FMUL.FTZ R53, R40, UR8 ;  /* 0x0000000828357c20 */ /* 0x000fe20008410000 */
[----:B------:R-:W-:Y:S01]  /*14a70*/  FSEL R7, R12, -INF , P2 ;  /* 0xff8000000c077808 */ /* 0x000fe20001000000 */
[----:B------:R-:W-:Y:S01]  /*14a80*/  FMUL.FTZ R42, R42, UR8 ;  /* 0x000000082a2a7c20 */ /* 0x000fe20008410000 */
[----:B------:R-:W-:Y:S01]  /*14a90*/  ISETP.GT.AND P2, PT, R6, 0x18, PT ;  /* 0x000000180600780c */ /* 0x000fe20003f44270 */
[----:B------:R-:W-:Y:S01]  /*14aa0*/  HGMMA.64x16x16.F32 R32, gdesc[UR4], R32, gsb0 ;  /* 0x00200000042079f0 */ /* 0x000fe20008000820 */
[----:B------:R-:W-:Y:S01]  /*14ab0*/  R2UR UR6, R4 ;  /* 0x00000000040672ca */ /* 0x000fe200000e0000 */
[----:B------:R-:W-:Y:S01]  /*14ac0*/  UMOV UR4, UR36 ;  /* 0x0000002400047c82 */ /* 0x000fe20008000000 */
[----:B------:R-:W-:Y:S01]  /*14ad0*/  R2UR UR7, R5 ;  /* 0x00000000050772ca */ /* 0x000fe200000e0000 */
[----:B------:R-:W-:Y:S01]  /*14ae0*/  UMOV UR5, UR37 ;  /* 0x0000002500057c82 */ /* 0x000fe20008000000 */
[----:B------:R-:W-:Y:S01]  /*14af0*/  FSEL R62, R21, -INF , P4 ;  /* 0xff800000153e7808 */ /* 0x000fe20002000000 */
[----:B------:R-:W4:Y:S01]  /*14b00*/  MUFU.TANH R52, R52 ;  /* 0x0000003400347308 */ /* 0x000f220000002400 */
[----:B------:R-:W-:Y:S01]  /*14b10*/  FMNMX.FTZ R13, R60, R11, !PT ;  /* 0x0000000b3c0d7209 */ /* 0x000fe20007810000 */
[----:B------:R-:W-:Y:S01]  /*14b20*/  FMUL.FTZ R41, R41, UR8 ;  /* 0x0000000829297c20 */ /* 0x000fe20008410000 */
[----:B------:R-:W-:Y:S01]  /*14b30*/  FSEL R10, R20, -INF , P3 ;  /* 0xff800000140a7808 */ /* 0x000fe20001800000 */
[----:B------:R-:W-:Y:S01]  /*14b40*/  FMUL.FTZ R44, R44, UR8 ;  /* 0x000000082c2c7c20 */ /* 0x000fe20008410000 */
[----:B------:R-:W-:Y:S01]  /*14b50*/  ISETP.GT.AND P3, PT, R6, 0x19, PT ;  /* 0x000000190600780c */ /* 0x000fe20003f64270 */
[----:B------:R-:W-:Y:S01]  /*14b60*/  FMUL.FTZ R45, R45, UR8 ;  /* 0x000000082d2d7c20 */ /* 0x000fe20008410000 */
[----:B------:R-:W-:Y:S01]  /*14b70*/  FSEL R64, R64, -INF , P2 ;  /* 0xff80000040407808 */ /* 0x000fe20001000000 */
[----:B------:R-:W-:Y:S01]  /*14b80*/  MUFU.TANH R63, R63 ;  /* 0x0000003f003f7308 */ /* 0x000fe20000002400 */
[----:B------:R-:W-:Y:S01]  /*14b90*/  FMNMX.FTZ R13, R62, R13, !PT ;  /* 0x0000000d3e0d7209 */ /* 0x000fe20007810000 */
[----:B------:R-:W-:Y:S01]  /*14ba0*/  FMUL.FTZ R46, R46, UR8 ;  /* 0x000000082e2e7c20 */ /* 0x000fe20008410000 */
[----:B------:R-:W-:Y:S01]  /*14bb0*/  FSEL R12, R14, -INF , P6 ;  /* 0xff8000000e0c7808 */ /* 0x000fe20003000000 */
[----:B------:R-:W-:Y:S01]  /*14bc0*/  FMUL.FTZ R43, R43, UR8 ;  /* 0x000000082b2b7c20 */ /* 0x000fe20008410000 */
[----:B------:R-:W-:Y:S01]  /*14bd0*/  ISETP.GT.AND P6, PT, R6, 0x20, PT ;  /* 0x000000200600780c */ /* 0x000fe20003fc4270 */
[----:B------:R-:W-:Y:S01]  /*14be0*/  FMUL.FTZ R47, R47, UR8 ;  /* 0x000000082f2f7c20 */ /* 0x000fe20008410000 */
[----:B------:R-:W-:Y:S01]  /*14bf0*/  FSEL R68, R65, -INF , P3 ;  /* 0xff80000041447808 */ /* 0x000fe20001800000 */
[----:B------:R1:W-:Y:S01]  /*14c00*/  MUFU.TANH R78, R42 ;  /* 0x0000002a004e7308 */ /* 0x0003e20000002400 */
[----:B------:R-:W-:-:S02]  /*14c10*/  FMNMX.FTZ R13, R64, R13, !PT ;  /* 0x0000000d400d7209 */ /* 0x000fc40007810000 */
[----:B------:R-:W-:Y:S02]  /*14c20*/  FSEL R14, R72, -INF , P5 ;  /* 0xff800000480e7808 */ /* 0x000fe40002800000 */
[----:B------:R-:W-:Y:S02]  /*14c30*/  ISETP.GT.AND P5, PT, R6, 0x21, PT ;  /* 0x000000210600780c */ /* 0x000fe40003fa4270 */
[----:B------:R-:W-:Y:S01]  /*14c40*/  FSEL R72, R67, -INF , P6 ;  /* 0xff80000043487808 */ /* 0x000fe20003000000 */
[----:B------:R-:W4:Y:S01]  /*14c50*/  MUFU.TANH R51, R51 ;  /* 0x0000003300337308 */ /* 0x000f220000002400 */
[----:B------:R-:W-:Y:S01]  /*14c60*/  FMNMX.FTZ R13, R68, R13, !PT ;  /* 0x0000000d440d7209 */ /* 0x000fe20007810000 */
[----:B------:R-:W-:Y:S01]  /*14c70*/  IMAD.MOV.U32 R67, RZ, RZ, R119 ;  /* 0x000000ffff437224 */ /* 0x000fe200078e0077 */
[----:B------:R-:W-:Y:S02]  /*14c80*/  FSEL R20, R66, -INF , P4 ;  /* 0xff80000042147808 */ /* 0x000fe40002000000 */
[----:B------:R-:W-:-:S02]  /*14c90*/  ISETP.GT.AND P4, PT, R6, 0x28, PT ;  /* 0x000000280600780c */ /* 0x000fc40003f84270 */
[----:B------:R-:W-:Y:S01]  /*14ca0*/  FSEL R76, R57, -INF , P5 ;  /* 0xff800000394c7808 */ /* 0x000fe20002800000 */
[----:B------:R-:W4:Y:S01]  /*14cb0*/  MUFU.TANH R53, R53 ;  /* 0x0000003500357308 */ /* 0x000f220000002400 */
[----:B------:R-:W-:Y:S02]  /*14cc0*/  FMNMX.FTZ R15, R72, R13, !PT ;  /* 0x0000000d480f7209 */ /* 0x000fe40007810000 */
[----:B------:R-:W-:Y:S02]  /*14cd0*/  FSEL R40, R70, -INF , P2 ;  /* 0xff80000046287808 */ /* 0x000fe40001000000 */
[----:B------:R-:W-:Y:S02]  /*14ce0*/  ISETP.GT.AND P2, PT, R6, 0x29, PT ;  /* 0x000000290600780c */ /* 0x000fe40003f44270 */
[----:B0-----:R-:W-:Y:S01]  /*14cf0*/  FSEL R80, R69, -INF , P4 ;  /* 0xff80000045507808 */ /* 0x001fe20002000000 */
[----:B------:R-:W0:Y:S01]  /*14d00*/  MUFU.TANH R50, R50 ;  /* 0x0000003200327308 */ /* 0x000e220000002400 */
[----:B------:R-:W-:-:S02]  /*14d10*/  FMNMX.FTZ R15, R76, R15, !PT ;  /* 0x0000000f4c0f7209 */ /* 0x000fc40007810000 */
[----:B-1----:R-:W-:Y:S01]  /*14d20*/  FSEL R42, R71, -INF , P3 ;  /* 0xff800000472a7808 */ /* 0x002fe20001800000 */
[--C-:B------:R-:W-:Y:S01]  /*14d30*/  IMAD.MOV.U32 R71, RZ, RZ, R119.reuse ;  /* 0x000000ffff477224 */ /* 0x100fe200078e0077 */
[----:B------:R-:W-:Y:S01]  /*14d40*/  ISETP.GT.AND P3, PT, R6, 0x30, PT ;  /* 0x000000300600780c */ /* 0x000fe20003f64270 */
[----:B------:R-:W-:Y:S02]  /*14d50*/  WARPGROUP.DEPBAR.LE gsb0, 0x0 ;  /* 0x00008000000079c5 */ /* 0x000fe40000010000 */
[----:B------:R-:W-:Y:S01]  /*14d60*/  WARPGROUP.ARRIVE ;  /* 0x00000000000079c5 */ /* 0x000fe20000000000 */
[----:B--2---:R-:W-:Y:S01]  /*14d70*/  FSEL R82, R59, -INF , P2 ;  /* 0xff8000003b527808 */ /* 0x004fe20001000000 */
[----:B------:R-:W-:Y:S01]  /*14d80*/  FMUL.FTZ R5, R32, UR8 ;  /* 0x0000000820057c20 */ /* 0x000fe20008410000 */
[----:B------:R-:W-:Y:S01]  /*14d90*/  FMNMX.FTZ R15, R80, R15, !PT ;  /* 0x0000000f500f7209 */ /* 0x000fe20007810000 */
[----:B------:R1:W-:Y:S01]  /*14da0*/  MUFU.TANH R96, R44 ;  /* 0x0000002c00607308 */ /* 0x0003e20000002400 */
[----:B------:R-:W-:Y:S01]  /*14db0*/  FSEL R32, R73, -INF , P6 ;  /* 0xff80000049207808 */ /* 0x000fe20003000000 */
[----:B------:R-:W-:Y:S01]  /*14dc0*/  HGMMA.64x16x16.F32 R24, gdesc[UR4], R24, gsb0 ;  /* 0x00200000041879f0 */ /* 0x000fe20008000818 */
[----:B------:R-:W-:Y:S01]  /*14dd0*/  ISETP.GT.AND P6, PT, R6, 0x31, PT ;  /* 0x000000310600780c */ /* 0x000fe20003fc4270 */
[----:B------:R-:W-:Y:S01]  /*14de0*/  FMUL.FTZ R11, R34, UR8 ;  /* 0x00000008220b7c20 */ /* 0x000fe20008410000 */
[----:B------:R-:W-:Y:S01]  /*14df0*/  FSEL R84, R48, -INF , P3 ;  /* 0xff80000030547808 */ /* 0x000fe20001800000 */
[----:B------:R-:W-:Y:S01]  /*14e00*/  FMUL.FTZ R33, R33, UR8 ;  /* 0x0000000821217c20 */ /* 0x000fe20008410000 */
[----:B------:R-:W-:Y:S01]  /*14e10*/  FMNMX.FTZ R15, R82, R15, !PT ;  /* 0x0000000f520f7209 */ /* 0x000fe20007810000 */
[----:B------:R-:W2:Y:S01]  /*14e20*/  MUFU.TANH R41, R41 ;  /* 0x0000002900297308 */ /* 0x000ea20000002400 */
[----:B-1----:R-:W-:Y:S01]  /*14e30*/  FSEL R44, R74, -INF , P5 ;  /* 0xff8000004a2c7808 */ /* 0x002fe20002800000 */
[----:B------:R-:W-:Y:S01]  /*14e40*/  FMUL.FTZ R13, R36, UR8 ;  /* 0x00000008240d7c20 */ /* 0x000fe20008410000 */
[----:B------:R-:W-:Y:S01]  /*14e50*/  ISETP.GT.AND P5, PT, R6, 0x38, PT ;  /* 0x000000380600780c */ /* 0x000fe20003fa4270 */
[----:B------:R-:W-:Y:S01]  /*14e60*/  FMUL.FTZ R37, R37, UR8 ;  /* 0x0000000825257c20 */ /* 0x000fe20008410000 */
[----:B---3--:R-:W-:Y:S01]  /*14e70*/  FSEL R86, R49, -INF , P6 ;  /* 0xff80000031567808 */ /* 0x008fe20003000000 */
[----:B------:R-:W-:Y:S01]  /*14e80*/  FMUL.FTZ R35, R35, UR8 ;  /* 0x0000000823237c20 */ /* 0x000fe20008410000 */
[----:B------:R-:W-:Y:S01]  /*14e90*/  FMNMX.FTZ R21, R84, R15, !PT ;  /* 0x0000000f54157209 */ /* 0x000fe20007810000 */
[----:B------:R-:W1:Y:S01]  /*14ea0*/  MUFU.TANH R55, R55 ;  /* 0x0000003700377308 */ /* 0x000e620000002400 */
[----:B------:R-:W-:Y:S01]  /*14eb0*/  FSEL R34, R61, -INF , P4 ;  /* 0xff8000003d227808 */ /* 0x000fe20002000000 */
[----:B------:R-:W-:Y:S01]  /*14ec0*/  FMUL.FTZ R15, R38, UR8 ;  /* 0x00000008260f7c20 */ /* 0x000fe20008410000 */
[----:B------:R-:W-:Y:S01]  /*14ed0*/  ISETP.GT.AND P4, PT, R6, 0x39, PT ;  /* 0x000000390600780c */ /* 0x000fe20003f84270 */
[----:B------:R-:W-:Y:S01]  /*14ee0*/  ULDC UR4, c[0x0][0x988] ;  /* 0x0002620000047ab9 */ /* 0x000fe20000000800 */
[----:B----4-:R-:W-:Y:S01]  /*14ef0*/  FSEL R88, R52, -INF , P5 ;  /* 0xff80000034587808 */ /* 0x010fe20002800000 */
[----:B------:R-:W-:Y:S01]  /*14f00*/  FMUL.FTZ R39, R39, UR8 ;  /* 0x0000000827277c20 */ /* 0x000fe20008410000 */
[----:B------:R-:W-:Y:S01]  /*14f10*/  FMNMX.FTZ R21, R86, R21, !PT ;  /* 0x0000001556157209 */ /* 0x000fe20007810000 */
[----:B------:R3:W-:Y:S01]  /*14f20*/  MUFU.TANH R4, R46 ;  /* 0x0000002e00047308 */ /* 0x0007e20000002400 */
[----:B------:R-:W-:Y:S01]  /*14f30*/  FSEL R90, R51, -INF , P4 ;  /* 0xff800000335a7808 */ /* 0x000fe20002000000 */
[--C-:B------:R-:W-:Y:S01]  /*14f40*/  IMAD.MOV.U32 R59, RZ, RZ, R119.reuse ;  /* 0x000000ffff3b7224 */ /* 0x100fe200078e0077 */
[----:B------:R-:W-:Y:S01]  /*14f50*/  FMNMX.FTZ R49, R88, R21, !PT ;  /* 0x0000001558317209 */ /* 0x000fe20007810000 */
[--C-:B------:R-:W-:Y:S01]  /*14f60*/  IMAD.MOV.U32 R51, RZ, RZ, R119.reuse ;  /* 0x000000ffff337224 */ /* 0x100fe200078e0077 */
[----:B------:R-:W-:Y:S01]  /*14f70*/  FSEL R36, R75, -INF , P3 ;  /* 0xff8000004b247808 */ /* 0x000fe20001800000 */
[--C-:B------:R-:W-:Y:S01]  /*14f80*/  IMAD.MOV.U32 R75, RZ, RZ, R119.reuse ;  /* 0x000000ffff4b7224 */ /* 0x100fe200078e0077 */
[C---:B------:R-:W-:Y:S01]  /*14f90*/  ISETP.GT.AND P3, PT, R6.reuse, 0x41, PT ;  /* 0x000000410600780c */ /* 0x040fe20003f64270 */
[----:B------:R-:W4:Y:S01]  /*14fa0*/  MUFU.TANH R45, R45 ;  /* 0x0000002d002d7308 */ /* 0x000f220000002400 */
[----:B---3--:R-:W-:Y:S01]  /*14fb0*/  FSEL R46, R63, -INF , P2 ;  /* 0xff8000003f2e7808 */ /* 0x008fe20001000000 */
[----:B------:R-:W-:Y:S01]  /*14fc0*/  IMAD.MOV.U32 R63, RZ, RZ, R119 ;  /* 0x000000ffff3f7224 */ /* 0x000fe200078e0077 */
[----:B------:R-:W-:-:S02]  /*14fd0*/  ISETP.GT.AND P2, PT, R6, 0x40, PT ;  /* 0x000000400600780c */ /* 0x000fc40003f44270 */
[----:B------:R-:W-:Y:S02]  /*14fe0*/  FMNMX.FTZ R49, R90, R49, !PT ;  /* 0x000000315a317209 */ /* 0x000fe40007810000 */
[----:B------:R-:W-:Y:S01]  /*14ff0*/  FSEL R92, R53, -INF , P2 ;  /* 0xff800000355c7808 */ /* 0x000fe20001000000 */
[----:B------:R-:W3:Y:S01]  /*15000*/  MUFU.TANH R43, R43 ;  /* 0x0000002b002b7308 */ /* 0x000ee20000002400 */
[----:B0-----:R-:W-:Y:S02]  /*15010*/  FSEL R48, R50, -INF , P6 ;  /* 0xff80000032307808 */ /* 0x001fe40003000000 */
[----:B------:R-:W-:Y:S02]  /*15020*/  ISETP.GT.AND P6, PT, R6, 0x48, PT ;  /* 0x000000480600780c */ /* 0x000fe40003fc4270 */
[----:B--2---:R-:W-:Y:S02]  /*15030*/  FSEL R94, R41, -INF , P3 ;  /* 0xff800000295e7808 */ /* 0x004fe40001800000 */
[----:B------:R-:W-:Y:S01]  /*15040*/  FMNMX.FTZ R49, R92, R49, !PT ;  /* 0x000000315c317209 */ /* 0x000fe20007810000 */
[----:B------:R-:W0:Y:S01]  /*15050*/  MUFU.TANH R5, R5 ;  /* 0x0000000500057308 */ /* 0x000e220000002400 */
[----:B------:R-:W-:-:S02]  /*15060*/  FSEL R50, R77, -INF , P5 ;  /* 0xff8000004d327808 */ /* 0x000fc40002800000 */
[----:B------:R-:W-:Y:S02]  /*15070*/  ISETP.GT.AND P5, PT, R6, 0x49, PT ;  /* 0x000000490600780c */ /* 0x000fe40003fa4270 */
[----:B------:R-:W-:Y:S01]  /*15080*/  FSEL R96, R96, -INF , P6 ;  /* 0xff80000060607808 */ /* 0x000fe20003000000 */
[----:B------:R-:W-:Y:S02]  /*15090*/  WARPGROUP.DEPBAR.LE gsb0, 0x0 ;  /* 0x00008000000079c5 */ /* 0x000fe40000010000 */
[----:B------:R-:W2:Y:S01]  /*150a0*/  MUFU.TANH R33, R33 ;  /* 0x0000002100217308 */ /* 0x000ea20000002400 */
[----:B------:R-:W-:Y:S01]  /*150b0*/  FMNMX.FTZ R49, R94, R49, !PT ;  /* 0x000000315e317209 */ /* 0x000fe20007810000 */
[----:B------:R-:W-:Y:S01]  /*150c0*/  FMUL.FTZ R21, R24, UR8 ;  /* 0x0000000818157c20 */ /* 0x000fe20008410000 */
[----:B-1----:R-:W-:Y:S01]  /*150d0*/  FSEL R38, R55, -INF , P4 ;  /* 0xff80000037267808 */ /* 0x002fe20002000000 */
[----:B------:R-:W-:Y:S01]  /*150e0*/  FMUL.FTZ R25, R25, UR8 ;  /* 0x0000000819197c20 */ /* 0x000fe20008410000 */
[----:B------:R-:W-:Y:S01]  /*150f0*/  ISETP.GT.AND P4, PT, R6, 0x50, PT ;  /* 0x000000500600780c */ /* 0x000fe20003f84270 */
[----:B------:R-:W-:Y:S01]  /*15100*/  FMUL.FTZ R41, R28, UR8 ;  /* 0x000000081c297c20 */ /* 0x000fe20008410000 */
[----:B----4-:R-:W-:Y:S01]  /*15110*/  FSEL R98, R45, -INF , P5 ;  /* 0xff8000002d627808 */ /* 0x010fe20002800000 */
[----:B------:R-:W1:Y:S01]  /*15120*/  MUFU.TANH R13, R13 ;  /* 0x0000000d000d7308 */ /* 0x000e620000002400 */
[----:B------:R-:W-:Y:S01]  /*15130*/  FMNMX.FTZ R49, R96, R49, !PT ;  /* 0x0000003160317209 */ /* 0x000fe20007810000 */
[----:B------:R-:W-:Y:S01]  /*15140*/  FMUL.FTZ R29, R29, UR8 ;  /* 0x000000081d1d7c20 */ /* 0x000fe20008410000 */
[----:B---3--:R-:W-:Y:S01]  /*15150*/  FSEL R52, R43, -INF , P3 ;  /* 0xff8000002b347808 */ /* 0x008fe20001800000 */
[----:B------:R-:W-:Y:S01]  /*15160*/  FMUL.FTZ R26, R26, UR8 ;  /* 0x000000081a1a7c20 */ /* 0x000fe20008410000 */
[----:B------:R-:W-:Y:S01]  /*15170*/  ISETP.GT.AND P3, PT, R6, 0x51, PT ;  /* 0x000000510600780c */ /* 0x000fe20003f64270 */
[----:B------:R-:W-:Y:S01]  /*15180*/  FMUL.FTZ R27, R27, UR8 ;  /* 0x000000081b1b7c20 */ /* 0x000fe20008410000 */
[----:B0-----:R-:W-:Y:S01]  /*15190*/  FSEL R100, R5, -INF , P4 ;  /* 0xff80000005647808 */ /* 0x001fe20002000000 */
[----:B------:R-:W0:Y:S01]  /*151a0*/  MUFU.TANH R47, R47 ;  /* 0x0000002f002f7308 */ /* 0x000e220000002400 */
[----:B------:R-:W-:Y:S01]  /*151b0*/  FMNMX.FTZ R49, R98, R49, !PT ;  /* 0x0000003162317209 */ /* 0x000fe20007810000 */
[----:B------:R-:W-:Y:S01]  /*151c0*/  IMAD.U32 R5, RZ, RZ, UR4 ;  /* 0x00000004ff057e24 */ /* 0x000fe2000f8e00ff */
[----:B------:R-:W-:Y:S01]  /*151d0*/  FSEL R24, R78, -INF , P2 ;  /* 0xff8000004e187808 */ /* 0x000fe20001000000 */
[----:B------:R-:W-:Y:S01]  /*151e0*/  FMUL.FTZ R30, R30, UR8 ;  /* 0x000000081e1e7c20 */ /* 0x000fe20008410000 */
[----:B------:R-:W-:Y:S01]  /*151f0*/  ISETP.GT.AND P2, PT, R6, 0x58, PT ;  /* 0x000000580600780c */ /* 0x000fe20003f44270 */
[----:B------:R-:W-:Y:S01]  /*15200*/  FMUL.FTZ R31, R31, UR8 ;  /* 0x000000081f1f7c20 */ /* 0x000fe20008410000 */
[----:B--2---:R-:W-:Y:S01]  /*15210*/  FSEL R102, R33, -INF , P3 ;  /* 0xff80000021667808 */ /* 0x004fe20001800000 */
[----:B------:R-:W2:Y:S01]  /*15220*/  MUFU.TANH R37, R37 ;  /* 0x0000002500257308 */ /* 0x000ea20000002400 */
[----:B------:R-:W-:Y:S01]  /*15230*/  FMNMX.FTZ R49, R100, R49, !PT ;  /* 0x0000003164317209 */ /* 0x000fe20007810000 */
[----:B------:R-:W-:Y:S01]  /*15240*/  IMAD.MOV.U32 R55, RZ, RZ, R119 ;  /* 0x000000ffff377224 */ /* 0x000fe200078e0077 */
[----:B------:R-:W-:-:S02]  /*15250*/  FSEL R28, R4, -INF , P6 ;  /* 0xff800000041c7808 */ /* 0x000fc40003000000 */
[----:B------:R-:W-:Y:S02]  /*15260*/  ISETP.GT.AND P6, PT, R6, 0x59, PT ;  /* 0x000000590600780c */ /* 0x000fe40003fc4270 */
[----:B-1----:R-:W-:Y:S01]  /*15270*/  FSEL R104, R13, -INF , P2 ;  /* 0xff8000000d687808 */ /* 0x002fe20001000000 */
[----:B------:R-:W1:Y:S01]  /*15280*/  MUFU.TANH R11, R11 ;  /* 0x0000000b000b7308 */ /* 0x000e620000002400 */
[----:B------:R-:W-:Y:S02]  /*15290*/  FMNMX.FTZ R49, R102, R49, !PT ;  /* 0x0000003166317209 */ /* 0x000fe40007810000 */
[----:B0-----:R-:W-:Y:S01]  /*152a0*/  FSEL R66, R47, -INF , P5 ;  /* 0xff8000002f427808 */ /* 0x001fe20002800000 */
[----:B------:R-:W-:Y:S01]  /*152b0*/  IMAD.MOV.U32 R47, RZ, RZ, R119 ;  /* 0x000000ffff2f7224 */ /* 0x000fe200078e0077 */
[----:B------:R-:W-:Y:S02]  /*152c0*/  ISETP.GT.AND P5, PT, R6, 0x60, PT ;  /* 0x000000600600780c */ /* 0x000fe40003fa4270 */
[----:B------:R-:W-:Y:S01]  /*152d0*/  FMNMX.FTZ R49, R104, R49, !PT ;  /* 0x0000003168317209 */ /* 0x000fe20007810000 */
[----:B------:R-:W0:Y:S01]  /*152e0*/  MUFU.TANH R21, R21 ;  /* 0x0000001500157308 */ /* 0x000e220000002400 */
[----:B--2---:R-:W-:-:S02]  /*152f0*/  FSEL R106, R37, -INF , P6 ;  /* 0xff800000256a7808 */ /* 0x004fc40003000000 */
[----:B------:R-:W-:Y:S02]  /*15300*/  MOV R77, R119 ;  /* 0x00000077004d7202 */ /* 0x000fe40000000f00 */
[----:B------:R-:W-:Y:S02]  /*15310*/  FMNMX.FTZ R49, R106, R49, !PT ;  /* 0x000000316a317209 */ /* 0x000fe40007810000 */
[-C--:B------:R-:W-:Y:S01]  /*15320*/  MOV R73, R119.reuse ;  /* 0x0000007700497202 */ /* 0x080fe20000000f00 */
[----:B------:R-:W2:Y:S01]  /*15330*/  MUFU.TANH R35, R35 ;  /* 0x0000002300237308 */ /* 0x000ea20000002400 */
[----:B-1----:R-:W-:Y:S02]  /*15340*/  FSEL R70, R11, -INF , P4 ;  /* 0xff8000000b467808 */ /* 0x002fe40002000000 */
[----:B------:R-:W-:Y:S02]  /*15350*/  ISETP.GT.AND P4, PT, R6, 0x61, PT ;  /* 0x000000610600780c */ /* 0x000fe40003f84270 */
[----:B------:R-:W-:-:S02]  /*15360*/  MOV R69, R119 ;  /* 0x0000007700457202 */ /* 0x000fc40000000f00 */
[-C--:B------:R-:W-:Y:S01]  /*15370*/  MOV R65, R119.reuse ;  /* 0x0000007700417202 */ /* 0x080fe20000000f00 */
[----:B------:R-:W1:Y:S01]  /*15380*/  MUFU.TANH R25, R25 ;  /* 0x0000001900197308 */ /* 0x000e620000002400 */
[----:B0-----:R-:W-:Y:S02]  /*15390*/  FSEL R108, R21, -INF , P5 ;  /* 0xff800000156c7808 */ /* 0x001fe40002800000 */
[----:B------:R-:W-:Y:S02]  /*153a0*/  MOV R61, R119 ;  /* 0x00000077003d7202 */ /* 0x000fe40000000f00 */
[----:B------:R-:W-:Y:S02]  /*153b0*/  FMNMX.FTZ R49, R108, R49, !PT ;  /* 0x000000316c317209 */ /* 0x000fe40007810000 */
[----:B------:R-:W-:Y:S01]  /*153c0*/  MOV R57, R119 ;  /* 0x0000007700397202 */ /* 0x000fe20000000f00 */
[----:B------:R-:W0:Y:S01]  /*153d0*/  MUFU.TANH R15, R15 ;  /* 0x0000000f000f7308 */ /* 0x000e220000002400 */
[----:B--2---:R-:W-:-:S02]  /*153e0*/  FSEL R74, R35, -INF , P3 ;  /* 0xff800000234a7808 */ /* 0x004fc40001800000 */
[----:B------:R-:W-:Y:S02]  /*153f0*/  ISETP.GT.AND P3, PT, R6, 0x68, PT ;  /* 0x000000680600780c */ /* 0x000fe40003f64270 */
[----:B------:R-:W-:-:S03]  /*15400*/  MOV R53, R119 ;  /* 0x0000007700357202 */ /* 0x000fc60000000f00 */
[----:B------:R-:W2:Y:S01]  /*15410*/  MUFU.TANH R41, R41 ;  /* 0x0000002900297308 */ /* 0x000ea20000002400 */
[----:B-1----:R-:W-:-:S04]  /*15420*/  FSEL R110, R25, -INF , P4 ;  /* 0xff800000196e7808 */ /* 0x002fc80002000000 */
[----:B------:R-:W-:-:S03]  /*15430*/  FMNMX.FTZ R49, R110, R49, !PT ;  /* 0x000000316e317209 */ /* 0x000fc60007810000 */
[----:B------:R-:W1:Y:S01]  /*15440*/  MUFU.TANH R29, R29 ;  /* 0x0000001d001d7308 */ /* 0x000e620000002400 */
[----:B0-----:R-:W-:Y:S02]  /*15450*/  FSEL R78, R15, -INF , P2 ;  /* 0xff8000000f4e7808 */ /* 0x001fe40001000000 */
[----:B------:R-:W-:-:S05]  /*15460*/  ISETP.GT.AND P2, PT, R6, 0x69, PT ;  /* 0x000000690600780c */ /* 0x000fca0003f44270 */
[----:B------:R-:W0:Y:S01]  /*15470*/  MUFU.TANH R39, R39 ;  /* 0x0000002700277308 */ /* 0x000e220000002400 */
[----:B--2---:R-:W-:-:S04]  /*15480*/  FSEL R112, R41, -INF , P3 ;  /* 0xff80000029707808 */ /* 0x004fc80001800000 */
[----:B------:R-:W-:-:S03]  /*15490*/  FMNMX.FTZ R49, R112, R49, !PT ;  /* 0x0000003170317209 */ /* 0x000fc60007810000 */
[----:B------:R0:W2:Y:S01]  /*154a0*/  MUFU.TANH R6, R26 ;  /* 0x0000001a00067308 */ /* 0x0000a20000002400 */
[----:B-1----:R-:W-:-:S04]  /*154b0*/  FSEL R114, R29, -INF , P2 ;  /* 0xff8000001d727808 */ /* 0x002fc80001000000 */
[----:B------:R-:W-:-:S03]  /*154c0*/  FMNMX.FTZ R49, R114, R49, !PT ;  /* 0x0000003172317209 */ /* 0x000fc60007810000 */
[----:B------:R-:W1:Y:S01]  /*154d0*/  MUFU.TANH R27, R27 ;  /* 0x0000001b001b7308 */ /* 0x000e620000002400 */
[----:B0-----:R-:W-:Y:S01]  /*154e0*/  FSEL R26, R39, -INF , P6 ;  /* 0xff800000271a7808 */ /* 0x001fe20003000000 */
[----:B------:R-:W0:Y:S06]  /*154f0*/  SHFL.BFLY PT, R4, R49, 0x2, 0x1f ;  /* 0x0c401f0031047f89 */ /* 0x000e2c00000e0000 */
[----:B------:R2:W3:Y:S08]  /*15500*/  MUFU.TANH R29, R30 ;  /* 0x0000001e001d7308 */ /* 0x0004f00000002400 */
[----:B------:R-:W4:Y:S01]  /*15510*/  MUFU.TANH R31, R31 ;  /* 0x0000001f001f7308 */ /* 0x000f220000002400 */
[----:B--2---:R-:W-:-:S02]  /*15520*/  FSEL R30, R6, -INF , P5 ;  /* 0xff800000061e7808 */ /* 0x004fc40002800000 */
[----:B0-----:R-:W-:Y:S02]  /*15530*/  FMNMX.FTZ R13, R49, R4, !PT ;  /* 0x00000004310d7209 */ /* 0x001fe40007810000 */
[----:B------:R-:W-:-:S03]  /*15540*/  MOV R49, R119 ;  /* 0x0000007700317202 */ /* 0x000fc60000000f00 */
[----:B------:R-:W0:Y:S02]  /*15550*/  SHFL.BFLY PT, R4, R13, 0x1, 0x1f ;  /* 0x0c201f000d047f89 */ /* 0x000e2400000e0000 */
[----:B0-----:R-:W-:-:S04]  /*15560*/  FMNMX.FTZ R4, R13, R4, !PT ;  /* 0x000000040d047209 */ /* 0x001fc80007810000 */
[C---:B------:R-:W-:Y:S01]  /*15570*/  FSETP.NEU.FTZ.AND P0, PT, R4.reuse, -INF , PT ;  /* 0xff8000000400780b */ /* 0x040fe20003f1d000 */
[----:B------:R-:W-:-:S05]  /*15580*/  FMUL.FTZ R11, R4, R5 ;  /* 0x00000005040b7220 */ /* 0x000fca0000410000 */
[----:B------:R-:W-:Y:S02]  /*15590*/  FSEL R11, R11, RZ, P0 ;  /* 0x000000ff0b0b7208 */ /* 0x000fe40000000000 */
[----:B------:R-:W-:-:S03]  /*155a0*/  ISETP.NE.AND P0, PT, R3, RZ, PT ;  /* 0x000000ff0300720c */ /* 0x000fc60003f05270 */
[--C-:B------:R-:W-:Y:S01]  /*155b0*/  FFMA.FTZ R3, R9, R5, -R11.reuse ;  /* 0x0000000509037223 */ /* 0x100fe2000001080b */
[----:B------:R-:W-:Y:S01]  /*155c0*/  FMNMX.FTZ R9, R8, R7, !PT ;  /* 0x0000000708097209 */ /* 0x000fe20007810000 */
[-CC-:B------:R-:W-:Y:S01]  /*155d0*/  FFMA.FTZ R200, R54, R5.reuse, -R11.reuse ;  /* 0x0000000536c87223 */ /* 0x180fe2000001080b */
[----:B-1----:R-:W-:Y:S01]  /*155e0*/  FSEL R54, R27, -INF , P4 ;  /* 0xff8000001b367808 */ /* 0x002fe20002000000 */
[--C-:B------:R-:W-:Y:S01]  /*155f0*/  FFMA.FTZ R202, R56, R5, -R11.reuse ;  /* 0x0000000538ca7223 */ /* 0x100fe2000001080b */
[----:B------:R-:W-:Y:S01]  /*15600*/  FMNMX.FTZ R9, R10, R9, !PT ;  /* 0x000000090a097209 */ /* 0x000fe20007810000 */
[--C-:B------:R-:W-:Y:S01]  /*15610*/  FFMA.FTZ R58, R58, R5, -R11.reuse ;  /* 0x000000053a3a7223 */ /* 0x100fe2000001080b */
[----:B---3--:R-:W-:Y:S01]  /*15620*/  FSEL R56, R29, -INF , P3 ;  /* 0xff8000001d387808 */ /* 0x008fe20001800000 */
[----:B------:R-:W-:Y:S01]  /*15630*/  MUFU.EX2 R200, R200 ;  /* 0x000000c800c87308 */ /* 0x000fe20000000800 */
[----:B------:R-:W-:Y:S01]  /*15640*/  FMNMX.FTZ R9, R12, R9, !PT ;  /* 0x000000090c097209 */ /* 0x000fe20007810000 */
[-CC-:B------:R-:W-:Y:S01]  /*15650*/  FFMA.FTZ R196, R60, R5.reuse, -R11.reuse ;  /* 0x000000053cc47223 */ /* 0x180fe2000001080b */
[-CC-:B------:R-:W-:Y:S01]  /*15660*/  FFMA.FTZ R62, R62, R5.reuse, -R11.reuse ;  /* 0x000000053e3e7223 */ /* 0x180fe2000001080b */
[--C-:B------:R-:W-:Y:S01]  /*15670*/  FFMA.FTZ R198, R64, R5, -R11.reuse ;  /* 0x0000000540c67223 */ /* 0x100fe2000001080b */
[----:B------:R-:W-:Y:S01]  /*15680*/  FMNMX.FTZ R9, R14, R9, !PT ;  /* 0x000000090e097209 */ /* 0x000fe20007810000 */
[-CC-:B------:R-:W-:Y:S01]  /*15690*/  FFMA.FTZ R68, R68, R5.reuse, -R11.reuse ;  /* 0x0000000544447223 */ /* 0x180fe2000001080b */
[--C-:B------:R-:W-:Y:S01]  /*156a0*/  FFMA.FTZ R192, R72, R5, -R11.reuse ;  /* 0x0000000548c07223 */ /* 0x100fe2000001080b */
[----:B------:R-:W0:Y:S01]  /*156b0*/  MUFU.EX2 R3, R3 ;  /* 0x0000000300037308 */ /* 0x000e220000000800 */
[----:B------:R-:W-:Y:S01]  /*156c0*/  FMNMX.FTZ R13, R20, R9, !PT ;  /* 0x00000009140d7209 */ /* 0x000fe20007810000 */
[-CC-:B------:R-:W-:Y:S01]  /*156d0*/  FFMA.FTZ R76, R76, R5.reuse, -R11.reuse ;  /* 0x000000054c4c7223 */ /* 0x180fe2000001080b */
[-CC-:B------:R-:W-:Y:S01]  /*156e0*/  FFMA.FTZ R194, R80, R5.reuse, -R11.reuse ;  /* 0x0000000550c27223 */ /* 0x180fe2000001080b */
[--C-:B------:R-:W-:Y:S01]  /*156f0*/  FFMA.FTZ R82, R82, R5, -R11.reuse ;  /* 0x0000000552527223 */ /* 0x100fe2000001080b */
[----:B------:R-:W-:Y:S01]  /*15700*/  FMNMX.FTZ R13, R40, R13, !PT ;  /* 0x0000000d280d7209 */ /* 0x000fe20007810000 */
[-CC-:B------:R-:W-:Y:S01]  /*15710*/  FFMA.FTZ R188, R84, R5.reuse, -R11.reuse ;  /* 0x0000000554bc7223 */ /* 0x180fe2000001080b */
[--C-:B------:R-:W-:Y:S01]  /*15720*/  FFMA.FTZ R27, R86, R5, -R11.reuse ;  /* 0x00000005561b7223 */ /* 0x100fe2000001080b */
[----:B------:R4:W-:Y:S01]  /*15730*/  MUFU.EX2 R9, R58 ;  /* 0x0000003a00097308 */ /* 0x0009e20000000800 */
[----:B------:R-:W-:Y:S01]  /*15740*/  FMNMX.FTZ R13, R42, R13, !PT ;  /* 0x0000000d2a0d7209 */ /* 0x000fe20007810000 */
[-CC-:B------:R-:W-:Y:S01]  /*15750*/  FFMA.FTZ R190, R88, R5.reuse, -R11.reuse ;  /* 0x0000000558be7223 */ /* 0x180fe2000001080b */
[-CC-:B------:R-:W-:Y:S01]  /*15760*/  FFMA.FTZ R29, R90, R5.reuse, -R11.reuse ;  /* 0x000000055a1d7223 */ /* 0x180fe2000001080b */
[--C-:B------:R-:W-:Y:S01]  /*15770*/  FFMA.FTZ R184, R92, R5, -R11.reuse ;  /* 0x000000055cb87223 */ /* 0x100fe2000001080b */
[----:B------:R-:W-:Y:S01]  /*15780*/  FMNMX.FTZ R13, R32, R13, !PT ;  /* 0x0000000d200d7209 */ /* 0x000fe20007810000 */
[-CC-:B------:R-:W-:Y:S01]  /*15790*/  FFMA.FTZ R186, R96, R5.reuse, -R11.reuse ;  /* 0x0000000560ba7223 */ /* 0x180fe2000001080b */
[--C-:B------:R-:W-:Y:S01]  /*157a0*/  FFMA.FTZ R180, R100, R5, -R11.reuse ;  /* 0x0000000564b47223 */ /* 0x100fe2000001080b */
[----:B------:R-:W1:Y:S01]  /*157b0*/  MUFU.EX2 R202, R202 ;  /* 0x000000ca00ca7308 */ /* 0x000e620000000800 */
[----:B------:R-:W-:Y:S01]  /*157c0*/  FMNMX.FTZ R15, R44, R13, !PT ;  /* 0x0000000d2c0f7209 */ /* 0x000fe20007810000 */
[-CC-:B------:R-:W-:Y:S01]  /*157d0*/  FFMA.FTZ R182, R104, R5.reuse, -R11.reuse ;  /* 0x0000000568b67223 */ /* 0x180fe2000001080b */
[----:B----4-:R-:W-:Y:S01]  /*157e0*/  FSEL R58, R31, -INF , P2 ;  /* 0xff8000001f3a7808 */ /* 0x010fe20001000000 */
[--C-:B------:R-:W-:Y:S01]  /*157f0*/  FFMA.FTZ R31, R94, R5, -R11.reuse ;  /* 0x000000055e1f7223 */ /* 0x100fe2000001080b */
[----:B------:R-:W-:Y:S01]  /*15800*/  FMNMX.FTZ R15, R34, R15, !PT ;  /* 0x0000000f220f7209 */ /* 0x000fe20007810000 */
[-CC-:B------:R-:W-:Y:S01]  /*15810*/  FFMA.FTZ R37, R106, R5.reuse, -R11.reuse ;  /* 0x000000056a257223 */ /* 0x180fe2000001080b */
[--C-:B------:R-:W-:Y:S01]  /*15820*/  FFMA.FTZ R176, R108, R5, -R11.reuse ;  /* 0x000000056cb07223 */ /* 0x100fe2000001080b */
[----:B------:R-:W2:Y:S01]  /*15830*/  MUFU.EX2 R196, R196 ;  /* 0x000000c400c47308 */ /* 0x000ea20000000800 */
[----:B------:R-:W-:Y:S01]  /*15840*/  FMNMX.FTZ R15, R46, R15, !PT ;  /* 0x0000000f2e0f7209 */ /* 0x000fe20007810000 */
[-CC-:B------:R-:W-:Y:S01]  /*15850*/  FFMA.FTZ R110, R110, R5.reuse, -R11.reuse ;  /* 0x000000056e6e7223 */ /* 0x180fe2000001080b */
[----:B------:R-:W-:Y:S01]  /*15860*/  FFMA.FTZ R178, R112, R5, -R11 ;  /* 0x0000000570b27223 */ /* 0x000fe2000001080b */
[--C-:B------:R-:W-:Y:S01]  /*15870*/  IMAD.MOV.U32 R112, RZ, RZ, R119.reuse ;  /* 0x000000ffff707224 */ /* 0x100fe200078e0077 */
[----:B------:R-:W-:Y:S01]  /*15880*/  FMNMX.FTZ R15, R36, R15, !PT ;  /* 0x0000000f240f7209 */ /* 0x000fe20007810000 */
[----:B------:R-:W-:-:S02]  /*15890*/  IMAD.MOV.U32 R108, RZ, RZ, R119 ;  /* 0x000000ffff6c7224 */ /* 0x000fc400078e0077 */
[----:B------:R-:W3:Y:S01]  /*158a0*/  MUFU.EX2 R13, R62 ;  /* 0x0000003e000d7308 */ /* 0x000ee20000000800 */
[----:B------:R-:W-:Y:S01]  /*158b0*/  FMNMX.FTZ R21, R48, R15, !PT ;  /* 0x0000000f30157209 */ /* 0x000fe20007810000 */
[--C-:B------:R-:W-:Y:S02]  /*158c0*/  IMAD.MOV.U32 R106, RZ, RZ, R119.reuse ;  /* 0x000000ffff6a7224 */ /* 0x100fe400078e0077 */
[--C-:B------:R-:W-:Y:S01]  /*158d0*/  IMAD.MOV.U32 R104, RZ, RZ, R119.reuse ;  /* 0x000000ffff687224 */ /* 0x100fe200078e0077 */
[----:B------:R-:W-:Y:S01]  /*158e0*/  FMNMX.FTZ R21, R50, R21, !PT ;  /* 0x0000001532157209 */ /* 0x000fe20007810000 */
[--C-:B------:R-:W-:Y:S02]  /*158f0*/  IMAD.MOV.U32 R100, RZ, RZ, R119.reuse ;  /* 0x000000ffff647224 */ /* 0x100fe400078e0077 */
[----:B------:R-:W4:Y:S01]  /*15900*/  MUFU.EX2 R198, R198 ;  /* 0x000000c600c67308 */ /* 0x000f220000000800 */
[----:B------:R-:W-:Y:S01]  /*15910*/  FMNMX.FTZ R21, R38, R21, !PT ;  /* 0x0000001526157209 */ /* 0x000fe20007810000 */
[----:B------:R-:W-:-:S02]  /*15920*/  IMAD.MOV.U32 R96, RZ, RZ, R119 ;  /* 0x000000ffff607224 */ /* 0x000fc400078e0077 */
[--C-:B------:R-:W-:Y:S01]  /*15930*/  IMAD.MOV.U32 R94, RZ, RZ, R119.reuse ;  /* 0x000000ffff5e7224 */ /* 0x100fe200078e0077 */
[----:B------:R-:W-:Y:S01]  /*15940*/  FMNMX.FTZ R21, R24, R21, !PT ;  /* 0x0000001518157209 */ /* 0x000fe20007810000 */
[--C-:B------:R-:W-:Y:S02]  /*15950*/  IMAD.MOV.U32 R92, RZ, RZ, R119.reuse ;  /* 0x000000ffff5c7224 */ /* 0x100fe400078e0077 */
[----:B------:R0:W4:Y:S01]  /*15960*/  MUFU.EX2 R15, R68 ;  /* 0x00000044000f7308 */ /* 0x0001220000000800 */
[----:B------:R-:W-:Y:S01]  /*15970*/  FMNMX.FTZ R25, R52, R21, !PT ;  /* 0x0000001534197209 */ /* 0x000fe20007810000 */
[--C-:B------:R-:W-:Y:S02]  /*15980*/  IMAD.MOV.U32 R90, RZ, RZ, R119.reuse ;  /* 0x000000ffff5a7224 */ /* 0x100fe400078e0077 */
[--C-:B------:R-:W-:Y:S01]  /*15990*/  IMAD.MOV.U32 R88, RZ, RZ, R119.reuse ;  /* 0x000000ffff587224 */ /* 0x100fe200078e0077 */
[----:B------:R-:W-:Y:S01]  /*159a0*/  FMNMX.FTZ R25, R28, R25, !PT ;  /* 0x000000191c197209 */ /* 0x000fe20007810000 */
[----:B------:R-:W-:-:S02]  /*159b0*/  IMAD.MOV.U32 R86, RZ, RZ, R119 ;  /* 0x000000ffff567224 */ /* 0x000fc400078e0077 */
[----:B------:R-:W-:Y:S01]  /*159c0*/  MUFU.EX2 R192, R192 ;  /* 0x000000c000c07308 */ /* 0x000fe20000000800 */
[----:B------:R-:W-:Y:S01]  /*159d0*/  FMNMX.FTZ R25, R66, R25, !PT ;  /* 0x0000001942197209 */ /* 0x000fe20007810000 */
[--C-:B------:R-:W-:Y:S02]  /*159e0*/  IMAD.MOV.U32 R84, RZ, RZ, R119.reuse ;  /* 0x000000ffff547224 */ /* 0x100fe400078e0077 */
[--C-:B------:R-:W-:Y:S01]  /*159f0*/  IMAD.MOV.U32 R80, RZ, RZ, R119.reuse ;  /* 0x000000ffff507224 */ /* 0x100fe200078e0077 */
[----:B------:R-:W-:Y:S01]  /*15a00*/  FMNMX.FTZ R25, R70, R25, !PT ;  /* 0x0000001946197209 */ /* 0x000fe20007810000 */
[--C-:B------:R-:W-:Y:S02]  /*15a10*/  IMAD.MOV.U32 R72, RZ, RZ, R119.reuse ;  /* 0x000000ffff487224 */ /* 0x100fe400078e0077 */
[----:B------:R1:W-:Y:S01]  /*15a20*/  MUFU.EX2 R21, R76 ;  /* 0x0000004c00157308 */ /* 0x0003e20000000800 */
[----:B------:R-:W-:Y:S01]  /*15a30*/  FMNMX.FTZ R33, R74, R25, !PT ;  /* 0x000000194a217209 */ /* 0x000fe20007810000 */
[----:B0-----:R-:W-:-:S02]  /*15a40*/  IMAD.MOV.U32 R68, RZ, RZ, R119 ;  /* 0x000000ffff447224 */ /* 0x001fc400078e0077 */
[--C-:B------:R-:W-:Y:S01]  /*15a50*/  IMAD.MOV.U32 R64, RZ, RZ, R119.reuse ;  /* 0x000000ffff407224 */ /* 0x100fe200078e0077 */
[----:B------:R-:W-:Y:S01]  /*15a60*/  FMNMX.FTZ R33, R78, R33, !PT ;  /* 0x000000214e217209 */ /* 0x000fe20007810000 */
[--C-:B------:R-:W-:Y:S02]  /*15a70*/  IMAD.MOV.U32 R62, RZ, RZ, R119.reuse ;  /* 0x000000ffff3e7224 */ /* 0x100fe400078e0077 */
[----:B------:R-:W-:Y:S01]  /*15a80*/  MUFU.EX2 R194, R194 ;  /* 0x000000c200c27308 */ /* 0x000fe20000000800 */
[----:B------:R-:W-:Y:S01]  /*15a90*/  FMNMX.FTZ R33, R26, R33, !PT ;  /* 0x000000211a217209 */ /* 0x000fe20007810000 */
[--C-:B-1----:R-:W-:Y:S02]  /*15aa0*/  IMAD.MOV.U32 R76, RZ, RZ, R119.reuse ;  /* 0x000000ffff4c7224 */ /* 0x102fe400078e0077 */
[----:B------:R-:W-:Y:S01]  /*15ab0*/  IMAD.MOV.U32 R60, RZ, RZ, R119 ;  /* 0x000000ffff3c7224 */ /* 0x000fe200078e0077 */
[----:B------:R-:W-:-:S03]  /*15ac0*/  FMNMX.FTZ R33, R30, R33, !PT ;  /* 0x000000211e217209 */ /* 0x000fc60007810000 */
[----:B------:R0:W-:Y:S01]  /*15ad0*/  MUFU.EX2 R25, R82 ;  /* 0x0000005200197308 */ /* 0x0001e20000000800 */
[----:B------:R-:W-:-:S04]  /*15ae0*/  FMNMX.FTZ R33, R54, R33, !PT ;  /* 0x0000002136217209 */ /* 0x000fc80007810000 */
[----:B------:R-:W-:-:S03]  /*15af0*/  FMNMX.FTZ R33, R56, R33, !PT ;  /* 0x0000002138217209 */ /* 0x000fc60007810000 */
[----:B------:R-:W-:Y:S01]  /*15b00*/  MUFU.EX2 R188, R188 ;  /* 0x000000bc00bc7308 */ /* 0x000fe20000000800 */
[----:B------:R-:W-:Y:S01]  /*15b10*/  FMNMX.FTZ R6, R58, R33, !PT ;  /* 0x000000213a067209 */ /* 0x000fe20007810000 */
[----:B------:R-:W-:Y:S01]  /*15b20*/  FFMA.FTZ R33, R98, R5, -R11 ;  /* 0x0000000562217223 */ /* 0x000fe2000001080b */
[--C-:B------:R-:W-:Y:S02]  /*15b30*/  IMAD.MOV.U32 R98, RZ, RZ, R119.reuse ;  /* 0x000000ffff627224 */ /* 0x100fe400078e0077 */
[----:B0-----:R-:W-:Y:S01]  /*15b40*/  IMAD.MOV.U32 R82, RZ, RZ, R119 ;  /* 0x000000ffff527224 */ /* 0x001fe200078e0077 */
[----:B------:R-:W0:Y:S02]  /*15b50*/  SHFL.BFLY PT, R35, R6, 0x2, 0x1f ;  /* 0x0c401f0006237f89 */ /* 0x000e2400000e0000 */
[----:B------:R-:W-:Y:S08]  /*15b60*/  MUFU.EX2 R27, R27 ;  /* 0x0000001b001b7308 */ /* 0x000ff00000000800 */
[----:B------:R-:W-:Y:S08]  /*15b70*/  MUFU.EX2 R190, R190 ;  /* 0x000000be00be7308 */ /* 0x000ff00000000800 */
[----:B------:R-:W-:Y:S01]  /*15b80*/  MUFU.EX2 R29, R29 ;  /* 0x0000001d001d7308 */ /* 0x000fe20000000800 */
[----:B0-----:R-:W-:Y:S01]  /*15b90*/  FMNMX.FTZ R39, R6, R35, !PT ;  /* 0x0000002306277209 */ /* 0x001fe20007810000 */
[----:B------:R-:W-:-:S06]  /*15ba0*/  FFMA.FTZ R35, R102, R5, -R11 ;  /* 0x0000000566237223 */ /* 0x000fcc000001080b */
[----:B------:R-:W-:Y:S01]  /*15bb0*/  MUFU.EX2 R184, R184 ;  /* 0x000000b800b87308 */ /* 0x000fe20000000800 */
[----:B------:R-:W-:Y:S01]  /*15bc0*/  FFMA.FTZ R11, R114, R5, -R11 ;  /* 0x00000005720b7223 */ /* 0x000fe2000001080b */
[--C-:B------:R-:W-:Y:S01]  /*15bd0*/  IMAD.MOV.U32 R114, RZ, RZ, R119.reuse ;  /* 0x000000ffff727224 */ /* 0x100fe200078e0077 */
[----:B------:R-:W0:Y:S01]  /*15be0*/  SHFL.BFLY PT, R6, R39, 0x1, 0x1f ;  /* 0x0c201f0027067f89 */ /* 0x000e2200000e0000 */
[----:B------:R-:W-:-:S04]  /*15bf0*/  IMAD.MOV.U32 R102, RZ, RZ, R119 ;  /* 0x000000ffff667224 */ /* 0x000fc800078e0077 */
[----:B------:R-:W-:Y:S08]  /*15c00*/  MUFU.EX2 R31, R31 ;  /* 0x0000001f001f7308 */ /* 0x000ff00000000800 */
[----:B------:R-:W-:Y:S08]  /*15c10*/  MUFU.EX2 R186, R186 ;  /* 0x000000ba00ba7308 */ /* 0x000ff00000000800 */
[----:B------:R-:W-:Y:S01]  /*15c20*/  MUFU.EX2 R33, R33 ;  /* 0x0000002100217308 */ /* 0x000fe20000000800 */
[----:B0-----:R-:W-:-:S04]  /*15c30*/  FMNMX.FTZ R6, R39, R6, !PT ;  /* 0x0000000627067209 */ /* 0x001fc80007810000 */
[C---:B------:R-:W-:Y:S01]  /*15c40*/  FSETP.NEU.FTZ.AND P2, PT, R6.reuse, -INF , PT ;  /* 0xff8000000600780b */ /* 0x040fe20003f5d000 */
[----:B------:R-:W-:Y:S02]  /*15c50*/  FMUL.FTZ R41, R6, R5 ;  /* 0x0000000506297220 */ /* 0x000fe40000410000 */
[----:B------:R-:W-:Y:S03]  /*15c60*/  MUFU.EX2 R180, R180 ;  /* 0x000000b400b47308 */ /* 0x000fe60000000800 */
[----:B------:R-:W-:-:S05]  /*15c70*/  FSEL R41, R41, RZ, P2 ;  /* 0x000000ff29297208 */ /* 0x000fca0001000000 */
[----:B------:R-:W-:Y:S01]  /*15c80*/  MUFU.EX2 R35, R35 ;  /* 0x0000002300237308 */ /* 0x000fe20000000800 */
[-CC-:B------:R-:W-:Y:S01]  /*15c90*/  FFMA.FTZ R201, R8, R5.reuse, -R41.reuse ;  /* 0x0000000508c97223 */ /* 0x180fe20000010829 */
[-CC-:B------:R-:W-:Y:S01]  /*15ca0*/  FFMA.FTZ R8, R7, R5.reuse, -R41.reuse ;  /* 0x0000000507087223 */ /* 0x180fe20000010829 */
[-C--:B------:R-:W-:Y:S01]  /*15cb0*/  FFMA.FTZ R203, R10, R5.reuse, -R41 ;  /* 0x000000050acb7223 */ /* 0x080fe20000010829 */
[----:B------:R-:W-:Y:S01]  /*15cc0*/  FADD.FTZ R7, R200, R3 ;  /* 0x00000003c8077221 */ /* 0x000fe20000010000 */
[-CC-:B------:R-:W-:Y:S01]  /*15cd0*/  FFMA.FTZ R10, R12, R5.reuse, -R41.reuse ;  /* 0x000000050c0a7223 */ /* 0x180fe20000010829 */
[-CC-:B------:R-:W-:Y:S01]  /*15ce0*/  FFMA.FTZ R12, R20, R5.reuse, -R41.reuse ;  /* 0x00000005140c7223 */ /* 0x180fe20000010829 */
[-C--:B------:R-:W-:Y:S01]  /*15cf0*/  FFMA.FTZ R197, R14, R5.reuse, -R41 ;  /* 0x000000050ec57223 */ /* 0x080fe20000010829 */
[----:B------:R-:W-:Y:S01]  /*15d00*/  MUFU.EX2 R201, R201 ;  /* 0x000000c900c97308 */ /* 0x000fe20000000800 */
[----:B------:R-:W-:Y:S01]  /*15d10*/  FADD.FTZ R20, R202, R7 ;  /* 0x00000007ca147221 */ /* 0x000fe20000010000 */
[-CC-:B------:R-:W-:Y:S01]  /*15d20*/  FFMA.FTZ R199, R40, R5.reuse, -R41.reuse ;  /* 0x0000000528c77223 */ /* 0x180fe20000010829 */
[-CC-:B------:R-:W-:Y:S01]  /*15d30*/  FFMA.FTZ R14, R42, R5.reuse, -R41.reuse ;  /* 0x000000052a0e7223 */ /* 0x180fe20000010829 */
[-CC-:B------:R-:W-:Y:S01]  /*15d40*/  FFMA.FTZ R193, R32, R5.reuse, -R41.reuse ;  /* 0x0000000520c17223 */ /* 0x180fe20000010829 */
[----:B------:R-:W-:Y:S01]  /*15d50*/  FADD.FTZ R7, R9, R20 ;  /* 0x0000001409077221 */ /* 0x000fe20000010000 */
[-CC-:B------:R-:W-:Y:S01]  /*15d60*/  FFMA.FTZ R32, R44, R5.reuse, -R41.reuse ;  /* 0x000000052c207223 */ /* 0x180fe20000010829 */
[-C--:B------:R-:W-:Y:S01]  /*15d70*/  FFMA.FTZ R195, R34, R5.reuse, -R41 ;  /* 0x0000000522c37223 */ /* 0x080fe20000010829 */
[----:B------:R-:W0:Y:S01]  /*15d80*/  MUFU.EX2 R8, R8 ;  /* 0x0000000800087308 */ /* 0x000e220000000800 */
[----:B--2---:R-:W-:Y:S01]  /*15d90*/  FADD.FTZ R20, R196, R7 ;  /* 0x00000007c4147221 */ /* 0x004fe20000010000 */
[-CC-:B------:R-:W-:Y:S01]  /*15da0*/  FFMA.FTZ R34, R46, R5.reuse, -R41.reuse ;  /* 0x000000052e227223 */ /* 0x180fe20000010829 */
[-CC-:B------:R-:W-:Y:S01]  /*15db0*/  FFMA.FTZ R187, R28, R5.reuse, -R41.reuse ;  /* 0x000000051cbb7223 */ /* 0x180fe20000010829 */
[-CC-:B------:R-:W-:Y:S01]  /*15dc0*/  FFMA.FTZ R189, R36, R5.reuse, -R41.reuse ;  /* 0x0000000524bd7223 */ /* 0x180fe20000010829 */
[----:B---3--:R-:W-:Y:S01]  /*15dd0*/  FADD.FTZ R7, R13, R20 ;  /* 0x000000140d077221 */ /* 0x008fe20000010000 */
[-CC-:B------:R-:W-:Y:S01]  /*15de0*/  FFMA.FTZ R36, R48, R5.reuse, -R41.reuse ;  /* 0x0000000530247223 */ /* 0x180fe20000010829 */
[-C--:B------:R-:W-:Y:S01]  /*15df0*/  FFMA.FTZ R191, R50, R5.reuse, -R41 ;  /* 0x0000000532bf7223 */ /* 0x080fe20000010829 */
[----:B------:R-:W1:Y:S01]  /*15e00*/  MUFU.EX2 R203, R203 ;  /* 0x000000cb00cb7308 */ /* 0x000e620000000800 */
[----:B----4-:R-:W-:Y:S01]  /*15e10*/  FADD.FTZ R40, R198, R7 ;  /* 0x00000007c6287221 */ /* 0x010fe20000010000 */
[-CC-:B------:R-:W-:Y:S01]  /*15e20*/  FFMA.FTZ R38, R38, R5.reuse, -R41.reuse ;  /* 0x0000000526267223 */ /* 0x180fe20000010829 */
[-CC-:B------:R-:W-:Y:S01]  /*15e30*/  FFMA.FTZ R185, R24, R5.reuse, -R41.reuse ;  /* 0x0000000518b97223 */ /* 0x180fe20000010829 */
[-CC-:B------:R-:W-:Y:S01]  /*15e40*/  FFMA.FTZ R24, R52, R5.reuse, -R41.reuse ;  /* 0x0000000534187223 */ /* 0x180fe20000010829 */
[----:B------:R-:W-:Y:S01]  /*15e50*/  FADD.FTZ R43, R15, R40 ;  /* 0x000000280f2b7221 */ /* 0x000fe20000010000 */
[-C--:B------:R-:W-:Y:S01]  /*15e60*/  FFMA.FTZ R66, R66, R5.reuse, -R41 ;  /* 0x0000000542427223 */ /* 0x080fe20000010829 */
[----:B------:R-:W-:Y:S01]  /*15e70*/  F2FP.F16.F32.PACK_AB R200, R3, R200 ;  /* 0x000000c803c8723e */ /* 0x000fe200000000ff */
[----:B------:R-:W2:Y:S01]  /*15e80*/  MUFU.EX2 R10, R10 ;  /* 0x0000000a000a7308 */ /* 0x000ea20000000800 */
[----:B0-----:R-:W-:Y:S01]  /*15e90*/  FADD.FTZ R20, R201, R8 ;  /* 0x00000008c9147221 */ /* 0x001fe20000010000 */
[----:B------:R-:W-:Y:S01]  /*15ea0*/  FADD.FTZ R40, R192, R43 ;  /* 0x0000002bc0287221 */ /* 0x000fe20000010000 */
[-CC-:B------:R-:W-:Y:S01]  /*15eb0*/  FFMA.FTZ R70, R70, R5.reuse, -R41.reuse ;  /* 0x0000000546467223 */ /* 0x180fe20000010829 */
[-CC-:B------:R-:W-:Y:S01]  /*15ec0*/  FFMA.FTZ R74, R74, R5.reuse, -R41.reuse ;  /* 0x000000054a4a7223 */ /* 0x180fe20000010829 */
[-CC-:B------:R-:W-:Y:S01]  /*15ed0*/  FFMA.FTZ R78, R78, R5.reuse, -R41.reuse ;  /* 0x000000054e4e7223 */ /* 0x180fe20000010829 */
[----:B------:R-:W-:Y:S01]  /*15ee0*/  FADD.FTZ R43, R21, R40 ;  /* 0x00000028152b7221 */ /* 0x000fe20000010000 */
[-C--:B------:R-:W-:Y:S01]  /*15ef0*/  FFMA.FTZ R26, R26, R5.reuse, -R41 ;  /* 0x000000051a1a7223 */ /* 0x080fe20000010829 */
[----:B------:R-:W0:Y:S01]  /*15f00*/  MUFU.EX2 R197, R197 ;  /* 0x000000c500c57308 */ /* 0x000e220000000800 */
[----:B-1----:R-:W-:Y:S01]  /*15f10*/  FADD.FTZ R7, R203, R20 ;  /* 0x00000014cb077221 */ /* 0x002fe20000010000 */
[----:B------:R-:W-:Y:S01]  /*15f20*/  FADD.FTZ R28, R194, R43 ;  /* 0x0000002bc21c7221 */ /* 0x000fe20000010000 */
[-CC-:B------:R-:W-:Y:S01]  /*15f30*/  FFMA.FTZ R30, R30, R5.reuse, -R41.reuse ;  /* 0x000000051e1e7223 */ /* 0x180fe20000010829 */
[-CC-:B------:R-:W-:Y:S01]  /*15f40*/  FFMA.FTZ R54, R54, R5.reuse, -R41.reuse ;  /* 0x0000000536367223 */ /* 0x180fe20000010829 */
[-CC-:B------:R-:W-:Y:S01]  /*15f50*/  FFMA.FTZ R56, R56, R5.reuse, -R41.reuse ;  /* 0x0000000538387223 */ /* 0x180fe20000010829 */
[----:B------:R-:W-:Y:S01]  /*15f60*/  FADD.FTZ R45, R25, R28 ;  /* 0x0000001c192d7221 */ /* 0x000fe20000010000 */
[----:B------:R-:W-:Y:S01]  /*15f70*/  FFMA.FTZ R41, R58, R5, -R41 ;  /* 0x000000053a297223 */ /* 0x000fe20000010829 */
[----:B------:R-:W1:Y:S01]  /*15f80*/  MUFU.EX2 R12, R12 ;  /* 0x0000000c000c7308 */ /* 0x000e620000000800 */
[----:B--2---:R-:W-:Y:S01]  /*15f90*/  FADD.FTZ R20, R10, R7 ;  /* 0x000000070a147221 */ /* 0x004fe20000010000 */
[----:B------:R-:W-:Y:S01]  /*15fa0*/  FADD.FTZ R28, R188, R45 ;  /* 0x0000002dbc1c7221 */ /* 0x000fe20000010000 */
[----:B------:R-:W-:Y:S01]  /*15fb0*/  F2FP.F16.F32.PACK_AB R201, R8, R201 ;  /* 0x000000c908c9723e */ /* 0x000fe200000000ff */
[----:B------:R-:W-:Y:S01]  /*15fc0*/  IMAD.MOV.U32 R58, RZ, RZ, R119 ;  /* 0x000000ffff3a7224 */ /* 0x000fe200078e0077 */
[----:B------:R-:W-:Y:S01]  /*15fd0*/  F2FP.F16.F32.PACK_AB R196, R13, R196 ;  /* 0x000000c40dc4723e */ /* 0x000fe200000000ff */
[----:B------:R-:W-:Y:S01]  /*15fe0*/  FADD.FTZ R45, R27, R28 ;  /* 0x0000001c1b2d7221 */ /* 0x000fe20000010000 */
[----:B------:R-:W-:Y:S01]  /*15ff0*/  F2FP.F16.F32.PACK_AB R194, R25, R194 ;  /* 0x000000c219c2723e */ /* 0x000fe200000000ff */
[----:B------:R-:W2:Y:S01]  /*16000*/  MUFU.EX2 R199, R199 ;  /* 0x000000c700c77308 */ /* 0x000ea20000000800 */
[----:B0-----:R-:W-:Y:S01]  /*16010*/  FADD.FTZ R7, R197, R20 ;  /* 0x00000014c5077221 */ /* 0x001fe20000010000 */
[----:B------:R-:W-:Y:S01]  /*16020*/  FADD.FTZ R28, R190, R45 ;  /* 0x0000002dbe1c7221 */ /* 0x000fe20000010000 */
[----:B------:R-:W-:Y:S01]  /*16030*/  F2FP.F16.F32.PACK_AB R188, R27, R188 ;  /* 0x000000bc1bbc723e */ /* 0x000fe200000000ff */
[--C-:B------:R-:W-:Y:S01]  /*16040*/  IMAD.MOV.U32 R52, RZ, RZ, R119.reuse ;  /* 0x000000ffff347224 */ /* 0x100fe200078e0077 */
[----:B------:R-:W-:Y:S01]  /*16050*/  F2FP.F16.F32.PACK_AB R190, R29, R190 ;  /* 0x000000be1dbe723e */ /* 0x000fe200000000ff */
[----:B------:R-:W-:Y:S01]  /*16060*/  IMAD.MOV.U32 R50, RZ, RZ, R119 ;  /* 0x000000ffff327224 */ /* 0x000fe200078e0077 */
[----:B------:R-:W-:Y:S01]  /*16070*/  F2FP.F16.F32.PACK_AB R202, R9, R202 ;  /* 0x000000ca09ca723e */ /* 0x000fe200000000ff */
[----:B------:R-:W0:Y:S01]  /*16080*/  MUFU.EX2 R14, R14 ;  /* 0x0000000e000e7308 */ /* 0x000e220000000800 */
[----:B-1----:R-:W-:Y:S01]  /*16090*/  FADD.FTZ R20, R12, R7 ;  /* 0x000000070c147221 */ /* 0x002fe20000010000 */
[----:B------:R-:W-:Y:S01]  /*160a0*/  @!P1 VIADD R7, R0, 0x36840 ;  /* 0x0003684000079836 */ /* 0x000fe20000000000 */
[----:B------:R-:W-:Y:S01]  /*160b0*/  F2FP.F16.F32.PACK_AB R198, R15, R198 ;  /* 0x000000c60fc6723e */ /* 0x000fe200000000ff */
[--C-:B------:R-:W-:Y:S01]  /*160c0*/  IMAD.MOV.U32 R48, RZ, RZ, R119.reuse ;  /* 0x000000ffff307224 */ /* 0x100fe200078e0077 */
[----:B------:R-:W-:Y:S01]  /*160d0*/  F2FP.F16.F32.PACK_AB R192, R21, R192 ;  /* 0x000000c015c0723e */ /* 0x000fe200000000ff */
[----:B------:R-:W-:Y:S01]  /*160e0*/  IMAD.MOV.U32 R46, RZ, RZ, R119 ;  /* 0x000000ffff2e7224 */ /* 0x000fe200078e0077 */
[----:B------:R-:W-:Y:S01]  /*160f0*/  @!P1 PRMT R7, RZ, 0x654, R7 ;  /* 0x00000654ff079816 */ /* 0x000fe20000000007 */
[----:B------:R-:W1:Y:S01]  /*16100*/  MUFU.EX2 R193, R193 ;  /* 0x000000c100c17308 */ /* 0x000e620000000800 */
[----:B--2---:R-:W-:Y:S01]  /*16110*/  FADD.FTZ R43, R199, R20 ;  /* 0x00000014c72b7221 */ /* 0x004fe20000010000 */
[----:B------:R-:W-:Y:S01]  /*16120*/  F2FP.F16.F32.PACK_AB R203, R10, R203 ;  /* 0x000000cb0acb723e */ /* 0x000fe200000000ff */
[----:B------:R2:W-:Y:S01]  /*16130*/  @!P1 SYNCS.ARRIVE.TRANS64.RED.A1T0 RZ, [R7+URZ], RZ ;  /* 0x000000ff07ff99a7 */ /* 0x0005e2000810043f */
[----:B------:R-:W-:Y:S01]  /*16140*/  F2FP.F16.F32.PACK_AB R197, R12, R197 ;  /* 0x000000c50cc5723e */ /* 0x000fe200000000ff */
[--C-:B------:R-:W-:Y:S01]  /*16150*/  IMAD.MOV.U32 R44, RZ, RZ, R119.reuse ;  /* 0x000000ffff2c7224 */ /* 0x100fe200078e0077 */
[----:B------:R-:W-:Y:S01]  /*16160*/  MOV R45, R119 ;  /* 0x00000077002d7202 */ /* 0x000fe20000000f00 */
[----:B------:R-:W-:Y:S01]  /*16170*/  IMAD.MOV.U32 R42, RZ, RZ, R119 ;  /* 0x000000ffff2a7224 */ /* 0x000fe200078e0077 */
[----:B------:R-:W3:Y:S01]  /*16180*/  MUFU.EX2 R32, R32 ;  /* 0x0000002000207308 */ /* 0x000ee20000000800 */
[C---:B0-----:R-:W-:Y:S01]  /*16190*/  FADD.FTZ R20, R14.reuse, R43 ;  /* 0x0000002b0e147221 */ /* 0x041fe20000010000 */
[----:B------:R-:W-:Y:S01]  /*161a0*/  F2FP.F16.F32.PACK_AB R199, R14, R199 ;  /* 0x000000c70ec7723e */ /* 0x000fe200000000ff */
[--C-:B------:R-:W-:Y:S01]  /*161b0*/  IMAD.MOV.U32 R40, RZ, RZ, R119.reuse ;  /* 0x000000ffff287224 */ /* 0x100fe200078e0077 */
[----:B------:R-:W-:Y:S01]  /*161c0*/  MOV R25, R119 ;  /* 0x0000007700197202 */ /* 0x000fe20000000f00 */
[----:B------:R-:W-:-:S03]  /*161d0*/  IMAD.MOV.U32 R27, RZ, RZ, R119 ;  /* 0x000000ffff1b7224 */ /* 0x000fc600078e0077 */
[----:B------:R-:W2:Y:S01]  /*161e0*/  MUFU.EX2 R195, R195 ;  /* 0x000000c300c37308 */ /* 0x000ea20000000800 */
[----:B-1----:R-:W-:-:S07]  /*161f0*/  FADD.FTZ R43, R193, R20 ;  /* 0x00000014c12b7221 */ /* 0x002fce0000010000 */
[----:B------:R-:W0:Y:S01]  /*16200*/  MUFU.EX2 R34, R34 ;  /* 0x0000002200227308 */ /* 0x000e220000000800 */
[C---:B---3--:R-:W-:Y:S01]  /*16210*/  FADD.FTZ R20, R32.reuse, R43 ;  /* 0x0000002b20147221 */ /* 0x048fe20000010000 */
[----:B------:R-:W-:Y:S01]  /*16220*/  FADD.FTZ R43, R29, R28 ;  /* 0x0000001c1d2b7221 */ /* 0x000fe20000010000 */
[----:B------:R-:W-:Y:S01]  /*16230*/  F2FP.F16.F32.PACK_AB R193, R32, R193 ;  /* 0x000000c120c1723e */ /* 0x000fe200000000ff */
[----:B------:R-:W-:Y:S01]  /*16240*/  IMAD.MOV.U32 R32, RZ, RZ, R119 ;  /* 0x000000ffff207224 */ /* 0x000fe200078e0077 */
[----:B------:R-:W-:Y:S01]  /*16250*/  MOV R29, R119 ;  /* 0x00000077001d7202 */ /* 0x000fe20000000f00 */
[----:B------:R-:W-:Y:S01]  /*16260*/  FADD.FTZ R28, R184, R43 ;  /* 0x0000002bb81c7221 */ /* 0x000fe20000010000 */
[----:B------:R-:W-:Y:S01]  /*16270*/  F2FP.F16.F32.PACK_AB R184, R31, R184 ;  /* 0x000000b81fb8723e */ /* 0x000fe200000000ff */
[----:B------:R-:W1:Y:S01]  /*16280*/  MUFU.EX2 R189, R189 ;  /* 0x000000bd00bd7308 */ /* 0x000e620000000800 */
[----:B--2---:R-:W-:Y:S01]  /*16290*/  FADD.FTZ R7, R195, R20 ;  /* 0x00000014c3077221 */ /* 0x004fe20000010000 */
[----:B------:R-:W-:Y:S01]  /*162a0*/  FADD.FTZ R43, R31, R28 ;  /* 0x0000001c1f2b7221 */ /* 0x000fe20000010000 */
[----:B------:R-:W-:-:S03]  /*162b0*/  IMAD.MOV.U32 R31, RZ, RZ, R119 ;  /* 0x000000ffff1f7224 */ /* 0x000fc600078e0077 */
[----:B------:R-:W-:Y:S01]  /*162c0*/  FADD.FTZ R28, R186, R43 ;  /* 0x0000002bba1c7221 */ /* 0x000fe20000010000 */
[----:B------:R-:W-:Y:S01]  /*162d0*/  F2FP.F16.F32.PACK_AB R186, R33, R186 ;  /* 0x000000ba21ba723e */ /* 0x000fe200000000ff */
[----:B------:R-:W2:Y:S01]  /*162e0*/  MUFU.EX2 R36, R36 ;  /* 0x0000002400247308 */ /* 0x000ea20000000800 */
[C---:B0-----:R-:W-:Y:S01]  /*162f0*/  FADD.FTZ R20, R34.reuse, R7 ;  /* 0x0000000722147221 */ /* 0x041fe20000010000 */
[----:B------:R-:W-:Y:S01]  /*16300*/  F2FP.F16.F32.PACK_AB R195, R34, R195 ;  /* 0x000000c322c3723e */ /* 0x000fe200000000ff */
[--C-:B------:R-:W-:Y:S02]  /*16310*/  IMAD.MOV.U32 R43, RZ, RZ, R119.reuse ;  /* 0x000000ffff2b7224 */ /* 0x100fe400078e0077 */
[----:B------:R-:W-:-:S03]  /*16320*/  IMAD.MOV.U32 R34, RZ, RZ, R119 ;  /* 0x000000ffff227224 */ /* 0x000fc600078e0077 */
[----:B------:R-:W0:Y:S01]  /*16330*/  MUFU.EX2 R191, R191 ;  /* 0x000000bf00bf7308 */ /* 0x000e220000000800 */
[----:B-1----:R-:W-:-:S07]  /*16340*/  FADD.FTZ R7, R189, R20 ;  /* 0x00000014bd077221 */ /* 0x002fce0000010000 */
[----:B------:R-:W1:Y:S01]  /*16350*/  MUFU.EX2 R38, R38 ;  /* 0x0000002600267308 */ /* 0x000e620000000800 */
[C---:B--2---:R-:W-:Y:S01]  /*16360*/  FADD.FTZ R20, R36.reuse, R7 ;  /* 0x0000000724147221 */ /* 0x044fe20000010000 */
[----:B------:R-:W-:Y:S01]  /*16370*/  FADD.FTZ R7, R33, R28 ;  /* 0x0000001c21077221 */ /* 0x000fe20000010000 */
[----:B------:R-:W-:Y:S01]  /*16380*/  F2FP.F16.F32.PACK_AB R189, R36, R189 ;  /* 0x000000bd24bd723e */ /* 0x000fe200000000ff */
[----:B------:R-:W-:Y:S01]  /*16390*/  IMAD.MOV.U32 R36, RZ, RZ, R119 ;  /* 0x000000ffff247224 */ /* 0x000fe200078e0077 */
[----:B------:R-:W-:Y:S01]  /*163a0*/  MOV R33, R119 ;  /* 0x0000007700217202 */ /* 0x000fe20000000f00 */
[----:B------:R-:W-:Y:S01]  /*163b0*/  FADD.FTZ R28, R180, R7 ;  /* 0x00000007b41c7221 */ /* 0x000fe20000010000 */
[----:B------:R-:W-:Y:S01]  /*163c0*/  F2FP.F16.F32.PACK_AB R180, R35, R180 ;  /* 0x000000b423b4723e */ /* 0x000fe200000000ff */
[----:B------:R-:W2:Y:S01]  /*163d0*/  MUFU.EX2 R185, R185 ;  /* 0x000000b900b97308 */ /* 0x000ea20000000800 */
[----:B0-----:R-:W-:Y:S01]  /*163e0*/  FADD.FTZ R3, R191, R20 ;  /* 0x00000014bf037221 */ /* 0x001fe20000010000 */
[----:B------:R-:W-:Y:S01]  /*163f0*/  FADD.FTZ R7, R35, R28 ;  /* 0x0000001c23077221 */ /* 0x000fe20000010000 */
[----:B------:R-:W-:-:S05]  /*16400*/  IMAD.MOV.U32 R35, RZ, RZ, R119 ;  /* 0x000000ffff237224 */ /* 0x000fca00078e0077 */
[----:B------:R-:W0:Y:S01]  /*16410*/  MUFU.EX2 R24, R24 ;  /* 0x0000001800187308 */ /* 0x000e220000000800 */
[C---:B-1----:R-:W-:Y:S01]  /*16420*/  FADD.FTZ R20, R38.reuse, R3 ;  /* 0x0000000326147221 */ /* 0x042fe20000010000 */
[----:B------:R-:W-:Y:S01]  /*16430*/  F2FP.F16.F32.PACK_AB R191, R38, R191 ;  /* 0x000000bf26bf723e */ /* 0x000fe200000000ff */
[----:B------:R-:W-:-:S05]  /*16440*/  IMAD.MOV.U32 R38, RZ, RZ, R119 ;  /* 0x000000ffff267224 */ /* 0x000fca00078e0077 */
[----:B------:R-:W1:Y:S01]  /*16450*/  MUFU.EX2 R187, R187 ;  /* 0x000000bb00bb7308 */ /* 0x000e620000000800 */
[----:B--2---:R-:W-:-:S07]  /*16460*/  FADD.FTZ R3, R185, R20 ;  /* 0x00000014b9037221 */ /* 0x004fce0000010000 */
        /* <DEDUP_REMOVED lines=11> */
[----:B------:R-:W-:-:S06]  /*16520*/  F2FP.F16.F32.PACK_AB R187, R0, R187 ;  /* 0x000000bb00bb723e */ /* 0x000fcc00000000ff */
[----:B------:R-:W-:Y:S01]  /*16530*/  MUFU.EX2 R176, R176 ;  /* 0x000000b000b07308 */ /* 0x000fe20000000800 */
[C---:B-1----:R-:W-:Y:S01]  /*16540*/  FADD.FTZ R7, R37.reuse, R28 ;  /* 0x0000001c25077221 */ /* 0x042fe20000010000 */
[----:B------:R-:W-:Y:S01]  /*16550*/  F2FP.F16.F32.PACK_AB R182, R37, R182 ;  /* 0x000000b625b6723e */ /* 0x000fe200000000ff */
[----:B------:R-:W-:Y:S01]  /*16560*/  IMAD.MOV.U32 R28, RZ, RZ, R119 ;  /* 0x000000ffff1c7224 */ /* 0x000fe200078e0077 */
[----:B------:R-:W-:-:S04]  /*16570*/  MOV R37, R119 ;  /* 0x0000007700257202 */ /* 0x000fc80000000f00 */
[----:B------:R1:W2:Y:S01]  /*16580*/  MUFU.EX2 R181, R74 ;  /* 0x0000004a00b57308 */ /* 0x0002a20000000800 */
[----:B0-----:R-:W-:-:S07]  /*16590*/  FADD.FTZ R20, R70, R3 ;  /* 0x0000000346147221 */ /* 0x001fce0000010000 */
[----:B------:R0:W3:Y:S01]  /*165a0*/  MUFU.EX2 R39, R110 ;  /* 0x0000006e00277308 */ /* 0x0000e20000000800 */
[----:B-1----:R-:W-:-:S07]  /*165b0*/  IMAD.MOV.U32 R74, RZ, RZ, R119 ;  /* 0x000000ffff4a7224 */ /* 0x002fce00078e0077 */
[----:B------:R-:W1:Y:S01]  /*165c0*/  MUFU.EX2 R78, R78 ;  /* 0x0000004e004e7308 */ /* 0x000e620000000800 */
[C---:B--2---:R-:W-:Y:S01]  /*165d0*/  FADD.FTZ R3, R181.reuse, R20 ;  /* 0x00000014b5037221 */ /* 0x044fe20000010000 */
[----:B------:R-:W-:Y:S01]  /*165e0*/  F2FP.F16.F32.PACK_AB R181, R181, R70 ;  /* 0x00000046b5b5723e */ /* 0x000fe200000000ff */
[--C-:B0-----:R-:W-:Y:S02]  /*165f0*/  IMAD.MOV.U32 R110, RZ, RZ, R119.reuse ;  /* 0x000000ffff6e7224 */ /* 0x101fe400078e0077 */
[----:B------:R-:W-:-:S03]  /*16600*/  IMAD.MOV.U32 R70, RZ, RZ, R119 ;  /* 0x000000ffff467224 */ /* 0x000fc600078e0077 */
[----:B------:R-:W0:Y:S08]  /*16610*/  MUFU.EX2 R178, R178 ;  /* 0x000000b200b27308 */ /* 0x000e300000000800 */
[----:B------:R2:W4:Y:S08]  /*16620*/  MUFU.EX2 R183, R26 ;  /* 0x0000001a00b77308 */ /* 0x0005300000000800 */
[----:B------:R-:W4:Y:S01]  /*16630*/  MUFU.EX2 R30, R30 ;  /* 0x0000001e001e7308 */ /* 0x000f220000000800 */
[----:B--2---:R-:W-:Y:S01]  /*16640*/  FADD.FTZ R26, R176, R7 ;  /* 0x00000007b01a7221 */ /* 0x004fe20000010000 */
[----:B---3--:R-:W-:-:S03]  /*16650*/  F2FP.F16.F32.PACK_AB R176, R39, R176 ;  /* 0x000000b027b0723e */ /* 0x008fc600000000ff */
[----:B------:R-:W-:Y:S01]  /*16660*/  FADD.FTZ R7, R39, R26 ;  /* 0x0000001a27077221 */ /* 0x000fe20000010000 */
[----:B-1----:R-:W-:Y:S01]  /*16670*/  FADD.FTZ R26, R78, R3 ;  /* 0x000000034e1a7221 */ /* 0x002fe20000010000 */
[----:B------:R-:W-:Y:S01]  /*16680*/  IMAD.MOV.U32 R39, RZ, RZ, R119 ;  /* 0x000000ffff277224 */ /* 0x000fe200078e0077 */
[----:B------:R1:W2:Y:S01]  /*16690*/  MUFU.EX2 R177, R54 ;  /* 0x0000003600b17308 */ /* 0x0002a20000000800 */
[----:B0-----:R-:W-:Y:S01]  /*166a0*/  FADD.FTZ R20, R178, R7 ;  /* 0x00000007b2147221 */ /* 0x001fe20000010000 */
[----:B------:R-:W-:Y:S01]  /*166b0*/  IADD3 R7, R154, -0x2, RZ ;  /* 0xfffffffe9a077810 */ /* 0x000fe20007ffe0ff */
[C---:B----4-:R-:W-:Y:S01]  /*166c0*/  FADD.FTZ R3, R183.reuse, R26 ;  /* 0x0000001ab7037221 */ /* 0x050fe20000010000 */
[----:B------:R-:W-:Y:S01]  /*166d0*/  F2FP.F16.F32.PACK_AB R183, R183, R78 ;  /* 0x0000004eb7b7723e */ /* 0x000fe200000000ff */
[--C-:B------:R-:W-:Y:S01]  /*166e0*/  IMAD.MOV.U32 R78, RZ, RZ, R119.reuse ;  /* 0x000000ffff4e7224 */ /* 0x100fe200078e0077 */
[----:B------:R-:W-:Y:S01]  /*166f0*/  ISETP.GE.AND P2, PT, R7, R217, PT ;  /* 0x000000d90700720c */ /* 0x000fe20003f46270 */
[----:B------:R-:W-:Y:S01]  /*16700*/  IMAD.MOV.U32 R26, RZ, RZ, R119 ;  /* 0x000000ffff1a7224 */ /* 0x000fe200078e0077 */
[----:B------:R-:W0:Y:S01]  /*16710*/  MUFU.EX2 R56, R56 ;  /* 0x0000003800387308 */ /* 0x000e220000000800 */
[----:B------:R-:W-:Y:S01]  /*16720*/  FADD.FTZ R8, R30, R3 ;  /* 0x000000031e087221 */ /* 0x000fe20000010000 */
[----:B-1----:R-:W-:-:S06]  /*16730*/  IMAD.MOV.U32 R54, RZ, RZ, R119 ;  /* 0x000000ffff367224 */ /* 0x002fcc00078e0077 */
[----:B------:R-:W1:Y:S01]  /*16740*/  MUFU.EX2 R41, R41 ;  /* 0x0000002900297308 */ /* 0x000e620000000800 */
[C---:B--2---:R-:W-:Y:S01]  /*16750*/  FADD.FTZ R3, R177.reuse, R8 ;  /* 0x00000008b1037221 */ /* 0x044fe20000010000 */
[----:B------:R-:W-:Y:S01]  /*16760*/  F2FP.F16.F32.PACK_AB R177, R177, R30 ;  /* 0x0000001eb1b1723e */ /* 0x000fe200000000ff */
[----:B------:R-:W-:-:S05]  /*16770*/  IMAD.MOV.U32 R30, RZ, RZ, R119 ;  /* 0x000000ffff1e7224 */ /* 0x000fca00078e0077 */
[----:B------:R-:W2:Y:S01]  /*16780*/  MUFU.EX2 R11, R11 ;  /* 0x0000000b000b7308 */ /* 0x000ea20000000800 */
[----:B0-----:R-:W-:Y:S01]  /*16790*/  FADD.FTZ R0, R56, R3 ;  /* 0x0000000338007221 */ /* 0x001fe20000010000 */
[----:B------:R-:W-:-:S03]  /*167a0*/  IMAD.MOV.U32 R3, RZ, RZ, 0x3f800000 ;  /* 0x3f800000ff037424 */ /* 0x000fc600078e00ff */
[C---:B-1----:R-:W-:Y:S01]  /*167b0*/  FADD.FTZ R13, R41.reuse, R0 ;  /* 0x00000000290d7221 */ /* 0x042fe20000010000 */
[----:B------:R-:W-:Y:S01]  /*167c0*/  F2FP.F16.F32.PACK_AB R179, R41, R56 ;  /* 0x0000003829b3723e */ /* 0x000fe200000000ff */
[----:B------:R-:W-:Y:S01]  /*167d0*/  IMAD.MOV.U32 R0, RZ, RZ, 0x3f800000 ;  /* 0x3f800000ff007424 */ /* 0x000fe200078e00ff */
[----:B------:R-:W-:Y:S01]  /*167e0*/  MOV R41, R119 ;  /* 0x0000007700297202 */ /* 0x000fe20000000f00 */
[----:B------:R-:W-:Y:S02]  /*167f0*/  IMAD.MOV.U32 R56, RZ, RZ, R119 ;  /* 0x000000ffff387224 */ /* 0x000fe400078e0077 */
[C---:B--2---:R-:W-:Y:S01]  /*16800*/  FADD.FTZ R20, R11.reuse, R20 ;  /* 0x000000140b147221 */ /* 0x044fe20000010000 */
[----:B------:R-:W-:Y:S01]  /*16810*/  F2FP.F16.F32.PACK_AB R178, R11, R178 ;  /* 0x000000b20bb2723e */ /* 0x000fe200000000ff */
[----:B------:R-:W-:Y:S06]  /*16820*/  @!P2 BRA `(.L_x_603) ;  /* 0x0000005400e0a947 */ /* 0x000fec0003800000 */
[----:B------:R-:W-:Y:S01]  /*16830*/  IMAD.MOV.U32 R8, RZ, RZ, R6 ;  /* 0x000000ffff087224 */ /* 0x000fe200078e0006 */
[----:B------:R-:W-:Y:S01]  /*16840*/  MOV R10, R216 ;  /* 0x000000d8000a7202 */ /* 0x000fe20000000f00 */
[----:B------:R-:W-:Y:S01]  /*16850*/  IMAD.MOV.U32 R9, RZ, RZ, R4 ;  /* 0x000000ffff097224 */ /* 0x000fe200078e0004 */
[----:B------:R-:W-:Y:S01]  /*16860*/  CS2R R118, SRZ ;  /* 0x0000000000767805 */ /* 0x000fe2000001ff00 */
[----:B------:R-:W-:Y:S01]  /*16870*/  IMAD.MOV.U32 R11, RZ, RZ, R215 ;  /* 0x000000ffff0b7224 */ /* 0x000fe200078e00d7 */
[----:B------:R-:W-:Y:S01]  /*16880*/  CS2R R114, SRZ ;  /* 0x0000000000727805 */ /* 0x000fe2000001ff00 */
[----:B------:R-:W-:Y:S01]  /*16890*/  IMAD.MOV.U32 R0, RZ, RZ, 0x3f800000 ;  /* 0x3f800000ff007424 */ /* 0x000fe200078e00ff */
        /* <DEDUP_REMOVED lines=45> */
[----:B------:R-:W-:-:S07]  /*16b70*/  CS2R R24, SRZ ;  /* 0x0000000000187805 */ /* 0x000fce000001ff00 */
.L_x_614:
[----:B------:R-:W-:-:S05]  /*16b80*/  VIADD R4, R11, 0x1 ;  /* 0x000000010b047836 */ /* 0x000fca0000000000 */
[----:B------:R-:W-:-:S04]  /*16b90*/  ISETP.NE.AND P2, PT, R4, 0x2, PT ;  /* 0x000000020400780c */ /* 0x000fc80003f45270 */
[----:B------:R-:W-:Y:S02]  /*16ba0*/  SEL R5, RZ, 0x1, P2 ;  /* 0x00000001ff057807 */ /* 0x000fe40001000000 */
[----:B------:R-:W-:Y:S02]  /*16bb0*/  SEL R215, R4, RZ, P2 ;  /* 0x000000ff04d77207 */ /* 0x000fe40001000000 */
[----:B------:R-:W-:Y:S01]  /*16bc0*/  LOP3.LUT R216, R10, R5, RZ, 0x3c, !PT ;  /* 0x000000050ad87212 */ /* 0x000fe200078e3cff */
[----:B------:R-:W-:Y:S06]  /*16bd0*/  @!P0 BRA `(.L_x_604) ;  /* 0x0000000000048947 */ /* 0x000fec0003800000 */
[----:B------:R-:W-:Y:S01]  /*16be0*/  BPT.TRAP 0x1 ;  /* 0x000000040000795c */ /* 0x000fe20000300000 */
.L_x_604:
[----:B------:R-:W-:Y:S02]  /*16bf0*/  LEA R12, R215, R2, 0x3 ;  /* 0x00000002d70c7211 */ /* 0x000fe400078e18ff */
[----:B------:R-:W-:-:S04]  /*16c00*/  SHF.L.U32 R5, R216, 0x1f, RZ ;  /* 0x0000001fd8057819 */ /* 0x000fc800000006ff */
[----:B------:R0:W1:Y:S01]  /*16c10*/  SYNCS.PHASECHK.TRANS64.TRYWAIT P2, [R12+URZ+0x36830], R5 ;  /* 0x036830050c0075a7 */ /* 0x000062000804017f */
[----:B------:R-:W-:Y:S05]  /*16c20*/  @!P0 BRA `(.L_x_605) ;  /* 0x0000000000048947 */ /* 0x000fea0003800000 */
[----:B------:R-:W-:Y:S01]  /*16c30*/  BPT.TRAP 0x1 ;  /* 0x000000040000795c */ /* 0x000fe20000300000 */
.L_x_605:
[----:B------:R-:W-:Y:S01]  /*16c40*/  IMAD R4, R215, 0xa80, R218 ;  /* 0x00000a80d7047824 */ /* 0x000fe200078e02da */
[----:B------:R-:W-:Y:S03]  /*16c50*/  BSSY B1, `(.L_x_606) ;  /* 0x0000006000017945 */ /* 0x000fe60003800000 */
[C---:B------:R-:W-:Y:S02]  /*16c60*/  VIADD R120, R4.reuse, 0x80 ;  /* 0x0000008004787836 */ /* 0x040fe40000000000 */
[----:B------:R-:W-:Y:S01]  /*16c70*/  VIADD R21, R4, 0x100 ;  /* 0x0000010004157836 */ /* 0x000fe20000000000 */
[----:B-1----:R-:W-:Y:S06]  /*16c80*/  @P2 BRA `(.L_x_607) ;  /* 0x0000000000082947 */ /* 0x002fec0003800000 */
[----:B------:R-:W1:Y:S02]  /*16c90*/  SYNCS.PHASECHK.TRANS64.TRYWAIT P2, [R12+URZ+0x36830], R5 ;  /* 0x036830050c0075a7 */ /* 0x000e64000804017f */
[----:B-1----:R-:W-:Y:S05]  /*16ca0*/  @!P2 BRA `(.L_x_608) ;  /* 0x0000012c003ca947 */ /* 0x002fea0003800000 */
.L_x_607:
[----:B------:R-:W-:Y:S05]  /*16cb0*/  BSYNC B1 ;  /* 0x0000000000017941 */ /* 0x000fea0003800000 */
.L_x_606:
[----:B------:R-:W2:Y:S04]  /*16cc0*/  LDL.64 R14, [R1+0x40] ;  /* 0x00004000010e7983 */ /* 0x000ea80000100a00 */
[----:B------:R-:W3:Y:S01]  /*16cd0*/  LDL.64 R124, [R1+0x48] ;  /* 0x00004800017c7983 */ /* 0x000ee20000100a00 */
[----:B------:R-:W-:Y:S01]  /*16ce0*/  WARPGROUP.ARRIVE ;  /* 0x00000000000079c5 */ /* 0x000fe20000000000 */
[----:B------:R-:W-:Y:S01]  /*16cf0*/  IMAD.MOV.U32 R121, RZ, RZ, 0x40000040 ;  /* 0x40000040ff797424 */ /* 0x000fe200078e00ff */
[----:B------:R-:W-:-:S04]  /*16d00*/  R2UR UR6, R120 ;  /* 0x00000000780672ca */ /* 0x000fc800000e0000 */
[C---:B------:R-:W-:Y:S01]  /*16d10*/  R2UR UR7, R121.reuse ;  /* 0x00000000790772ca */ /* 0x040fe200000e0000 */
[----:B------:R-:W-:Y:S01]  /*16d20*/  IMAD.MOV.U32 R120, RZ, RZ, R21 ;  /* 0x000000ffff787224 */ /* 0x000fe200078e0015 */
[----:B------:R-:W-:-:S04]  /*16d30*/  R2UR UR19, R121 ;  /* 0x00000000791372ca */ /* 0x000fc800000e0000 */
[----:B------:R-:W-:Y:S02]  /*16d40*/  R2UR UR18, R120 ;  /* 0x00000000781272ca */ /* 0x000fe400000e0000 */
[----:B------:R-:W-:Y:S02]  /*16d50*/  IADD3 R120, R4, 0x200, RZ ;  /* 0x0000020004787810 */ /* 0x000fe40007ffe0ff */
[----:B------:R-:W-:Y:S02]  /*16d60*/  R2UR UR15, R121 ;  /* 0x00000000790f72ca */ /* 0x000fe400000e0000 */
[----:B------:R-:W-:Y:S02]  /*16d70*/  R2UR UR14, R120 ;  /* 0x00000000780e72ca */ /* 0x000fe400000e0000 */
[----:B--2---:R-:W-:Y:S01]  /*16d80*/  R2UR UR42, R14 ;  /* 0x000000000e2a72ca */ /* 0x004fe200000e0000 */
[----:B------:R-:W-:Y:S01]  /*16d90*/  IMAD.MOV.U32 R14, RZ, RZ, R4 ;  /* 0x000000ffff0e7224 */ /* 0x000fe200078e0004 */
[----:B------:R-:W-:-:S02]  /*16da0*/  R2UR UR43, R15 ;  /* 0x000000000f2b72ca */ /* 0x000fc400000e0000 */
[----:B------:R-:W-:Y:S02]  /*16db0*/  MOV R15, 0x40000040 ;  /* 0x40000040000f7802 */ /* 0x000fe40000000f00 */
[----:B---3--:R-:W-:Y:S02]  /*16dc0*/  R2UR UR28, R124 ;  /* 0x000000007c1c72ca */ /* 0x008fe400000e0000 */
[----:B------:R-:W-:Y:S02]  /*16dd0*/  R2UR UR29, R125 ;  /* 0x000000007d1d72ca */ /* 0x000fe400000e0000 */
[----:B------:R-:W-:Y:S02]  /*16de0*/  R2UR UR26, R14 ;  /* 0x000000000e1a72ca */ /* 0x000fe400000e0000 */
[----:B------:R-:W-:-:S07]  /*16df0*/  R2UR UR27, R15 ;  /* 0x000000000f1b72ca */ /* 0x000fce00000e0000 */
[----:B------:R-:W-:Y:S02]  /*16e00*/  UMOV UR24, UR28 ;  /* 0x0000001c00187c82 */ /* 0x000fe40008000000 */
[----:B------:R-:W-:-:S04]  /*16e10*/  UMOV UR25, UR29 ;  /* 0x0000001d00197c82 */ /* 0x000fc80008000000 */
[----:B------:R-:W-:Y:S01]  /*16e20*/  HGMMA.64x16x16.F32 R168, gdesc[UR24], RZ, !UPT, gsb0 ;  /* 0x0020000018a879f0 */ /* 0x000fe2000c0008ff */
[----:B------:R-:W-:Y:S01]  /*16e30*/  UMOV UR4, UR28 ;  /* 0x0000001c00047c82 */ /* 0x000fe20008000000 */
[----:B------:R-:W-:Y:S01]  /*16e40*/  UMOV UR5, UR29 ;  /* 0x0000001d00057c82 */ /* 0x000fe20008000000 */
[----:B------:R-:W-:Y:S02]  /*16e50*/  WARPGROUP.DEPBAR.LE gsb0, 0x0 ;  /* 0x00008000000079c5 */ /* 0x000fe40000010000 */
[----:B------:R-:W-:-:S06]  /*16e60*/  WARPGROUP.ARRIVE ;  /* 0x00000000000079c5 */ /* 0x000fcc0000000000 */
[----:B------:R-:W-:Y:S01]  /*16e70*/  HGMMA.64x16x16.F32 R160, gdesc[UR4], RZ, !UPT, gsb0 ;  /* 0x0020000004a079f0 */ /* 0x000fe2000c0008ff */
[----:B------:R-:W-:Y:S01]  /*16e80*/  UMOV UR16, UR28 ;  /* 0x0000001c00107c82 */ /* 0x000fe20008000000 */
[----:B------:R-:W-:Y:S01]  /*16e90*/  UMOV UR17, UR29 ;  /* 0x0000001d00117c82 */ /* 0x000fe20008000000 */
[----:B------:R-:W-:Y:S01]  /*16ea0*/  VIADD R14, R4, 0x180 ;  /* 0x00000180040e7836 */ /* 0x000fe20000000000 */
[----:B------:R-:W-:Y:S02]  /*16eb0*/  WARPGROUP.DEPBAR.LE gsb0, 0x0 ;  /* 0x00008000000079c5 */ /* 0x000fe40000010000 */
[----:B------:R-:W-:-:S06]  /*16ec0*/  WARPGROUP.ARRIVE ;  /* 0x00000000000079c5 */ /* 0x000fcc0000000000 */
[----:B------:R-:W-:Y:S01]  /*16ed0*/  HGMMA.64x16x16.F32 R152, gdesc[UR16], RZ, !UPT, gsb0 ;  /* 0x00200000109879f0 */ /* 0x000fe2000c0008ff */
[----:B------:R-:W-:Y:S02]  /*16ee0*/  R2UR UR22, R14 ;  /* 0x000000000e1672ca */ /* 0x000fe400000e0000 */
[----:B------:R-:W-:Y:S01]  /*16ef0*/  R2UR UR23, R15 ;  /* 0x000000000f1772ca */ /* 0x000fe200000e0000 */
[----:B------:R-:W-:Y:S01]  /*16f00*/  UMOV UR20, UR28 ;  /* 0x0000001c00147c82 */ /* 0x000fe20008000000 */
[----:B------:R-:W-:Y:S01]  /*16f10*/  UMOV UR21, UR29 ;  /* 0x0000001d00157c82 */ /* 0x000fe20008000000 */
[----:B------:R-:W-:Y:S02]  /*16f20*/  WARPGROUP.DEPBAR.LE gsb0, 0x0 ;  /* 0x00008000000079c5 */ /* 0x000fe40000010000 */
[----:B------:R-:W-:-:S08]  /*16f30*/  WARPGROUP.ARRIVE ;  /* 0x00000000000079c5 */ /* 0x000fd00000000000 */
[----:B------:R-:W-:Y:S01]  /*16f40*/  HGMMA.64x16x16.F32 R144, gdesc[UR20], RZ, !UPT, gsb0 ;  /* 0x00200000149079f0 */ /* 0x000fe2000c0008ff */
[----:B------:R-:W-:Y:S01]  /*16f50*/  UMOV UR12, UR28 ;  /* 0x0000001c000c7c82 */ /* 0x000fe20008000000 */
[----:B------:R-:W-:Y:S01]  /*16f60*/  UMOV UR13, UR29 ;  /* 0x0000001d000d7c82 */ /* 0x000fe20008000000 */
[----:B------:R-:W-:Y:S01]  /*16f70*/  VIADD R122, R4, 0x280 ;  /* 0x00000280047a7836 */ /* 0x000fe20000000000 */
[----:B------:R-:W-:Y:S02]  /*16f80*/  WARPGROUP.DEPBAR.LE gsb0, 0x0 ;  /* 0x00008000000079c5 */ /* 0x000fe40000010000 */
[----:B------:R-:W-:-:S06]  /*16f90*/  WARPGROUP.ARRIVE ;  /* 0x00000000000079c5 */ /* 0x000fcc0000000000 */
[----:B------:R-:W-:Y:S01]  /*16fa0*/  HGMMA.64x16x16.F32 R136, gdesc[UR12], RZ, !UPT, gsb0 ;  /* 0x002000000c8879f0 */ /* 0x000fe2000c0008ff */
[----:B------:R-:W-:Y:S01]  /*16fb0*/  IMAD.MOV.U32 R123, RZ, RZ, 0x40000040 ;  /* 0x40000040ff7b7424 */ /* 0x000fe200078e00ff */
[----:B------:R-:W-:-:S04]  /*16fc0*/  R2UR UR10, R122 ;  /* 0x000000007a0a72ca */ /* 0x000fc800000e0000 */
[----:B------:R-:W-:Y:S01]  /*16fd0*/  R2UR UR11, R123 ;  /* 0x000000007b0b72ca */ /* 0x000fe200000e0000 */
[----:B------:R-:W-:Y:S01]  /*16fe0*/  UMOV UR8, UR28 ;  /* 0x0000001c00087c82 */ /* 0x000fe20008000000 */
[----:B------:R-:W-:Y:S01]  /*16ff0*/  UMOV UR9, UR29 ;  /* 0x0000001d00097c82 */ /* 0x000fe20008000000 */
[----:B------:R-:W-:Y:S01]  /*17000*/  IMAD.MOV.U32 R121, RZ, RZ, 0x40000040 ;  /* 0x40000040ff797424 */ /* 0x000fe200078e00ff */
[----:B------:R-:W-:Y:S02]  /*17010*/  WARPGROUP.DEPBAR.LE gsb0, 0x0 ;  /* 0x00008000000079c5 */ /* 0x000fe40000010000 */
[----:B------:R-:W-:-:S07]  /*17020*/  WARPGROUP.ARRIVE ;  /* 0x00000000000079c5 */ /* 0x000fce0000000000 */
[----:B------:R-:W-:Y:S01]  /*17030*/  HGMMA.64x16x16.F32 R128, gdesc[UR8], RZ, !UPT, gsb0 ;  /* 0x00200000088079f0 */ /* 0x000fe2000c0008ff */
[C---:B------:R-:W-:Y:S01]  /*17040*/  IADD3 R120, R4.reuse, 0x2, RZ ;  /* 0x0000000204787810 */ /* 0x040fe20007ffe0ff */
[----:B------:R-:W-:Y:S01]  /*17050*/  VIADD R14, R4, 0x300 ;  /* 0x00000300040e7836 */ /* 0x000fe20000000000 */
[----:B------:R-:W-:Y:S01]  /*17060*/  R2UR UR35, R121 ;  /* 0x00000000792372ca */ /* 0x000fe200000e0000 */
[----:B------:R-:W-:Y:S01]  /*17070*/  IMAD.MOV.U32 R121, RZ, RZ, 0x40000040 ;  /* 0x40000040ff797424 */ /* 0x000fe200078e00ff */
[----:B------:R-:W-:Y:S01]  /*17080*/  R2UR UR34, R120 ;  /* 0x00000000782272ca */ /* 0x000fe200000e0000 */
[C---:B------:R-:W-:Y:S01]  /*17090*/  VIADD R120, R4.reuse, 0x102 ;  /* 0x0000010204787836 */ /* 0x040fe20000000000 */
[----:B------:R-:W-:Y:S01]  /*170a0*/  IADD3 R122, R4, 0x182, RZ ;  /* 0x00000182047a7810 */ /* 0x000fe20007ffe0ff */
[----:B------:R-:W-:Y:S01]  /*170b0*/  IMAD.MOV.U32 R123, RZ, RZ, 0x40000040 ;  /* 0x40000040ff7b7424 */ /* 0x000fe200078e00ff */
[----:B------:R-:W-:Y:S02]  /*170c0*/  R2UR UR58, R14 ;  /* 0x000000000e3a72ca */ /* 0x000fe400000e0000 */
[----:B------:R-:W-:-:S02]  /*170d0*/  R2UR UR59, R15 ;  /* 0x000000000f3b72ca */ /* 0x000fc400000e0000 */
[----:B------:R-:W-:Y:S01]  /*170e0*/  R2UR UR30, R120 ;  /* 0x00000000781e72ca */ /* 0x000fe200000e0000 */
[----:B------:R-:W-:Y:S01]  /*170f0*/  VIADD R120, R4, 0x282 ;  /* 0x0000028204787836 */ /* 0x000fe20000000000 */
[----:B------:R-:W-:Y:S01]  /*17100*/  R2UR UR31, R121 ;  /* 0x00000000791f72ca */ /* 0x000fe200000e0000 */
[----:B------:R-:W-:Y:S01]  /*17110*/  IMAD.MOV.U32 R121, RZ, RZ, 0x40000040 ;  /* 0x40000040ff797424 */ /* 0x000fe200078e00ff */
[----:B------:R-:W-:Y:S01]  /*17120*/  R2UR UR26, R122 ;  /* 0x000000007a1a72ca */ /* 0x000fe200000e0000 */
[----:B------:R-:W-:Y:S01]  /*17130*/  VIADD R122, R4, 0x302 ;  /* 0x00000302047a7836 */ /* 0x000fe20000000000 */
[----:B------:R-:W-:Y:S01]  /*17140*/  R2UR UR27, R123 ;  /* 0x000000007b1b72ca */ /* 0x000fe200000e0000 */
[----:B------:R-:W-:Y:S01]  /*17150*/  IMAD.MOV.U32 R123, RZ, RZ, 0x40000040 ;  /* 0x40000040ff7b7424 */ /* 0x000fe200078e00ff */
[----:B------:R-:W-:Y:S02]  /*17160*/  R2UR UR18, R120 ;  /* 0x00000000781272ca */ /* 0x000fe400000e0000 */
[----:B------:R-:W-:-:S02]  /*17170*/  R2UR UR19, R121 ;  /* 0x00000000791372ca */ /* 0x000fc400000e0000 */
[----:B------:R-:W-:Y:S02]  /*17180*/  R2UR UR46, R122 ;  /* 0x000000007a2e72ca */ /* 0x000fe400000e0000 */
[----:B------:R-:W-:Y:S01]  /*17190*/  R2UR UR47, R123 ;  /* 0x000000007b2f72ca */ /* 0x000fe200000e0000 */
        /* <DEDUP_REMOVED lines=10> */
[----:B------:R-:W-:Y:S01]  /*17240*/  HGMMA.64x16x16.F32 R168, gdesc[UR32], R168, gsb0 ;  /* 0x0020000020a879f0 */ /* 0x000fe200080008a8 */
[----:B------:R-:W-:Y:S01]  /*17250*/  IMAD.MOV.U32 R15, RZ, RZ, 0x40000040 ;  /* 0x40000040ff0f7424 */ /* 0x000fe200078e00ff */
[----:B------:R-:W-:-:S04]  /*17260*/  R2UR UR6, R14 ;  /* 0x000000000e0672ca */ /* 0x000fc800000e0000 */
[----:B------:R-:W-:Y:S01]  /*17270*/  R2UR UR7, R15 ;  /* 0x000000000f0772ca */ /* 0x000fe200000e0000 */
[----:B------:R-:W-:Y:S01]  /*17280*/  UMOV UR4, UR42 ;  /* 0x0000002a00047c82 */ /* 0x000fe20008000000 */
[----:B------:R-:W-:Y:S01]  /*17290*/  UMOV UR5, UR43 ;  /* 0x0000002b00057c82 */ /* 0x000fe20008000000 */
[----:B------:R-:W-:Y:S02]  /*172a0*/  WARPGROUP.DEPBAR.LE gsb0, 0x0 ;  /* 0x00008000000079c5 */ /* 0x000fe40000010000 */
[----:B------:R-:W-:-:S08]  /*172b0*/  WARPGROUP.ARRIVE ;  /* 0x00000000000079c5 */ /* 0x000fd00000000000 */
[----:B------:R-:W-:Y:S01]  /*172c0*/  HGMMA.64x16x16.F32 R160, gdesc[UR4], R160, gsb0 ;  /* 0x0020000004a079f0 */ /* 0x000fe200080008a0 */
[----:B------:R2:W-:Y:S04]  /*172d0*/  STL.64 [R1+0x80], R8 ;  /* 0x0000800801007387 */ /* 0x0005e80000100a00 */
[----:B--2---:R-:W2:Y:S01]  /*172e0*/  LDL.64 R8, [R1+0x38] ;  /* 0x0000380001087983 */ /* 0x004ea20000100a00 */
[----:B------:R-:W-:Y:S01]  /*172f0*/  UMOV UR28, UR42 ;  /* 0x0000002a001c7c82 */ /* 0x000fe20008000000 */
[----:B------:R-:W-:Y:S01]  /*17300*/  UMOV UR29, UR43 ;  /* 0x0000002b001d7c82 */ /* 0x000fe20008000000 */
[----:B------:R-:W-:Y:S02]  /*17310*/  WARPGROUP.DEPBAR.LE gsb0, 0x0 ;  /* 0x00008000000079c5 */ /* 0x000fe40000010000 */
[----:B------:R-:W-:-:S06]  /*17320*/  WARPGROUP.ARRIVE ;  /* 0x00000000000079c5 */ /* 0x000fcc0000000000 */
[----:B------:R-:W-:Y:S01]  /*17330*/  HGMMA.64x16x16.F32 R152, gdesc[UR28], R152, gsb0 ;  /* 0x002000001c9879f0 */ /* 0x000fe20008000898 */
[----:B------:R-:W-:Y:S01]  /*17340*/  UMOV UR24, UR42 ;  /* 0x0000002a00187c82 */ /* 0x000fe20008000000 */
[----:B------:R-:W-:Y:S01]  /*17350*/  UMOV UR25, UR43 ;  /* 0x0000002b00197c82 */ /* 0x000fe20008000000 */
[----:B------:R-:W-:Y:S01]  /*17360*/  IMAD.MOV.U32 R15, RZ, RZ, 0x40000040 ;  /* 0x40000040ff0f7424 */ /* 0x000fe200078e00ff */
[----:B------:R-:W-:Y:S02]  /*17370*/  WARPGROUP.DEPBAR.LE gsb0, 0x0 ;  /* 0x00008000000079c5 */ /* 0x000fe40000010000 */
[----:B------:R-:W-:-:S06]  /*17380*/  WARPGROUP.ARRIVE ;  /* 0x00000000000079c5 */ /* 0x000fcc0000000000 */
[----:B------:R-:W-:Y:S01]  /*17390*/  HGMMA.64x16x16.F32 R144, gdesc[UR24], R144, gsb0 ;  /* 0x00200000189079f0 */ /* 0x000fe20008000890 */
[----:B------:R-:W-:Y:S02]  /*173a0*/  IADD3 R14, R4, 0x202, RZ ;  /* 0x00000202040e7810 */ /* 0x000fe40007ffe0ff */
[----:B------:R-:W-:Y:S02]  /*173b0*/  R2UR UR23, R15 ;  /* 0x000000000f1772ca */ /* 0x000fe400000e0000 */
[----:B------:R-:W-:Y:S01]  /*173c0*/  R2UR UR22, R14 ;  /* 0x000000000e1672ca */ /* 0x000fe200000e0000 */
[----:B------:R-:W-:Y:S01]  /*173d0*/  UMOV UR20, UR42 ;  /* 0x0000002a00147c82 */ /* 0x000fe20008000000 */
[----:B------:R-:W-:Y:S01]  /*173e0*/  UMOV UR21, UR43 ;  /* 0x0000002b00157c82 */ /* 0x000fe20008000000 */
[----:B------:R-:W-:Y:S02]  /*173f0*/  WARPGROUP.DEPBAR.LE gsb0, 0x0 ;  /* 0x00008000000079c5 */ /* 0x000fe40000010000 */
[----:B------:R-:W-:-:S08]  /*17400*/  WARPGROUP.ARRIVE ;  /* 0x00000000000079c5 */ /* 0x000fd00000000000 */
[----:B------:R-:W-:Y:S01]  /*17410*/  HGMMA.64x16x16.F32 R136, gdesc[UR20], R136, gsb0 ;  /* 0x00200000148879f0 */ /* 0x000fe20008000888 */
[----:B------:R-:W-:Y:S01]  /*17420*/  UMOV UR16, UR42 ;  /* 0x0000002a00107c82 */ /* 0x000fe20008000000 */
[----:B------:R-:W-:Y:S01]  /*17430*/  UMOV UR17, UR43 ;  /* 0x0000002b00117c82 */ /* 0x000fe20008000000 */
[----:B------:R-:W-:Y:S02]  /*17440*/  WARPGROUP.DEPBAR.LE gsb0, 0x0 ;  /* 0x00008000000079c5 */ /* 0x000fe40000010000 */
[----:B------:R-:W-:-:S06]  /*17450*/  WARPGROUP.ARRIVE ;  /* 0x00000000000079c5 */ /* 0x000fcc0000000000 */
[----:B------:R-:W-:Y:S01]  /*17460*/  HGMMA.64x16x16.F32 R128, gdesc[UR16], R128, gsb0 ;  /* 0x00200000108079f0 */ /* 0x000fe20008000880 */
[----:B------:R-:W-:Y:S01]  /*17470*/  MOV R6, UR45 ;  /* 0x0000002d00067c02 */ /* 0x000fe20008000f00 */
[----:B------:R-:W-:Y:S01]  /*17480*/  UMOV UR45, UR43 ;  /* 0x0000002b002d7c82 */ /* 0x000fe20008000000 */
[----:B01----:R-:W-:Y:S01]  /*17490*/  MOV R5, UR44 ;  /* 0x0000002c00057c02 */ /* 0x003fe20008000f00 */
[----:B------:R-:W-:Y:S01]  /*174a0*/  UMOV UR44, UR42 ;  /* 0x0000002a002c7c82 */ /* 0x000fe20008000000 */
[----:B------:R-:W-:Y:S02]  /*174b0*/  WARPGROUP.DEPBAR.LE gsb0, 0x0 ;  /* 0x00008000000079c5 */ /* 0x000fe40000010000 */
[----:B------:R-:W-:-:S06]  /*174c0*/  WARPGROUP.ARRIVE ;  /* 0x00000000000079c5 */ /* 0x000fcc0000000000 */
[----:B------:R-:W-:Y:S01]  /*174d0*/  HGMMA.64x16x16.F32 R120, gdesc[UR44], R120, gsb0 ;  /* 0x002000002c7879f0 */ /* 0x000fe20008000878 */
[----:B------:R-:W-:Y:S01]  /*174e0*/  IMAD.MOV.U32 R15, RZ, RZ, 0x40000040 ;  /* 0x40000040ff0f7424 */ /* 0x000fe200078e00ff */
[----:B------:R-:W-:-:S04]  /*174f0*/  IADD3 R14, R4, 0x4, RZ ;  /* 0x00000004040e7810 */ /* 0x000fc80007ffe0ff */
[----:B------:R-:W-:Y:S02]  /*17500*/  R2UR UR14, R14 ;  /* 0x000000000e0e72ca */ /* 0x000fe400000e0000 */
[----:B------:R-:W-:Y:S02]  /*17510*/  R2UR UR15, R15 ;  /* 0x000000000f0f72ca */ /* 0x000fe400000e0000 */
[----:B--2---:R-:W-:Y:S02]  /*17520*/  R2UR UR38, R8 ;  /* 0x00000000082672ca */ /* 0x004fe400000e0000 */
[----:B------:R-:W-:Y:S01]  /*17530*/  R2UR UR39, R9 ;  /* 0x00000000092772ca */ /* 0x000fe200000e0000 */
[----:B------:R-:W-:Y:S02]  /*17540*/  WARPGROUP.DEPBAR.LE gsb0, 0x0 ;  /* 0x00008000000079c5 */ /* 0x000fe40000010000 */
[----:B------:R-:W-:-:S08]  /*17550*/  WARPGROUP.ARRIVE ;  /* 0x00000000000079c5 */ /* 0x000fd00000000000 */
[----:B------:R-:W-:Y:S02]  /*17560*/  UMOV UR12, UR38 ;  /* 0x00000026000c7c82 */ /* 0x000fe40008000000 */
[----:B------:R-:W-:Y:S01]  /*17570*/  UMOV UR13, UR39 ;  /* 0x00000027000d7c82 */ /* 0x000fe20008000000 */
[----:B------:R-:W-:Y:S01]  /*17580*/  IMAD.MOV.U32 R15, RZ, RZ, 0x40000040 ;  /* 0x40000040ff0f7424 */ /* 0x000fe200078e00ff */
[----:B------:R-:W-:Y:S01]  /*17590*/  IADD3 R14, R4, 0x84, RZ ;  /* 0x00000084040e7810 */ /* 0x000fe20007ffe0ff */
[----:B------:R-:W-:Y:S01]  /*175a0*/  UMOV UR8, UR38 ;  /* 0x0000002600087c82 */ /* 0x000fe20008000000 */
[----:B------:R-:W-:Y:S01]  /*175b0*/  HGMMA.64x16x16.F32 R168, gdesc[UR12], R168, gsb0 ;  /* 0x002000000ca879f0 */ /* 0x000fe200080008a8 */
[----:B------:R-:W2:Y:S01]  /*175c0*/  LDL.64 R8, [R1+0x30] ;  /* 0x0000300001087983 */ /* 0x000ea20000100a00 */
[----:B------:R-:W-:Y:S02]  /*175d0*/  R2UR UR10, R14 ;  /* 0x000000000e0a72ca */ /* 0x000fe400000e0000 */
[----:B------:R-:W-:Y:S01]  /*175e0*/  R2UR UR11, R15 ;  /* 0x000000000f0b72ca */ /* 0x000fe200000e0000 */
[----:B------:R-:W-:Y:S01]  /*175f0*/  UMOV UR9, UR39 ;  /* 0x0000002700097c82 */ /* 0x000fe20008000000 */
[----:B------:R-:W-:-:S02]  /*17600*/  WARPGROUP.DEPBAR.LE gsb0, 0x0 ;  /* 0x00008000000079c5 */ /* 0x000fc40000010000 */
[----:B------:R-:W-:-:S09]  /*17610*/  WARPGROUP.ARRIVE ;  /* 0x00000000000079c5 */ /* 0x000fd20000000000 */
[----:B------:R-:W-:Y:S01]  /*17620*/  HGMMA.64x16x16.F32 R160, gdesc[UR8], R160, gsb0 ;  /* 0x0020000008a079f0 */ /* 0x000fe200080008a0 */
[----:B------:R-:W-:Y:S02]  /*17630*/  VIADD R14, R4, 0x104 ;  /* 0x00000104040e7836 */ /* 0x000fe40000000000 */
[----:B------:R-:W-:-:S03]  /*17640*/  IMAD.MOV.U32 R15, RZ, RZ, 0x40000040 ;  /* 0x40000040ff0f7424 */ /* 0x000fc600078e00ff */
[----:B------:R-:W-:Y:S02]  /*17650*/  R2UR UR58, R14 ;  /* 0x000000000e3a72ca */ /* 0x000fe400000e0000 */
[----:B------:R-:W-:Y:S01]  /*17660*/  R2UR UR59, R15 ;  /* 0x000000000f3b72ca */ /* 0x000fe200000e0000 */
[----:B------:R-:W-:Y:S01]  /*17670*/  UMOV UR56, UR38 ;  /* 0x0000002600387c82 */ /* 0x000fe20008000000 */
[----:B------:R-:W-:Y:S01]  /*17680*/  UMOV UR57, UR39 ;  /* 0x0000002700397c82 */ /* 0x000fe20008000000 */
[----:B------:R-:W-:Y:S02]  /*17690*/  WARPGROUP.DEPBAR.LE gsb0, 0x0 ;  /* 0x00008000000079c5 */ /* 0x000fe40000010000 */
[----:B------:R-:W-:-:S08]  /*176a0*/  WARPGROUP.ARRIVE ;  /* 0x00000000000079c5 */ /* 0x000fd00000000000 */
[----:B------:R-:W-:Y:S01]  /*176b0*/  HGMMA.64x16x16.F32 R152, gdesc[UR56], R152, gsb0 ;  /* 0x00200000389879f0 */ /* 0x000fe20008000898 */
[----:B------:R-:W-:Y:S01]  /*176c0*/  IMAD.MOV.U32 R15, RZ, RZ, 0x40000040 ;  /* 0x40000040ff0f7424 */ /* 0x000fe200078e00ff */
[----:B------:R-:W-:-:S04]  /*176d0*/  IADD3 R14, R4, 0x184, RZ ;  /* 0x00000184040e7810 */ /* 0x000fc80007ffe0ff */
[----:B------:R-:W-:Y:S02]  /*176e0*/  R2UR UR34, R14 ;  /* 0x000000000e2272ca */ /* 0x000fe400000e0000 */
[----:B------:R-:W-:Y:S01]  /*176f0*/  R2UR UR35, R15 ;  /* 0x000000000f2372ca */ /* 0x000fe200000e0000 */
[----:B------:R-:W-:Y:S01]  /*17700*/  UMOV UR32, UR38 ;  /* 0x0000002600207c82 */ /* 0x000fe20008000000 */
[----:B------:R-:W-:Y:S01]  /*17710*/  UMOV UR33, UR39 ;  /* 0x0000002700217c82 */ /* 0x000fe20008000000 */
[----:B------:R-:W-:Y:S02]  /*17720*/  WARPGROUP.DEPBAR.LE gsb0, 0x0 ;  /* 0x00008000000079c5 */ /* 0x000fe40000010000 */
[----:B------:R-:W-:-:S08]  /*17730*/  WARPGROUP.ARRIVE ;  /* 0x00000000000079c5 */ /* 0x000fd00000000000 */
        /* <DEDUP_REMOVED lines=29> */
[----:B------:R-:W-:Y:S02]  /*17910*/  IADD3 R14, R4, 0x6, RZ ;  /* 0x00000006040e7810 */ /* 0x000fe40007ffe0ff */
[----:B--2---:R-:W-:Y:S02]  /*17920*/  R2UR UR42, R8 ;  /* 0x00000000082a72ca */ /* 0x004fe400000e0000 */
[----:B------:R-:W-:Y:S02]  /*17930*/  R2UR UR43, R9 ;  /* 0x00000000092b72ca */ /* 0x000fe400000e0000 */
[----:B------:R-:W-:Y:S01]  /*17940*/  R2UR UR22, R14 ;  /* 0x000000000e1672ca */ /* 0x000fe200000e0000 */
[----:B------:R-:W2:Y:S01]  /*17950*/  LDL.64 R8, [R1+0x28] ;  /* 0x0000280001087983 */ /* 0x000ea20000100a00 */
[----:B------:R-:W-:-:S07]  /*17960*/  R2UR UR23, R15 ;  /* 0x000000000f1772ca */ /* 0x000fce00000e0000 */
[----:B------:R-:W-:Y:S02]  /*17970*/  UMOV UR20, UR42 ;  /* 0x0000002a00147c82 */ /* 0x000fe40008000000 */
[----:B------:R-:W-:Y:S01]  /*17980*/  UMOV UR21, UR43 ;  /* 0x0000002b00157c82 */ /* 0x000fe20008000000 */
[----:B------:R-:W-:Y:S02]  /*17990*/  WARPGROUP.DEPBAR.LE gsb0, 0x0 ;  /* 0x00008000000079c5 */ /* 0x000fe40000010000 */
[----:B------:R-:W-:-:S06]  /*179a0*/  WARPGROUP.ARRIVE ;  /* 0x00000000000079c5 */ /* 0x000fcc0000000000 */
        /* <DEDUP_REMOVED lines=56> */
[----:B------:R-:W-:Y:S01]  /*17d30*/  IMAD.MOV.U32 R15, RZ, RZ, 0x40000040 ;  /* 0x40000040ff0f7424 */ /* 0x000fe200078e00ff */
        /* <DEDUP_REMOVED lines=51> */
[----:B------:R-:W-:-:S09]  /*18070*/  UMOV UR17, UR39 ;  /* 0x0000002700117c82 */ /* 0x000fd20008000000 */
        /* <DEDUP_REMOVED lines=85> */
[----:B------:R-:W-:Y:S01]  /*185d0*/  UMOV UR28, UR52 ;  /* 0x00000034001c7c82 */ /* 0x000fe20008000000 */
[----:B------:R-:W-:Y:S01]  /*185e0*/  R2UR UR23, R15 ;  /* 0x000000000f1772ca */ /* 0x000fe200000e0000 */
[----:B------:R-:W-:Y:S01]  /*185f0*/  UMOV UR29, UR53 ;  /* 0x00000035001d7c82 */ /* 0x000fe20008000000 */
[----:B------:R-:W-:Y:S01]  /*18600*/  UMOV UR24, UR52 ;  /* 0x0000003400187c82 */ /* 0x000fe20008000000 */
[----:B------:R-:W-:Y:S01]  /*18610*/  UMOV UR25, UR53 ;  /* 0x0000003500197c82 */ /* 0x000fe20008000000 */
[----:B------:R-:W-:Y:S01]  /*18620*/  R2UR UR45, R6 ;  /* 0x00000000062d72ca */ /* 0x000fe200000e0000 */
[----:B------:R0:W5:Y:S02]  /*18630*/  LDL.LU.64 R8, [R1+0x80] ;  /* 0x0000800001087983 */ /* 0x0001640000300a00 */
[----:B------:R-:W-:-:S02]  /*18640*/  UMOV UR20, UR38 ;  /* 0x0000002600147c82 */ /* 0x000fc40008000000 */
        /* <DEDUP_REMOVED lines=62> */
[----:B------:R-:W-:Y:S02]  /*18a30*/  WARPGROUP.DEPBAR.LE gsb0, 0x0 ;  /* 0x00008000000079c5 */ /* 0x000fe40000010000 */
[----:B------:R-:W-:-:S10]  /*18a40*/  WARPGROUP.ARRIVE ;  /* 0x00000000000079c5 */ /* 0x000fd40000000000 */
[----:B------:R-:W-:Y:S01]  /*18a50*/  HGMMA.64x16x16.F32 R168, gdesc[UR52], R168, gsb0 ;  /* 0x0020000034a879f0 */ /* 0x000fe200080008a8 */
[----:B------:R-:W-:Y:S02]  /*18a60*/  VIADD R14, R4, 0x406 ;  /* 0x00000406040e7836 */ /* 0x000fe40000000000 */
[----:B------:R-:W-:-:S03]  /*18a70*/  IMAD.MOV.U32 R15, RZ, RZ, 0x40000040 ;  /* 0x40000040ff0f7424 */ /* 0x000fc600078e00ff */
[----:B------:R-:W-:Y:S02]  /*18a80*/  R2UR UR30, R14 ;  /* 0x000000000e1e72ca */ /* 0x000fe400000e0000 */
[----:B------:R-:W-:Y:S01]  /*18a90*/  R2UR UR31, R15 ;  /* 0x000000000f1f72ca */ /* 0x000fe200000e0000 */
[----:B------:R-:W-:Y:S02]  /*18aa0*/  WARPGROUP.DEPBAR.LE gsb0, 0x0 ;  /* 0x00008000000079c5 */ /* 0x000fe40000010000 */
[----:B------:R-:W-:-:S10]  /*18ab0*/  WARPGROUP.ARRIVE ;  /* 0x00000000000079c5 */ /* 0x000fd40000000000 */
        /* <DEDUP_REMOVED lines=107> */
[----:B------:R-:W-:Y:S02]  /*19170*/  R2UR UR44, R5 ;  /* 0x00000000052c72ca */ /* 0x000fe400000e0000 */
[----:B------:R-:W-:Y:S02]  /*19180*/  R2UR UR18, R14 ;  /* 0x000000000e1272ca */ /* 0x000fe400000e0000 */
[----:B------:R-:W-:Y:S01]  /*19190*/  R2UR UR19, R15 ;  /* 0x000000000f1372ca */ /* 0x000fe200000e0000 */
[----:B------:R-:W-:-:S08]  /*191a0*/  UMOV UR17, UR45 ;  /* 0x0000002d00117c82 */ /* 0x000fd00008000000 */
        /* <DEDUP_REMOVED lines=226> */
[----:B------:R-:W-:Y:S01]  /*19fd0*/  FMUL.FTZ R26, R26, R0 ;  /* 0x000000001a1a7220 */ /* 0x000fe20000410000 */
[----:B------:R-:W-:-:S02]  /*19fe0*/  WARPGROUP.DEPBAR.LE gsb0, 0x0 ;  /* 0x00008000000079c5 */ /* 0x000fc40000010000 */
        /* <DEDUP_REMOVED lines=47> */
[----:B0-----:R-:W-:Y:S06]  /*1a2e0*/  @!P0 BRA `(.L_x_609) ;  /* 0x0000000000048947 */ /* 0x001fec0003800000 */
[----:B------:R-:W-:Y:S01]  /*1a2f0*/  BPT.TRAP 0x1 ;  /* 0x000000040000795c */ /* 0x000fe20000300000 */
.L_x_609:
[----:B------:R-:W-:Y:S01]  /*1a300*/  SHF.L.U32 R0, R10, 0x1f, RZ ;  /* 0x0000001f0a007819 */ /* 0x000fe200000006ff */
[----:B------:R-:W-:-:S04]  /*1a310*/  IMAD R14, R11, 0x8, R2 ;  /* 0x000000080b0e7824 */ /* 0x000fc800078e0202 */
[----:B------:R0:W1:Y:S01]  /*1a320*/  SYNCS.PHASECHK.TRANS64.TRYWAIT P2, [R14+URZ+0x36850], R0 ;  /* 0x036850000e0075a7 */ /* 0x000062000804017f */
[----:B------:R-:W-:Y:S05]  /*1a330*/  @!P0 BRA `(.L_x_610) ;  /* 0x0000000000048947 */ /* 0x000fea0003800000 */
[----:B------:R-:W-:Y:S01]  /*1a340*/  BPT.TRAP 0x1 ;  /* 0x000000040000795c */ /* 0x000fe20000300000 */
.L_x_610:
[----:B------:R-:W-:Y:S04]  /*1a350*/  BSSY B1, `(.L_x_611) ;  /* 0x0000004000017945 */ /* 0x000fe80003800000 */
[----:B-1----:R-:W-:Y:S05]  /*1a360*/  @P2 BRA `(.L_x_612) ;  /* 0x0000000000082947 */ /* 0x002fea0003800000 */
[----:B------:R-:W1:Y:S02]  /*1a370*/  SYNCS.PHASECHK.TRANS64.TRYWAIT P2, [R14+URZ+0x36850], R0 ;  /* 0x036850000e0075a7 */ /* 0x000e64000804017f */
[----:B-1----:R-:W-:Y:S05]  /*1a380*/  @!P2 BRA `(.L_x_613) ;  /* 0x000000f40098a947 */ /* 0x002fea0003800000 */
.L_x_612:
[----:B------:R-:W-:Y:S05]  /*1a390*/  BSYNC B1 ;  /* 0x0000000000017941 */ /* 0x000fea0003800000 */
.L_x_611:
[----:B01----:R-:W-:Y:S01]  /*1a3a0*/  VIADD R0, R2, 0x400 ;  /* 0x0000040002007836 */ /* 0x003fe20000000000 */
[----:B------:R-:W-:Y:S01]  /*1a3b0*/  WARPGROUP.ARRIVE ;  /* 0x00000000000079c5 */ /* 0x000fe20000000000 */
[----:B------:R-:W-:Y:S01]  /*1a3c0*/  IMAD.MOV.U32 R5, RZ, RZ, 0x40000040 ;  /* 0x40000040ff057424 */ /* 0x000fe200078e00ff */
[----:B------:R-:W-:Y:S01]  /*1a3d0*/  ULDC UR5, c[0x0][0x9d8] ;  /* 0x0002760000057ab9 */ /* 0x000fe20000000800 */
[----:B------:R-:W-:Y:S01]  /*1a3e0*/  ULDC UR4, c[0x0][0x988] ;  /* 0x0002620000047ab9 */ /* 0x000fe20000000800 */
[----:B------:R-:W-:Y:S01]  /*1a3f0*/  SHF.R.U32.HI R0, RZ, 0x4, R0 ;  /* 0x00000004ff007819 */ /* 0x000fe20000011600 */
[----:B------:R-:W-:Y:S01]  /*1a400*/  FMUL.FTZ R6, R169, UR5 ;  /* 0x00000005a9067c20 */ /* 0x000fe20008410000 */
[----:B------:R-:W-:Y:S01]  /*1a410*/  FMUL.FTZ R169, R173, UR5 ;  /* 0x00000005ada97c20 */ /* 0x000fe20008410000 */
[----:B------:R-:W-:Y:S01]  /*1a420*/  FMUL.FTZ R15, R171, UR5 ;  /* 0x00000005ab0f7c20 */ /* 0x000fe20008410000 */
[----:B------:R-:W-:Y:S01]  /*1a430*/  LOP3.LUT R0, R0, 0x3fff, RZ, 0xc0, !PT ;  /* 0x00003fff00007812 */ /* 0x000fe200078ec0ff */
[----:B------:R-:W-:Y:S01]  /*1a440*/  FMUL.FTZ R171, R160, UR5 ;  /* 0x00000005a0ab7c20 */ /* 0x000fe20008410000 */
[----:B------:R-:W-:Y:S01]  /*1a450*/  FMUL.FTZ R161, R161, UR5 ;  /* 0x00000005a1a17c20 */ /* 0x000fe20008410000 */
[----:B------:R-:W-:Y:S01]  /*1a460*/  MUFU.TANH R6, R6 ;  /* 0x0000000600067308 */ /* 0x000fe20000002400 */
[----:B------:R-:W-:Y:S01]  /*1a470*/  LOP3.LUT R0, R0, 0x3800000, RZ, 0xfc, !PT ;  /* 0x0380000000007812 */ /* 0x000fe200078efcff */
[----:B------:R-:W-:Y:S01]  /*1a480*/  FMUL.FTZ R164, R164, UR5 ;  /* 0x00000005a4a47c20 */ /* 0x000fe20008410000 */
[----:B------:R-:W-:Y:S01]  /*1a490*/  FMUL.FTZ R160, R162, UR5 ;  /* 0x00000005a2a07c20 */ /* 0x000fe20008410000 */
[----:B------:R-:W-:Y:S01]  /*1a4a0*/  FMUL.FTZ R165, R165, UR5 ;  /* 0x00000005a5a57c20 */ /* 0x000fe20008410000 */
[----:B------:R-:W-:Y:S01]  /*1a4b0*/  FMUL.FTZ R162, R163, UR5 ;  /* 0x00000005a3a27c20 */ /* 0x000fe20008410000 */
[----:B------:R-:W-:Y:S01]  /*1a4c0*/  IMAD R10, R11, 0xa80, R0 ;  /* 0x00000a800b0a7824 */ /* 0x000fe200078e0200 */
[----:B------:R-:W-:Y:S01]  /*1a4d0*/  MOV R11, 0x40000040 ;  /* 0x40000040000b7802 */ /* 0x000fe20000000f00 */
[----:B------:R-:W-:Y:S01]  /*1a4e0*/  FMUL.FTZ R0, R168, UR5 ;  /* 0x00000005a8007c20 */ /* 0x000fe20008410000 */
[----:B------:R-:W-:Y:S01]  /*1a4f0*/  FMUL.FTZ R168, R172, UR5 ;  /* 0x00000005aca87c20 */ /* 0x000fe20008410000 */
[C---:B------:R-:W-:Y:S01]  /*1a500*/  VIADD R4, R10.reuse, 0x80 ;  /* 0x000000800a047836 */ /* 0x040fe20000000000 */
[----:B------:R-:W-:Y:S01]  /*1a510*/  R2UR UR6, R10 ;  /* 0x000000000a0672ca */ /* 0x000fe200000e0000 */
[----:B------:R-:W-:Y:S01]  /*1a520*/  MUFU.TANH R169, R169 ;  /* 0x000000a900a97308 */ /* 0x000fe20000002400 */
[----:B------:R-:W-:Y:S01]  /*1a530*/  R2UR UR7, R11 ;  /* 0x000000000b0772ca */ /* 0x000fe200000e0000 */
[----:B------:R-:W-:Y:S01]  /*1a540*/  FMUL.FTZ R163, R166, UR5 ;  /* 0x00000005a6a37c20 */ /* 0x000fe20008410000 */
        /* <DEDUP_REMOVED lines=9> */
[----:B------:R-:W-:Y:S01]  /*1a5e0*/  FMUL.FTZ R158, R159, UR5 ;  /* 0x000000059f9e7c20 */ /* 0x000fe20008410000 */
[----:B------:R-:W-:Y:S01]  /*1a5f0*/  FMUL.FTZ R159, R144, UR5 ;  /* 0x00000005909f7c20 */ /* 0x000fe20008410000 */
[----:B------:R-:W-:Y:S01]  /*1a600*/  HGMMA.64x192x16.F32 R24, R200, gdesc[UR4].tnspB, R24, gsb0 ;  /* 0x42e00004c8187df0 */ /* 0x000fe20008000818 */
[----:B------:R-:W-:Y:S01]  /*1a610*/  R2UR UR6, R4 ;  /* 0x00000000040672ca */ /* 0x000fe200000e0000 */
[----:B------:R-:W-:Y:S01]  /*1a620*/  VIADD R4, R10, 0x100 ;  /* 0x000001000a047836 */ /* 0x000fe20000000000 */
[----:B------:R-:W-:Y:S01]  /*1a630*/  R2UR UR7, R5 ;  /* 0x00000000050772ca */ /* 0x000fe200000e0000 */
[----:B------:R-:W1:Y:S01]  /*1a640*/  MUFU.TANH R168, R168 ;  /* 0x000000a800a87308 */ /* 0x000e620000002400 */
[----:B------:R-:W-:Y:S01]  /*1a650*/  MOV R5, 0x40000040 ;  /* 0x4000004000057802 */ /* 0x000fe20000000f00 */
[----:B------:R-:W-:Y:S01]  /*1a660*/  FMUL.FTZ R172, R145, UR5 ;  /* 0x0000000591ac7c20 */ /* 0x000fe20008410000 */
[----:B------:R-:W-:Y:S01]  /*1a670*/  FMUL.FTZ R145, R147, UR5 ;  /* 0x0000000593917c20 */ /* 0x000fe20008410000 */
[----:B------:R-:W-:Y:S01]  /*1a680*/  FMUL.FTZ R147, R148, UR5 ;  /* 0x0000000594937c20 */ /* 0x000fe20008410000 */
[----:B------:R-:W-:Y:S01]  /*1a690*/  FMUL.FTZ R148, R149, UR5 ;  /* 0x0000000595947c20 */ /* 0x000fe20008410000 */
[----:B------:R-:W-:Y:S01]  /*1a6a0*/  FMUL.FTZ R136, R136, UR5 ;  /* 0x0000000588887c20 */ /* 0x000fe20008410000 */
[----:B0----5:R-:W-:Y:S01]  /*1a6b0*/  FMNMX.FTZ R3, R0, R9, !PT ;  /* 0x0000000900037209 */ /* 0x021fe20007810000 */
[----:B------:R-:W0:Y:S01]  /*1a6c0*/  MUFU.TANH R171, R171 ;  /* 0x000000ab00ab7308 */ /* 0x000e220000002400 */
[----:B------:R-:W-:Y:S01]  /*1a6d0*/  FMUL.FTZ R137, R137, UR5 ;  /* 0x0000000589897c20 */ /* 0x000fe20008410000 */
[----:B------:R-:W-:Y:S01]  /*1a6e0*/  FMUL.FTZ R140, R140, UR5 ;  /* 0x000000058c8c7c20 */ /* 0x000fe20008410000 */
[----:B------:R-:W-:Y:S01]  /*1a6f0*/  FMNMX.FTZ R3, R6, R3, !PT ;  /* 0x0000000306037209 */ /* 0x000fe20007810000 */
[----:B------:R-:W-:Y:S01]  /*1a700*/  FMUL.FTZ R141, R141, UR5 ;  /* 0x000000058d8d7c20 */ /* 0x000fe20008410000 */
[----:B------:R-:W-:Y:S01]  /*1a710*/  FMUL.FTZ R128, R128, UR5 ;  /* 0x0000000580807c20 */ /* 0x000fe20008410000 */
[----:B------:R-:W-:Y:S01]  /*1a720*/  FMUL.FTZ R129, R129, UR5 ;  /* 0x0000000581817c20 */ /* 0x000fe20008410000 */
[----:B------:R-:W-:Y:S01]  /*1a730*/  FMUL.FTZ R132, R132, UR5 ;  /* 0x0000000584847c20 */ /* 0x000fe20008410000 */
[----:B------:R-:W2:Y:S01]  /*1a740*/  MUFU.TANH R161, R161 ;  /* 0x000000a100a17308 */ /* 0x000ea20000002400 */
[----:B-1----:R-:W-:Y:S01]  /*1a750*/  FMNMX.FTZ R3, R168, R3, !PT ;  /* 0x00000003a8037209 */ /* 0x002fe20007810000 */
[----:B------:R-:W-:Y:S01]  /*1a760*/  FMUL.FTZ R133, R133, UR5 ;  /* 0x0000000585857c20 */ /* 0x000fe20008410000 */
[----:B------:R-:W-:Y:S01]  /*1a770*/  FMUL.FTZ R149, R120, UR5 ;  /* 0x0000000578957c20 */ /* 0x000fe20008410000 */
[----:B------:R-:W-:Y:S01]  /*1a780*/  FMUL.FTZ R144, R146, UR5 ;  /* 0x0000000592907c20 */ /* 0x000fe20008410000 */
[----:B------:R-:W-:Y:S01]  /*1a790*/  FMNMX.FTZ R3, R169, R3, !PT ;  /* 0x00000003a9037209 */ /* 0x000fe20007810000 */
[----:B------:R-:W-:Y:S01]  /*1a7a0*/  FMUL.FTZ R146, R150, UR5 ;  /* 0x0000000596927c20 */ /* 0x000fe20008410000 */
[----:B------:R-:W-:Y:S01]  /*1a7b0*/  FMUL.FTZ R150, R121, UR5 ;  /* 0x0000000579967c20 */ /* 0x000fe20008410000 */
[----:B------:R-:W1:Y:S01]  /*1a7c0*/  MUFU.TANH R164, R164 ;  /* 0x000000a400a47308 */ /* 0x000e620000002400 */
        /* <DEDUP_REMOVED lines=8> */
[----:B--2---:R-:W-:Y:S01]  /*1a850*/  FMNMX.FTZ R3, R161, R3, !PT ;  /* 0x00000003a1037209 */ /* 0x004fe20007810000 */
[----:B------:R-:W-:-:S02]  /*1a860*/  VIADD R120, R10, 0x280 ;  /* 0x000002800a787836 */ /* 0x000fc40000000000 */
[----:B------:R-:W-:Y:S01]  /*1a870*/  FMUL.FTZ R138, R138, UR5 ;  /* 0x000000058a8a7c20 */ /* 0x000fe20008410000 */
[----:B------:R-:W-:Y:S02]  /*1a880*/  IMAD.MOV.U32 R121, RZ, RZ, 0x40000040 ;  /* 0x40000040ff797424 */ /* 0x000fe400078e00ff */
        /* <DEDUP_REMOVED lines=12> */
[----:B0-----:R-:W-:Y:S01]  /*1a950*/  FMNMX.FTZ R3, R165, R3, !PT ;  /* 0x00000003a5037209 */ /* 0x001fe20007810000 */
[----:B------:R-:W-:Y:S01]  /*1a960*/  FMUL.FTZ R126, R126, UR5 ;  /* 0x000000057e7e7c20 */ /* 0x000fe20008410000 */
[----:B------:R-:W-:Y:S01]  /*1a970*/  FMUL.FTZ R127, R127, UR5 ;  /* 0x000000057f7f7c20 */ /* 0x000fe20008410000 */
[----:B------:R-:W-:Y:S01]  /*1a980*/  @!P1 VIADD R12, R12, 0x36840 ;  /* 0x000368400c0c9836 */ /* 0x000fe20000000000 */
[C---:B------:R-:W-:Y:S01]  /*1a990*/  ISETP.GT.AND P2, PT, R7.reuse, R217, PT ;  /* 0x000000d90700720c */ /* 0x040fe20003f44270 */
[----:B------:R-:W-:Y:S01]  /*1a9a0*/  @!P1 VIADD R14, R14, 0x36860 ;  /* 0x000368600e0e9836 */ /* 0x000fe20000000000 */
[----:B------:R-:W-:Y:S01]  /*1a9b0*/  IADD3 R7, R7, -0x1, RZ ;  /* 0xffffffff07077810 */ /* 0x000fe20007ffe0ff */
[----:B------:R-:W0:Y:S01]  /*1a9c0*/  MUFU.TANH R156, R156 ;  /* 0x0000009c009c7308 */ /* 0x000e220000002400 */
[----:B--2---:R-:W-:-:S02]  /*1a9d0*/  FMNMX.FTZ R3, R167, R3, !PT ;  /* 0x00000003a7037209 */ /* 0x004fc40007810000 */
[----:B------:R-:W-:Y:S02]  /*1a9e0*/  @!P1 PRMT R12, RZ, 0x654, R12 ;  /* 0x00000654ff0c9816 */ /* 0x000fe4000000000c */
[----:B------:R-:W-:-:S03]  /*1a9f0*/  @!P1 PRMT R14, RZ, 0x654, R14 ;  /* 0x00000654ff0e9816 */ /* 0x000fc6000000000e */
[----:B------:R-:W2:Y:S01]  /*1aa00*/  MUFU.TANH R157, R157 ;  /* 0x0000009d009d7308 */ /* 0x000ea20000002400 */
[----:B-1----:R-:W-:-:S07]  /*1aa10*/  FMNMX.FTZ R3, R153, R3, !PT ;  /* 0x0000000399037209 */ /* 0x002fce0007810000 */
[----:B------:R-:W1:Y:S01]  /*1aa20*/  MUFU.TANH R159, R159 ;  /* 0x0000009f009f7308 */ /* 0x000e620000002400 */
[----:B0-----:R-:W-:-:S07]  /*1aa30*/  FMNMX.FTZ R3, R156, R3, !PT ;  /* 0x000000039c037209 */ /* 0x001fce0007810000 */
[----:B------:R-:W0:Y:S01]  /*1aa40*/  MUFU.TANH R172, R172 ;  /* 0x000000ac00ac7308 */ /* 0x000e220000002400 */
[----:B--2---:R-:W-:-:S07]  /*1aa50*/  FMNMX.FTZ R3, R157, R3, !PT ;  /* 0x000000039d037209 */ /* 0x004fce0007810000 */
        /* <DEDUP_REMOVED lines=29> */
[----:B--2---:R-:W-:Y:S01]  /*1ac30*/  FMNMX.FTZ R3, R124, R3, !PT ;  /* 0x000000037c037209 */ /* 0x004fe20007810000 */
[----:B------:R-:W-:Y:S02]  /*1ac40*/  WARPGROUP.DEPBAR.LE gsb0, 0x0 ;  /* 0x00008000000079c5 */ /* 0x000fe40000010000 */
[----:B------:R-:W-:-:S04]  /*1ac50*/  WARPGROUP.ARRIVE ;  /* 0x00000000000079c5 */ /* 0x000fc80000000000 */
[----:B------:R-:W2:Y:S02]  /*1ac60*/  MUFU.TANH R15, R15 ;  /* 0x0000000f000f7308 */ /* 0x000ea40000002400 */
[----:B------:R-:W-:Y:S01]  /*1ac70*/  HGMMA.64x192x16.F32 R24, R196, gdesc[UR4].tnspB, R24, gsb0 ;  /* 0x42e00004c4187df0 */ /* 0x000fe20008000818 */
[----:B------:R-:W-:Y:S01]  /*1ac80*/  R2UR UR6, R4 ;  /* 0x00000000040672ca */ /* 0x000fe200000e0000 */
[----:B------:R-:W-:Y:S01]  /*1ac90*/  VIADD R4, R10, 0x180 ;  /* 0x000001800a047836 */ /* 0x000fe20000000000 */
[----:B------:R-:W-:Y:S01]  /*1aca0*/  R2UR UR7, R5 ;  /* 0x00000000050772ca */ /* 0x000fe200000e0000 */
[----:B------:R-:W-:Y:S02]  /*1acb0*/  IMAD.MOV.U32 R5, RZ, RZ, 0x40000040 ;  /* 0x40000040ff057424 */ /* 0x000fe400078e00ff */
[----:B------:R-:W3:Y:S08]  /*1acc0*/  MUFU.TANH R21, R21 ;  /* 0x0000001500157308 */ /* 0x000ef00000002400 */
[----:B------:R-:W4:Y:S08]  /*1acd0*/  MUFU.TANH R170, R170 ;  /* 0x000000aa00aa7308 */ /* 0x000f300000002400 */
[----:B------:R-:W4:Y:S08]  /*1ace0*/  MUFU.TANH R160, R160 ;  /* 0x000000a000a07308 */ /* 0x000f300000002400 */
[----:B------:R-:W4:Y:S08]  /*1acf0*/  MUFU.TANH R162, R162 ;  /* 0x000000a200a27308 */ /* 0x000f300000002400 */
[----:B------:R-:W4:Y:S08]  /*1ad00*/  MUFU.TANH R163, R163 ;  /* 0x000000a300a37308 */ /* 0x000f300000002400 */
[----:B------:R-:W4:Y:S08]  /*1ad10*/  MUFU.TANH R166, R166 ;  /* 0x000000a600a67308 */ /* 0x000f300000002400 */
        /* <DEDUP_REMOVED lines=20> */
[----:B------:R-:W-:-:S06]  /*1ae60*/  WARPGROUP.ARRIVE ;  /* 0x00000000000079c5 */ /* 0x000fcc0000000000 */
[----:B------:R-:W-:Y:S01]  /*1ae70*/  HGMMA.64x192x16.F32 R24, R192, gdesc[UR4].tnspB, R24, gsb0 ;  /* 0x42e00004c0187df0 */ /* 0x000fe20008000818 */
[----:B------:R-:W-:Y:S01]  /*1ae80*/  R2UR UR6, R4 ;  /* 0x00000000040672ca */ /* 0x000fe200000e0000 */
[C---:B------:R-:W-:Y:S01]  /*1ae90*/  VIADD R4, R10.reuse, 0x200 ;  /* 0x000002000a047836 */ /* 0x040fe20000000000 */
[----:B------:R-:W-:Y:S02]  /*1aea0*/  R2UR UR7, R5 ;  /* 0x00000000050772ca */ /* 0x000fe400000e0000 */
[----:B------:R-:W-:Y:S02]  /*1aeb0*/  MOV R5, 0x40000040 ;  /* 0x4000004000057802 */ /* 0x000fe40000000f00 */
[----:B------:R-:W-:Y:S01]  /*1aec0*/  IADD3 R10, R10, 0x300, RZ ;  /* 0x000003000a0a7810 */ /* 0x000fe20007ffe0ff */
[----:B------:R-:W-:Y:S02]  /*1aed0*/  WARPGROUP.DEPBAR.LE gsb0, 0x0 ;  /* 0x00008000000079c5 */ /* 0x000fe40000010000 */
[----:B------:R-:W-:-:S10]  /*1aee0*/  WARPGROUP.ARRIVE ;  /* 0x00000000000079c5 */ /* 0x000fd40000000000 */
[----:B------:R-:W-:Y:S01]  /*1aef0*/  HGMMA.64x192x16.F32 R24, R188, gdesc[UR4].tnspB, R24, gsb0 ;  /* 0x42e00004bc187df0 */ /* 0x000fe20008000818 */
[----:B------:R-:W-:Y:S02]  /*1af00*/  R2UR UR6, R4 ;  /* 0x00000000040672ca */ /* 0x000fe400000e0000 */
[----:B------:R-:W-:Y:S01]  /*1af10*/  R2UR UR7, R5 ;  /* 0x00000000050772ca */ /* 0x000fe200000e0000 */
[----:B------:R-:W-:Y:S01]  /*1af20*/  IMAD.U32 R5, RZ, RZ, UR4 ;  /* 0x00000004ff057e24 */ /* 0x000fe2000f8e00ff */
[----:B-1----:R-:W-:-:S05]  /*1af30*/  FMNMX.FTZ R4, R173, R3, !PT ;  /* 0x00000003ad047209 */ /* 0x002fca0007810000 */
[----:B------:R-:W1:Y:S02]  /*1af40*/  SHFL.BFLY PT, R3, R4, 0x2, 0x1f ;  /* 0x0c401f0004037f89 */ /* 0x000e6400000e0000 */
[----:B-1----:R-:W-:-:S05]  /*1af50*/  FMNMX.FTZ R4, R4, R3, !PT ;  /* 0x0000000304047209 */ /* 0x002fca0007810000 */
[----:B------:R-:W1:Y:S02]  /*1af60*/  SHFL.BFLY PT, R3, R4, 0x1, 0x1f ;  /* 0x0c201f0004037f89 */ /* 0x000e6400000e0000 */
[----:B-1----:R-:W-:-:S05]  /*1af70*/  FMNMX.FTZ R4, R4, R3, !PT ;  /* 0x0000000304047209 */ /* 0x002fca0007810000 */
[C---:B------:R-:W-:Y:S01]  /*1af80*/  FMUL.FTZ R174, R4.reuse, R5 ;  /* 0x0000000504ae7220 */ /* 0x040fe20000410000 */
[----:B------:R-:W-:-:S03]  /*1af90*/  FADD.FTZ R3, -R4, R9 ;  /* 0x0000000904037221 */ /* 0x000fc60000010100 */
[-CC-:B------:R-:W-:Y:S01]  /*1afa0*/  FFMA.FTZ R200, R0, R5.reuse, -R174.reuse ;  /* 0x0000000500c87223 */ /* 0x180fe200000108ae */
[----:B0-----:R-:W-:Y:S01]  /*1afb0*/  FMNMX.FTZ R0, R11, R8, !PT ;  /* 0x000000080b007209 */ /* 0x001fe20007810000 */
[-CC-:B------:R-:W-:Y:S01]  /*1afc0*/  FFMA.FTZ R175, R6, R5.reuse, -R174.reuse ;  /* 0x0000000506af7223 */ /* 0x180fe200000108ae */
[-C--:B------:R-:W-:Y:S01]  /*1afd0*/  FMUL.FTZ R3, R3, R5.reuse ;  /* 0x0000000503037220 */ /* 0x080fe20000410000 */
[-CC-:B------:R-:W-:Y:S01]  /*1afe0*/  FFMA.FTZ R202, R168, R5.reuse, -R174.reuse ;  /* 0x00000005a8ca7223 */ /* 0x180fe200000108ae */
[----:B--2---:R-:W-:Y:S01]  /*1aff0*/  FMNMX.FTZ R0, R15, R0, !PT ;  /* 0x000000000f007209 */ /* 0x004fe20007810000 */
[----:B------:R-:W-:Y:S01]  /*1b000*/  MUFU.EX2 R200, R200 ;  /* 0x000000c800c87308 */ /* 0x000fe20000000800 */
[-CC-:B------:R-:W-:Y:S01]  /*1b010*/  FFMA.FTZ R168, R169, R5.reuse, -R174.reuse ;  /* 0x00000005a9a87223 */ /* 0x180fe200000108ae */
[-CC-:B------:R-:W-:Y:S01]  /*1b020*/  FFMA.FTZ R196, R171, R5.reuse, -R174.reuse ;  /* 0x00000005abc47223 */ /* 0x180fe200000108ae */
[----:B---3--:R-:W-:Y:S01]  /*1b030*/  FMNMX.FTZ R0, R21, R0, !PT ;  /* 0x0000000015007209 */ /* 0x008fe20007810000 */
[-CC-:B------:R-:W-:Y:S01]  /*1b040*/  FFMA.FTZ R198, R164, R5.reuse, -R174.reuse ;  /* 0x00000005a4c67223 */ /* 0x180fe200000108ae */
[-CC-:B------:R-:W-:Y:S01]  /*1b050*/  FFMA.FTZ R192, R167, R5.reuse, -R174.reuse ;  /* 0x00000005a7c07223 */ /* 0x180fe200000108ae */
[-CC-:B------:R-:W-:Y:S01]  /*1b060*/  FFMA.FTZ R164, R153, R5.reuse, -R174.reuse ;  /* 0x0000000599a47223 */ /* 0x180fe200000108ae */
[----:B----4-:R-:W-:Y:S01]  /*1b070*/  FMNMX.FTZ R0, R170, R0, !PT ;  /* 0x00000000aa007209 */ /* 0x010fe20007810000 */
[----:B------:R-:W0:Y:S01]  /*1b080*/  MUFU.EX2 R3, R3 ;  /* 0x0000000300037308 */ /* 0x000e220000000800 */
[-CC-:B------:R-:W-:Y:S01]  /*1b090*/  FFMA.FTZ R194, R156, R5.reuse, -R174.reuse ;  /* 0x000000059cc27223 */ /* 0x180fe200000108ae */
[-CC-:B------:R-:W-:Y:S01]  /*1b0a0*/  FFMA.FTZ R151, R157, R5.reuse, -R174.reuse ;  /* 0x000000059d977223 */ /* 0x180fe200000108ae */
[----:B------:R-:W-:Y:S01]  /*1b0b0*/  FMNMX.FTZ R0, R160, R0, !PT ;  /* 0x00000000a0007209 */ /* 0x000fe20007810000 */
[-CC-:B------:R-:W-:Y:S01]  /*1b0c0*/  FFMA.FTZ R153, R172, R5.reuse, -R174.reuse ;  /* 0x00000005ac997223 */ /* 0x180fe200000108ae */
[-CC-:B------:R-:W-:Y:S01]  /*1b0d0*/  FFMA.FTZ R9, R149, R5.reuse, -R174.reuse ;  /* 0x0000000595097223 */ /* 0x180fe200000108ae */
[-CC-:B------:R-:W-:Y:S01]  /*1b0e0*/  FFMA.FTZ R124, R124, R5.reuse, -R174.reuse ;  /* 0x000000057c7c7223 */ /* 0x180fe200000108ae */
[----:B------:R-:W-:Y:S01]  /*1b0f0*/  FMNMX.FTZ R0, R162, R0, !PT ;  /* 0x00000000a2007209 */ /* 0x000fe20007810000 */
[----:B------:R-:W1:Y:S01]  /*1b100*/  MUFU.EX2 R175, R175 ;  /* 0x000000af00af7308 */ /* 0x000e620000000800 */
[----:B------:R-:W-:-:S02]  /*1b110*/  FFMA.FTZ R173, R173, R5, -R174 ;  /* 0x00000005adad7223 */ /* 0x000fc400000108ae */
[----:B------:R-:W-:-:S04]  /*1b120*/  FMNMX.FTZ R0, R163, R0, !PT ;  /* 0x00000000a3007209 */ /* 0x000fc80007810000 */
[----:B------:R-:W-:Y:S01]  /*1b130*/  FMNMX.FTZ R0, R166, R0, !PT ;  /* 0x00000000a6007209 */ /* 0x000fe20007810000 */
[----:B------:R-:W2:Y:S01]  /*1b140*/  MUFU.EX2 R202, R202 ;  /* 0x000000ca00ca7308 */ /* 0x000ea20000000800 */
[----:B0-----:R-:W-:Y:S02]  /*1b150*/  FFMA.FTZ R20, R3, R20, R200 ;  /* 0x0000001403147223 */ /* 0x001fe400000100c8 */
[----:B------:R-:W-:-:S04]  /*1b160*/  FMNMX.FTZ R0, R152, R0, !PT ;  /* 0x0000000098007209 */ /* 0x000fc80007810000 */
[----:B------:R-:W-:Y:S01]  /*1b170*/  FMNMX.FTZ R0, R154, R0, !PT ;  /* 0x000000009a007209 */ /* 0x000fe20007810000 */
[----:B------:R-:W0:Y:S01]  /*1b180*/  MUFU.EX2 R168, R168 ;  /* 0x000000a800a87308 */ /* 0x000e220000000800 */
[C---:B-1----:R-:W-:Y:S01]  /*1b190*/  FADD.FTZ R20, R175.reuse, R20 ;  /* 0x00000014af147221 */ /* 0x042fe20000010000 */
[----:B------:R-:W-:Y:S02]  /*1b1a0*/  F2FP.F16.F32.PACK_AB R200, R175, R200 ;  /* 0x000000c8afc8723e */ /* 0x000fe400000000ff */
[----:B------:R-:W-:-:S04]  /*1b1b0*/  FMNMX.FTZ R0, R155, R0, !PT ;  /* 0x000000009b007209 */ /* 0x000fc80007810000 */
[----:B------:R-:W-:Y:S01]  /*1b1c0*/  FMNMX.FTZ R0, R158, R0, !PT ;  /* 0x000000009e007209 */ /* 0x000fe20007810000 */
[----:B------:R-:W1:Y:S01]  /*1b1d0*/  MUFU.EX2 R196, R196 ;  /* 0x000000c400c47308 */ /* 0x000e620000000800 */
[----:B--2---:R-:W-:Y:S02]  /*1b1e0*/  FADD.FTZ R20, R202, R20 ;  /* 0x00000014ca147221 */ /* 0x004fe40000010000 */
[----:B------:R-:W-:-:S04]  /*1b1f0*/  FMNMX.FTZ R0, R144, R0, !PT ;  /* 0x0000000090007209 */ /* 0x000fc80007810000 */
[----:B------:R-:W-:Y:S01]  /*1b200*/  FMNMX.FTZ R0, R145, R0, !PT ;  /* 0x0000000091007209 */ /* 0x000fe20007810000 */
[----:B------:R-:W-:Y:S01]  /*1b210*/  MUFU.EX2 R198, R198 ;  /* 0x000000c600c67308 */ /* 0x000fe20000000800 */
[C---:B0-----:R-:W-:Y:S01]  /*1b220*/  FADD.FTZ R20, R168.reuse, R20 ;  /* 0x00000014a8147221 */ /* 0x041fe20000010000 */
[----:B------:R-:W-:Y:S02]  /*1b230*/  F2FP.F16.F32.PACK_AB R202, R168, R202 ;  /* 0x000000caa8ca723e */ /* 0x000fe400000000ff */
[----:B------:R-:W-:-:S04]  /*1b240*/  FMNMX.FTZ R0, R146, R0, !PT ;  /* 0x0000000092007209 */ /* 0x000fc80007810000 */
[----:B------:R-:W-:Y:S01]  /*1b250*/  FMNMX.FTZ R0, R125, R0, !PT ;  /* 0x000000007d007209 */ /* 0x000fe20007810000 */
[----:B------:R-:W-:Y:S01]  /*1b260*/  MUFU.EX2 R192, R192 ;  /* 0x000000c000c07308 */ /* 0x000fe20000000800 */
[----:B-1----:R-:W-:Y:S02]  /*1b270*/  FADD.FTZ R20, R196, R20 ;  /* 0x00000014c4147221 */ /* 0x002fe40000010000 */
[----:B------:R-:W-:-:S04]  /*1b280*/  FMNMX.FTZ R0, R138, R0, !PT ;  /* 0x000000008a007209 */ /* 0x000fc80007810000 */
[----:B------:R-:W-:Y:S01]  /*1b290*/  FMNMX.FTZ R0, R139, R0, !PT ;  /* 0x000000008b007209 */ /* 0x000fe20007810000 */
[----:B------:R-:W-:Y:S03]  /*1b2a0*/  MUFU.EX2 R164, R164 ;  /* 0x000000a400a47308 */ /* 0x000fe60000000800 */
        /* <DEDUP_REMOVED lines=12> */
[----:B------:R-:W-:-:S05]  /*1b370*/  FMNMX.FTZ R0, R126, R0, !PT ;  /* 0x000000007e007209 */ /* 0x000fca0007810000 */
[----:B------:R-:W-:Y:S01]  /*1b380*/  MUFU.EX2 R124, R124 ;  /* 0x0000007c007c7308 */ /* 0x000fe20000000800 */
[----:B------:R-:W-:Y:S02]  /*1b390*/  WARPGROUP.DEPBAR.LE gsb0, 0x0 ;  /* 0x00008000000079c5 */ /* 0x000fe40000010000 */
[----:B------:R-:W-:Y:S01]  /*1b3a0*/  WARPGROUP.ARRIVE ;  /* 0x00000000000079c5 */ /* 0x000fe20000000000 */
[-CC-:B------:R-:W-:Y:S01]  /*1b3b0*/  FFMA.FTZ R190, R147, R5.reuse, -R174.reuse ;  /* 0x0000000593be7223 */ /* 0x180fe200000108ae */
[----:B------:R-:W-:-:S04]  /*1b3c0*/  FFMA.FTZ R188, R159, R5, -R174 ;  /* 0x000000059fbc7223 */ /* 0x000fc800000108ae */
[----:B------:R-:W-:Y:S01]  /*1b3d0*/  HGMMA.64x192x16.F32 R24, R184, gdesc[UR4].tnspB, R24, gsb0 ;  /* 0x42e00004b8187df0 */ /* 0x000fe20008000818 */
[----:B------:R-:W-:Y:S01]  /*1b3e0*/  R2UR UR6, R120 ;  /* 0x00000000780672ca */ /* 0x000fe200000e0000 */
[----:B------:R-:W-:Y:S01]  /*1b3f0*/  MUFU.EX2 R188, R188 ;  /* 0x000000bc00bc7308 */ /* 0x000fe20000000800 */
[----:B------:R-:W-:Y:S01]  /*1b400*/  R2UR UR7, R121 ;  /* 0x00000000790772ca */ /* 0x000fe200000e0000 */
[----:B------:R-:W-:-:S06]  /*1b410*/  FFMA.FTZ R121, R148, R5, -R174 ;  /* 0x0000000594797223 */ /* 0x000fcc00000108ae */
[----:B------:R0:W1:Y:S08]  /*1b420*/  MUFU.TANH R120, R127 ;  /* 0x0000007f00787308 */ /* 0x0000700000002400 */
[----:B------:R-:W-:Y:S01]  /*1b430*/  MUFU.EX2 R190, R190 ;  /* 0x000000be00be7308 */ /* 0x000fe20000000800 */
[-CC-:B0-----:R-:W-:Y:S01]  /*1b440*/  FFMA.FTZ R127, R161, R5.reuse, -R174.reuse ;  /* 0x00000005a17f7223 */ /* 0x181fe200000108ae */
[----:B------:R-:W-:-:S06]  /*1b450*/  FFMA.FTZ R161, R165, R5, -R174 ;  /* 0x00000005a5a17223 */ /* 0x000fcc00000108ae */
[----:B------:R-:W0:Y:S01]  /*1b460*/  MUFU.EX2 R127, R127 ;  /* 0x0000007f007f7308 */ /* 0x000e220000000800 */
[----:B-1----:R-:W-:-:S05]  /*1b470*/  FMNMX.FTZ R0, R120, R0, !PT ;  /* 0x0000000078007209 */ /* 0x002fca0007810000 */
[----:B------:R-:W1:Y:S02]  /*1b480*/  SHFL.BFLY PT, R6, R0, 0x2, 0x1f ;  /* 0x0c401f0000067f89 */ /* 0x000e6400000e0000 */
[----:B------:R-:W2:Y:S08]  /*1b490*/  MUFU.EX2 R161, R161 ;  /* 0x000000a100a17308 */ /* 0x000eb00000000800 */
[----:B------:R-:W3:Y:S01]  /*1b4a0*/  MUFU.EX2 R121, R121 ;  /* 0x0000007900797308 */ /* 0x000ee20000000800 */
[C---:B0-----:R-:W-:Y:S01]  /*1b4b0*/  FADD.FTZ R20, R127.reuse, R20 ;  /* 0x000000147f147221 */ /* 0x041fe20000010000 */
[----:B------:R-:W-:-:S03]  /*1b4c0*/  F2FP.F16.F32.PACK_AB R196, R127, R196 ;  /* 0x000000c47fc4723e */ /* 0x000fc600000000ff */
[----:B------:R-:W-:-:S04]  /*1b4d0*/  FADD.FTZ R20, R198, R20 ;  /* 0x00000014c6147221 */ /* 0x000fc80000010000 */
[C---:B--2---:R-:W-:Y:S01]  /*1b4e0*/  FADD.FTZ R20, R161.reuse, R20 ;  /* 0x00000014a1147221 */ /* 0x044fe20000010000 */
[----:B------:R-:W-:-:S03]  /*1b4f0*/  F2FP.F16.F32.PACK_AB R198, R161, R198 ;  /* 0x000000c6a1c6723e */ /* 0x000fc600000000ff */
[----:B------:R-:W-:Y:S01]  /*1b500*/  FADD.FTZ R20, R192, R20 ;  /* 0x00000014c0147221 */ /* 0x000fe20000010000 */
[----:B-1----:R-:W-:Y:S02]  /*1b510*/  FMNMX.FTZ R0, R0, R6, !PT ;  /* 0x0000000600007209 */ /* 0x002fe40007810000 */
[C---:B------:R-:W-:Y:S01]  /*1b520*/  F2FP.F16.F32.PACK_AB R192, R164.reuse, R192 ;  /* 0x000000c0a4c0723e */ /* 0x040fe200000000ff */
[----:B------:R-:W-:Y:S02]  /*1b530*/  FADD.FTZ R20, R164, R20 ;  /* 0x00000014a4147221 */ /* 0x000fe40000010000 */
[----:B------:R-:W0:Y:S02]  /*1b540*/  SHFL.BFLY PT, R6, R0, 0x1, 0x1f ;  /* 0x0c201f0000067f89 */ /* 0x000e2400000e0000 */
[----:B------:R-:W-:Y:S01]  /*1b550*/  FADD.FTZ R20, R194, R20 ;  /* 0x00000014c2147221 */ /* 0x000fe20000010000 */
[----:B------:R-:W-:-:S03]  /*1b560*/  F2FP.F16.F32.PACK_AB R194, R151, R194 ;  /* 0x000000c297c2723e */ /* 0x000fc600000000ff */
[----:B------:R-:W-:-:S04]  /*1b570*/  FADD.FTZ R20, R151, R20 ;  /* 0x0000001497147221 */ /* 0x000fc80000010000 */
[----:B------:R-:W-:Y:S01]  /*1b580*/  FADD.FTZ R20, R188, R20 ;  /* 0x00000014bc147221 */ /* 0x000fe20000010000 */
[----:B------:R-:W-:-:S03]  /*1b590*/  F2FP.F16.F32.PACK_AB R188, R153, R188 ;  /* 0x000000bc99bc723e */ /* 0x000fc600000000ff */
[----:B------:R-:W-:-:S04]  /*1b5a0*/  FADD.FTZ R20, R153, R20 ;  /* 0x0000001499147221 */ /* 0x000fc80000010000 */
[----:B------:R-:W-:Y:S01]  /*1b5b0*/  FADD.FTZ R20, R190, R20 ;  /* 0x00000014be147221 */ /* 0x000fe20000010000 */
[----:B---3--:R-:W-:-:S03]  /*1b5c0*/  F2FP.F16.F32.PACK_AB R190, R121, R190 ;  /* 0x000000be79be723e */ /* 0x008fc600000000ff */
[----:B------:R-:W-:Y:S01]  /*1b5d0*/  FADD.FTZ R20, R121, R20 ;  /* 0x0000001479147221 */ /* 0x000fe20000010000 */
[----:B0-----:R-:W-:-:S05]  /*1b5e0*/  FMNMX.FTZ R6, R0, R6, !PT ;  /* 0x0000000600067209 */ /* 0x001fca0007810000 */
[----:B------:R-:W-:Y:S02]  /*1b5f0*/  FADD.FTZ R0, -R6, R8 ;  /* 0x0000000806007221 */ /* 0x000fe40000010100 */
[----:B------:R-:W-:Y:S02]  /*1b600*/  MUFU.EX2 R8, R173 ;  /* 0x000000ad00087308 */ /* 0x000fe40000000800 */
[----:B------:R-:W-:-:S06]  /*1b610*/  FMUL.FTZ R0, R0, R5 ;  /* 0x0000000500007220 */ /* 0x000fcc0000410000 */
[----:B------:R-:W-:Y:S01]  /*1b620*/  MUFU.EX2 R0, R0 ;  /* 0x0000000000007308 */ /* 0x000fe20000000800 */
[----:B------:R-:W-:Y:S02]  /*1b630*/  WARPGROUP.DEPBAR.LE gsb0, 0x0 ;  /* 0x00008000000079c5 */ /* 0x000fe40000010000 */
[----:B------:R-:W-:Y:S01]  /*1b640*/  WARPGROUP.ARRIVE ;  /* 0x00000000000079c5 */ /* 0x000fe20000000000 */
[-CC-:B------:R-:W-:Y:S01]  /*1b650*/  FFMA.FTZ R186, R140, R5.reuse, -R174.reuse ;  /* 0x000000058cba7223 */ /* 0x180fe200000108ae */
[-C--:B------:R-:W-:Y:S01]  /*1b660*/  FMUL.FTZ R140, R6, R5.reuse ;  /* 0x00000005068c7220 */ /* 0x080fe20000410000 */
[-CC-:B------:R-:W-:Y:S01]  /*1b670*/  FFMA.FTZ R184, R136, R5.reuse, -R174.reuse ;  /* 0x0000000588b87223 */ /* 0x180fe200000108ae */
[-CC-:B------:R-:W-:Y:S01]  /*1b680*/  FFMA.FTZ R136, R137, R5.reuse, -R174.reuse ;  /* 0x0000000589887223 */ /* 0x180fe200000108ae */
[-C--:B------:R-:W-:Y:S01]  /*1b690*/  FFMA.FTZ R137, R141, R5.reuse, -R174 ;  /* 0x000000058d897223 */ /* 0x080fe200000108ae */
[----:B------:R-:W-:Y:S01]  /*1b6a0*/  HGMMA.64x192x16.F32 R24, R180, gdesc[UR4].tnspB, R24, gsb0 ;  /* 0x42e00004b4187df0 */ /* 0x000fe20008000818 */
[-CC-:B------:R-:W-:Y:S01]  /*1b6b0*/  FFMA.FTZ R201, R11, R5.reuse, -R140.reuse ;  /* 0x000000050bc97223 */ /* 0x180fe2000001088c */
[----:B------:R-:W-:Y:S01]  /*1b6c0*/  IMAD.MOV.U32 R11, RZ, RZ, 0x40000040 ;  /* 0x40000040ff0b7424 */ /* 0x000fe200078e00ff */
[----:B------:R-:W-:Y:S01]  /*1b6d0*/  R2UR UR6, R10 ;  /* 0x000000000a0672ca */ /* 0x000fe200000e0000 */
[-CC-:B------:R-:W-:Y:S01]  /*1b6e0*/  FFMA.FTZ R15, R15, R5.reuse, -R140.reuse ;  /* 0x000000050f0f7223 */ /* 0x180fe2000001088c */
[-CC-:B------:R-:W-:Y:S01]  /*1b6f0*/  FFMA.FTZ R203, R21, R5.reuse, -R140.reuse ;  /* 0x0000000515cb7223 */ /* 0x180fe2000001088c */
[-CC-:B------:R-:W-:Y:S01]  /*1b700*/  FFMA.FTZ R147, R170, R5.reuse, -R140.reuse ;  /* 0x00000005aa937223 */ /* 0x180fe2000001088c */
[----:B------:R-:W-:Y:S01]  /*1b710*/  R2UR UR7, R11 ;  /* 0x000000000b0772ca */ /* 0x000fe200000e0000 */
        /* <DEDUP_REMOVED lines=15> */
[--C-:B------:R-:W-:Y:S01]  /*1b810*/  FFMA.FTZ R135, R135, R5, -R140.reuse ;  /* 0x0000000587877223 */ /* 0x100fe2000001088c */
[----:B------:R-:W2:Y:S01]  /*1b820*/  MUFU.EX2 R203, R203 ;  /* 0x000000cb00cb7308 */ /* 0x000ea20000000800 */
[----:B0-----:R-:W-:Y:S01]  /*1b830*/  FFMA.FTZ R13, R0, R13, R201 ;  /* 0x0000000d000d7223 */ /* 0x001fe200000100c9 */
[-CC-:B------:R-:W-:Y:S01]  /*1b840*/  FFMA.FTZ R122, R122, R5.reuse, -R140.reuse ;  /* 0x000000057a7a7223 */ /* 0x180fe2000001088c */
[-CC-:B------:R-:W-:Y:S01]  /*1b850*/  FFMA.FTZ R123, R123, R5.reuse, -R140.reuse ;  /* 0x000000057b7b7223 */ /* 0x180fe2000001088c */
[-CC-:B------:R-:W-:Y:S01]  /*1b860*/  FFMA.FTZ R126, R126, R5.reuse, -R140.reuse ;  /* 0x000000057e7e7223 */ /* 0x180fe2000001088c */
[----:B------:R-:W-:-:S03]  /*1b870*/  FFMA.FTZ R120, R120, R5, -R140 ;  /* 0x0000000578787223 */ /* 0x000fc6000001088c */
[----:B------:R-:W0:Y:S01]  /*1b880*/  MUFU.EX2 R147, R147 ;  /* 0x0000009300937308 */ /* 0x000e220000000800 */
[C---:B-1----:R-:W-:Y:S01]  /*1b890*/  FADD.FTZ R13, R15.reuse, R13 ;  /* 0x0000000d0f0d7221 */ /* 0x042fe20000010000 */
[----:B------:R-:W-:-:S06]  /*1b8a0*/  F2FP.F16.F32.PACK_AB R201, R15, R201 ;  /* 0x000000c90fc9723e */ /* 0x000fcc00000000ff */
[----:B------:R-:W-:Y:S01]  /*1b8b0*/  MUFU.EX2 R197, R197 ;  /* 0x000000c500c57308 */ /* 0x000fe20000000800 */
[----:B--2---:R-:W-:-:S07]  /*1b8c0*/  FADD.FTZ R13, R203, R13 ;  /* 0x0000000dcb0d7221 */ /* 0x004fce0000010000 */
[----:B------:R-:W-:Y:S01]  /*1b8d0*/  MUFU.EX2 R199, R199 ;  /* 0x000000c700c77308 */ /* 0x000fe20000000800 */
[----:B0-----:R-:W-:-:S07]  /*1b8e0*/  F2FP.F16.F32.PACK_AB R203, R147, R203 ;  /* 0x000000cb93cb723e */ /* 0x001fce00000000ff */
        /* <DEDUP_REMOVED lines=11> */
[----:B------:R-:W1:Y:S01]  /*1b9a0*/  MUFU.EX2 R136, R136 ;  /* 0x0000008800887308 */ /* 0x000e620000000800 */
[----:B0-----:R-:W-:-:S07]  /*1b9b0*/  FADD.FTZ R20, R184, R20 ;  /* 0x00000014b8147221 */ /* 0x001fce0000010000 */
[----:B------:R-:W0:Y:S08]  /*1b9c0*/  MUFU.EX2 R186, R186 ;  /* 0x000000ba00ba7308 */ /* 0x000e300000000800 */
[----:B------:R-:W-:Y:S01]  /*1b9d0*/  MUFU.EX2 R187, R187 ;  /* 0x000000bb00bb7308 */ /* 0x000fe20000000800 */
[C---:B-1----:R-:W-:Y:S01]  /*1b9e0*/  FADD.FTZ R20, R136.reuse, R20 ;  /* 0x0000001488147221 */ /* 0x042fe20000010000 */
[----:B------:R-:W-:-:S06]  /*1b9f0*/  F2FP.F16.F32.PACK_AB R184, R136, R184 ;  /* 0x000000b888b8723e */ /* 0x000fcc00000000ff */
[----:B------:R-:W1:Y:S01]  /*1ba00*/  MUFU.EX2 R137, R137 ;  /* 0x0000008900897308 */ /* 0x000e620000000800 */
[----:B0-----:R-:W-:-:S07]  /*1ba10*/  FADD.FTZ R20, R186, R20 ;  /* 0x00000014ba147221 */ /* 0x001fce0000010000 */
[----:B------:R-:W-:Y:S08]  /*1ba20*/  MUFU.EX2 R135, R135 ;  /* 0x0000008700877308 */ /* 0x000ff00000000800 */
[----:B------:R-:W-:Y:S01]  /*1ba30*/  MUFU.EX2 R122, R122 ;  /* 0x0000007a007a7308 */ /* 0x000fe20000000800 */
[C---:B-1----:R-:W-:Y:S01]  /*1ba40*/  FADD.FTZ R20, R137.reuse, R20 ;  /* 0x0000001489147221 */ /* 0x042fe20000010000 */
[----:B------:R-:W-:-:S06]  /*1ba50*/  F2FP.F16.F32.PACK_AB R186, R137, R186 ;  /* 0x000000ba89ba723e */ /* 0x000fcc00000000ff */
[----:B------:R-:W-:Y:S08]  /*1ba60*/  MUFU.EX2 R123, R123 ;  /* 0x0000007b007b7308 */ /* 0x000ff00000000800 */
[----:B------:R-:W-:Y:S01]  /*1ba70*/  MUFU.EX2 R126, R126 ;  /* 0x0000007e007e7308 */ /* 0x000fe20000000800 */
[----:B------:R-:W-:Y:S02]  /*1ba80*/  WARPGROUP.DEPBAR.LE gsb0, 0x0 ;  /* 0x00008000000079c5 */ /* 0x000fe40000010000 */
[----:B------:R-:W-:Y:S01]  /*1ba90*/  WARPGROUP.ARRIVE ;  /* 0x00000000000079c5 */ /* 0x000fe20000000000 */
[-CC-:B------:R-:W-:Y:S01]  /*1baa0*/  FFMA.FTZ R180, R128, R5.reuse, -R174.reuse ;  /* 0x0000000580b47223 */ /* 0x180fe200000108ae */
[-CC-:B------:R-:W-:Y:S01]  /*1bab0*/  FFMA.FTZ R128, R129, R5.reuse, -R174.reuse ;  /* 0x0000000581807223 */ /* 0x180fe200000108ae */
[-C--:B------:R-:W-:Y:S01]  /*1bac0*/  FFMA.FTZ R129, R133, R5.reuse, -R174 ;  /* 0x0000000585817223 */ /* 0x080fe200000108ae */
[-CC-:B------:R-:W-:Y:S01]  /*1bad0*/  FFMA.FTZ R133, R162, R5.reuse, -R140.reuse ;  /* 0x00000005a2857223 */ /* 0x180fe2000001088c */
[-C--:B------:R-:W-:Y:S01]  /*1bae0*/  FFMA.FTZ R181, R130, R5.reuse, -R140 ;  /* 0x0000000582b57223 */ /* 0x080fe2000001088c */
[----:B------:R-:W-:Y:S01]  /*1baf0*/  HGMMA.64x192x16.F32 R24, R176, gdesc[UR4].tnspB, R24, gsb0 ;  /* 0x42e00004b0187df0 */ /* 0x000fe20008000818 */
[----:B------:R-:W0:Y:S01]  /*1bb00*/  MUFU.EX2 R180, R180 ;  /* 0x000000b400b47308 */ /* 0x000e220000000800 */
[-C--:B------:R-:W-:Y:S01]  /*1bb10*/  FFMA.FTZ R182, R132, R5.reuse, -R174 ;  /* 0x0000000584b67223 */ /* 0x080fe200000108ae */
[-C--:B------:R-:W-:Y:S01]  /*1bb20*/  FFMA.FTZ R183, R134, R5.reuse, -R140 ;  /* 0x0000000586b77223 */ /* 0x080fe2000001088c */
[----:B------:R-:W-:-:S05]  /*1bb30*/  FFMA.FTZ R132, R150, R5, -R174 ;  /* 0x0000000596847223 */ /* 0x000fca00000108ae */
[----:B------:R-:W-:Y:S08]  /*1bb40*/  MUFU.EX2 R133, R133 ;  /* 0x0000008500857308 */ /* 0x000ff00000000800 */
[----:B------:R-:W-:Y:S01]  /*1bb50*/  MUFU.EX2 R181, R181 ;  /* 0x000000b500b57308 */ /* 0x000fe20000000800 */
[----:B0-----:R-:W-:-:S07]  /*1bb60*/  FADD.FTZ R20, R180, R20 ;  /* 0x00000014b4147221 */ /* 0x001fce0000010000 */
[----:B------:R-:W0:Y:S08]  /*1bb70*/  MUFU.EX2 R128, R128 ;  /* 0x0000008000807308 */ /* 0x000e300000000800 */
[----:B------:R-:W1:Y:S08]  /*1bb80*/  MUFU.EX2 R182, R182 ;  /* 0x000000b600b67308 */ /* 0x000e700000000800 */
[----:B------:R-:W-:Y:S01]  /*1bb90*/  MUFU.EX2 R183, R183 ;  /* 0x000000b700b77308 */ /* 0x000fe20000000800 */
[C---:B0-----:R-:W-:Y:S01]  /*1bba0*/  FADD.FTZ R20, R128.reuse, R20 ;  /* 0x0000001480147221 */ /* 0x041fe20000010000 */
[----:B------:R-:W-:-:S06]  /*1bbb0*/  F2FP.F16.F32.PACK_AB R180, R128, R180 ;  /* 0x000000b480b4723e */ /* 0x000fcc00000000ff */
[----:B------:R-:W0:Y:S01]  /*1bbc0*/  MUFU.EX2 R129, R129 ;  /* 0x0000008100817308 */ /* 0x000e220000000800 */
[----:B-1----:R-:W-:-:S07]  /*1bbd0*/  FADD.FTZ R20, R182, R20 ;  /* 0x00000014b6147221 */ /* 0x002fce0000010000 */
[----:B------:R-:W1:Y:S08]  /*1bbe0*/  MUFU.EX2 R132, R132 ;  /* 0x0000008400847308 */ /* 0x000e700000000800 */
[----:B------:R-:W2:Y:S01]  /*1bbf0*/  MUFU.EX2 R120, R120 ;  /* 0x0000007800787308 */ /* 0x000ea20000000800 */
[C---:B0-----:R-:W-:Y:S01]  /*1bc00*/  FADD.FTZ R20, R129.reuse, R20 ;  /* 0x0000001481147221 */ /* 0x041fe20000010000 */
[----:B------:R-:W-:-:S03]  /*1bc10*/  F2FP.F16.F32.PACK_AB R182, R129, R182 ;  /* 0x000000b681b6723e */ /* 0x000fc600000000ff */
[----:B------:R-:W-:-:S04]  /*1bc20*/  FADD.FTZ R20, R9, R20 ;  /* 0x0000001409147221 */ /* 0x000fc80000010000 */
[----:B-1----:R-:W-:-:S04]  /*1bc30*/  FADD.FTZ R20, R132, R20 ;  /* 0x0000001484147221 */ /* 0x002fc80000010000 */
[----:B------:R-:W-:-:S04]  /*1bc40*/  FADD.FTZ R20, R124, R20 ;  /* 0x000000147c147221 */ /* 0x000fc80000010000 */
[----:B------:R-:W-:Y:S01]  /*1bc50*/  FADD.FTZ R20, R8, R20 ;  /* 0x0000001408147221 */ /* 0x000fe20000010000 */
[----:B------:R-:W-:Y:S02]  /*1bc60*/  WARPGROUP.DEPBAR.LE gsb0, 0x0 ;  /* 0x00008000000079c5 */ /* 0x000fe40000010000 */
[----:B------:R0:W-:Y:S01]  /*1bc70*/  @!P1 SYNCS.ARRIVE.TRANS64.RED.A1T0 RZ, [R12+URZ], RZ ;  /* 0x000000ff0cff99a7 */ /* 0x0001e2000810043f */
[----:B------:R-:W-:Y:S02]  /*1bc80*/  F2FP.F16.F32.PACK_AB R176, R132, R9 ;  /* 0x0000000984b0723e */ /* 0x000fe400000000ff */
[----:B------:R-:W-:Y:S01]  /*1bc90*/  F2FP.F16.F32.PACK_AB R178, R8, R124 ;  /* 0x0000007c08b2723e */ /* 0x000fe200000000ff */
[----:B------:R-:W-:Y:S01]  /*1bca0*/  IMAD.MOV.U32 R8, RZ, RZ, R6 ;  /* 0x000000ffff087224 */ /* 0x000fe200078e0006 */
[----:B------:R-:W-:Y:S02]  /*1bcb0*/  F2FP.F16.F32.PACK_AB R177, R123, R122 ;  /* 0x0000007a7bb1723e */ /* 0x000fe400000000ff */
[----:B--2---:R-:W-:Y:S01]  /*1bcc0*/  F2FP.F16.F32.PACK_AB R179, R120, R126 ;  /* 0x0000007e78b3723e */ /* 0x004fe200000000ff */
[----:B------:R1:W-:Y:S01]  /*1bcd0*/  @!P1 SYNCS.ARRIVE.TRANS64.RED.A1T0 RZ, [R14+URZ], RZ ;  /* 0x000000ff0eff99a7 */ /* 0x0003e2000810043f */
[----:B0-----:R-:W-:Y:S01]  /*1bce0*/  FFMA.FTZ R12, R139, R5, -R140 ;  /* 0x000000058b0c7223 */ /* 0x001fe2000001088c */
[----:B------:R-:W-:-:S05]  /*1bcf0*/  MOV R9, R4 ;  /* 0x0000000400097202 */ /* 0x000fca0000000f00 */
[----:B------:R-:W0:Y:S01]  /*1bd00*/  MUFU.EX2 R12, R12 ;  /* 0x0000000c000c7308 */ /* 0x000e220000000800 */
[----:B-1----:R-:W-:Y:S01]  /*1bd10*/  FADD.FTZ R14, R147, R13 ;  /* 0x0000000d930e7221 */ /* 0x002fe20000010000 */
[----:B------:R-:W-:-:S03]  /*1bd20*/  FFMA.FTZ R13, R143, R5, -R140 ;  /* 0x000000058f0d7223 */ /* 0x000fc6000001088c */
[----:B------:R-:W-:Y:S01]  /*1bd30*/  FADD.FTZ R14, R197, R14 ;  /* 0x0000000ec50e7221 */ /* 0x000fe20000010000 */
[C---:B------:R-:W-:Y:S02]  /*1bd40*/  F2FP.F16.F32.PACK_AB R197, R133.reuse, R197 ;  /* 0x000000c585c5723e */ /* 0x040fe400000000ff */
[----:B------:R-:W1:Y:S01]  /*1bd50*/  MUFU.EX2 R13, R13 ;  /* 0x0000000d000d7308 */ /* 0x000e620000000800 */
[----:B------:R-:W-:Y:S01]  /*1bd60*/  FADD.FTZ R125, R133, R14 ;  /* 0x0000000e857d7221 */ /* 0x000fe20000010000 */
[----:B------:R-:W-:-:S03]  /*1bd70*/  FFMA.FTZ R14, R131, R5, -R140 ;  /* 0x00000005830e7223 */ /* 0x000fc6000001088c */
[----:B------:R-:W-:Y:S01]  /*1bd80*/  FADD.FTZ R125, R199, R125 ;  /* 0x0000007dc77d7221 */ /* 0x000fe20000010000 */
[C---:B------:R-:W-:Y:S02]  /*1bd90*/  F2FP.F16.F32.PACK_AB R199, R148.reuse, R199 ;  /* 0x000000c794c7723e */ /* 0x040fe400000000ff */
[----:B------:R-:W2:Y:S01]  /*1bda0*/  MUFU.EX2 R14, R14 ;  /* 0x0000000e000e7308 */ /* 0x000ea20000000800 */
[----:B------:R-:W-:-:S04]  /*1bdb0*/  FADD.FTZ R125, R148, R125 ;  /* 0x0000007d947d7221 */ /* 0x000fc80000010000 */
[----:B------:R-:W-:Y:S01]  /*1bdc0*/  FADD.FTZ R125, R193, R125 ;  /* 0x0000007dc17d7221 */ /* 0x000fe20000010000 */
[----:B------:R-:W-:-:S03]  /*1bdd0*/  F2FP.F16.F32.PACK_AB R193, R21, R193 ;  /* 0x000000c115c1723e */ /* 0x000fc600000000ff */
[----:B------:R-:W-:-:S04]  /*1bde0*/  FADD.FTZ R125, R21, R125 ;  /* 0x0000007d157d7221 */ /* 0x000fc80000010000 */
[----:B------:R-:W-:Y:S01]  /*1bdf0*/  FADD.FTZ R125, R195, R125 ;  /* 0x0000007dc37d7221 */ /* 0x000fe20000010000 */
[----:B------:R-:W-:-:S03]  /*1be00*/  F2FP.F16.F32.PACK_AB R195, R141, R195 ;  /* 0x000000c38dc3723e */ /* 0x000fc600000000ff */
[----:B------:R-:W-:-:S04]  /*1be10*/  FADD.FTZ R125, R141, R125 ;  /* 0x0000007d8d7d7221 */ /* 0x000fc80000010000 */
[----:B------:R-:W-:Y:S01]  /*1be20*/  FADD.FTZ R125, R189, R125 ;  /* 0x0000007dbd7d7221 */ /* 0x000fe20000010000 */
[----:B------:R-:W-:-:S03]  /*1be30*/  F2FP.F16.F32.PACK_AB R189, R10, R189 ;  /* 0x000000bd0abd723e */ /* 0x000fc600000000ff */
[----:B------:R-:W-:Y:S01]  /*1be40*/  FADD.FTZ R125, R10, R125 ;  /* 0x0000007d0a7d7221 */ /* 0x000fe20000010000 */
[----:B------:R-:W-:-:S03]  /*1be50*/  IMAD.MOV.U32 R10, RZ, RZ, R216 ;  /* 0x000000ffff0a7224 */ /* 0x000fc600078e00d8 */
[----:B------:R-:W-:Y:S01]  /*1be60*/  FADD.FTZ R125, R191, R125 ;  /* 0x0000007dbf7d7221 */ /* 0x000fe20000010000 */
[----:B------:R-:W-:-:S03]  /*1be70*/  F2FP.F16.F32.PACK_AB R191, R11, R191 ;  /* 0x000000bf0bbf723e */ /* 0x000fc600000000ff */
[----:B------:R-:W-:Y:S01]  /*1be80*/  FADD.FTZ R125, R11, R125 ;  /* 0x0000007d0b7d7221 */ /* 0x000fe20000010000 */
[----:B------:R-:W-:-:S03]  /*1be90*/  IMAD.MOV.U32 R11, RZ, RZ, R215 ;  /* 0x000000ffff0b7224 */ /* 0x000fc600078e00d7 */
[----:B------:R-:W-:Y:S01]  /*1bea0*/  FADD.FTZ R125, R185, R125 ;  /* 0x0000007db97d7221 */ /* 0x000fe20000010000 */
[----:B0-----:R-:W-:-:S03]  /*1beb0*/  F2FP.F16.F32.PACK_AB R185, R12, R185 ;  /* 0x000000b90cb9723e */ /* 0x001fc600000000ff */
[----:B------:R-:W-:-:S04]  /*1bec0*/  FADD.FTZ R125, R12, R125 ;  /* 0x0000007d0c7d7221 */ /* 0x000fc80000010000 */
[----:B------:R-:W-:Y:S01]  /*1bed0*/  FADD.FTZ R125, R187, R125 ;  /* 0x0000007dbb7d7221 */ /* 0x000fe20000010000 */
[----:B-1----:R-:W-:-:S03]  /*1bee0*/  F2FP.F16.F32.PACK_AB R187, R13, R187 ;  /* 0x000000bb0dbb723e */ /* 0x002fc600000000ff */
[----:B------:R-:W-:-:S04]  /*1bef0*/  FADD.FTZ R125, R13, R125 ;  /* 0x0000007d0d7d7221 */ /* 0x000fc80000010000 */
[----:B------:R-:W-:Y:S01]  /*1bf00*/  FADD.FTZ R125, R181, R125 ;  /* 0x0000007db57d7221 */ /* 0x000fe20000010000 */
[----:B--2---:R-:W-:-:S03]  /*1bf10*/  F2FP.F16.F32.PACK_AB R181, R14, R181 ;  /* 0x000000b50eb5723e */ /* 0x004fc600000000ff */
[----:B------:R-:W-:-:S04]  /*1bf20*/  FADD.FTZ R125, R14, R125 ;  /* 0x0000007d0e7d7221 */ /* 0x000fc80000010000 */
[----:B------:R-:W-:Y:S01]  /*1bf30*/  FADD.FTZ R125, R183, R125 ;  /* 0x0000007db77d7221 */ /* 0x000fe20000010000 */
[----:B------:R-:W-:-:S03]  /*1bf40*/  F2FP.F16.F32.PACK_AB R183, R135, R183 ;  /* 0x000000b787b7723e */ /* 0x000fc600000000ff */
[----:B------:R-:W-:-:S04]  /*1bf50*/  FADD.FTZ R125, R135, R125 ;  /* 0x0000007d877d7221 */ /* 0x000fc80000010000 */
[----:B------:R-:W-:-:S04]  /*1bf60*/  FADD.FTZ R125, R122, R125 ;  /* 0x0000007d7a7d7221 */ /* 0x000fc80000010000 */
[----:B------:R-:W-:-:S04]  /*1bf70*/  FADD.FTZ R125, R123, R125 ;  /* 0x0000007d7b7d7221 */ /* 0x000fc80000010000 */
[----:B------:R-:W-:-:S04]  /*1bf80*/  FADD.FTZ R125, R126, R125 ;  /* 0x0000007d7e7d7221 */ /* 0x000fc80000010000 */
[----:B------:R-:W-:Y:S01]  /*1bf90*/  FADD.FTZ R13, R120, R125 ;  /* 0x0000007d780d7221 */ /* 0x000fe20000010000 */
[----:B------:R-:W-:Y:S06]  /*1bfa0*/  @P2 BRA `(.L_x_614) ;  /* 0xffffffa800f42947 */ /* 0x000fec000383ffff */
.L_x_603:
[----:B------:R-:W-:Y:S05]  /*1bfb0*/  BSYNC B0 ;  /* 0x0000000000007941 */ /* 0x000fea0003800000 */
.L_x_602:
        /* <DEDUP_REMOVED lines=99> */
.L_x_615:
[----:B------:R-:W-:Y:S01]  /*1c5f0*/  IMAD R0, R215, 0x8, R2 ;  /* 0x00000008d7007824 */ /* 0x000fe200078e0202 */
[----:B------:R-:W-:-:S04]  /*1c600*/  SHF.L.U32 R3, R216, 0x1f, RZ ;  /* 0x0000001fd8037819 */ /* 0x000fc800000006ff */
[----:B------:R0:W1:Y:S01]  /*1c610*/  SYNCS.PHASECHK.TRANS64.TRYWAIT P2, [R0+URZ+0x36850], R3 ;  /* 0x03685003000075a7 */ /* 0x000062000804017f */
[----:B------:R-:W-:Y:S05]  /*1c620*/  @!P0 BRA `(.L_x_616) ;  /* 0x0000000000048947 */ /* 0x000fea0003800000 */
[----:B------:R-:W-:Y:S01]  /*1c630*/  BPT.TRAP 0x1 ;  /* 0x000000040000795c */ /* 0x000fe20000300000 */
.L_x_616:
[----:B------:R-:W-:Y:S01]  /*1c640*/  VIADD R2, R2, 0x400 ;  /* 0x0000040002027836 */ /* 0x000fe20000000000 */
[----:B------:R-:W-:Y:S04]  /*1c650*/  BSSY B0, `(.L_x_617) ;  /* 0x0000008000007945 */ /* 0x000fe80003800000 */
[----:B------:R-:W-:-:S04]  /*1c660*/  SHF.R.U32.HI R2, RZ, 0x4, R2 ;  /* 0x00000004ff027819 */ /* 0x000fc80000011602 */
[----:B------:R-:W-:-:S04]  /*1c670*/  LOP3.LUT R2, R2, 0x3fff, RZ, 0xc0, !PT ;  /* 0x00003fff02027812 */ /* 0x000fc800078ec0ff */
[----:B------:R-:W-:-:S05]  /*1c680*/  LOP3.LUT R2, R2, 0x3800000, RZ, 0xfc, !PT ;  /* 0x0380000002027812 */ /* 0x000fca00078efcff */
[----:B------:R-:W-:Y:S01]  /*1c690*/  IMAD R7, R215, 0xa80, R2 ;  /* 0x00000a80d7077824 */ /* 0x000fe200078e0202 */
[----:B-1----:R-:W-:Y:S06]  /*1c6a0*/  @P2 BRA `(.L_x_618) ;  /* 0x0000000000082947 */ /* 0x002fec0003800000 */
[----:B------:R-:W1:Y:S02]  /*1c6b0*/  SYNCS.PHASECHK.TRANS64.TRYWAIT P0, [R0+URZ+0x36850], R3 ;  /* 0x03685003000075a7 */ /* 0x000e64000800017f */
[----:B-1----:R-:W-:Y:S05]  /*1c6c0*/  @!P0 BRA `(.L_x_619) ;  /* 0x000000d000dc8947 */ /* 0x002fea0003800000 */
.L_x_618:
[----:B------:R-:W-:Y:S05]  /*1c6d0*/  BSYNC B0 ;  /* 0x0000000000007941 */ /* 0x000fea0003800000 */
.L_x_617:
[----:B------:R-:W-:Y:S01]  /*1c6e0*/  IMAD.MOV.U32 R2, RZ, RZ, R7 ;  /* 0x000000ffff027224 */ /* 0x000fe200078e0007 */
[----:B01----:R-:W-:Y:S01]  /*1c6f0*/  MOV R3, 0x40000040 ;  /* 0x4000004000037802 */ /* 0x003fe20000000f00 */
[----:B------:R-:W-:Y:S01]  /*1c700*/  WARPGROUP.ARRIVE ;  /* 0x00000000000079c5 */ /* 0x000fe20000000000 */
[----:B------:R-:W-:Y:S02]  /*1c710*/  VIADD R215, R215, 0x1 ;  /* 0x00000001d7d77836 */ /* 0x000fe40000000000 */
[----:B------:R-:W-:Y:S01]  /*1c720*/  R2UR UR6, R2 ;  /* 0x00000000020672ca */ /* 0x000fe200000e0000 */
[----:B------:R-:W-:Y:S01]  /*1c730*/  VIADD R2, R7, 0x80 ;  /* 0x0000008007027836 */ /* 0x000fe20000000000 */
[----:B------:R-:W-:Y:S01]  /*1c740*/  R2UR UR7, R3 ;  /* 0x00000000030772ca */ /* 0x000fe200000e0000 */
[----:B------:R-:W-:Y:S01]  /*1c750*/  IMAD.MOV.U32 R3, RZ, RZ, 0x40000040 ;  /* 0x40000040ff037424 */ /* 0x000fe200078e00ff */
[----:B------:R-:W-:Y:S01]  /*1c760*/  ISETP.NE.AND P2, PT, R215, 0x2, PT ;  /* 0x00000002d700780c */ /* 0x000fe20003f45270 */
[----:B------:R-:W-:-:S03]  /*1c770*/  VIADD R225, R225, 0x1 ;  /* 0x00000001e1e17836 */ /* 0x000fc60000000000 */
[----:B------:R-:W-:-:S07]  /*1c780*/  SEL R215, R215, RZ, P2 ;  /* 0x000000ffd7d77207 */ /* 0x000fce0001000000 */
[----:B------:R-:W-:Y:S01]  /*1c790*/  HGMMA.64x192x16.F32 R24, R200, gdesc[UR4].tnspB, R24, gsb0 ;  /* 0x42e00004c8187df0 */ /* 0x000fe20008000818 */
[----:B------:R-:W-:Y:S01]  /*1c7a0*/  R2UR UR6, R2 ;  /* 0x00000000020672ca */ /* 0x000fe200000e0000 */
[----:B------:R-:W-:Y:S01]  /*1c7b0*/  VIADD R2, R7, 0x100 ;  /* 0x0000010007027836 */ /* 0x000fe20000000000 */
[----:B------:R-:W-:Y:S02]  /*1c7c0*/  R2UR UR7, R3 ;  /* 0x00000000030772ca */ /* 0x000fe400000e0000 */
[----:B------:R-:W-:Y:S01]  /*1c7d0*/  MOV R3, 0x40000040 ;  /* 0x4000004000037802 */ /* 0x000fe20000000f00 */
[----:B------:R-:W-:Y:S02]  /*1c7e0*/  WARPGROUP.DEPBAR.LE gsb0, 0x0 ;  /* 0x00008000000079c5 */ /* 0x000fe40000010000 */
[----:B------:R-:W-:-:S12]  /*1c7f0*/  WARPGROUP.ARRIVE ;  /* 0x00000000000079c5 */ /* 0x000fd80000000000 */
        /* <DEDUP_REMOVED lines=29> */
[----:B------:R-:W-:Y:S02]  /*1c9d0*/  R2UR UR6, R2 ;  /* 0x00000000020672ca */ /* 0x000fe400000e0000 */
[----:B------:R-:W-:Y:S01]  /*1c9e0*/  R2UR UR7, R3 ;  /* 0x00000000030772ca */ /* 0x000fe200000e0000 */
[----:B------:R-:W0:Y:S04]  /*1c9f0*/  SHFL.BFLY PT, R2, R13, 0x2, 0x1f ;  /* 0x0c401f000d027f89 */ /* 0x000e2800000e0000 */
[----:B------:R-:W1:Y:S01]  /*1ca00*/  SHFL.BFLY PT, R3, R20, 0x2, 0x1f ;  /* 0x0c401f0014037f89 */ /* 0x000e6200000e0000 */
[----:B0-----:R-:W-:Y:S01]  /*1ca10*/  FADD.FTZ R8, R2, R13 ;  /* 0x0000000d02087221 */ /* 0x001fe20000010000 */
[----:B-1----:R-:W-:-:S04]  /*1ca20*/  FADD.FTZ R3, R3, R20 ;  /* 0x0000001403037221 */ /* 0x002fc80000010000 */
[----:B------:R-:W0:Y:S04]  /*1ca30*/  SHFL.BFLY PT, R7, R8, 0x1, 0x1f ;  /* 0x0c201f0008077f89 */ /* 0x000e2800000e0000 */
[----:B------:R-:W1:Y:S01]  /*1ca40*/  SHFL.BFLY PT, R2, R3, 0x1, 0x1f ;  /* 0x0c201f0003027f89 */ /* 0x000e6200000e0000 */
[----:B0-----:R-:W-:Y:S01]  /*1ca50*/  FADD.FTZ R14, R8, R7 ;  /* 0x00000007080e7221 */ /* 0x001fe20000010000 */
[----:B------:R-:W-:Y:S02]  /*1ca60*/  @!P1 VIADD R8, R0, 0x36860 ;  /* 0x0003686000089836 */ /* 0x000fe40000000000 */
[----:B------:R-:W-:Y:S02]  /*1ca70*/  IMAD.MOV.U32 R7, RZ, RZ, RZ ;  /* 0x000000ffff077224 */ /* 0x000fe400078e00ff */
[----:B-1----:R-:W-:Y:S01]  /*1ca80*/  FADD.FTZ R12, R3, R2 ;  /* 0x00000002030c7221 */ /* 0x002fe20000010000 */
[----:B------:R-:W-:Y:S01]  /*1ca90*/  FSETP.NE.FTZ.AND P3, PT, R14, RZ, PT ;  /* 0x000000ff0e00720b */ /* 0x000fe20003f75000 */
[----:B------:R-:W-:Y:S01]  /*1caa0*/  IMAD.MOV.U32 R2, RZ, RZ, RZ ;  /* 0x000000ffff027224 */ /* 0x000fe200078e00ff */
[----:B------:R-:W-:Y:S01]  /*1cab0*/  @!P1 PRMT R8, RZ, 0x654, R8 ;  /* 0x00000654ff089816 */ /* 0x000fe20000000008 */
[----:B------:R-:W-:Y:S01]  /*1cac0*/  IMAD.MOV.U32 R0, RZ, RZ, -0x800000 ;  /* 0xff800000ff007424 */ /* 0x000fe200078e00ff */
[----:B------:R-:W-:-:S02]  /*1cad0*/  FSETP.NE.FTZ.AND P0, PT, R12, RZ, PT ;  /* 0x000000ff0c00720b */ /* 0x000fc40003f15000 */
[----:B------:R-:W-:-:S04]  /*1cae0*/  SEL R3, RZ, 0x1, P2 ;  /* 0x00000001ff037807 */ /* 0x000fc80001000000 */
[----:B------:R-:W-:Y:S02]  /*1caf0*/  LOP3.LUT R216, R216, R3, RZ, 0x3c, !PT ;  /* 0x00000003d8d87212 */ /* 0x000fe400078e3cff */
[----:B------:R-:W-:Y:S01]  /*1cb00*/  MOV R3, 0xff800000 ;  /* 0xff80000000037802 */ /* 0x000fe20000000f00 */
[----:B------:R-:W0:Y:S01]  /*1cb10*/  @P3 MUFU.LG2 R11, R14 ;  /* 0x0000000e000b3308 */ /* 0x000e220000000c00 */
[----:B------:R-:W-:-:S03]  /*1cb20*/  @P3 FMUL.FTZ R20, R5, 0.69314718246459960938 ;  /* 0x3f31721805143820 */ /* 0x000fc60000410000 */
[----:B------:R-:W-:-:S04]  /*1cb30*/  @P0 FMUL.FTZ R9, R5, 0.69314718246459960938 ;  /* 0x3f31721805090820 */ /* 0x000fc80000410000 */
[----:B------:R-:W1:Y:S08]  /*1cb40*/  @P0 MUFU.LG2 R10, R12 ;  /* 0x0000000c000a0308 */ /* 0x000e700000000c00 */
[----:B------:R-:W2:Y:S01]  /*1cb50*/  @P0 MUFU.RCP R7, R12 ;  /* 0x0000000c00070308 */ /* 0x000ea20000001000 */
[----:B0-----:R-:W-:-:S04]  /*1cb60*/  @P3 FMUL.FTZ R11, R11, 0.69314718246459960938 ;  /* 0x3f3172180b0b3820 */ /* 0x001fc80000410000 */
[----:B------:R-:W-:-:S03]  /*1cb70*/  @P3 FFMA.FTZ R0, R20, R6, R11 ;  /* 0x0000000614003223 */ /* 0x000fc6000001000b */
[----:B------:R-:W0:Y:S01]  /*1cb80*/  @P3 MUFU.RCP R2, R14 ;  /* 0x0000000e00023308 */ /* 0x000e220000001000 */
[----:B-1----:R-:W-:-:S04]  /*1cb90*/  @P0 FMUL.FTZ R10, R10, 0.69314718246459960938 ;  /* 0x3f3172180a0a0820 */ /* 0x002fc80000410000 */
[----:B------:R-:W-:Y:S01]  /*1cba0*/  @P0 FFMA.FTZ R3, R9, R4, R10 ;  /* 0x0000000409030223 */ /* 0x000fe2000001000a */
[----:B------:R-:W-:Y:S01]  /*1cbb0*/  PLOP3.LUT P0, PT, PT, PT, PT, 0x8, 0x0 ;  /* 0x000000000000781c */ /* 0x000fe20003f0e170 */
[----:B------:R-:W-:Y:S02]  /*1cbc0*/  WARPGROUP.DEPBAR.LE gsb0, 0x0 ;  /* 0x00008000000079c5 */ /* 0x000fe40000010000 */
[----:B------:R-:W-:-:S06]  /*1cbd0*/  WARPGROUP.ARRIVE ;  /* 0x00000000000079c5 */ /* 0x000fcc0000000000 */
        /* <DEDUP_REMOVED lines=99> */
.L_x_545:
[----:B------:R-:W0:Y:S08]  /*1d210*/  S2UR UR5, SR_CgaCtaId ;  /* 0x00000000000579c3 */ /* 0x000e300000008800 */
[----:B------:R-:W-:Y:S06]  /*1d220*/  BAR.SYNC.DEFER_BLOCKING 0x5, 0x180 ;  /* 0x0146000000007b1d */ /* 0x000fec0000010000 */
[----:B------:R-:W-:Y:S01]  /*1d230*/  UMOV UR4, 0x400 ;  /* 0x0000040000047882 */ /* 0x000fe20000000000 */
[----:B------:R-:W-:Y:S01]  /*1d240*/  BSSY B0, `(.L_x_620) ;  /* 0x00003be000007945 */ /* 0x000fe20003800000 */
[----:B0-----:R-:W-:-:S06]  /*1d250*/  ULEA UR4, UR5, UR4, 0x18 ;  /* 0x0000000405047291 */ /* 0x001fcc000f8ec03f */
[----:B------:R-:W-:-:S05]  /*1d260*/  MOV R2, UR4 ;  /* 0x0000000400027c02 */ /* 0x000fca0008000f00 */
[----:B------:R0:W1:Y:S01]  /*1d270*/  LDS.128 R148, [R2+0x368d0] ;  /* 0x0368d00002947984 */ /* 0x0000620000000c00 */
[----:B------:R-:W-:Y:S06]  /*1d280*/  BAR.ARV 0x4, 0x180 ;  /* 0x0106000000007b1d */ /* 0x000fec0000002000 */
[----:B------:R-:W-:Y:S05]  /*1d290*/  @P0 BRA `(.L_x_621) ;  /* 0x0000002c00880947 */ /* 0x000fea0003800000 */
[----:B------:R-:W2:Y:S01]  /*1d2a0*/  LDL R4, [R1+0x78] ;  /* 0x0000780001047983 */ /* 0x000ea20000100800 */
[----:B------:R-:W-:Y:S01]  /*1d2b0*/  ULDC.64 UR6, c[0x0][0xc00] ;  /* 0x0003000000067ab9 */ /* 0x000fe20000000a00 */
[----:B------:R-:W-:Y:S01]  /*1d2c0*/  ULDC.64 UR4, c[0x0][0xc08] ;  /* 0x0003020000047ab9 */ /* 0x000fe20000000a00 */
[----:B------:R-:W3:Y:S01]  /*1d2d0*/  S2R R5, SR_SWINHI ;  /* 0x0000000000057919 */ /* 0x000ee20000002f00 */
[----:B------:R-:W4:Y:S04]  /*1d2e0*/  LDL.LU R142, [R1+0x68] ;  /* 0x00006800018e7983 */ /* 0x000f280000300800 */
[----:B------:R-:W4:Y:S01]  /*1d2f0*/  LDL R141, [R1+0x74] ;  /* 0x00007400018d7983 */ /* 0x000f220000100800 */
[----:B------:R-:W-:Y:S02]  /*1d300*/  MOV R134, R2 ;  /* 0x0000000200867202 */ /* 0x000fe40000000f00 */
[----:B---3--:R-:W-:Y:S01]  /*1d310*/  MOV R135, R5 ;  /* 0x0000000500877202 */ /* 0x008fe20000000f00 */
[----:B------:R-:W-:Y:S02]  /*1d320*/  BAR.SYNC.DEFER_BLOCKING 0x1, 0x100 ;  /* 0x0044000000007b1d */ /* 0x000fe40000010000 */
[----:B--2---:R-:W-:-:S03]  /*1d330*/  IMAD.WIDE R4, R4, 0x2, R134 ;  /* 0x0000000204047825 */ /* 0x004fc600078e0286 */
[C---:B------:R-:W-:Y:S02]  /*1d340*/  IADD3 R12, P1, R4.reuse, 0x40, RZ ;  /* 0x00000040040c7810 */ /* 0x040fe40007f3e0ff */
[C---:B------:R-:W-:Y:S02]  /*1d350*/  IADD3 R14, P6, R4.reuse, 0x60, RZ ;  /* 0x00000060040e7810 */ /* 0x040fe40007fde0ff */
[----:B------:R-:W-:Y:S02]  /*1d360*/  IADD3 R80, P5, R4, 0x4000, RZ ;  /* 0x0000400004507810 */ /* 0x000fe40007fbe0ff */
[----:B------:R-:W-:Y:S02]  /*1d370*/  LOP3.LUT R95, R12, 0x380, RZ, 0xc0, !PT ;  /* 0x000003800c5f7812 */ /* 0x000fe400078ec0ff */
[----:B------:R-:W-:Y:S02]  /*1d380*/  LOP3.LUT R82, R14, 0x380, RZ, 0xc0, !PT ;  /* 0x000003800e527812 */ /* 0x000fe400078ec0ff */
[----:B------:R-:W-:-:S02]  /*1d390*/  IADD3 R10, P2, R4, 0x20, RZ ;  /* 0x00000020040a7810 */ /* 0x000fc40007f5e0ff */
[----:B------:R-:W-:Y:S02]  /*1d3a0*/  LOP3.LUT R88, R80, 0x380, RZ, 0xc0, !PT ;  /* 0x0000038050587812 */ /* 0x000fe400078ec0ff */
[----:B------:R-:W-:Y:S02]  /*1d3b0*/  SHF.R.U64 R95, R95, 0x3, RZ ;  /* 0x000000035f5f7819 */ /* 0x000fe400000012ff */
[----:B------:R-:W-:Y:S02]  /*1d3c0*/  IADD3 R6, P0, R4, 0x4020, RZ ;  /* 0x0000402004067810 */ /* 0x000fe40007f1e0ff */
[----:B------:R-:W-:Y:S01]  /*1d3d0*/  SHF.R.U64 R82, R82, 0x3, RZ ;  /* 0x0000000352527819 */ /* 0x000fe200000012ff */
[----:B------:R-:W-:Y:S01]  /*1d3e0*/  IMAD.X R11, RZ, RZ, R5, P2 ;  /* 0x000000ffff0b7224 */ /* 0x000fe200010e0605 */
[----:B------:R-:W-:Y:S02]  /*1d3f0*/  IADD3 R86, P3, R4, 0x4060, RZ ;  /* 0x0000406004567810 */ /* 0x000fe40007f7e0ff */
[----:B------:R-:W-:-:S02]  /*1d400*/  SHF.R.U64 R88, R88, 0x3, RZ ;  /* 0x0000000358587819 */ /* 0x000fc400000012ff */
[C---:B------:R-:W-:Y:S02]  /*1d410*/  LOP3.LUT R9, R4.reuse, 0x380, RZ, 0xc0, !PT ;  /* 0x0000038004097812 */ /* 0x040fe400078ec0ff */
[----:B------:R-:W-:Y:S02]  /*1d420*/  IADD3 R7, P2, R4, 0x8000, RZ ;  /* 0x0000800004077810 */ /* 0x000fe40007f5e0ff */
[----:B------:R-:W-:Y:S02]  /*1d430*/  LOP3.LUT R12, R95, R12, RZ, 0x3c, !PT ;  /* 0x0000000c5f0c7212 */ /* 0x000fe400078e3cff */
[----:B------:R-:W-:Y:S02]  /*1d440*/  LOP3.LUT R14, R82, R14, RZ, 0x3c, !PT ;  /* 0x0000000e520e7212 */ /* 0x000fe400078e3cff */
[----:B------:R-:W-:Y:S02]  /*1d450*/  LOP3.LUT R95, R6, 0x380, RZ, 0xc0, !PT ;  /* 0x00000380065f7812 */ /* 0x000fe400078ec0ff */
[----:B------:R-:W-:-:S02]  /*1d460*/  LOP3.LUT R82, R86, 0x380, RZ, 0xc0, !PT ;  /* 0x0000038056527812 */ /* 0x000fc400078ec0ff */
[----:B------:R-:W-:Y:S01]  /*1d470*/  LOP3.LUT R80, R88, R80, RZ, 0x3c, !PT ;  /* 0x0000005058507212 */ /* 0x000fe200078e3cff */
[--C-:B------:R-:W-:Y:S01]  /*1d480*/  IMAD.X R13, RZ, RZ, R5.reuse, P1 ;  /* 0x000000ffff0d7224 */ /* 0x100fe200008e0605 */
[----:B------:R-:W-:Y:S02]  /*1d490*/  SHF.R.U64 R9, R9, 0x3, RZ ;  /* 0x0000000309097819 */ /* 0x000fe400000012ff */
[----:B------:R-:W-:Y:S01]  /*1d4a0*/  LOP3.LUT R88, R7, 0x380, RZ, 0xc0, !PT ;  /* 0x0000038007587812 */ /* 0x000fe200078ec0ff */
[----:B------:R-:W-:Y:S01]  /*1d4b0*/  IMAD.X R15, RZ, RZ, R5, P6 ;  /* 0x000000ffff0f7224 */ /* 0x000fe200030e0605 */
[C---:B------:R-:W-:Y:S02]  /*1d4c0*/  IADD3 R84, P4, R4.reuse, 0x4040, RZ ;  /* 0x0000404004547810 */ /* 0x040fe40007f9e0ff */
[----:B------:R-:W-:Y:S02]  /*1d4d0*/  SHF.R.U64 R95, R95, 0x3, RZ ;  /* 0x000000035f5f7819 */ /* 0x000fe400000012ff */
[----:B------:R-:W-:-:S02]  /*1d4e0*/  IADD3 R8, P1, R4, 0x8020, RZ ;  /* 0x0000802004087810 */ /* 0x000fc40007f3e0ff */
[----:B------:R-:W-:Y:S02]  /*1d4f0*/  IADD3.X R81, RZ, R5, RZ, P5, !PT ;  /* 0x00000005ff517210 */ /* 0x000fe40002ffe4ff */
[----:B------:R-:W-:Y:S02]  /*1d500*/  SHF.R.U64 R139, R82, 0x3, RZ ;  /* 0x00000003528b7819 */ /* 0x000fe400000012ff */
[C---:B------:R-:W-:Y:S02]  /*1d510*/  IADD3 R92, P6, R4.reuse, 0x8040, RZ ;  /* 0x00008040045c7810 */ /* 0x040fe40007fde0ff */
[----:B------:R-:W-:Y:S02]  /*1d520*/  IADD3 R94, P5, R4, 0x8060, RZ ;  /* 0x00008060045e7810 */ /* 0x000fe40007fbe0ff */
[----:B------:R-:W-:Y:S02]  /*1d530*/  LOP3.LUT R4, R9, R4, RZ, 0x3c, !PT ;  /* 0x0000000409047212 */ /* 0x000fe400078e3cff */
[----:B------:R-:W-:-:S02]  /*1d540*/  LOP3.LUT R90, R10, 0x380, RZ, 0xc0, !PT ;  /* 0x000003800a5a7812 */ /* 0x000fc400078ec0ff */
[----:B------:R-:W-:Y:S02]  /*1d550*/  SHF.R.U64 R88, R88, 0x3, RZ ;  /* 0x0000000358587819 */ /* 0x000fe400000012ff */
[----:B------:R-:W-:Y:S02]  /*1d560*/  LOP3.LUT R137, R84, 0x380, RZ, 0xc0, !PT ;  /* 0x0000038054897812 */ /* 0x000fe400078ec0ff */
[----:B------:R-:W-:Y:S02]  /*1d570*/  LOP3.LUT R82, R95, R6, RZ, 0x3c, !PT ;  /* 0x000000065f527212 */ /* 0x000fe400078e3cff */
[----:B------:R-:W-:Y:S02]  /*1d580*/  LOP3.LUT R86, R139, R86, RZ, 0x3c, !PT ;  /* 0x000000568b567212 */ /* 0x000fe400078e3cff */
[----:B------:R-:W-:Y:S01]  /*1d590*/  LOP3.LUT R95, R8, 0x380, RZ, 0xc0, !PT ;  /* 0x00000380085f7812 */ /* 0x000fe200078ec0ff */
[--C-:B------:R-:W-:Y:S01]  /*1d5a0*/  IMAD.X R83, RZ, RZ, R5.reuse, P0 ;  /* 0x000000ffff537224 */ /* 0x100fe200000e0605 */
[----:B------:R-:W-:Y:S01]  /*1d5b0*/  LOP3.LUT R139, R94, 0x380, RZ, 0xc0, !PT ;  /* 0x000003805e8b7812 */ /* 0x000fe200078ec0ff */
[--C-:B------:R-:W-:Y:S01]  /*1d5c0*/  IMAD.X R85, RZ, RZ, R5.reuse, P4 ;  /* 0x000000ffff557224 */ /* 0x100fe200020e0605 */
[----:B------:R-:W-:Y:S01]  /*1d5d0*/  IADD3.X R89, RZ, R5, RZ, P2, !PT ;  /* 0x00000005ff597210 */ /* 0x000fe200017fe4ff */
[--C-:B------:R-:W-:Y:S01]  /*1d5e0*/  IMAD.X R87, RZ, RZ, R5.reuse, P3 ;  /* 0x000000ffff577224 */ /* 0x100fe200018e0605 */
[----:B------:R-:W-:Y:S01]  /*1d5f0*/  SHF.R.U64 R90, R90, 0x3, RZ ;  /* 0x000000035a5a7819 */ /* 0x000fe200000012ff */
[--C-:B------:R-:W-:Y:S01]  /*1d600*/  IMAD.X R91, RZ, RZ, R5.reuse, P1 ;  /* 0x000000ffff5b7224 */ /* 0x100fe200008e0605 */
[----:B------:R-:W-:Y:S01]  /*1d610*/  LOP3.LUT R88, R88, R7, RZ, 0x3c, !PT ;  /* 0x0000000758587212 */ /* 0x000fe200078e3cff */
[--C-:B------:R-:W-:Y:S01]  /*1d620*/  IMAD.X R93, RZ, RZ, R5.reuse, P6 ;  /* 0x000000ffff5d7224 */ /* 0x100fe200030e0605 */
[----:B------:R-:W-:Y:S01]  /*1d630*/  MOV R138, R4 ;  /* 0x00000004008a7202 */ /* 0x000fe20000000f00 */
[----:B------:R-:W-:Y:S01]  /*1d640*/  IMAD.X R9, RZ, RZ, R5, P5 ;  /* 0x000000ffff097224 */ /* 0x000fe200028e0605 */
[----:B------:R-:W-:-:S02]  /*1d650*/  SHF.R.U64 R137, R137, 0x3, RZ ;  /* 0x0000000389897819 */ /* 0x000fc400000012ff */
[----:B------:R-:W-:Y:S02]  /*1d660*/  F2FP.F16.F32.PACK_AB R4, R25, R24 ;  /* 0x000000181904723e */ /* 0x000fe400000000ff */
[----:B------:R-:W-:Y:S02]  /*1d670*/  F2FP.F16.F32.PACK_AB R5, R27, R26 ;  /* 0x0000001a1b05723e */ /* 0x000fe400000000ff */
[----:B------:R-:W-:Y:S02]  /*1d680*/  F2FP.F16.F32.PACK_AB R6, R29, R28 ;  /* 0x0000001c1d06723e */ /* 0x000fe400000000ff */
[----:B------:R-:W-:Y:S02]  /*1d690*/  F2FP.F16.F32.PACK_AB R7, R31, R30 ;  /* 0x0000001e1f07723e */ /* 0x000fe400000000ff */
[----:B------:R-:W-:Y:S02]  /*1d6a0*/  SHF.R.U64 R95, R95, 0x3, RZ ;  /* 0x000000035f5f7819 */ /* 0x000fe400000012ff */
[----:B------:R-:W-:-:S02]  /*1d6b0*/  SHF.R.U64 R139, R139, 0x3, RZ ;  /* 0x000000038b8b7819 */ /* 0x000fc400000012ff */
[----:B------:R-:W-:Y:S01]  /*1d6c0*/  LOP3.LUT R10, R90, R10, RZ, 0x3c, !PT ;  /* 0x0000000a5a0a7212 */ /* 0x000fe200078e3cff */
[----:B------:R2:W-:Y:S01]  /*1d6d0*/  STSM.16.M88.4 [R138], R4 ;  /* 0x000000048a007844 */ /* 0x0005e20000000200 */
[----:B------:R-:W-:Y:S02]  /*1d6e0*/  LOP3.LUT R84, R137, R84, RZ, 0x3c, !PT ;  /* 0x0000005489547212 */ /* 0x000fe400078e3cff */
[----:B------:R-:W-:Y:S02]  /*1d6f0*/  LOP3.LUT R90, R95, R8, RZ, 0x3c, !PT ;  /* 0x000000085f5a7212 */ /* 0x000fe400078e3cff */
[----:B------:R-:W-:Y:S02]  /*1d700*/  LOP3.LUT R8, R139, R94, RZ, 0x3c, !PT ;  /* 0x0000005e8b087212 */ /* 0x000fe400078e3cff */
[----:B------:R-:W-:Y:S02]  /*1d710*/  MOV R10, R10 ;  /* 0x0000000a000a7202 */ /* 0x000fe40000000f00 */
[----:B------:R-:W-:-:S02]  /*1d720*/  MOV R94, R80 ;  /* 0x00000050005e7202 */ /* 0x000fc40000000f00 */
[----:B------:R-:W-:Y:S02]  /*1d730*/  MOV R95, R82 ;  /* 0x00000052005f7202 */ /* 0x000fe40000000f00 */
[----:B------:R-:W-:Y:S02]  /*1d740*/  MOV R139, R84 ;  /* 0x00000054008b7202 */ /* 0x000fe40000000f00 */
[----:B--2---:R-:W-:Y:S02]  /*1d750*/  MOV R4, R12 ;  /* 0x0000000c00047202 */ /* 0x004fe40000000f00 */
[----:B------:R-:W-:Y:S02]  /*1d760*/  MOV R5, R14 ;  /* 0x0000000e00057202 */ /* 0x000fe40000000f00 */
[----:B------:R-:W-:Y:S02]  /*1d770*/  F2FP.F16.F32.PACK_AB R12, R33, R32 ;  /* 0x00000020210c723e */ /* 0x000fe400000000ff */
[----:B------:R-:W-:-:S02]  /*1d780*/  F2FP.F16.F32.PACK_AB R13, R35, R34 ;  /* 0x00000022230d723e */ /* 0x000fc400000000ff */
[----:B------:R-:W-:Y:S02]  /*1d790*/  F2FP.F16.F32.PACK_AB R14, R37, R36 ;  /* 0x00000024250e723e */ /* 0x000fe400000000ff */
[----:B------:R-:W-:Y:S02]  /*1d7a0*/  F2FP.F16.F32.PACK_AB R15, R39, R38 ;  /* 0x00000026270f723e */ /* 0x000fe400000000ff */
[----:B------:R-:W-:Y:S02]  /*1d7b0*/  MOV R140, R86 ;  /* 0x00000056008c7202 */ /* 0x000fe40000000f00 */
[----:B------:R-:W-:Y:S02]  /*1d7c0*/  F2FP.F16.F32.PACK_AB R80, R41, R40 ;  /* 0x000000282950723e */ /* 0x000fe400000000ff */
[----:B------:R-:W-:Y:S02]  /*1d7d0*/  F2FP.F16.F32.PACK_AB R81, R43, R42 ;  /* 0x0000002a2b51723e */ /* 0x000fe400000000ff */
[----:B------:R-:W-:-:S02]  /*1d7e0*/  F2FP.F16.F32.PACK_AB R82, R45, R44 ;  /* 0x0000002c2d52723e */ /* 0x000fc400000000ff */
[----:B------:R-:W-:Y:S02]  /*1d7f0*/  F2FP.F16.F32.PACK_AB R83, R47, R46 ;  /* 0x0000002e2f53723e */ /* 0x000fe400000000ff */
[----:B------:R-:W-:Y:S02]  /*1d800*/  F2FP.F16.F32.PACK_AB R84, R49, R48 ;  /* 0x000000303154723e */ /* 0x000fe400000000ff */
[----:B------:R-:W-:Y:S02]  /*1d810*/  F2FP.F16.F32.PACK_AB R85, R51, R50 ;  /* 0x000000323355723e */ /* 0x000fe400000000ff */
[----:B------:R-:W-:Y:S02]  /*1d820*/  F2FP.F16.F32.PACK_AB R86, R53, R52 ;  /* 0x000000343556723e */ /* 0x000fe400000000ff */
[----:B------:R-:W-:Y:S01]  /*1d830*/  F2FP.F16.F32.PACK_AB R87, R55, R54 ;  /* 0x000000363757723e */ /* 0x000fe200000000ff */
[----:B------:R2:W-:Y:S01]  /*1d840*/  STSM.16.M88.4 [R10], R12 ;  /* 0x0000000c0a007844 */ /* 0x0005e20000000200 */
[----:B------:R-:W-:-:S03]  /*1d850*/  LOP3.LUT R137, R92, 0x380, RZ, 0xc0, !PT ;  /* 0x000003805c897812 */ /* 0x000fc600078ec0ff */
[----:B------:R3:W-:Y:S01]  /*1d860*/  STSM.16.M88.4 [R4], R80 ;  /* 0x0000005004007844 */ /* 0x0007e20000000200 */
[----:B------:R-:W-:Y:S02]  /*1d870*/  MOV R138, R8 ;  /* 0x00000008008a7202 */ /* 0x000fe40000000f00 */
[----:B------:R-:W-:Y:S01]  /*1d880*/  F2FP.F16.F32.PACK_AB R6, R61, R60 ;  /* 0x0000003c3d06723e */ /* 0x000fe200000000ff */
[----:B------:R0:W-:Y:S01]  /*1d890*/  STSM.16.M88.4 [R5], R84 ;  /* 0x0000005405007844 */ /* 0x0001e20000000200 */
[----:B------:R-:W-:Y:S02]  /*1d8a0*/  F2FP.F16.F32.PACK_AB R7, R63, R62 ;  /* 0x0000003e3f07723e */ /* 0x000fe400000000ff */
[----:B------:R-:W-:Y:S02]  /*1d8b0*/  F2FP.F16.F32.PACK_AB R8, R65, R64 ;  /* 0x000000404108723e */ /* 0x000fe400000000ff */
[----:B------:R-:W-:Y:S02]  /*1d8c0*/  F2FP.F16.F32.PACK_AB R9, R67, R66 ;  /* 0x000000424309723e */ /* 0x000fe400000000ff */
[----:B------:R-:W-:-:S02]  /*1d8d0*/  F2FP.F16.F32.PACK_AB R11, R71, R70 ;  /* 0x00000046470b723e */ /* 0x000fc400000000ff */
[----:B--2---:R-:W-:Y:S02]  /*1d8e0*/  F2FP.F16.F32.PACK_AB R10, R69, R68 ;  /* 0x00000044450a723e */ /* 0x004fe400000000ff */
[----:B---3--:R-:W-:Y:S02]  /*1d8f0*/  F2FP.F16.F32.PACK_AB R4, R57, R56 ;  /* 0x000000383904723e */ /* 0x008fe400000000ff */
[----:B------:R-:W-:Y:S02]  /*1d900*/  SHF.R.U64 R137, R137, 0x3, RZ ;  /* 0x0000000389897819 */ /* 0x000fe400000012ff */
[----:B0-----:R-:W-:Y:S02]  /*1d910*/  F2FP.F16.F32.PACK_AB R5, R59, R58 ;  /* 0x0000003a3b05723e */ /* 0x001fe400000000ff */
[----:B------:R-:W-:Y:S02]  /*1d920*/  F2FP.F16.F32.PACK_AB R12, R73, R72 ;  /* 0x00000048490c723e */ /* 0x000fe400000000ff */
[----:B------:R-:W-:-:S02]  /*1d930*/  F2FP.F16.F32.PACK_AB R13, R75, R74 ;  /* 0x0000004a4b0d723e */ /* 0x000fc400000000ff */
[----:B------:R-:W-:Y:S02]  /*1d940*/  F2FP.F16.F32.PACK_AB R14, R77, R76 ;  /* 0x0000004c4d0e723e */ /* 0x000fe400000000ff */
[----:B------:R-:W-:Y:S02]  /*1d950*/  F2FP.F16.F32.PACK_AB R15, R79, R78 ;  /* 0x0000004e4f0f723e */ /* 0x000fe400000000ff */
[----:B------:R-:W-:Y:S02]  /*1d960*/  F2FP.F16.F32.PACK_AB R80, R21, R20 ;  /* 0x000000141550723e */ /* 0x000fe400000000ff */
[----:B------:R-:W-:Y:S02]  /*1d970*/  F2FP.F16.F32.PACK_AB R81, R127, R126 ;  /* 0x0000007e7f51723e */ /* 0x000fe400000000ff */
[----:B------:R-:W-:Y:S02]  /*1d980*/  F2FP.F16.F32.PACK_AB R82, R121, R120 ;  /* 0x000000787952723e */ /* 0x000fe400000000ff */
[----:B------:R-:W-:Y:S01]  /*1d990*/  F2FP.F16.F32.PACK_AB R83, R129, R128 ;  /* 0x000000808153723e */ /* 0x000fe200000000ff */
[----:B------:R-:W-:Y:S01]  /*1d9a0*/  STSM.16.M88.4 [R94], R4 ;  /* 0x000000045e007844 */ /* 0x000fe20000000200 */
[----:B------:R-:W-:-:S02]  /*1d9b0*/  MOV R88, R88 ;  /* 0x0000005800587202 */ /* 0x000fc40000000f00 */
[----:B------:R-:W-:Y:S02]  /*1d9c0*/  F2FP.F16.F32.PACK_AB R84, R123, R122 ;  /* 0x0000007a7b54723e */ /* 0x000fe400000000ff */
[----:B------:R-:W-:Y:S02]  /*1d9d0*/  F2FP.F16.F32.PACK_AB R85, R131, R130 ;  /* 0x000000828355723e */ /* 0x000fe400000000ff */
[----:B------:R-:W-:Y:S02]  /*1d9e0*/  F2FP.F16.F32.PACK_AB R86, R125, R124 ;  /* 0x0000007c7d56723e */ /* 0x000fe400000000ff */
[----:B------:R-:W-:Y:S01]  /*1d9f0*/  F2FP.F16.F32.PACK_AB R87, R133, R132 ;  /* 0x000000848557723e */ /* 0x000fe200000000ff */
[----:B------:R-:W-:Y:S01]  /*1da00*/  STSM.16.M88.4 [R95], R8 ;  /* 0x000000085f007844 */ /* 0x000fe20000000200 */
[----:B------:R-:W-:-:S03]  /*1da10*/  LOP3.LUT R92, R137, R92, RZ, 0x3c, !PT ;  /* 0x0000005c895c7212 */ /* 0x000fc600078e3cff */
[----:B------:R0:W-:Y:S01]  /*1da20*/  STSM.16.M88.4 [R139], R12 ;  /* 0x0000000c8b007844 */ /* 0x0001e20000000200 */
[----:B------:R-:W-:-:S03]  /*1da30*/  MOV R136, R90 ;  /* 0x0000005a00887202 */ /* 0x000fc60000000f00 */
[----:B------:R-:W-:Y:S01]  /*1da40*/  STSM.16.M88.4 [R140], R80 ;  /* 0x000000508c007844 */ /* 0x000fe20000000200 */
[----:B------:R-:W-:Y:S02]  /*1da50*/  MOV R137, R92 ;  /* 0x0000005c00897202 */ /* 0x000fe40000000f00 */
[----:B------:R-:W-:Y:S01]  /*1da60*/  F2FP.F16.F32.PACK_AB R89, R99, R98 ;  /* 0x000000626359723e */ /* 0x000fe200000000ff */
[----:B------:R2:W-:Y:S01]  /*1da70*/  STSM.16.M88.4 [R88], R84 ;  /* 0x0000005458007844 */ /* 0x0005e20000000200 */
[----:B------:R-:W-:Y:S02]  /*1da80*/  F2FP.F16.F32.PACK_AB R90, R101, R100 ;  /* 0x00000064655a723e */ /* 0x000fe400000000ff */
[----:B------:R-:W-:Y:S02]  /*1da90*/  F2FP.F16.F32.PACK_AB R91, R103, R102 ;  /* 0x00000066675b723e */ /* 0x000fe400000000ff */
[----:B------:R-:W-:Y:S02]  /*1daa0*/  F2FP.F16.F32.PACK_AB R92, R105, R104 ;  /* 0x00000068695c723e */ /* 0x000fe400000000ff */
[----:B------:R-:W-:Y:S01]  /*1dab0*/  F2FP.F16.F32.PACK_AB R93, R107, R106 ;  /* 0x0000006a6b5d723e */ /* 0x000fe200000000ff */
[----:B0-----:R-:W0:Y:S01]  /*1dac0*/  LDC.64 R14, c[0x0][0xba8] ;  /* 0x0002ea00ff0e7b82 */ /* 0x001e220000000a00 */
[----:B------:R-:W-:-:S02]  /*1dad0*/  F2FP.F16.F32.PACK_AB R94, R109, R108 ;  /* 0x0000006c6d5e723e */ /* 0x000fc400000000ff */
[----:B------:R-:W-:Y:S02]  /*1dae0*/  F2FP.F16.F32.PACK_AB R95, R111, R110 ;  /* 0x0000006e6f5f723e */ /* 0x000fe400000000ff */
[----:B------:R-:W-:Y:S02]  /*1daf0*/  F2FP.F16.F32.PACK_AB R4, R113, R112 ;  /* 0x000000707104723e */ /* 0x000fe400000000ff */
[----:B--2---:R-:W-:Y:S01]  /*1db00*/  F2FP.F16.F32.PACK_AB R88, R97, R96 ;  /* 0x000000606158723e */ /* 0x004fe200000000ff */
[----:B------:R-:W2:Y:S01]  /*1db10*/  LDC R83, c[0x0][0xbe8] ;  /* 0x0002fa00ff537b82 */ /* 0x000ea20000000800 */
[----:B------:R-:W-:Y:S02]  /*1db20*/  F2FP.F16.F32.PACK_AB R5, R115, R114 ;  /* 0x000000727305723e */ /* 0x000fe400000000ff */
[----:B------:R-:W-:Y:S02]  /*1db30*/  F2FP.F16.F32.PACK_AB R6, R117, R116 ;  /* 0x000000747506723e */ /* 0x000fe400000000ff */
[----:B------:R-:W-:Y:S01]  /*1db40*/  F2FP.F16.F32.PACK_AB R7, R119, R118 ;  /* 0x000000767707723e */ /* 0x000fe200000000ff */
[----:B------:R-:W-:Y:S04]  /*1db50*/  STSM.16.M88.4 [R136], R88 ;  /* 0x0000005888007844 */ /* 0x000fe80000000200 */
[----:B------:R-:W-:Y:S04]  /*1db60*/  STSM.16.M88.4 [R137], R92 ;  /* 0x0000005c89007844 */ /* 0x000fe80000000200 */
[----:B------:R3:W-:Y:S01]  /*1db70*/  STSM.16.M88.4 [R138], R4 ;  /* 0x000000048a007844 */ /* 0x0007e20000000200 */
[----:B------:R-:W-:Y:S01]  /*1db80*/  BAR.SYNC.DEFER_BLOCKING 0x1, 0x100 ;  /* 0x0044000000007b1d */ /* 0x000fe20000010000 */
[----:B------:R-:W-:-:S04]  /*1db90*/  ISETP.NE.U32.AND P0, PT, RZ, UR6, PT ;  /* 0x00000006ff007c0c */ /* 0x000fc8000bf05070 */
[----:B------:R-:W-:Y:S02]  /*1dba0*/  ISETP.NE.AND.EX P0, PT, RZ, UR7, PT, P0 ;  /* 0x00000007ff007c0c */ /* 0x000fe4000bf05300 */
[----:B------:R-:W-:Y:S02]  /*1dbb0*/  IADD3 R8, P1, R223, UR6, RZ ;  /* 0x00000006df087c10 */ /* 0x000fe4000ff3e0ff */
[----:B------:R-:W-:Y:S02]  /*1dbc0*/  MOV R80, RZ ;  /* 0x000000ff00507202 */ /* 0x000fe40000000f00 */
[----:B------:R-:W-:-:S07]  /*1dbd0*/  IADD3.X R9, R224, UR7, RZ, P1, !PT ;  /* 0x00000007e0097c10 */ /* 0x000fce0008ffe4ff */
[----:B------:R-:W4:Y:S01]  /*1dbe0*/  @P0 LDG.E R80, desc[UR60][R8.64] ;  /* 0x0000003c08500981 */ /* 0x000f22000c1e1900 */
[----:B------:R-:W-:-:S04]  /*1dbf0*/  ISETP.NE.U32.AND P1, PT, RZ, UR4, PT ;  /* 0x00000004ff007c0c */ /* 0x000fc8000bf25070 */
[----:B------:R-:W-:Y:S01]  /*1dc00*/  ISETP.NE.AND.EX P1, PT, RZ, UR5, PT, P1 ;  /* 0x00000005ff007c0c */ /* 0x000fe2000bf25310 */
[----:B------:R-:W-:-:S12]  /*1dc10*/  IMAD.MOV.U32 R86, RZ, RZ, 0x9b8 ;  /* 0x000009b8ff567424 */ /* 0x000fd800078e00ff */
[----:B---3--:R-:W-:Y:S01]  /*1dc20*/  @P1 IADD3 R4, P2, R223, UR4, RZ ;  /* 0x00000004df041c10 */ /* 0x008fe2000ff5e0ff */
[----:B------:R-:W-:-:S03]  /*1dc30*/  ULDC UR4, c[0x0][0xa88] ;  /* 0x0002a20000047ab9 */ /* 0x000fc60000000800 */
[----:B------:R-:W-:Y:S01]  /*1dc40*/  @P1 IADD3.X R5, R224, UR5, RZ, P2, !PT ;  /* 0x00000005e0051c10 */ /* 0x000fe200097fe4ff */
[----:B------:R-:W-:Y:S01]  /*1dc50*/  IMAD.U32 R82, RZ, RZ, UR4 ;  /* 0x00000004ff527e24 */ /* 0x000fe2000f8e00ff */
[----:B------:R-:W-:Y:S01]  /*1dc60*/  ISETP.NE.AND P2, PT, R221, RZ, PT ;  /* 0x000000ffdd00720c */ /* 0x000fe20003f45270 */
[----:B------:R-:W-:-:S03]  /*1dc70*/  ULDC UR4, c[0x0][0xad4] ;  /* 0x0002b50000047ab9 */ /* 0x000fc60000000800 */
[----:B------:R-:W-:Y:S01]  /*1dc80*/  SEL R221, R221, UR4, P2 ;  /* 0x00000004dddd7c07 */ /* 0x000fe20009000000 */
[----:B------:R3:W5:Y:S03]  /*1dc90*/  @P1 LDG.E R82, desc[UR60][R4.64] ;  /* 0x0000003c04521981 */ /* 0x000766000c1e1900 */
[----:B------:R-:W-:-:S04]  /*1dca0*/  ISETP.GT.AND P3, PT, R221, 0x1, PT ;  /* 0x00000001dd00780c */ /* 0x000fc80003f64270 */
[----:B------:R-:W-:-:S04]  /*1dcb0*/  SEL R86, R86, 0x978, P3 ;  /* 0x0000097856567807 */ /* 0x000fc80001800000 */
[----:B------:R-:W1:Y:S08]  /*1dcc0*/  LDC.64 R6, c[0x0][R86+0x220] ;  /* 0x0000880056067b82 */ /* 0x000e700000000a00 */
[----:B------:R-:W0:Y:S01]  /*1dcd0*/  LDC.64 R10, c[0x0][R86+0x218] ;  /* 0x00008600560a7b82 */ /* 0x000e220000000a00 */
[----:B--2---:R-:W-:-:S07]  /*1dce0*/  ISETP.NE.AND P4, PT, R83, 0x1, PT ;  /* 0x000000015300780c */ /* 0x004fce0003f85270 */
[----:B------:R-:W2:Y:S01]  /*1dcf0*/  LDC.64 R12, c[0x0][R86+0x228] ;  /* 0x00008a00560c7b82 */ /* 0x000ea20000000a00 */
[----:B------:R-:W-:-:S07]  /*1dd00*/  ISETP.NE.U32.AND P2, PT, RZ, UR6, PT ;  /* 0x00000006ff007c0c */ /* 0x000fce000bf45070 */
[----:B---3--:R-:W3:Y:S01]  /*1dd10*/  LDC.64 R4, c[0x0][R86+0x210] ;  /* 0x0000840056047b82 */ /* 0x008ee20000000a00 */
[----:B------:R-:W-:-:S07]  /*1dd20*/  ISETP.NE.AND.EX P2, PT, RZ, UR7, PT, P2 ;  /* 0x00000007ff007c0c */ /* 0x000fce000bf45320 */
[----:B------:R-:W3:Y:S01]  /*1dd30*/  @P4 LDC R89, c[0x0][0xbec] ;  /* 0x0002fb00ff594b82 */ /* 0x000ee20000000800 */
[----:B------:R-:W-:-:S07]  /*1dd40*/  SEL R222, R222, RZ, !P2 ;  /* 0x000000ffdede7207 */ /* 0x000fce0005000000 */
[----:B------:R-:W3:Y:S01]  /*1dd50*/  @P4 LDC R91, c[0x0][0xbf0] ;  /* 0x0002fc00ff5b4b82 */ /* 0x000ee20000000800 */
[----:B----4-:R-:W-:Y:S01]  /*1dd60*/  SEL R81, R142, RZ, !P2 ;  /* 0x000000ff8e517207 */ /* 0x010fe20005000000 */
[----:B-1----:R-:W-:-:S06]  /*1dd70*/  IMAD R7, R7, R222, RZ ;  /* 0x000000de07077224 */ /* 0x002fcc00078e02ff */
[----:B0-----:R-:W0:Y:S01]  /*1dd80*/  @!P3 LDC R14, c[0x0][0xb50] ;  /* 0x0002d400ff0ebb82 */ /* 0x001e220000000800 */
[C---:B------:R-:W-:Y:S02]  /*1dd90*/  IMAD R87, R6.reuse, R81, R7 ;  /* 0x0000005106577224 */ /* 0x040fe400078e0207 */
[----:B------:R-:W-:-:S05]  /*1dda0*/  IMAD.WIDE.U32 R6, R6, R222, RZ ;  /* 0x000000de06067225 */ /* 0x000fca00078e00ff */
[----:B------:R-:W1:Y:S01]  /*1ddb0*/  @!P3 LDC R15, c[0x0][0xb54] ;  /* 0x0002d500ff0fbb82 */ /* 0x000e620000000800 */
[-C--:B------:R-:W-:Y:S02]  /*1ddc0*/  IMAD R81, R11, R219.reuse, RZ ;  /* 0x000000db0b517224 */ /* 0x080fe400078e02ff */
[----:B------:R-:W-:-:S04]  /*1ddd0*/  IMAD.WIDE.U32 R10, R10, R219, RZ ;  /* 0x000000db0a0a7225 */ /* 0x000fc800078e00ff */
[----:B------:R-:W-:Y:S01]  /*1dde0*/  IMAD R84, R228, 0x80, R141 ;  /* 0x00000080e4547824 */ /* 0x000fe200078e028d */
[----:B------:R-:W-:Y:S02]  /*1ddf0*/  SEL R85, R229, RZ, P3 ;  /* 0x000000ffe5557207 */ /* 0x000fe40001800000 */
[----:B------:R-:W-:Y:S01]  /*1de00*/  IADD3 R88, R11, R81, RZ ;  /* 0x000000510b587210 */ /* 0x000fe20007ffe0ff */
[----:B------:R-:W-:Y:S02]  /*1de10*/  IMAD.IADD R11, R7, 0x1, R87 ;  /* 0x00000001070b7824 */ /* 0x000fe400078e0257 */
[----:B------:R-:W-:Y:S02]  /*1de20*/  IMAD.MOV.U32 R7, RZ, RZ, R84 ;  /* 0x000000ffff077224 */ /* 0x000fe400078e0054 */
[-C--:B--2---:R-:W-:Y:S02]  /*1de30*/  IMAD R87, R13, R85.reuse, RZ ;  /* 0x000000550d577224 */ /* 0x084fe400078e02ff */
[----:B------:R-:W-:-:S05]  /*1de40*/  IMAD.WIDE.U32 R12, R12, R85, RZ ;  /* 0x000000550c0c7225 */ /* 0x000fca00078e00ff */
[----:B------:R-:W-:Y:S02]  /*1de50*/  IADD3 R87, R13, R87, RZ ;  /* 0x000000570d577210 */ /* 0x000fe40007ffe0ff */
[--C-:B------:R-:W-:Y:S01]  /*1de60*/  IADD3 R10, P2, P5, R6, R10, R80.reuse ;  /* 0x0000000a060a7210 */ /* 0x100fe20007d5e050 */
[----:B---3--:R-:W-:Y:S01]  /*1de70*/  @P4 IMAD.HI.U32 R6, R84, R89, RZ ;  /* 0x0000005954064227 */ /* 0x008fe200078e00ff */
[----:B------:R-:W-:-:S04]  /*1de80*/  SHF.R.S32.HI R81, RZ, 0x1f, R80 ;  /* 0x0000001fff517819 */ /* 0x000fc80000011450 */
[----:B------:R-:W-:Y:S02]  /*1de90*/  @P4 SHF.R.U32.HI R7, RZ, R91, R6 ;  /* 0x0000005bff074219 */ /* 0x000fe40000011606 */
[----:B------:R-:W-:-:S03]  /*1dea0*/  IADD3.X R11, R11, R88, R81, P2, P5 ;  /* 0x000000580b0b7210 */ /* 0x000fc600017ea451 */
[--C-:B------:R-:W-:Y:S01]  /*1deb0*/  IMAD.MOV R85, RZ, RZ, -R7.reuse ;  /* 0x000000ffff557224 */ /* 0x100fe200078e0a07 */
[----:B------:R-:W-:Y:S02]  /*1dec0*/  IADD3 R12, P2, P5, R7, R10, R12 ;  /* 0x0000000a070c7210 */ /* 0x000fe40007d5e00c */
[----:B------:R-:W-:Y:S01]  /*1ded0*/  SHF.R.S32.HI R6, RZ, 0x1f, R7 ;  /* 0x0000001fff067819 */ /* 0x000fe20000011407 */
[----:B------:R-:W-:-:S03]  /*1dee0*/  IMAD R7, R83, R85, R84 ;  /* 0x0000005553077224 */ /* 0x000fc600078e0254 */
[----:B------:R-:W-:Y:S01]  /*1def0*/  IADD3.X R13, R6, R11, R87, P2, P5 ;  /* 0x0000000b060d7210 */ /* 0x000fe200017ea457 */
[-C--:B------:R-:W-:Y:S01]  /*1df00*/  IMAD R5, R5, R7.reuse, RZ ;  /* 0x0000000705057224 */ /* 0x080fe200078e02ff */
[----:B------:R-:W-:Y:S01]  /*1df10*/  SHF.R.S32.HI R11, RZ, 0x1f, R7 ;  /* 0x0000001fff0b7819 */ /* 0x000fe20000011407 */
[----:B------:R-:W-:-:S04]  /*1df20*/  IMAD.WIDE.U32 R12, R4, R7, R12 ;  /* 0x00000007040c7225 */ /* 0x000fc800078e000c */
[----:B------:R-:W-:Y:S01]  /*1df30*/  IMAD R5, R4, R11, R5 ;  /* 0x0000000b04057224 */ /* 0x000fe200078e0205 */
[----:B0-----:R-:W-:-:S03]  /*1df40*/  LEA R14, P2, R12, R14, 0x2 ;  /* 0x0000000e0c0e7211 */ /* 0x001fc600078410ff */
[----:B------:R-:W-:-:S05]  /*1df50*/  IMAD.IADD R4, R13, 0x1, R5 ;  /* 0x000000010d047824 */ /* 0x000fca00078e0205 */
[----:B-1----:R-:W-:Y:S01]  /*1df60*/  LEA.HI.X R15, R12, R15, R4, 0x2, P2 ;  /* 0x0000000f0c0f7211 */ /* 0x002fe200010f1404 */
[----:B------:R-:W-:Y:S06]  /*1df70*/  @P1 BRA `(.L_x_622) ;  /* 0x0000000000101947 */ /* 0x000fec0003800000 */
[----:B------:R-:W-:Y:S05]  /*1df80*/  @!P0 BRA `(.L_x_622) ;  /* 0x00000000000c8947 */ /* 0x000fea0003800000 */
[----:B------:R-:W2:Y:S04]  /*1df90*/  LDG.E R5, desc[UR60][R8.64] ;  /* 0x0000003c08057981 */ /* 0x000ea8000c1e1900 */
[----:B-----5:R-:W2:Y:S02]  /*1dfa0*/  LDG.E R82, desc[UR60][R8.64+0x4] ;  /* 0x0000043c08527981 */ /* 0x020ea4000c1e1900 */
[----:B--2---:R-:W-:-:S07]  /*1dfb0*/  IMAD.IADD R82, R82, 0x1, -R5 ;  /* 0x0000000152527824 */ /* 0x004fce00078e0a05 */
.L_x_622:
[----:B------:R-:W2:Y:S04]  /*1dfc0*/  LDL R9, [R1+0x70] ;  /* 0x0000700001097983 */ /* 0x000ea80000100800 */
[----:B------:R-:W3:Y:S01]  /*1dfd0*/  LDL R8, [R1+0x6c] ;  /* 0x00006c0001087983 */ /* 0x000ee20000100800 */
[----:B-----5:R-:W-:-:S03]  /*1dfe0*/  IMAD R82, R82, R83, RZ ;  /* 0x0000005352527224 */ /* 0x020fc600078e02ff */
[----:B------:R-:W-:Y:S04]  /*1dff0*/  SHFL.IDX PT, R4, R14, RZ, 0x1c1f ;  /* 0x001c1fff0e047589 */ /* 0x000fe800000e0000 */
[----:B------:R-:W0:Y:S04]  /*1e000*/  SHFL.IDX PT, R5, R15, RZ, 0x1c1f ;  /* 0x001c1fff0f057589 */ /* 0x000e2800000e0000 */
[----:B------:R-:W-:Y:S04]  /*1e010*/  SHFL.IDX PT, R6, R14, 0x1, 0x1c1f ;  /* 0x003c1f000e067f89 */ /* 0x000fe800000e0000 */
[----:B------:R-:W1:Y:S01]  /*1e020*/  SHFL.IDX PT, R7, R15, 0x1, 0x1c1f ;  /* 0x003c1f000f077f89 */ /* 0x000e6200000e0000 */
[----:B--2---:R-:W-:Y:S01]  /*1e030*/  IMAD R9, R228, 0x80, R9 ;  /* 0x00000080e4097824 */ /* 0x004fe200078e0209 */
[----:B---3--:R-:W-:-:S04]  /*1e040*/  LOP3.LUT P0, RZ, R8, 0x3, RZ, 0xc0, !PT ;  /* 0x0000000308ff7812 */ /* 0x008fc8000780c0ff */
[C---:B------:R-:W-:Y:S02]  /*1e050*/  IADD3 R12, R9.reuse, 0x8, RZ ;  /* 0x00000008090c7810 */ /* 0x040fe40007ffe0ff */
[-C--:B------:R-:W-:Y:S02]  /*1e060*/  ISETP.GE.OR P1, PT, R9, R82.reuse, P0 ;  /* 0x000000520900720c */ /* 0x080fe40000726670 */
[----:B------:R-:W-:-:S11]  /*1e070*/  ISETP.GE.OR P0, PT, R12, R82, P0 ;  /* 0x000000520c00720c */ /* 0x000fd60000706670 */
[----:B0-----:R0:W-:Y:S04]  /*1e080*/  @!P1 ST.E desc[UR60][R4.64], R3 ;  /* 0x0000000304009985 */ /* 0x0011e8000c10193c */
[----:B-1----:R0:W-:Y:S01]  /*1e090*/  @!P0 ST.E desc[UR60][R6.64], R0 ;  /* 0x0000000006008985 */ /* 0x0021e2000c10193c */
[----:B------:R-:W-:Y:S05]  /*1e0a0*/  @P3 BRA `(.L_x_623) ;  /* 0x0000000c00503947 */ /* 0x000fea0003800000 */
[----:B0-----:R-:W0:Y:S01]  /*1e0b0*/  S2R R0, SR_TID.X ;  /* 0x0000000000007919 */ /* 0x001e220000002100 */
[----:B------:R-:W1:Y:S01]  /*1e0c0*/  @P4 LDC R65, c[0x0][0xbec] ;  /* 0x0002fb00ff414b82 */ /* 0x000e620000000800 */
[----:B------:R-:W-:Y:S02]  /*1e0d0*/  ULDC.64 UR4, c[0x0][0xaa0] ;  /* 0x0002a80000047ab9 */ /* 0x000fe40000000a00 */
[----:B------:R-:W-:-:S05]  /*1e0e0*/  IMAD R81, R81, UR4, RZ ;  /* 0x0000000451517c24 */ /* 0x000fca000f8e02ff */
[----:B------:R-:W2:Y:S01]  /*1e0f0*/  @P4 LDC R67, c[0x0][0xbf0] ;  /* 0x0002fc00ff434b82 */ /* 0x000ea20000000800 */
[----:B0-----:R-:W-:-:S05]  /*1e100*/  VIADD R0, R0, 0xffffff80 ;  /* 0xffffff8000007836 */ /* 0x001fca0000000000 */
[----:B------:R-:W-:-:S04]  /*1e110*/  SHF.R.S32.HI R3, RZ, 0x1f, R0 ;  /* 0x0000001fff037819 */ /* 0x000fc80000011400 */
[----:B------:R-:W-:-:S04]  /*1e120*/  LEA.HI R3, R3, R0, RZ, 0x3 ;  /* 0x0000000003037211 */ /* 0x000fc800078f18ff */
[----:B------:R-:W-:Y:S02]  /*1e130*/  LOP3.LUT R5, R3, 0xfffffff8, RZ, 0xc0, !PT ;  /* 0xfffffff803057812 */ /* 0x000fe400078ec0ff */
[----:B------:R-:W-:-:S03]  /*1e140*/  SHF.R.S32.HI R3, RZ, 0x3, R3 ;  /* 0x00000003ff037819 */ /* 0x000fc60000011403 */
[----:B------:R-:W-:-:S04]  /*1e150*/  IMAD.IADD R20, R0, 0x1, -R5 ;  /* 0x0000000100147824 */ /* 0x000fc800078e0a05 */
[----:B------:R-:W-:Y:S02]  /*1e160*/  IMAD.SHL.U32 R0, R20, 0x8, RZ ;  /* 0x0000000814007824 */ /* 0x000fe400078e00ff */
[----:B------:R-:W-:-:S03]  /*1e170*/  IMAD R21, R80, UR5, R81 ;  /* 0x0000000550157c24 */ /* 0x000fc6000f8e0251 */
[----:B------:R-:W-:Y:S01]  /*1e180*/  LEA R5, R3, R0, 0x6 ;  /* 0x0000000003057211 */ /* 0x000fe200078e30ff */
[----:B------:R-:W-:Y:S01]  /*1e190*/  IMAD.WIDE.U32 R80, R80, UR4, RZ ;  /* 0x0000000450507c25 */ /* 0x000fe2000f8e00ff */
[----:B------:R-:W-:-:S03]  /*1e1a0*/  ULDC.64 UR4, c[0x0][0xae8] ;  /* 0x0002ba0000047ab9 */ /* 0x000fc60000000a00 */
[----:B------:R-:W-:Y:S01]  /*1e1b0*/  IMAD.WIDE R134, R5, 0x2, R134 ;  /* 0x0000000205867825 */ /* 0x000fe200078e0286 */
[----:B------:R-:W-:-:S03]  /*1e1c0*/  IADD3 R81, R81, R21, RZ ;  /* 0x0000001551517210 */ /* 0x000fc60007ffe0ff */
[----:B------:R-:W-:Y:S01]  /*1e1d0*/  IMAD R61, R20, 0x20, R3 ;  /* 0x00000020143d7824 */ /* 0x000fe200078e0203 */
[C---:B------:R-:W-:Y:S02]  /*1e1e0*/  IADD3 R9, P3, R134.reuse, 0x1000, RZ ;  /* 0x0000100086097810 */ /* 0x040fe40007f7e0ff */
[C---:B------:R-:W-:Y:S02]  /*1e1f0*/  IADD3 R13, P2, R134.reuse, 0x2000, RZ ;  /* 0x00002000860d7810 */ /* 0x040fe40007f5e0ff */
[C---:B------:R-:W-:Y:S02]  /*1e200*/  IADD3 R25, P6, R134.reuse, 0x3000, RZ ;  /* 0x0000300086197810 */ /* 0x040fe40007fde0ff */
[C---:B------:R-:W-:Y:S02]  /*1e210*/  IADD3 R29, P5, R134.reuse, 0x4000, RZ ;  /* 0x00004000861d7810 */ /* 0x040fe40007fbe0ff */
[----:B------:R-:W-:Y:S01]  /*1e220*/  IADD3 R33, P1, R134, 0x5000, RZ ;  /* 0x0000500086217810 */ /* 0x000fe20007f3e0ff */
[----:B------:R-:W-:Y:S01]  /*1e230*/  IMAD.WIDE.U32 R20, R219, UR4, R80 ;  /* 0x00000004db147c25 */ /* 0x000fe2000f8e0050 */
[----:B------:R-:W-:-:S02]  /*1e240*/  LOP3.LUT R8, R9, 0x380, RZ, 0xc0, !PT ;  /* 0x0000038009087812 */ /* 0x000fc400078ec0ff */
[----:B------:R-:W-:Y:S01]  /*1e250*/  LOP3.LUT R12, R13, 0x380, RZ, 0xc0, !PT ;  /* 0x000003800d0c7812 */ /* 0x000fe200078ec0ff */
[----:B------:R-:W-:Y:S01]  /*1e260*/  IMAD R62, R228, 0x80, R61 ;  /* 0x00000080e43e7824 */ /* 0x000fe200078e023d */
[----:B------:R-:W-:Y:S02]  /*1e270*/  LOP3.LUT R24, R25, 0x380, RZ, 0xc0, !PT ;  /* 0x0000038019187812 */ /* 0x000fe400078ec0ff */
[----:B------:R-:W-:Y:S02]  /*1e280*/  LOP3.LUT R28, R29, 0x380, RZ, 0xc0, !PT ;  /* 0x000003801d1c7812 */ /* 0x000fe400078ec0ff */
[----:B------:R-:W-:Y:S02]  /*1e290*/  LOP3.LUT R32, R33, 0x380, RZ, 0xc0, !PT ;  /* 0x0000038021207812 */ /* 0x000fe400078ec0ff */
[----:B------:R-:W-:Y:S01]  /*1e2a0*/  SHF.R.S32.HI R63, RZ, 0x1f, R222 ;  /* 0x0000001fff3f7819 */ /* 0x000fe200000114de */
[----:B------:R-:W-:Y:S01]  /*1e2b0*/  IMAD R21, R219, UR5, R21 ;  /* 0x00000005db157c24 */ /* 0x000fe2000f8e0215 */
[----:B------:R-:W-:Y:S01]  /*1e2c0*/  SHF.R.U64 R8, R8, 0x3, RZ ;  /* 0x0000000308087819 */ /* 0x000fe200000012ff */
[----:B-1----:R-:W-:Y:S01]  /*1e2d0*/  @P4 IMAD.HI.U32 R60, R62, R65, RZ ;  /* 0x000000413e3c4227 */ /* 0x002fe200078e00ff */
[----:B------:R-:W-:Y:S01]  /*1e2e0*/  SHF.R.U64 R12, R12, 0x3, RZ ;  /* 0x000000030c0c7819 */ /* 0x000fe200000012ff */
[----:B------:R-:W-:Y:S01]  /*1e2f0*/  ULDC.64 UR4, c[0x0][0xaf0] ;  /* 0x0002bc0000047ab9 */ /* 0x000fe20000000a00 */
[----:B------:R-:W-:-:S02]  /*1e300*/  SHF.R.U64 R24, R24, 0x3, RZ ;  /* 0x0000000318187819 */ /* 0x000fc400000012ff */
[----:B------:R-:W-:Y:S02]  /*1e310*/  SHF.R.U64 R28, R28, 0x3, RZ ;  /* 0x000000031c1c7819 */ /* 0x000fe400000012ff */
[----:B------:R-:W-:Y:S01]  /*1e320*/  SHF.R.U64 R32, R32, 0x3, RZ ;  /* 0x0000000320207819 */ /* 0x000fe200000012ff */
[----:B------:R-:W-:Y:S01]  /*1e330*/  IMAD R63, R63, UR4, RZ ;  /* 0x000000043f3f7c24 */ /* 0x000fe2000f8e02ff */
[----:B------:R-:W-:Y:S01]  /*1e340*/  LOP3.LUT R8, R8, R9, RZ, 0x3c, !PT ;  /* 0x0000000908087212 */ /* 0x000fe200078e3cff */
[----:B------:R-:W-:Y:S01]  /*1e350*/  IMAD.MOV.U32 R61, RZ, RZ, R62 ;  /* 0x000000ffff3d7224 */ /* 0x000fe200078e003e */
        /* <DEDUP_REMOVED lines=8> */
[----:B------:R-:W-:Y:S01]  /*1e3e0*/  IADD3.X R29, RZ, R135, RZ, P5, !PT ;  /* 0x00000087ff1d7210 */ /* 0x000fe20002ffe4ff */
[----:B------:R-:W-:Y:S01]  /*1e3f0*/  IMAD R63, R222, UR5, R63 ;  /* 0x00000005de3f7c24 */ /* 0x000fe2000f8e023f */
[----:B--2---:R-:W-:Y:S01]  /*1e400*/  @P4 SHF.R.U32.HI R61, RZ, R67, R60 ;  /* 0x00000043ff3d4219 */ /* 0x004fe2000001163c */
[----:B------:R-:W5:Y:S01]  /*1e410*/  LD.E.128 R8, desc[UR60][R8.64] ;  /* 0x0000003c08087980 */ /* 0x000f62000c101d00 */
[----:B------:R-:W-:-:S02]  /*1e420*/  IADD3 R37, P0, R134, 0x6000, RZ ;  /* 0x0000600086257810 */ /* 0x000fc40007f1e0ff */
[C---:B------:R-:W-:Y:S01]  /*1e430*/  IADD3 R41, P3, R134.reuse, 0x7000, RZ ;  /* 0x0000700086297810 */ /* 0x040fe20007f7e0ff */
[----:B------:R-:W5:Y:S01]  /*1e440*/  LD.E.128 R12, desc[UR60][R12.64] ;  /* 0x0000003c0c0c7980 */ /* 0x000f62000c101d00 */
[C---:B------:R-:W-:Y:S02]  /*1e450*/  IADD3 R45, P2, R134.reuse, 0x8000, RZ ;  /* 0x00008000862d7810 */ /* 0x040fe40007f5e0ff */
[C---:B------:R-:W-:Y:S01]  /*1e460*/  IADD3 R49, P6, R134.reuse, 0x9000, RZ ;  /* 0x0000900086317810 */ /* 0x040fe20007fde0ff */
[----:B------:R-:W5:Y:S01]  /*1e470*/  LD.E.128 R24, desc[UR60][R24.64] ;  /* 0x0000003c18187980 */ /* 0x000f62000c101d00 */
[----:B------:R-:W-:Y:S01]  /*1e480*/  IADD3 R53, P5, R134, 0xa000, RZ ;  /* 0x0000a00086357810 */ /* 0x000fe20007fbe0ff */
[----:B------:R-:W-:Y:S01]  /*1e490*/  IMAD.WIDE.U32 R222, R222, UR4, R20 ;  /* 0x00000004dede7c25 */ /* 0x000fe2000f8e0014 */
[----:B------:R-:W-:Y:S01]  /*1e4a0*/  IADD3 R5, P1, R134, 0xb000, RZ ;  /* 0x0000b00086057810 */ /* 0x000fe20007f3e0ff */
[----:B------:R-:W-:Y:S01]  /*1e4b0*/  ULDC.64 UR4, c[0x0][0xae0] ;  /* 0x0002b80000047ab9 */ /* 0x000fe20000000a00 */
[----:B------:R-:W-:Y:S01]  /*1e4c0*/  SHF.R.S32.HI R20, RZ, 0x1f, R61 ;  /* 0x0000001fff147819 */ /* 0x000fe2000001143d */
[----:B------:R-:W5:Y:S01]  /*1e4d0*/  LD.E.128 R28, desc[UR60][R28.64] ;  /* 0x0000003c1c1c7980 */ /* 0x000f62000c101d00 */
[----:B------:R-:W-:-:S02]  /*1e4e0*/  IADD3 R60, -R61, RZ, RZ ;  /* 0x000000ff3d3c7210 */ /* 0x000fc40007ffe1ff */
[----:B------:R-:W-:Y:S01]  /*1e4f0*/  LOP3.LUT R36, R37, 0x380, RZ, 0xc0, !PT ;  /* 0x0000038025247812 */ /* 0x000fe200078ec0ff */
[----:B------:R-:W5:Y:S01]  /*1e500*/  LD.E.128 R32, desc[UR60][R32.64] ;  /* 0x0000003c20207980 */ /* 0x000f62000c101d00 */
[----:B------:R-:W-:Y:S02]  /*1e510*/  LOP3.LUT R40, R41, 0x380, RZ, 0xc0, !PT ;  /* 0x0000038029287812 */ /* 0x000fe400078ec0ff */
[----:B------:R-:W-:Y:S02]  /*1e520*/  LOP3.LUT R44, R45, 0x380, RZ, 0xc0, !PT ;  /* 0x000003802d2c7812 */ /* 0x000fe400078ec0ff */
[----:B------:R-:W-:Y:S02]  /*1e530*/  LOP3.LUT R48, R49, 0x380, RZ, 0xc0, !PT ;  /* 0x0000038031307812 */ /* 0x000fe400078ec0ff */
[----:B------:R-:W-:Y:S01]  /*1e540*/  LOP3.LUT R52, R53, 0x380, RZ, 0xc0, !PT ;  /* 0x0000038035347812 */ /* 0x000fe200078ec0ff */
[----:B------:R-:W-:Y:S01]  /*1e550*/  IMAD.IADD R223, R223, 0x1, R63 ;  /* 0x00000001dfdf7824 */ /* 0x000fe200078e023f */
[----:B------:R-:W-:-:S02]  /*1e560*/  LOP3.LUT R4, R5, 0x380, RZ, 0xc0, !PT ;  /* 0x0000038005047812 */ /* 0x000fc400078ec0ff */
[----:B------:R-:W-:Y:S01]  /*1e570*/  LOP3.LUT R7, R134, 0x380, RZ, 0xc0, !PT ;  /* 0x0000038086077812 */ /* 0x000fe200078ec0ff */
[----:B------:R-:W-:Y:S01]  /*1e580*/  IMAD R20, R20, UR4, RZ ;  /* 0x0000000414147c24 */ /* 0x000fe2000f8e02ff */
[----:B------:R-:W-:Y:S01]  /*1e590*/  SHF.R.U64 R36, R36, 0x3, RZ ;  /* 0x0000000324247819 */ /* 0x000fe200000012ff */
[----:B------:R-:W-:Y:S01]  /*1e5a0*/  IMAD R21, R83, R60, R62 ;  /* 0x0000003c53157224 */ /* 0x000fe200078e023e */
[----:B------:R-:W-:Y:S01]  /*1e5b0*/  SHF.R.U64 R40, R40, 0x3, RZ ;  /* 0x0000000328287819 */ /* 0x000fe200000012ff */
[----:B------:R-:W-:Y:S01]  /*1e5c0*/  IMAD.X R57, RZ, RZ, R135, P1 ;  /* 0x000000ffff397224 */ /* 0x000fe200008e0687 */
[----:B------:R-:W-:Y:S02]  /*1e5d0*/  SHF.R.U64 R44, R44, 0x3, RZ ;  /* 0x000000032c2c7819 */ /* 0x000fe400000012ff */
[----:B------:R-:W-:Y:S02]  /*1e5e0*/  SHF.R.U64 R48, R48, 0x3, RZ ;  /* 0x0000000330307819 */ /* 0x000fe400000012ff */
[----:B------:R-:W-:-:S02]  /*1e5f0*/  SHF.R.U64 R52, R52, 0x3, RZ ;  /* 0x0000000334347819 */ /* 0x000fc400000012ff */
[----:B------:R-:W-:Y:S01]  /*1e600*/  SHF.R.U64 R4, R4, 0x3, RZ ;  /* 0x0000000304047819 */ /* 0x000fe200000012ff */
[----:B------:R-:W-:Y:S01]  /*1e610*/  IMAD.WIDE.U32 R222, R61, UR4, R222 ;  /* 0x000000043dde7c25 */ /* 0x000fe2000f8e00de */
[----:B------:R-:W-:Y:S02]  /*1e620*/  SHF.R.U64 R7, R7, 0x3, RZ ;  /* 0x0000000307077819 */ /* 0x000fe400000012ff */
[----:B------:R-:W-:Y:S01]  /*1e630*/  LOP3.LUT R36, R36, R37, RZ, 0x3c, !PT ;  /* 0x0000002524247212 */ /* 0x000fe200078e3cff */
[----:B------:R-:W-:Y:S01]  /*1e640*/  IMAD R61, R61, UR5, R20 ;  /* 0x000000053d3d7c24 */ /* 0x000fe2000f8e0214 */
        /* <DEDUP_REMOVED lines=9> */
[----:B------:R-:W-:Y:S01]  /*1e6e0*/  ULDC.64 UR4, c[0x0][0xad8] ;  /* 0x0002b60000047ab9 */ /* 0x000fe20000000a00 */
[----:B------:R-:W-:Y:S01]  /*1e6f0*/  LOP3.LUT R56, R4, R5, RZ, 0x3c, !PT ;  /* 0x0000000504387212 */ /* 0x000fe200078e3cff */
[----:B------:R-:W5:Y:S01]  /*1e700*/  LD.E.128 R36, desc[UR60][R36.64] ;  /* 0x0000003c24247980 */ /* 0x000f62000c101d00 */
[----:B------:R-:W-:-:S02]  /*1e710*/  SHF.R.S32.HI R20, RZ, 0x1f, R21 ;  /* 0x0000001fff147819 */ /* 0x000fc40000011415 */
[----:B------:R-:W-:Y:S01]  /*1e720*/  LOP3.LUT R134, R7, R134, RZ, 0x3c, !PT ;  /* 0x0000008607867212 */ /* 0x000fe200078e3cff */
[----:B------:R-:W5:Y:S01]  /*1e730*/  LD.E.128 R40, desc[UR60][R40.64] ;  /* 0x0000003c28287980 */ /* 0x000f62000c101d00 */
[----:B------:R-:W-:Y:S02]  /*1e740*/  IMAD.IADD R223, R223, 0x1, R61 ;  /* 0x00000001dfdf7824 */ /* 0x000fe400078e023d */
[----:B------:R-:W-:Y:S01]  /*1e750*/  IMAD R20, R20, UR4, RZ ;  /* 0x0000000414147c24 */ /* 0x000fe2000f8e02ff */
[----:B------:R0:W5:Y:S01]  /*1e760*/  LD.E.128 R4, desc[UR60][R134.64] ;  /* 0x0000003c86047980 */ /* 0x000162000c101d00 */
[----:B------:R-:W-:-:S03]  /*1e770*/  IMAD R67, R228, 0x80, R3 ;  /* 0x00000080e4437824 */ /* 0x000fc600078e0203 */
[----:B------:R-:W5:Y:S01]  /*1e780*/  LD.E.128 R44, desc[UR60][R44.64] ;  /* 0x0000003c2c2c7980 */ /* 0x000f62000c101d00 */
[----:B------:R-:W-:-:S03]  /*1e790*/  IMAD R3, R21, UR5, R20 ;  /* 0x0000000515037c24 */ /* 0x000fc6000f8e0214 */
[----:B------:R-:W5:Y:S04]  /*1e7a0*/  LD.E.128 R48, desc[UR60][R48.64] ;  /* 0x0000003c30307980 */ /* 0x000f68000c101d00 */
[----:B------:R-:W5:Y:S04]  /*1e7b0*/  LD.E.128 R52, desc[UR60][R52.64] ;  /* 0x0000003c34347980 */ /* 0x000f68000c101d00 */
[----:B------:R-:W5:Y:S01]  /*1e7c0*/  LD.E.128 R56, desc[UR60][R56.64] ;  /* 0x0000003c38387980 */ /* 0x000f62000c101d00 */
[----:B------:R-:W-:Y:S01]  /*1e7d0*/  IMAD.WIDE.U32 R20, R21, UR4, R222 ;  /* 0x0000000415147c25 */ /* 0x000fe2000f8e00de */
[----:B------:R-:W-:Y:S01]  /*1e7e0*/  ULDC.64 UR4, c[0x0][0xa80] ;  /* 0x0002a00000047ab9 */ /* 0x000fe20000000a00 */
[----:B------:R-:W-:Y:S01]  /*1e7f0*/  @!PT LDS RZ, [RZ] ;  /* 0x00000000fffff984 */ /* 0x000fe20000000800 */
[----:B------:R-:W-:Y:S01]  /*1e800*/  @!PT LDS RZ, [RZ] ;  /* 0x00000000fffff984 */ /* 0x000fe20000000800 */
[----:B------:R-:W-:Y:S01]  /*1e810*/  @!PT LDS RZ, [RZ] ;  /* 0x00000000fffff984 */ /* 0x000fe20000000800 */
[----:B------:R-:W-:Y:S01]  /*1e820*/  @!PT LDS RZ, [RZ] ;  /* 0x00000000fffff984 */ /* 0x000fe20000000800 */
[----:B------:R1:W-:Y:S06]  /*1e830*/  MEMBAR.ALL.CTA ;  /* 0x0000000000007992 */ /* 0x0003ec0000008000 */
[----:B-1----:R-:W1:Y:S01]  /*1e840*/  FENCE.VIEW.ASYNC.S ;  /* 0x00000000000073c6 */ /* 0x002e620000000000 */
[----:B------:R-:W-:Y:S01]  /*1e850*/  IMAD.IADD R21, R21, 0x1, R3 ;  /* 0x0000000115157824 */ /* 0x000fe200078e0203 */
[----:B------:R-:W-:Y:S01]  /*1e860*/  LEA R64, P2, R20, UR4, 0x1 ;  /* 0x0000000414407c11 */ /* 0x000fe2000f8408ff */
[----:B------:R-:W-:-:S03]  /*1e870*/  VIADD R3, R2, 0x36820 ;  /* 0x0003682002037836 */ /* 0x000fc60000000000 */
[----:B------:R-:W-:Y:S02]  /*1e880*/  LEA.HI.X R65, R20, UR5, R21, 0x1, P2 ;  /* 0x0000000514417c11 */ /* 0x000fe400090f0c15 */
[CC--:B------:R-:W-:Y:S01]  /*1e890*/  ISETP.GE.AND P2, PT, R67.reuse, R82.reuse, PT ;  /* 0x000000524300720c */ /* 0x0c0fe20003f46270 */
[C---:B------:R-:W-:Y:S01]  /*1e8a0*/  VIADD R63, R67.reuse, 0x40 ;  /* 0x00000040433f7836 */ /* 0x040fe20000000000 */
[----:B------:R-:W-:Y:S01]  /*1e8b0*/  PRMT R3, RZ, 0x654, R3 ;  /* 0x00000654ff037816 */ /* 0x000fe20000000003 */
[C---:B------:R-:W-:Y:S01]  /*1e8c0*/  VIADD R70, R0.reuse, 0x40 ;  /* 0x0000004000467836 */ /* 0x040fe20000000000 */
[----:B------:R-:W-:Y:S01]  /*1e8d0*/  IADD3 R61, R67, 0x20, RZ ;  /* 0x00000020433d7810 */ /* 0x000fe20007ffe0ff */
[----:B------:R-:W-:Y:S01]  /*1e8e0*/  BSSY B1, `(.L_x_624) ;  /* 0x0000018000017945 */ /* 0x000fe20003800000 */
[-C--:B------:R-:W-:Y:S02]  /*1e8f0*/  ISETP.GE.AND P0, PT, R63, R82.reuse, PT ;  /* 0x000000523f00720c */ /* 0x080fe40003f06270 */
[----:B------:R-:W-:Y:S01]  /*1e900*/  IADD3 R66, R0, 0x80, RZ ;  /* 0x0000008000427810 */ /* 0x000fe20007ffe0ff */
[----:B-1----:R0:W1:Y:S01]  /*1e910*/  SHFL.IDX PT, R63, R64, RZ, 0x181f ;  /* 0x00181fff403f7589 */ /* 0x00206200000e0000 */
[----:B------:R-:W-:-:S02]  /*1e920*/  ISETP.GE.AND P1, PT, R61, R82, PT ;  /* 0x000000523d00720c */ /* 0x000fc40003f26270 */
[----:B------:R-:W-:Y:S01]  /*1e930*/  SHF.R.S32.HI R68, RZ, 0x1f, R0 ;  /* 0x0000001fff447819 */ /* 0x000fe20000011400 */
[----:B------:R2:W-:Y:S01]  /*1e940*/  SYNCS.ARRIVE.TRANS64.RED.A1T0 RZ, [R3+URZ], RZ ;  /* 0x000000ff03ff79a7 */ /* 0x0005e2000810043f */
[----:B------:R-:W-:Y:S02]  /*1e950*/  SHF.R.S32.HI R69, RZ, 0x1f, R70 ;  /* 0x0000001fff457819 */ /* 0x000fe40000011446 */
[----:B------:R-:W-:Y:S01]  /*1e960*/  SHF.R.S32.HI R71, RZ, 0x1f, R66 ;  /* 0x0000001fff477819 */ /* 0x000fe20000011442 */
[----:B--2---:R0:W2:Y:S01]  /*1e970*/  SHFL.IDX PT, R3, R65, RZ, 0x181f ;  /* 0x00181fff41037589 */ /* 0x0040a200000e0000 */
[----:B------:R-:W-:Y:S05]  /*1e980*/  @P2 BRA `(.L_x_625) ;  /* 0x0000000000342947 */ /* 0x000fea0003800000 */
[----:B------:R-:W-:Y:S02]  /*1e990*/  ULDC UR4, c[0x0][0xac8] ;  /* 0x0002b20000047ab9 */ /* 0x000fe40000000800 */
        /* <DEDUP_REMOVED lines=12> */
.L_x_625:
[----:B------:R-:W-:Y:S05]  /*1ea60*/  BSYNC B1 ;  /* 0x0000000000017941 */ /* 0x000fea0003800000 */
.L_x_624:
[----:B--2---:R2:W4:Y:S01]  /*1ea70*/  SHFL.IDX PT, R3, R65, 0x1, 0x181f ;  /* 0x00381f0041037f89 */ /* 0x00452200000e0000 */
[----:B------:R-:W-:Y:S03]  /*1ea80*/  BSSY B1, `(.L_x_626) ;  /* 0x0000010000017945 */ /* 0x000fe60003800000 */
[----:B---3--:R2:W3:Y:S01]  /*1ea90*/  SHFL.IDX PT, R21, R64, 0x1, 0x181f ;  /* 0x00381f0040157f89 */ /* 0x0084e200000e0000 */
[----:B------:R-:W-:Y:S05]  /*1eaa0*/  @P1 BRA `(.L_x_627) ;  /* 0x0000000000341947 */ /* 0x000fea0003800000 */
[----:B------:R-:W-:Y:S02]  /*1eab0*/  ULDC UR4, c[0x0][0xac8] ;  /* 0x0002b20000047ab9 */ /* 0x000fe40000000800 */
[----:B------:R-:W-:Y:S02]  /*1eac0*/  ISETP.GE.AND P4, PT, R0, UR4, PT ;  /* 0x0000000400007c0c */ /* 0x000fe4000bf86270 */
[----:B------:R-:W-:Y:S02]  /*1ead0*/  ISETP.GE.AND P5, PT, R70, UR4, PT ;  /* 0x0000000446007c0c */ /* 0x000fe4000bfa6270 */
[----:B------:R-:W-:-:S09]  /*1eae0*/  ISETP.GE.AND P6, PT, R66, UR4, PT ;  /* 0x0000000442007c0c */ /* 0x000fd2000bfc6270 */
[-C--:B---3-5:R-:W-:Y:S02]  /*1eaf0*/  @!P4 LEA R4, P1, R0, R21.reuse, 0x1 ;  /* 0x000000150004c211 */ /* 0x0a8fe400078208ff */
[-C--:B------:R-:W-:Y:S02]  /*1eb00*/  @!P5 LEA R6, P2, R70, R21.reuse, 0x1 ;  /* 0x000000154606d211 */ /* 0x080fe400078408ff */
[----:B------:R-:W-:Y:S02]  /*1eb10*/  @!P6 LEA R20, P3, R66, R21, 0x1 ;  /* 0x000000154214e211 */ /* 0x000fe400078608ff */
[-C--:B----4-:R-:W-:Y:S02]  /*1eb20*/  @!P4 LEA.HI.X R5, R0, R3.reuse, R68, 0x1, P1 ;  /* 0x000000030005c211 */ /* 0x090fe400008f0c44 */
[-C--:B------:R-:W-:Y:S02]  /*1eb30*/  @!P5 LEA.HI.X R7, R70, R3.reuse, R69, 0x1, P2 ;  /* 0x000000034607d211 */ /* 0x080fe400010f0c45 */
[----:B------:R-:W-:Y:S01]  /*1eb40*/  @!P6 LEA.HI.X R21, R66, R3, R71, 0x1, P3 ;  /* 0x000000034215e211 */ /* 0x000fe200018f0c47 */
[----:B------:R3:W-:Y:S04]  /*1eb50*/  @!P4 ST.E.128 desc[UR60][R4.64], R8 ;  /* 0x000000080400c985 */ /* 0x0007e8000c101d3c */
[----:B------:R3:W-:Y:S04]  /*1eb60*/  @!P5 ST.E.128 desc[UR60][R6.64], R32 ;  /* 0x000000200600d985 */ /* 0x0007e8000c101d3c */
[----:B------:R3:W-:Y:S02]  /*1eb70*/  @!P6 ST.E.128 desc[UR60][R20.64], R48 ;  /* 0x000000301400e985 */ /* 0x0007e4000c101d3c */
.L_x_627:
[----:B------:R-:W-:Y:S05]  /*1eb80*/  BSYNC B1 ;  /* 0x0000000000017941 */ /* 0x000fea0003800000 */
.L_x_626:
[----:B----4-:R4:W0:Y:S01]  /*1eb90*/  SHFL.IDX PT, R3, R65, 0x2, 0x181f ;  /* 0x00581f0041037f89 */ /* 0x01082200000e0000 */
[----:B------:R-:W-:Y:S03]  /*1eba0*/  BSSY B1, `(.L_x_628) ;  /* 0x0000010000017945 */ /* 0x000fe60003800000 */
[----:B---3-5:R4:W3:Y:S01]  /*1ebb0*/  SHFL.IDX PT, R9, R64, 0x2, 0x181f ;  /* 0x00581f0040097f89 */ /* 0x0288e200000e0000 */
[----:B------:R-:W-:Y:S05]  /*1ebc0*/  @P0 BRA `(.L_x_629) ;  /* 0x0000000000340947 */ /* 0x000fea0003800000 */
[----:B------:R-:W-:Y:S02]  /*1ebd0*/  ULDC UR4, c[0x0][0xac8] ;  /* 0x0002b20000047ab9 */ /* 0x000fe40000000800 */
[----:B------:R-:W-:Y:S02]  /*1ebe0*/  ISETP.GE.AND P3, PT, R0, UR4, PT ;  /* 0x0000000400007c0c */ /* 0x000fe4000bf66270 */
[----:B------:R-:W-:Y:S02]  /*1ebf0*/  ISETP.GE.AND P4, PT, R70, UR4, PT ;  /* 0x0000000446007c0c */ /* 0x000fe4000bf86270 */
[----:B------:R-:W-:-:S09]  /*1ec00*/  ISETP.GE.AND P5, PT, R66, UR4, PT ;  /* 0x0000000442007c0c */ /* 0x000fd2000bfa6270 */
[-C--:B---3--:R-:W-:Y:S02]  /*1ec10*/  @!P3 LEA R4, P0, R0, R9.reuse, 0x1 ;  /* 0x000000090004b211 */ /* 0x088fe400078008ff */
        /* <DEDUP_REMOVED lines=8> */
.L_x_629:
[----:B------:R-:W-:Y:S05]  /*1eca0*/  BSYNC B1 ;  /* 0x0000000000017941 */ /* 0x000fea0003800000 */
.L_x_628:
[----:B0-----:R-:W-:Y:S01]  /*1ecb0*/  VIADD R3, R67, 0x60 ;  /* 0x0000006043037836 */ /* 0x001fe20000000000 */
[----:B--2-4-:R-:W4:Y:S04]  /*1ecc0*/  SHFL.IDX PT, R65, R65, 0x3, 0x181f ;  /* 0x00781f0041417f89 */ /* 0x014f2800000e0000 */
[----:B------:R-:W-:Y:S01]  /*1ecd0*/  ISETP.GE.AND P0, PT, R3, R82, PT ;  /* 0x000000520300720c */ /* 0x000fe20003f06270 */
[----:B---3--:R3:W0:-:S12]  /*1ece0*/  SHFL.IDX PT, R9, R64, 0x3, 0x181f ;  /* 0x00781f0040097f89 */ /* 0x00861800000e0000 */
[----:B---3--:R-:W-:Y:S05]  /*1ecf0*/  @P0 BRA `(.L_x_630) ;  /* 0x0000002000480947 */ /* 0x008fea0003800000 */
[----:B------:R-:W-:Y:S02]  /*1ed00*/  ULDC UR4, c[0x0][0xac8] ;  /* 0x0002b20000047ab9 */ /* 0x000fe40000000800 */
[----:B------:R-:W-:Y:S02]  /*1ed10*/  ISETP.GE.AND P2, PT, R0, UR4, PT ;  /* 0x0000000400007c0c */ /* 0x000fe4000bf46270 */
[----:B------:R-:W-:-:S11]  /*1ed20*/  ISETP.GE.AND P3, PT, R70, UR4, PT ;  /* 0x0000000446007c0c */ /* 0x000fd6000bf66270 */
[-C--:B0-----:R-:W-:Y:S02]  /*1ed30*/  @!P2 LEA R4, P0, R0, R9.reuse, 0x1 ;  /* 0x000000090004a211 */ /* 0x081fe400078008ff */
[----:B------:R-:W-:Y:S02]  /*1ed40*/  @!P3 LEA R6, P1, R70, R9, 0x1 ;  /* 0x000000094606b211 */ /* 0x000fe400078208ff */
[-C--:B----4-:R-:W-:Y:S02]  /*1ed50*/  @!P2 LEA.HI.X R5, R0, R65.reuse, R68, 0x1, P0 ;  /* 0x000000410005a211 */ /* 0x090fe400000f0c44 */
[----:B------:R-:W-:Y:S02]  /*1ed60*/  @!P3 LEA.HI.X R7, R70, R65, R69, 0x1, P1 ;  /* 0x000000414607b211 */ /* 0x000fe400008f0c45 */
[----:B------:R-:W-:Y:S01]  /*1ed70*/  ISETP.GE.AND P0, PT, R66, UR4, PT ;  /* 0x0000000442007c0c */ /* 0x000fe2000bf06270 */
[----:B------:R3:W-:Y:S04]  /*1ed80*/  @!P2 ST.E.128 desc[UR60][R4.64], R24 ;  /* 0x000000180400a985 */ /* 0x0007e8000c101d3c */
[----:B------:R3:W-:Y:S08]  /*1ed90*/  @!P3 ST.E.128 desc[UR60][R6.64], R40 ;  /* 0x000000280600b985 */ /* 0x0007f0000c101d3c */
[----:B------:R-:W-:Y:S05]  /*1eda0*/  @P0 BRA `(.L_x_630) ;  /* 0x00000020001c0947 */ /* 0x000fea0003800000 */
[----:B---3--:R-:W-:-:S04]  /*1edb0*/  LEA R4, P0, R66, R9, 0x1 ;  /* 0x0000000942047211 */ /* 0x008fc800078008ff */
[----:B------:R-:W-:-:S05]  /*1edc0*/  LEA.HI.X R5, R66, R65, R71, 0x1, P0 ;  /* 0x0000004142057211 */ /* 0x000fca00000f0c47 */
[----:B------:R0:W-:Y:S01]  /*1edd0*/  ST.E.128 desc[UR60][R4.64], R56 ;  /* 0x0000003804007985 */ /* 0x0001e2000c101d3c */
[----:B------:R-:W-:Y:S05]  /*1ede0*/  BRA `(.L_x_630) ;  /* 0x00000020000c7947 */ /* 0x000fea0003800000 */
.L_x_623:
[----:B------:R-:W1:Y:S01]  /*1edf0*/  @P4 LDC R11, c[0x0][0xbec] ;  /* 0x0002fb00ff0b4b82 */ /* 0x000e620000000800 */
[----:B------:R-:W-:Y:S01]  /*1ee00*/  ULDC.64 UR4, c[0x0][0xb08] ;  /* 0x0002c20000047ab9 */ /* 0x000fe20000000a00 */
[----:B0-----:R-:W-:Y:S01]  /*1ee10*/  SHF.R.S32.HI R3, RZ, 0x1f, R222 ;  /* 0x0000001fff037819 */ /* 0x001fe200000114de */
[----:B------:R-:W-:Y:S01]  /*1ee20*/  IMAD R81, R81, UR4, RZ ;  /* 0x0000000451517c24 */ /* 0x000fe2000f8e02ff */
[----:B------:R-:W-:Y:S01]  /*1ee30*/  ULDC.64 UR6, c[0x0][0xb30] ;  /* 0x0002cc0000067ab9 */ /* 0x000fe20000000a00 */
[C---:B------:R-:W-:Y:S01]  /*1ee40*/  IMAD.WIDE.U32 R4, R80.reuse, UR4, RZ ;  /* 0x0000000450047c25 */ /* 0x040fe2000f8e00ff */
[----:B------:R-:W-:Y:S01]  /*1ee50*/  ISETP.GE.AND P0, PT, R9, R82, PT ;  /* 0x000000520900720c */ /* 0x000fe20003f06270 */
[----:B------:R-:W-:Y:S01]  /*1ee60*/  BSSY B1, `(.L_x_631) ;  /* 0x00000b8000017945 */ /* 0x000fe20003800000 */
[----:B------:R-:W0:Y:S01]  /*1ee70*/  @P4 LDC R0, c[0x0][0xbf0] ;  /* 0x0002fc00ff004b82 */ /* 0x000e220000000800 */
[----:B------:R-:W-:Y:S01]  /*1ee80*/  IMAD R81, R80, UR5, R81 ;  /* 0x0000000550517c24 */ /* 0x000fe2000f8e0251 */
[----:B------:R-:W-:Y:S01]  /*1ee90*/  ULDC.64 UR4, c[0x0][0xb38] ;  /* 0x0002ce0000047ab9 */ /* 0x000fe20000000a00 */
[C---:B------:R-:W-:Y:S01]  /*1eea0*/  VIADD R94, R220.reuse, 0x58 ;  /* 0x00000058dc5e7836 */ /* 0x040fe20000000000 */
[----:B------:R-:W-:Y:S01]  /*1eeb0*/  SHF.R.S32.HI R85, RZ, 0x1f, R230 ;  /* 0x0000001fff557819 */ /* 0x000fe200000114e6 */
[----:B------:R-:W-:Y:S01]  /*1eec0*/  IMAD.IADD R5, R5, 0x1, R81 ;  /* 0x0000000105057824 */ /* 0x000fe200078e0251 */
[----:B------:R-:W-:Y:S01]  /*1eed0*/  SHF.R.S32.HI R86, RZ, 0x1f, R231 ;  /* 0x0000001fff567819 */ /* 0x000fe200000114e7 */
[----:B------:R-:W-:Y:S01]  /*1eee0*/  VIADD R134, R220, 0x50 ;  /* 0x00000050dc867836 */ /* 0x000fe20000000000 */
[----:B------:R-:W-:Y:S01]  /*1eef0*/  SHF.R.S32.HI R87, RZ, 0x1f, R232 ;  /* 0x0000001fff577819 */ /* 0x000fe200000114e8 */
[----:B------:R-:W-:Y:S01]  /*1ef00*/  IMAD.WIDE.U32 R4, R219, UR4, R4 ;  /* 0x00000004db047c25 */ /* 0x000fe2000f8e0004 */
[----:B------:R-:W-:-:S02]  /*1ef10*/  SHF.R.S32.HI R88, RZ, 0x1f, R233 ;  /* 0x0000001fff587819 */ /* 0x000fc400000114e9 */
[----:B------:R-:W-:Y:S01]  /*1ef20*/  SHF.R.S32.HI R89, RZ, 0x1f, R234 ;  /* 0x0000001fff597819 */ /* 0x000fe200000114ea */
[----:B------:R-:W-:Y:S01]  /*1ef30*/  IMAD R5, R219, UR5, R5 ;  /* 0x00000005db057c24 */ /* 0x000fe2000f8e0205 */
[----:B------:R-:W-:Y:S01]  /*1ef40*/  ULDC.64 UR4, c[0x0][0xb40] ;  /* 0x0002d00000047ab9 */ /* 0x000fe20000000a00 */
[----:B------:R-:W-:Y:S01]  /*1ef50*/  VIADD R136, R220, 0x48 ;  /* 0x00000048dc887836 */ /* 0x000fe20000000000 */
[----:B------:R-:W-:Y:S01]  /*1ef60*/  SHF.R.S32.HI R90, RZ, 0x1f, R235 ;  /* 0x0000001fff5a7819 */ /* 0x000fe200000114eb */
[----:B------:R-:W-:Y:S01]  /*1ef70*/  IMAD R3, R3, UR4, RZ ;  /* 0x0000000403037c24 */ /* 0x000fe2000f8e02ff */
[----:B------:R-:W-:Y:S01]  /*1ef80*/  SHF.R.S32.HI R91, RZ, 0x1f, R236 ;  /* 0x0000001fff5b7819 */ /* 0x000fe200000114ec */
[----:B-1----:R-:W-:Y:S01]  /*1ef90*/  @P4 IMAD.HI.U32 R11, R84, R11, RZ ;  /* 0x0000000b540b4227 */ /* 0x002fe200078e00ff */
[----:B------:R-:W-:Y:S02]  /*1efa0*/  SHF.R.S32.HI R92, RZ, 0x1f, R237 ;  /* 0x0000001fff5c7819 */ /* 0x000fe400000114ed */
[----:B------:R-:W-:Y:S01]  /*1efb0*/  SHF.R.S32.HI R94, RZ, 0x1f, R94 ;  /* 0x0000001fff5e7819 */ /* 0x000fe2000001145e */
[C---:B------:R-:W-:Y:S01]  /*1efc0*/  IMAD R7, R222.reuse, UR5, R3 ;  /* 0x00000005de077c24 */ /* 0x040fe2000f8e0203 */
[----:B------:R-:W-:Y:S01]  /*1efd0*/  MOV R3, R84 ;  /* 0x0000005400037202 */ /* 0x000fe20000000f00 */
[----:B------:R-:W-:Y:S01]  /*1efe0*/  IMAD.WIDE.U32 R4, R222, UR4, R4 ;  /* 0x00000004de047c25 */ /* 0x000fe2000f8e0004 */
[----:B0-----:R-:W-:Y:S01]  /*1eff0*/  @P4 SHF.R.U32.HI R3, RZ, R0, R11 ;  /* 0x00000000ff034219 */ /* 0x001fe2000001160b */
[----:B------:R-:W-:Y:S01]  /*1f000*/  ULDC.64 UR4, c[0x0][0xb48] ;  /* 0x0002d20000047ab9 */ /* 0x000fe20000000a00 */
[----:B------:R-:W-:Y:S01]  /*1f010*/  IADD3 R95, R220, 0x50, RZ ;  /* 0x00000050dc5f7810 */ /* 0x000fe20007ffe0ff */
[----:B------:R-:W-:Y:S01]  /*1f020*/  IMAD.IADD R5, R5, 0x1, R7 ;  /* 0x0000000105057824 */ /* 0x000fe200078e0207 */
[--C-:B------:R-:W-:Y:S01]  /*1f030*/  SHF.R.S32.HI R0, RZ, 0x1f, R3.reuse ;  /* 0x0000001fff007819 */ /* 0x100fe20000011403 */
[----:B------:R-:W-:Y:S01]  /*1f040*/  IMAD.MOV R6, RZ, RZ, -R3 ;  /* 0x000000ffff067224 */ /* 0x000fe200078e0a03 */
[----:B------:R-:W-:Y:S01]  /*1f050*/  SHF.R.S32.HI R134, RZ, 0x1f, R134 ;  /* 0x0000001fff867819 */ /* 0x000fe20000011486 */
[----:B------:R-:W-:Y:S01]  /*1f060*/  IMAD.WIDE.U32 R4, R229, UR4, R4 ;  /* 0x00000004e5047c25 */ /* 0x000fe2000f8e0004 */
[----:B------:R-:W-:-:S02]  /*1f070*/  SHF.R.S32.HI R136, RZ, 0x1f, R136 ;  /* 0x0000001fff887819 */ /* 0x000fc40000011488 */
[----:B------:R-:W-:Y:S01]  /*1f080*/  IADD3 R137, R220, 0x40, RZ ;  /* 0x00000040dc897810 */ /* 0x000fe20007ffe0ff */
[----:B------:R-:W-:Y:S01]  /*1f090*/  IMAD R83, R83, R6, R84 ;  /* 0x0000000653537224 */ /* 0x000fe200078e0254 */
[----:B------:R-:W-:Y:S01]  /*1f0a0*/  IADD3 R6, R2, 0x36820, RZ ;  /* 0x0003682002067810 */ /* 0x000fe20007ffe0ff */
[----:B------:R-:W-:Y:S01]  /*1f0b0*/  IMAD R0, R0, UR6, RZ ;  /* 0x0000000600007c24 */ /* 0x000fe2000f8e02ff */
[----:B------:R-:W-:Y:S01]  /*1f0c0*/  IADD3 R141, R220, 0x30, RZ ;  /* 0x00000030dc8d7810 */ /* 0x000fe20007ffe0ff */
[----:B------:R-:W-:Y:S01]  /*1f0d0*/  IMAD R5, R229, UR5, R5 ;  /* 0x00000005e5057c24 */ /* 0x000fe2000f8e0205 */
[----:B------:R-:W-:Y:S01]  /*1f0e0*/  ULDC.64 UR4, c[0x0][0xb28] ;  /* 0x0002ca0000047ab9 */ /* 0x000fe20000000a00 */
[C---:B------:R-:W-:Y:S01]  /*1f0f0*/  IMAD R7, R3.reuse, UR7, R0 ;  /* 0x0000000703077c24 */ /* 0x040fe2000f8e0200 */
[----:B------:R-:W-:Y:S01]  /*1f100*/  SHF.R.S32.HI R0, RZ, 0x1f, R83 ;  /* 0x0000001fff007819 */ /* 0x000fe20000011453 */
[----:B------:R-:W-:Y:S01]  /*1f110*/  IMAD.WIDE.U32 R4, R3, UR6, R4 ;  /* 0x0000000603047c25 */ /* 0x000fe2000f8e0004 */
[----:B------:R-:W-:-:S02]  /*1f120*/  PRMT R6, RZ, 0x654, R6 ;  /* 0x00000654ff067816 */ /* 0x000fc40000000006 */
[----:B------:R-:W-:Y:S01]  /*1f130*/  IADD3 R145, R220, 0x20, RZ ;  /* 0x00000020dc917810 */ /* 0x000fe20007ffe0ff */
[----:B------:R-:W-:Y:S01]  /*1f140*/  IMAD R0, R0, UR4, RZ ;  /* 0x0000000400007c24 */ /* 0x000fe2000f8e02ff */
[----:B------:R0:W-:Y:S01]  /*1f150*/  SYNCS.ARRIVE.TRANS64.RED.A1T0 RZ, [R6+URZ], RZ ;  /* 0x000000ff06ff79a7 */ /* 0x0001e2000810043f */
[----:B------:R-:W-:Y:S01]  /*1f160*/  IMAD.IADD R5, R5, 0x1, R7 ;  /* 0x0000000105057824 */ /* 0x000fe200078e0207 */
[----:B------:R-:W-:Y:S01]  /*1f170*/  IADD3 R152, R220, 0x10, RZ ;  /* 0x00000010dc987810 */ /* 0x000fe20007ffe0ff */
[C---:B------:R-:W-:Y:S02]  /*1f180*/  IMAD R3, R83.reuse, UR5, R0 ;  /* 0x0000000553037c24 */ /* 0x040fe4000f8e0200 */
[----:B------:R-:W-:Y:S01]  /*1f190*/  IMAD.WIDE.U32 R4, R83, UR4, R4 ;  /* 0x0000000453047c25 */ /* 0x000fe2000f8e0004 */
[----:B------:R-:W-:-:S03]  /*1f1a0*/  ULDC.64 UR4, c[0x0][0xb00] ;  /* 0x0002c00000047ab9 */ /* 0x000fc60000000a00 */
[----:B------:R-:W-:Y:S01]  /*1f1b0*/  IMAD.IADD R3, R5, 0x1, R3 ;  /* 0x0000000105037824 */ /* 0x000fe200078e0203 */
[----:B------:R-:W-:Y:S01]  /*1f1c0*/  LEA R0, P1, R4, UR4, 0x2 ;  /* 0x0000000404007c11 */ /* 0x000fe2000f8210ff */
[C---:B------:R-:W-:Y:S02]  /*1f1d0*/  VIADD R138, R220.reuse, 0x40 ;  /* 0x00000040dc8a7836 */ /* 0x040fe40000000000 */
[----:B------:R-:W-:Y:S01]  /*1f1e0*/  VIADD R140, R220, 0x38 ;  /* 0x00000038dc8c7836 */ /* 0x000fe20000000000 */
[----:B------:R-:W-:Y:S01]  /*1f1f0*/  LEA.HI.X R3, R4, UR5, R3, 0x2, P1 ;  /* 0x0000000504037c11 */ /* 0x000fe200088f1403 */
[C---:B------:R-:W-:Y:S01]  /*1f200*/  VIADD R142, R220.reuse, 0x30 ;  /* 0x00000030dc8e7836 */ /* 0x040fe20000000000 */
[----:B------:R0:W1:Y:S01]  /*1f210*/  SHFL.IDX PT, R4, R0, RZ, 0x1c1f ;  /* 0x001c1fff00047589 */ /* 0x00006200000e0000 */
[C---:B------:R-:W-:Y:S01]  /*1f220*/  VIADD R144, R220.reuse, 0x28 ;  /* 0x00000028dc907836 */ /* 0x040fe20000000000 */
[----:B------:R-:W-:Y:S01]  /*1f230*/  SHF.R.S32.HI R138, RZ, 0x1f, R138 ;  /* 0x0000001fff8a7819 */ /* 0x000fe2000001148a */
[C---:B------:R-:W-:Y:S01]  /*1f240*/  VIADD R146, R220.reuse, 0x20 ;  /* 0x00000020dc927836 */ /* 0x040fe20000000000 */
[----:B------:R0:W2:Y:S01]  /*1f250*/  SHFL.IDX PT, R5, R3, RZ, 0x1c1f ;  /* 0x001c1fff03057589 */ /* 0x0000a200000e0000 */
        /* <DEDUP_REMOVED lines=14> */
[----:B------:R-:W-:-:S02]  /*1f340*/  VIADD R147, R220, 0x18 ;  /* 0x00000018dc937836 */ /* 0x000fc40000000000 */
[----:B------:R-:W-:Y:S01]  /*1f350*/  VIADD R154, R220, 0x8 ;  /* 0x00000008dc9a7836 */ /* 0x000fe20000000000 */
[----:B0-----:R-:W-:Y:S06]  /*1f360*/  @P0 BRA `(.L_x_632) ;  /* 0x00000004009c0947 */ /* 0x001fec0003800000 */
[----:B------:R-:W-:Y:S01]  /*1f370*/  ULDC UR4, c[0x0][0xac8] ;  /* 0x0002b20000047ab9 */ /* 0x000fe20000000800 */
[C---:B------:R-:W-:Y:S02]  /*1f380*/  IADD3 R13, R220.reuse, 0xa8, RZ ;  /* 0x000000a8dc0d7810 */ /* 0x040fe40007ffe0ff */
[----:B------:R-:W-:Y:S02]  /*1f390*/  ISETP.GE.AND P0, PT, R220, UR4, PT ;  /* 0x00000004dc007c0c */ /* 0x000fe4000bf06270 */
[----:B------:R-:W-:Y:S02]  /*1f3a0*/  ISETP.GE.AND P5, PT, R154, UR4, PT ;  /* 0x000000049a007c0c */ /* 0x000fe4000bfa6270 */
[----:B------:R-:W-:Y:S02]  /*1f3b0*/  ISETP.GE.AND P4, PT, R152, UR4, PT ;  /* 0x0000000498007c0c */ /* 0x000fe4000bf86270 */
[----:B------:R-:W-:-:S07]  /*1f3c0*/  ISETP.GE.AND P3, PT, R147, UR4, PT ;  /* 0x0000000493007c0c */ /* 0x000fce000bf66270 */
[----:B-12---:R-:W-:-:S04]  /*1f3d0*/  @!P0 IMAD.WIDE R6, R220, 0x4, R4 ;  /* 0x00000004dc068825 */ /* 0x006fc800078e0204 */
[CC--:B------:R-:W-:Y:S01]  /*1f3e0*/  @!P4 LEA R8, P2, R152.reuse, R4.reuse, 0x2 ;  /* 0x000000049808c211 */ /* 0x0c0fe200078410ff */
[----:B------:R0:W-:Y:S01]  /*1f3f0*/  @!P0 ST.E.64 desc[UR60][R6.64], R24 ;  /* 0x0000001806008985 */ /* 0x0001e2000c101b3c */
[----:B------:R-:W-:Y:S02]  /*1f400*/  ISETP.GE.AND P0, PT, R145, UR4, PT ;  /* 0x0000000491007c0c */ /* 0x000fe4000bf06270 */
[----:B------:R-:W-:Y:S02]  /*1f410*/  @!P3 LEA R10, P6, R147, R4, 0x2 ;  /* 0x00000004930ab211 */ /* 0x000fe400078c10ff */
[-C--:B------:R-:W-:Y:S02]  /*1f420*/  @!P4 LEA.HI.X R9, R152, R5.reuse, R153, 0x2, P2 ;  /* 0x000000059809c211 */ /* 0x080fe400010f1499 */
[----:B------:R-:W-:Y:S02]  /*1f430*/  ISETP.GE.AND P2, PT, R141, UR4, PT ;  /* 0x000000048d007c0c */ /* 0x000fe4000bf46270 */
[----:B------:R-:W-:-:S02]  /*1f440*/  @!P3 LEA.HI.X R11, R147, R5, R148, 0x2, P6 ;  /* 0x00000005930bb211 */ /* 0x000fc400030f1494 */
[----:B0-----:R-:W-:Y:S01]  /*1f450*/  @!P5 LEA R6, P1, R154, R4, 0x2 ;  /* 0x000000049a06d211 */ /* 0x001fe200078210ff */
[----:B------:R-:W-:Y:S01]  /*1f460*/  VIADD R25, R220, 0xb0 ;  /* 0x000000b0dc197836 */ /* 0x000fe20000000000 */
[----:B------:R-:W-:Y:S02]  /*1f470*/  SHF.R.S32.HI R24, RZ, 0x1f, R227 ;  /* 0x0000001fff187819 */ /* 0x000fe400000114e3 */
[----:B------:R-:W-:Y:S02]  /*1f480*/  @!P5 LEA.HI.X R7, R154, R5, R155, 0x2, P1 ;  /* 0x000000059a07d211 */ /* 0x000fe400008f149b */
[----:B------:R-:W-:-:S03]  /*1f490*/  ISETP.GE.AND P1, PT, R143, UR4, PT ;  /* 0x000000048f007c0c */ /* 0x000fc6000bf26270 */
[----:B------:R0:W-:Y:S04]  /*1f4a0*/  @!P5 ST.E.64 desc[UR60][R6.64], R28 ;  /* 0x0000001c0600d985 */ /* 0x0001e8000c101b3c */
[----:B------:R1:W-:Y:S01]  /*1f4b0*/  @!P4 ST.E.64 desc[UR60][R8.64], R32 ;  /* 0x000000200800c985 */ /* 0x0003e2000c101b3c */
[----:B------:R-:W-:-:S03]  /*1f4c0*/  ISETP.GE.AND P4, PT, R137, UR4, PT ;  /* 0x0000000489007c0c */ /* 0x000fc6000bf86270 */
[----:B------:R2:W-:Y:S01]  /*1f4d0*/  @!P3 ST.E.64 desc[UR60][R10.64], R36 ;  /* 0x000000240a00b985 */ /* 0x0005e2000c101b3c */
[----:B------:R-:W-:Y:S02]  /*1f4e0*/  ISETP.GE.AND P3, PT, R139, UR4, PT ;  /* 0x000000048b007c0c */ /* 0x000fe4000bf66270 */
[-C--:B0-----:R-:W-:Y:S01]  /*1f4f0*/  @!P0 LEA R6, P6, R145, R4.reuse, 0x2 ;  /* 0x0000000491068211 */ /* 0x081fe200078c10ff */
[----:B------:R-:W-:Y:S01]  /*1f500*/  VIADD R29, R220, 0xb8 ;  /* 0x000000b8dc1d7836 */ /* 0x000fe20000000000 */
[-C--:B-1----:R-:W-:Y:S02]  /*1f510*/  @!P1 LEA R8, P5, R143, R4.reuse, 0x2 ;  /* 0x000000048f089211 */ /* 0x082fe400078a10ff */
[-C--:B------:R-:W-:Y:S02]  /*1f520*/  @!P0 LEA.HI.X R7, R145, R5.reuse, R146, 0x2, P6 ;  /* 0x0000000591078211 */ /* 0x080fe400030f1492 */
[----:B------:R-:W-:Y:S02]  /*1f530*/  @!P1 LEA.HI.X R9, R143, R5, R144, 0x2, P5 ;  /* 0x000000058f099211 */ /* 0x000fe400028f1490 */
[----:B------:R-:W-:Y:S01]  /*1f540*/  ISETP.GE.AND P5, PT, R135, UR4, PT ;  /* 0x0000000487007c0c */ /* 0x000fe2000bfa6270 */
[----:B------:R0:W-:Y:S01]  /*1f550*/  @!P0 ST.E.64 desc[UR60][R6.64], R40 ;  /* 0x0000002806008985 */ /* 0x0001e2000c101b3c */
[----:B--2---:R-:W-:-:S02]  /*1f560*/  @!P2 LEA R10, P6, R141, R4, 0x2 ;  /* 0x000000048d0aa211 */ /* 0x004fc400078c10ff */
[----:B------:R-:W-:Y:S01]  /*1f570*/  ISETP.GE.AND P0, PT, R95, UR4, PT ;  /* 0x000000045f007c0c */ /* 0x000fe2000bf06270 */
[----:B------:R1:W-:Y:S01]  /*1f580*/  @!P1 ST.E.64 desc[UR60][R8.64], R44 ;  /* 0x0000002c08009985 */ /* 0x0003e2000c101b3c */
[----:B------:R-:W-:Y:S02]  /*1f590*/  @!P2 LEA.HI.X R11, R141, R5, R142, 0x2, P6 ;  /* 0x000000058d0ba211 */ /* 0x000fe400030f148e */
[----:B------:R-:W-:-:S03]  /*1f5a0*/  ISETP.GE.AND P1, PT, R93, UR4, PT ;  /* 0x000000045d007c0c */ /* 0x000fc6000bf26270 */
[----:B------:R2:W-:Y:S01]  /*1f5b0*/  @!P2 ST.E.64 desc[UR60][R10.64], R48 ;  /* 0x000000300a00a985 */ /* 0x0005e2000c101b3c */
[-C--:B0-----:R-:W-:Y:S02]  /*1f5c0*/  @!P3 LEA R6, P6, R139, R4.reuse, 0x2 ;  /* 0x000000048b06b211 */ /* 0x081fe400078c10ff */
[-C--:B-1----:R-:W-:Y:S02]  /*1f5d0*/  @!P4 LEA R8, P2, R137, R4.reuse, 0x2 ;  /* 0x000000048908c211 */ /* 0x082fe400078410ff */
[-C--:B------:R-:W-:Y:S02]  /*1f5e0*/  @!P3 LEA.HI.X R7, R139, R5.reuse, R140, 0x2, P6 ;  /* 0x000000058b07b211 */ /* 0x080fe400030f148c */
[----:B------:R-:W-:Y:S02]  /*1f5f0*/  @!P4 LEA.HI.X R9, R137, R5, R138, 0x2, P2 ;  /* 0x000000058909c211 */ /* 0x000fe400010f148a */
[----:B--2---:R-:W-:Y:S01]  /*1f600*/  @!P5 LEA R10, P6, R135, R4, 0x2 ;  /* 0x00000004870ad211 */ /* 0x004fe200078c10ff */
[----:B------:R0:W-:Y:S01]  /*1f610*/  @!P3 ST.E.64 desc[UR60][R6.64], R52 ;  /* 0x000000340600b985 */ /* 0x0001e2000c101b3c */
[----:B------:R-:W-:-:S02]  /*1f620*/  ISETP.GE.AND P2, PT, R237, UR4, PT ;  /* 0x00000004ed007c0c */ /* 0x000fc4000bf46270 */
[----:B------:R-:W-:Y:S01]  /*1f630*/  @!P5 LEA.HI.X R11, R135, R5, R136, 0x2, P6 ;  /* 0x00000005870bd211 */ /* 0x000fe200030f1488 */
[----:B------:R1:W-:Y:S04]  /*1f640*/  @!P4 ST.E.64 desc[UR60][R8.64], R56 ;  /* 0x000000380800c985 */ /* 0x0003e8000c101b3c */
[----:B------:R2:W-:Y:S01]  /*1f650*/  @!P5 ST.E.64 desc[UR60][R10.64], R60 ;  /* 0x0000003c0a00d985 */ /* 0x0005e2000c101b3c */
[----:B------:R-:W-:Y:S02]  /*1f660*/  ISETP.GE.AND P5, PT, R236, UR4, PT ;  /* 0x00000004ec007c0c */ /* 0x000fe4000bfa6270 */
[-C--:B0-----:R-:W-:Y:S02]  /*1f670*/  @!P0 LEA R6, P4, R95, R4.reuse, 0x2 ;  /* 0x000000045f068211 */ /* 0x081fe400078810ff */
[----:B-1----:R-:W-:-:S02]  /*1f680*/  @!P1 LEA R8, P3, R93, R4, 0x2 ;  /* 0x000000045d089211 */ /* 0x002fc400078610ff */
[-C--:B------:R-:W-:Y:S02]  /*1f690*/  @!P0 LEA.HI.X R7, R95, R5.reuse, R134, 0x2, P4 ;  /* 0x000000055f078211 */ /* 0x080fe400020f1486 */
[----:B------:R-:W-:Y:S02]  /*1f6a0*/  ISETP.GE.AND P4, PT, R235, UR4, PT ;  /* 0x00000004eb007c0c */ /* 0x000fe4000bf86270 */
[----:B------:R-:W-:Y:S01]  /*1f6b0*/  @!P1 LEA.HI.X R9, R93, R5, R94, 0x2, P3 ;  /* 0x000000055d099211 */ /* 0x000fe200018f145e */
[----:B------:R0:W-:Y:S01]  /*1f6c0*/  @!P0 ST.E.64 desc[UR60][R6.64], R64 ;  /* 0x0000004006008985 */ /* 0x0001e2000c101b3c */
[----:B------:R-:W-:Y:S02]  /*1f6d0*/  ISETP.GE.AND P3, PT, R234, UR4, PT ;  /* 0x00000004ea007c0c */ /* 0x000fe4000bf66270 */
[----:B--2---:R-:W-:Y:S01]  /*1f6e0*/  @!P2 LEA R10, P6, R237, R4, 0x2 ;  /* 0x00000004ed0aa211 */ /* 0x004fe200078c10ff */
[----:B------:R1:W-:Y:S01]  /*1f6f0*/  @!P1 ST.E.64 desc[UR60][R8.64], R68 ;  /* 0x0000004408009985 */ /* 0x0003e2000c101b3c */
[----:B------:R-:W-:-:S02]  /*1f700*/  ISETP.GE.AND P0, PT, R233, UR4, PT ;  /* 0x00000004e9007c0c */ /* 0x000fc4000bf06270 */
[----:B------:R-:W-:Y:S02]  /*1f710*/  @!P2 LEA.HI.X R11, R237, R5, R92, 0x2, P6 ;  /* 0x00000005ed0ba211 */ /* 0x000fe400030f145c */
[----:B------:R-:W-:-:S03]  /*1f720*/  ISETP.GE.AND P1, PT, R232, UR4, PT ;  /* 0x00000004e8007c0c */ /* 0x000fc6000bf26270 */
[----:B------:R2:W-:Y:S01]  /*1f730*/  @!P2 ST.E.64 desc[UR60][R10.64], R72 ;  /* 0x000000480a00a985 */ /* 0x0005e2000c101b3c */
[CC--:B0-----:R-:W-:Y:S02]  /*1f740*/  @!P5 LEA R6, P6, R236.reuse, R4.reuse, 0x2 ;  /* 0x00000004ec06d211 */ /* 0x0c1fe400078c10ff */
[C---:B-1----:R-:W-:Y:S02]  /*1f750*/  @!P4 LEA R8, P2, R235.reuse, R4, 0x2 ;  /* 0x00000004eb08c211 */ /* 0x042fe400078410ff */
[-C--:B------:R-:W-:Y:S02]  /*1f760*/  @!P5 LEA.HI.X R7, R236, R5.reuse, R91, 0x2, P6 ;  /* 0x00000005ec07d211 */ /* 0x080fe400030f145b */
[----:B------:R-:W-:-:S03]  /*1f770*/  @!P4 LEA.HI.X R9, R235, R5, R90, 0x2, P2 ;  /* 0x00000005eb09c211 */ /* 0x000fc600010f145a */
[----:B------:R0:W-:Y:S01]  /*1f780*/  @!P5 ST.E.64 desc[UR60][R6.64], R76 ;  /* 0x0000004c0600d985 */ /* 0x0001e2000c101b3c */
[----:B--2---:R-:W-:-:S03]  /*1f790*/  @!P3 LEA R10, P6, R234, R4, 0x2 ;  /* 0x00000004ea0ab211 */ /* 0x004fc600078c10ff */
[----:B------:R1:W-:Y:S01]  /*1f7a0*/  @!P4 ST.E.64 desc[UR60][R8.64], R20 ;  /* 0x000000140800c985 */ /* 0x0003e2000c101b3c */
[----:B------:R-:W-:Y:S02]  /*1f7b0*/  @!P3 LEA.HI.X R11, R234, R5, R89, 0x2, P6 ;  /* 0x00000005ea0bb211 */ /* 0x000fe400030f1459 */
[----:B------:R-:W-:-:S03]  /*1f7c0*/  ISETP.GE.AND P4, PT, R231, UR4, PT ;  /* 0x00000004e7007c0c */ /* 0x000fc6000bf86270 */
[----:B------:R2:W-:Y:S01]  /*1f7d0*/  @!P3 ST.E.64 desc[UR60][R10.64], R120 ;  /* 0x000000780a00b985 */ /* 0x0005e2000c101b3c */
[----:B------:R-:W-:Y:S02]  /*1f7e0*/  ISETP.GE.AND P3, PT, R230, UR4, PT ;  /* 0x00000004e6007c0c */ /* 0x000fe4000bf66270 */
[CC--:B0-----:R-:W-:Y:S02]  /*1f7f0*/  @!P0 LEA R6, P2, R233.reuse, R4.reuse, 0x2 ;  /* 0x00000004e9068211 */ /* 0x0c1fe400078410ff */
[CC--:B-1----:R-:W-:Y:S02]  /*1f800*/  @!P1 LEA R8, P5, R232.reuse, R4.reuse, 0x2 ;  /* 0x00000004e8089211 */ /* 0x0c2fe400078a10ff */
[-C--:B------:R-:W-:Y:S02]  /*1f810*/  @!P0 LEA.HI.X R7, R233, R5.reuse, R88, 0x2, P2 ;  /* 0x00000005e9078211 */ /* 0x080fe400010f1458 */
[----:B------:R-:W-:Y:S02]  /*1f820*/  @!P1 LEA.HI.X R9, R232, R5, R87, 0x2, P5 ;  /* 0x00000005e8099211 */ /* 0x000fe400028f1457 */
[----:B------:R-:W-:Y:S01]  /*1f830*/  ISETP.GE.AND P2, PT, R227, UR4, PT ;  /* 0x00000004e3007c0c */ /* 0x000fe2000bf46270 */
[----:B------:R0:W-:Y:S01]  /*1f840*/  @!P0 ST.E.64 desc[UR60][R6.64], R122 ;  /* 0x0000007a06008985 */ /* 0x0001e2000c101b3c */
[----:B------:R-:W-:-:S02]  /*1f850*/  @!P4 LEA R20, P5, R231, R4, 0x2 ;  /* 0x00000004e714c211 */ /* 0x000fc400078a10ff */
[CC--:B------:R-:W-:Y:S01]  /*1f860*/  @!P3 LEA R14, P6, R230.reuse, R4.reuse, 0x2 ;  /* 0x00000004e60eb211 */ /* 0x0c0fe200078c10ff */
[----:B------:R1:W-:Y:S01]  /*1f870*/  @!P1 ST.E.64 desc[UR60][R8.64], R124 ;  /* 0x0000007c08009985 */ /* 0x0003e2000c101b3c */
[----:B------:R-:W-:Y:S02]  /*1f880*/  ISETP.GE.AND P1, PT, R13, UR4, PT ;  /* 0x000000040d007c0c */ /* 0x000fe4000bf26270 */
[----:B------:R-:W-:Y:S02]  /*1f890*/  ISETP.GE.AND P0, PT, R25, UR4, PT ;  /* 0x0000000419007c0c */ /* 0x000fe4000bf06270 */
[-C--:B------:R-:W-:Y:S02]  /*1f8a0*/  @!P4 LEA.HI.X R21, R231, R5.reuse, R86, 0x2, P5 ;  /* 0x00000005e715c211 */ /* 0x080fe400028f1456 */
[----:B------:R-:W-:Y:S02]  /*1f8b0*/  @!P3 LEA.HI.X R15, R230, R5, R85, 0x2, P6 ;  /* 0x00000005e60fb211 */ /* 0x000fe400030f1455 */
[----:B--2---:R-:W-:Y:S01]  /*1f8c0*/  @!P2 LEA R10, P5, R227, R4, 0x2 ;  /* 0x00000004e30aa211 */ /* 0x004fe200078a10ff */
[----:B------:R3:W-:Y:S01]  /*1f8d0*/  @!P4 ST.E.64 desc[UR60][R20.64], R96 ;  /* 0x000000601400c985 */ /* 0x0007e2000c101b3c */
[----:B------:R-:W-:-:S02]  /*1f8e0*/  ISETP.GE.AND P6, PT, R29, UR4, PT ;  /* 0x000000041d007c0c */ /* 0x000fc4000bfc6270 */
[-C--:B------:R-:W-:Y:S01]  /*1f8f0*/  @!P2 LEA.HI.X R11, R227, R5.reuse, R24, 0x2, P5 ;  /* 0x00000005e30ba211 */ /* 0x080fe200028f1418 */
[----:B------:R3:W-:Y:S01]  /*1f900*/  @!P3 ST.E.64 desc[UR60][R14.64], R100 ;  /* 0x000000640e00b985 */ /* 0x0007e2000c101b3c */
[----:B0-----:R-:W-:Y:S02]  /*1f910*/  SHF.R.S32.HI R6, RZ, 0x1f, R13 ;  /* 0x0000001fff067819 */ /* 0x001fe4000001140d */
[CC--:B-1----:R-:W-:Y:S01]  /*1f920*/  @!P1 LEA R8, P5, R13.reuse, R4.reuse, 0x2 ;  /* 0x000000040d089211 */ /* 0x0c2fe200078a10ff */
[----:B------:R3:W-:Y:S01]  /*1f930*/  @!P2 ST.E.64 desc[UR60][R10.64], R104 ;  /* 0x000000680a00a985 */ /* 0x0007e2000c101b3c */
[----:B------:R-:W-:Y:S02]  /*1f940*/  SHF.R.S32.HI R7, RZ, 0x1f, R25 ;  /* 0x0000001fff077819 */ /* 0x000fe40000011419 */
[----:B------:R-:W-:Y:S02]  /*1f950*/  @!P1 LEA.HI.X R9, R13, R5, R6, 0x2, P5 ;  /* 0x000000050d099211 */ /* 0x000fe400028f1406 */
[----:B------:R-:W-:-:S02]  /*1f960*/  @!P0 LEA R6, P5, R25, R4, 0x2 ;  /* 0x0000000419068211 */ /* 0x000fc400078a10ff */
[----:B------:R-:W-:Y:S01]  /*1f970*/  SHF.R.S32.HI R13, RZ, 0x1f, R29 ;  /* 0x0000001fff0d7819 */ /* 0x000fe2000001141d */
[----:B------:R3:W-:Y:S01]  /*1f980*/  @!P1 ST.E.64 desc[UR60][R8.64], R108 ;  /* 0x0000006c08009985 */ /* 0x0007e2000c101b3c */
[----:B------:R-:W-:Y:S02]  /*1f990*/  @!P0 LEA.HI.X R7, R25, R5, R7, 0x2, P5 ;  /* 0x0000000519078211 */ /* 0x000fe400028f1407 */
[----:B------:R-:W-:-:S03]  /*1f9a0*/  @!P6 LEA R4, P5, R29, R4, 0x2 ;  /* 0x000000041d04e211 */ /* 0x000fc600078a10ff */
[----:B------:R3:W-:Y:S01]  /*1f9b0*/  @!P0 ST.E.64 desc[UR60][R6.64], R112 ;  /* 0x0000007006008985 */ /* 0x0007e2000c101b3c */
[----:B------:R-:W-:-:S05]  /*1f9c0*/  @!P6 LEA.HI.X R5, R29, R5, R13, 0x2, P5 ;  /* 0x000000051d05e211 */ /* 0x000fca00028f140d */
[----:B------:R3:W-:Y:S04]  /*1f9d0*/  @!P6 ST.E.64 desc[UR60][R4.64], R116 ;  /* 0x000000740400e985 */ /* 0x0007e8000c101b3c */
.L_x_632:
[----:B------:R-:W-:Y:S05]  /*1f9e0*/  BSYNC B1 ;  /* 0x0000000000017941 */ /* 0x000fea0003800000 */
.L_x_631:
[----:B------:R-:W-:Y:S01]  /*1f9f0*/  ISETP.GE.AND P0, PT, R12, R82, PT ;  /* 0x000000520c00720c */ /* 0x000fe20003f06270 */
[----:B--23--:R0:W2:Y:S04]  /*1fa00*/  SHFL.IDX PT, R5, R3, 0x1, 0x1c1f ;  /* 0x003c1f0003057f89 */ /* 0x00c0a800000e0000 */
[----:B-1----:R0:W1:Y:S08]  /*1fa10*/  SHFL.IDX PT, R4, R0, 0x1, 0x1c1f ;  /* 0x003c1f0000047f89 */ /* 0x00207000000e0000 */
[----:B0-----:R-:W-:Y:S05]  /*1fa20*/  @P0 BRA `(.L_x_630) ;  /* 0x0000001000fc0947 */ /* 0x001fea0003800000 */
[----:B------:R-:W-:Y:S01]  /*1fa30*/  ULDC UR4, c[0x0][0xac8] ;  /* 0x0002b20000047ab9 */ /* 0x000fe20000000800 */
[----:B------:R-:W-:Y:S01]  /*1fa40*/  VIADD R25, R220, 0xa8 ;  /* 0x000000a8dc197836 */ /* 0x000fe20000000000 */
[----:B------:R-:W-:Y:S02]  /*1fa50*/  ISETP.GE.AND P4, PT, R154, UR4, PT ;  /* 0x000000049a007c0c */ /* 0x000fe4000bf86270 */
[----:B------:R-:W-:Y:S02]  /*1fa60*/  ISETP.GE.AND P3, PT, R152, UR4, PT ;  /* 0x0000000498007c0c */ /* 0x000fe4000bf66270 */
[----:B------:R-:W-:Y:S02]  /*1fa70*/  ISETP.GE.AND P5, PT, R220, UR4, PT ;  /* 0x00000004dc007c0c */ /* 0x000fe4000bfa6270 */
[----:B------:R-:W-:Y:S02]  /*1fa80*/  ISETP.GE.AND P1, PT, R145, UR4, PT ;  /* 0x0000000491007c0c */ /* 0x000fe4000bf26270 */
[----:B------:R-:W-:-:S02]  /*1fa90*/  ISETP.GE.AND P0, PT, R147, UR4, PT ;  /* 0x0000000493007c0c */ /* 0x000fc4000bf06270 */
[----:B------:R-:W-:Y:S02]  /*1faa0*/  IADD3 R3, R220, 0xb0, RZ ;  /* 0x000000b0dc037810 */ /* 0x000fe40007ffe0ff */
[----:B------:R-:W-:Y:S02]  /*1fab0*/  SHF.R.S32.HI R0, RZ, 0x1f, R25 ;  /* 0x0000001fff007819 */ /* 0x000fe40000011419 */
[-C--:B-1----:R-:W-:Y:S02]  /*1fac0*/  @!P4 LEA R8, P2, R154, R4.reuse, 0x2 ;  /* 0x000000049a08c211 */ /* 0x082fe400078410ff */
[----:B------:R-:W-:Y:S01]  /*1fad0*/  @!P3 LEA R10, P6, R152, R4, 0x2 ;  /* 0x00000004980ab211 */ /* 0x000fe200078c10ff */
[----:B--2---:R-:W-:Y:S01]  /*1fae0*/  @!P5 IMAD.WIDE R6, R220, 0x4, R4 ;  /* 0x00000004dc06d825 */ /* 0x004fe200078e0204 */
[----:B------:R-:W-:Y:S02]  /*1faf0*/  @!P4 LEA.HI.X R9, R154, R5, R155, 0x2, P2 ;  /* 0x000000059a09c211 */ /* 0x000fe400010f149b */
[----:B------:R-:W-:-:S02]  /*1fb00*/  ISETP.GE.AND P2, PT, R143, UR4, PT ;  /* 0x000000048f007c0c */ /* 0x000fc4000bf46270 */
[-C--:B------:R-:W-:Y:S01]  /*1fb10*/  @!P3 LEA.HI.X R11, R152, R5.reuse, R153, 0x2, P6 ;  /* 0x00000005980bb211 */ /* 0x080fe200030f1499 */
[----:B------:R0:W-:Y:S01]  /*1fb20*/  @!P5 ST.E.64 desc[UR60][R6.64], R26 ;  /* 0x0000001a0600d985 */ /* 0x0001e2000c101b3c */
[-C--:B------:R-:W-:Y:S02]  /*1fb30*/  @!P1 LEA R14, P5, R145, R4.reuse, 0x2 ;  /* 0x00000004910e9211 */ /* 0x080fe400078a10ff */
[----:B------:R-:W-:Y:S01]  /*1fb40*/  @!P0 LEA R12, P6, R147, R4, 0x2 ;  /* 0x00000004930c8211 */ /* 0x000fe200078c10ff */
[----:B------:R1:W-:Y:S01]  /*1fb50*/  @!P4 ST.E.64 desc[UR60][R8.64], R30 ;  /* 0x0000001e0800c985 */ /* 0x0003e2000c101b3c */
[----:B------:R-:W-:Y:S02]  /*1fb60*/  ISETP.GE.AND P4, PT, R139, UR4, PT ;  /* 0x000000048b007c0c */ /* 0x000fe4000bf86270 */
[----:B------:R-:W-:Y:S01]  /*1fb70*/  @!P1 LEA.HI.X R15, R145, R5, R146, 0x2, P5 ;  /* 0x00000005910f9211 */ /* 0x000fe200028f1492 */
[----:B------:R2:W-:Y:S01]  /*1fb80*/  @!P3 ST.E.64 desc[UR60][R10.64], R34 ;  /* 0x000000220a00b985 */ /* 0x0005e2000c101b3c */
[----:B------:R-:W-:-:S02]  /*1fb90*/  ISETP.GE.AND P3, PT, R141, UR4, PT ;  /* 0x000000048d007c0c */ /* 0x000fc4000bf66270 */
[----:B------:R-:W-:Y:S02]  /*1fba0*/  ISETP.GE.AND P5, PT, R137, UR4, PT ;  /* 0x0000000489007c0c */ /* 0x000fe4000bfa6270 */
[----:B------:R-:W-:Y:S02]  /*1fbb0*/  @!P0 LEA.HI.X R13, R147, R5, R148, 0x2, P6 ;  /* 0x00000005930d8211 */ /* 0x000fe400030f1494 */
[----:B------:R-:W-:-:S03]  /*1fbc0*/  @!P2 LEA R20, P6, R143, R4, 0x2 ;  /* 0x000000048f14a211 */ /* 0x000fc600078c10ff */
[----:B------:R-:W-:Y:S01]  /*1fbd0*/  @!P0 ST.E.64 desc[UR60][R12.64], R38 ;  /* 0x000000260c008985 */ /* 0x000fe2000c101b3c */
[-C--:B------:R-:W-:Y:S02]  /*1fbe0*/  @!P2 LEA.HI.X R21, R143, R5.reuse, R144, 0x2, P6 ;  /* 0x000000058f15a211 */ /* 0x080fe400030f1490 */
[----:B------:R-:W-:Y:S01]  /*1fbf0*/  ISETP.GE.AND P0, PT, R135, UR4, PT ;  /* 0x0000000487007c0c */ /* 0x000fe2000bf06270 */
[----:B------:R3:W-:Y:S01]  /*1fc00*/  @!P1 ST.E.64 desc[UR60][R14.64], R42 ;  /* 0x0000002a0e009985 */ /* 0x0007e2000c101b3c */
[-C--:B0-----:R-:W-:Y:S02]  /*1fc10*/  @!P3 LEA R6, P6, R141, R4.reuse, 0x2 ;  /* 0x000000048d06b211 */ /* 0x081fe400078c10ff */
[----:B------:R-:W-:Y:S01]  /*1fc20*/  ISETP.GE.AND P1, PT, R95, UR4, PT ;  /* 0x000000045f007c0c */ /* 0x000fe2000bf26270 */
[----:B------:R0:W-:Y:S01]  /*1fc30*/  @!P2 ST.E.64 desc[UR60][R20.64], R46 ;  /* 0x0000002e1400a985 */ /* 0x0001e2000c101b3c */
[----:B-1----:R-:W-:Y:S02]  /*1fc40*/  @!P4 LEA R8, P2, R139, R4, 0x2 ;  /* 0x000000048b08c211 */ /* 0x002fe400078410ff */
[----:B------:R-:W-:-:S02]  /*1fc50*/  @!P3 LEA.HI.X R7, R141, R5, R142, 0x2, P6 ;  /* 0x000000058d07b211 */ /* 0x000fc400030f148e */
[-C--:B--2---:R-:W-:Y:S02]  /*1fc60*/  @!P5 LEA R10, P6, R137, R4.reuse, 0x2 ;  /* 0x00000004890ad211 */ /* 0x084fe400078c10ff */
[-C--:B------:R-:W-:Y:S01]  /*1fc70*/  @!P4 LEA.HI.X R9, R139, R5.reuse, R140, 0x2, P2 ;  /* 0x000000058b09c211 */ /* 0x080fe200010f148c */
[----:B------:R1:W-:Y:S01]  /*1fc80*/  @!P3 ST.E.64 desc[UR60][R6.64], R50 ;  /* 0x000000320600b985 */ /* 0x0003e2000c101b3c */
[----:B------:R-:W-:Y:S02]  /*1fc90*/  @!P5 LEA.HI.X R11, R137, R5, R138, 0x2, P6 ;  /* 0x00000005890bd211 */ /* 0x000fe400030f148a */
[----:B------:R-:W-:Y:S01]  /*1fca0*/  ISETP.GE.AND P2, PT, R93, UR4, PT ;  /* 0x000000045d007c0c */ /* 0x000fe2000bf46270 */
[----:B------:R2:W-:Y:S01]  /*1fcb0*/  @!P4 ST.E.64 desc[UR60][R8.64], R54 ;  /* 0x000000360800c985 */ /* 0x0005e2000c101b3c */
[----:B------:R-:W-:Y:S02]  /*1fcc0*/  ISETP.GE.AND P3, PT, R237, UR4, PT ;  /* 0x00000004ed007c0c */ /* 0x000fe4000bf66270 */
[-C--:B---3--:R-:W-:Y:S01]  /*1fcd0*/  @!P1 LEA R14, P4, R95, R4.reuse, 0x2 ;  /* 0x000000045f0e9211 */ /* 0x088fe200078810ff */
[----:B------:R3:W-:Y:S01]  /*1fce0*/  @!P5 ST.E.64 desc[UR60][R10.64], R58 ;  /* 0x0000003a0a00d985 */ /* 0x0007e2000c101b3c */
[----:B------:R-:W-:-:S02]  /*1fcf0*/  @!P0 LEA R12, P5, R135, R4, 0x2 ;  /* 0x00000004870c8211 */ /* 0x000fc400078a10ff */
[-C--:B------:R-:W-:Y:S02]  /*1fd00*/  @!P1 LEA.HI.X R15, R95, R5.reuse, R134, 0x2, P4 ;  /* 0x000000055f0f9211 */ /* 0x080fe400020f1486 */
[-C--:B------:R-:W-:Y:S02]  /*1fd10*/  @!P0 LEA.HI.X R13, R135, R5.reuse, R136, 0x2, P5 ;  /* 0x00000005870d8211 */ /* 0x080fe400028f1488 */
[----:B------:R-:W-:Y:S02]  /*1fd20*/  ISETP.GE.AND P5, PT, R236, UR4, PT ;  /* 0x00000004ec007c0c */ /* 0x000fe4000bfa6270 */
[----:B0-----:R-:W-:Y:S01]  /*1fd30*/  @!P2 LEA R20, P6, R93, R4, 0x2 ;  /* 0x000000045d14a211 */ /* 0x001fe200078c10ff */
[----:B------:R0:W-:Y:S01]  /*1fd40*/  @!P0 ST.E.64 desc[UR60][R12.64], R62 ;  /* 0x0000003e0c008985 */ /* 0x0001e2000c101b3c */
[----:B------:R-:W-:Y:S02]  /*1fd50*/  ISETP.GE.AND P4, PT, R235, UR4, PT ;  /* 0x00000004eb007c0c */ /* 0x000fe4000bf86270 */
[----:B------:R-:W-:Y:S01]  /*1fd60*/  @!P2 LEA.HI.X R21, R93, R5, R94, 0x2, P6 ;  /* 0x000000055d15a211 */ /* 0x000fe200030f145e */
[----:B------:R4:W-:Y:S01]  /*1fd70*/  @!P1 ST.E.64 desc[UR60][R14.64], R66 ;  /* 0x000000420e009985 */ /* 0x0009e2000c101b3c */
[----:B------:R-:W-:-:S02]  /*1fd80*/  ISETP.GE.AND P1, PT, R234, UR4, PT ;  /* 0x00000004ea007c0c */ /* 0x000fc4000bf26270 */
[-C--:B-1----:R-:W-:Y:S01]  /*1fd90*/  @!P3 LEA R6, P6, R237, R4.reuse, 0x2 ;  /* 0x00000004ed06b211 */ /* 0x082fe200078c10ff */
[----:B------:R1:W-:Y:S01]  /*1fda0*/  @!P2 ST.E.64 desc[UR60][R20.64], R70 ;  /* 0x000000461400a985 */ /* 0x0003e2000c101b3c */
[----:B------:R-:W-:Y:S02]  /*1fdb0*/  ISETP.GE.AND P2, PT, R233, UR4, PT ;  /* 0x00000004e9007c0c */ /* 0x000fe4000bf46270 */
[CC--:B--2---:R-:W-:Y:S02]  /*1fdc0*/  @!P5 LEA R8, P0, R236.reuse, R4.reuse, 0x2 ;  /* 0x00000004ec08d211 */ /* 0x0c4fe400078010ff */
[-C--:B------:R-:W-:Y:S02]  /*1fdd0*/  @!P3 LEA.HI.X R7, R237, R5.reuse, R92, 0x2, P6 ;  /* 0x00000005ed07b211 */ /* 0x080fe400030f145c */
[----:B------:R-:W-:Y:S02]  /*1fde0*/  @!P5 LEA.HI.X R9, R236, R5, R91, 0x2, P0 ;  /* 0x00000005ec09d211 */ /* 0x000fe400000f145b */
[----:B------:R-:W-:Y:S01]  /*1fdf0*/  ISETP.GE.AND P0, PT, R232, UR4, PT ;  /* 0x00000004e8007c0c */ /* 0x000fe2000bf06270 */
[----:B------:R2:W-:Y:S01]  /*1fe00*/  @!P3 ST.E.64 desc[UR60][R6.64], R74 ;  /* 0x0000004a0600b985 */ /* 0x0005e2000c101b3c */
[----:B---3--:R-:W-:-:S02]  /*1fe10*/  @!P4 LEA R10, P6, R235, R4, 0x2 ;  /* 0x00000004eb0ac211 */ /* 0x008fc400078c10ff */
[CC--:B0-----:R-:W-:Y:S01]  /*1fe20*/  @!P1 LEA R12, P3, R234.reuse, R4.reuse, 0x2 ;  /* 0x00000004ea0c9211 */ /* 0x0c1fe200078610ff */
[----:B------:R0:W-:Y:S01]  /*1fe30*/  @!P5 ST.E.64 desc[UR60][R8.64], R78 ;  /* 0x0000004e0800d985 */ /* 0x0001e2000c101b3c */
[-C--:B------:R-:W-:Y:S02]  /*1fe40*/  @!P4 LEA.HI.X R11, R235, R5.reuse, R90, 0x2, P6 ;  /* 0x00000005eb0bc211 */ /* 0x080fe400030f145a */
[----:B------:R-:W-:Y:S02]  /*1fe50*/  @!P1 LEA.HI.X R13, R234, R5, R89, 0x2, P3 ;  /* 0x00000005ea0d9211 */ /* 0x000fe400018f1459 */
[-C--:B----4-:R-:W-:Y:S01]  /*1fe60*/  @!P2 LEA R14, P6, R233, R4.reuse, 0x2 ;  /* 0x00000004e90ea211 */ /* 0x090fe200078c10ff */
[----:B------:R3:W-:Y:S01]  /*1fe70*/  @!P4 ST.E.64 desc[UR60][R10.64], R126 ;  /* 0x0000007e0a00c985 */ /* 0x0007e2000c101b3c */
[----:B------:R-:W-:Y:S02]  /*1fe80*/  ISETP.GE.AND P3, PT, R231, UR4, PT ;  /* 0x00000004e7007c0c */ /* 0x000fe4000bf66270 */
[----:B------:R-:W-:Y:S01]  /*1fe90*/  ISETP.GE.AND P4, PT, R25, UR4, PT ;  /* 0x0000000419007c0c */ /* 0x000fe2000bf86270 */
[----:B------:R4:W-:Y:S01]  /*1fea0*/  @!P1 ST.E.64 desc[UR60][R12.64], R128 ;  /* 0x000000800c009985 */ /* 0x0009e2000c101b3c */
[----:B-1----:R-:W-:-:S02]  /*1feb0*/  @!P0 LEA R20, P5, R232, R4, 0x2 ;  /* 0x00000004e8148211 */ /* 0x002fc400078a10ff */
[-C--:B------:R-:W-:Y:S02]  /*1fec0*/  @!P2 LEA.HI.X R15, R233, R5.reuse, R88, 0x2, P6 ;  /* 0x00000005e90fa211 */ /* 0x080fe400030f1458 */
[----:B------:R-:W-:Y:S02]  /*1fed0*/  ISETP.GE.AND P1, PT, R230, UR4, PT ;  /* 0x00000004e6007c0c */ /* 0x000fe4000bf26270 */
[----:B------:R-:W-:Y:S01]  /*1fee0*/  @!P0 LEA.HI.X R21, R232, R5, R87, 0x2, P5 ;  /* 0x00000005e8158211 */ /* 0x000fe200028f1457 */
[----:B------:R1:W-:Y:S01]  /*1fef0*/  @!P2 ST.E.64 desc[UR60][R14.64], R130 ;  /* 0x000000820e00a985 */ /* 0x0003e2000c101b3c */
[----:B------:R-:W-:Y:S02]  /*1ff00*/  ISETP.GE.AND P5, PT, R227, UR4, PT ;  /* 0x00000004e3007c0c */ /* 0x000fe4000bfa6270 */
[----:B------:R-:W-:Y:S01]  /*1ff10*/  ISETP.GE.AND P2, PT, R3, UR4, PT ;  /* 0x0000000403007c0c */ /* 0x000fe2000bf46270 */
[----:B------:R1:W-:Y:S01]  /*1ff20*/  @!P0 ST.E.64 desc[UR60][R20.64], R132 ;  /* 0x0000008414008985 */ /* 0x0003e2000c101b3c */
[----:B--2---:R-:W-:-:S02]  /*1ff30*/  @!P3 LEA R6, P6, R231, R4, 0x2 ;  /* 0x00000004e706b211 */ /* 0x004fc400078c10ff */
[-C--:B------:R-:W-:Y:S02]  /*1ff40*/  @!P4 LEA R24, P0, R25, R4.reuse, 0x2 ;  /* 0x000000041918c211 */ /* 0x080fe400078010ff */
[-C--:B------:R-:W-:Y:S02]  /*1ff50*/  @!P3 LEA.HI.X R7, R231, R5.reuse, R86, 0x2, P6 ;  /* 0x00000005e707b211 */ /* 0x080fe400030f1456 */
[-C--:B0-----:R-:W-:Y:S02]  /*1ff60*/  @!P1 LEA R8, P6, R230, R4.reuse, 0x2 ;  /* 0x00000004e6089211 */ /* 0x081fe400078c10ff */
[----:B------:R-:W-:Y:S01]  /*1ff70*/  @!P4 LEA.HI.X R25, R25, R5, R0, 0x2, P0 ;  /* 0x000000051919c211 */ /* 0x000fe200000f1400 */
[----:B------:R1:W-:Y:S01]  /*1ff80*/  @!P3 ST.E.64 desc[UR60][R6.64], R98 ;  /* 0x000000620600b985 */ /* 0x0003e2000c101b3c */
[----:B---3--:R-:W-:Y:S02]  /*1ff90*/  SHF.R.S32.HI R11, RZ, 0x1f, R227 ;  /* 0x0000001fff0b7819 */ /* 0x008fe400000114e3 */
[----:B------:R-:W-:-:S02]  /*1ffa0*/  @!P5 LEA R10, P0, R227, R4, 0x2 ;  /* 0x00000004e30ad211 */ /* 0x000fc400078010ff */
[-C--:B------:R-:W-:Y:S02]  /*1ffb0*/  @!P1 LEA.HI.X R9, R230, R5.reuse, R85, 0x2, P6 ;  /* 0x00000005e6099211 */ /* 0x080fe400030f1455 */
[----:B------:R-:W-:Y:S02]  /*1ffc0*/  SHF.R.S32.HI R0, RZ, 0x1f, R3 ;  /* 0x0000001fff007819 */ /* 0x000fe40000011403 */
[----:B----4-:R-:W-:Y:S01]  /*1ffd0*/  @!P2 LEA R12, P6, R3, R4, 0x2 ;  /* 0x00000004030ca211 */ /* 0x010fe200078c10ff */
[----:B------:R1:W-:Y:S01]  /*1ffe0*/  @!P1 ST.E.64 desc[UR60][R8.64], R102 ;  /* 0x0000006608009985 */ /* 0x0003e2000c101b3c */
[-C--:B------:R-:W-:Y:S02]  /*1fff0*/  @!P5 LEA.HI.X R11, R227, R5.reuse, R11, 0x2, P0 ;  /* 0x00000005e30bd211 */ /* 0x080fe400000f140b */
[----:B------:R-:W-:Y:S01]  /*20000*/  @!P2 LEA.HI.X R13, R3, R5, R0, 0x2, P6 ;  /* 0x00000005030da211 */ /* 0x000fe200030f1400 */
[----:B------:R-:W-:Y:S02]  /*20010*/  VIADD R3, R220, 0xb8 ;  /* 0x000000b8dc037836 */ /* 0x000fe40000000000 */
[----:B------:R1:W-:Y:S03]  /*20020*/  @!P5 ST.E.64 desc[UR60][R10.64], R106 ;  /* 0x0000006a0a00d985 */ /* 0x0003e6000c101b3c */
[----:B------:R-:W-:Y:S01]  /*20030*/  ISETP.GE.AND P0, PT, R3, UR4, PT ;  /* 0x0000000403007c0c */ /* 0x000fe2000bf06270 */
[----:B------:R1:W-:Y:S04]  /*20040*/  @!P4 ST.E.64 desc[UR60][R24.64], R110 ;  /* 0x0000006e1800c985 */ /* 0x0003e8000c101b3c */
[----:B------:R1:W-:Y:S08]  /*20050*/  @!P2 ST.E.64 desc[UR60][R12.64], R114 ;  /* 0x000000720c00a985 */ /* 0x0003f0000c101b3c */
[----:B------:R-:W-:Y:S05]  /*20060*/  @P0 BRA `(.L_x_630) ;  /* 0x0000000c006c0947 */ /* 0x000fea0003800000 */
[----:B------:R-:W-:Y:S02]  /*20070*/  LEA R4, P0, R3, R4, 0x2 ;  /* 0x0000000403047211 */ /* 0x000fe400078010ff */
[----:B------:R-:W-:-:S04]  /*20080*/  SHF.R.S32.HI R0, RZ, 0x1f, R3 ;  /* 0x0000001fff007819 */ /* 0x000fc80000011403 */
[----:B------:R-:W-:-:S05]  /*20090*/  LEA.HI.X R5, R3, R5, R0, 0x2, P0 ;  /* 0x0000000503057211 */ /* 0x000fca00000f1400 */
[----:B------:R0:W-:Y:S01]  /*200a0*/  ST.E.64 desc[UR60][R4.64], R118 ;  /* 0x0000007604007985 */ /* 0x0001e2000c101b3c */
[----:B------:R-:W-:Y:S05]  /*200b0*/  BRA `(.L_x_630) ;  /* 0x0000000c00587947 */ /* 0x000fea0003800000 */
.L_x_621:
[----:B------:R-:W-:Y:S01]  /*200c0*/  ULDC.64 UR6, c[0x0][0xc08] ;  /* 0x0003020000067ab9 */ /* 0x000fe20000000a00 */
[----:B------:R-:W-:Y:S01]  /*200d0*/  ULDC.64 UR4, c[0x0][0xc00] ;  /* 0x0003000000047ab9 */ /* 0x000fe20000000a00 */
[----:B------:R-:W-:Y:S01]  /*200e0*/  ISETP.NE.U32.AND P1, PT, RZ, UR6, PT ;  /* 0x00000006ff007c0c */ /* 0x000fe2000bf25070 */
[----:B------:R-:W-:Y:S01]  /*200f0*/  IMAD.MOV.U32 R3, RZ, RZ, RZ ;  /* 0x000000ffff037224 */ /* 0x000fe200078e00ff */
[----:B------:R-:W-:Y:S02]  /*20100*/  ISETP.NE.U32.AND P0, PT, RZ, UR4, PT ;  /* 0x00000004ff007c0c */ /* 0x000fe4000bf05070 */
[----:B------:R-:W-:Y:S02]  /*20110*/  ISETP.NE.AND.EX P1, PT, RZ, UR7, PT, P1 ;  /* 0x00000007ff007c0c */ /* 0x000fe4000bf25310 */
[----:B------:R-:W-:Y:S02]  /*20120*/  IADD3 R4, P2, R223, UR4, RZ ;  /* 0x00000004df047c10 */ /* 0x000fe4000ff5e0ff */
[----:B------:R-:W-:-:S02]  /*20130*/  ISETP.NE.AND.EX P0, PT, RZ, UR5, PT, P0 ;  /* 0x00000005ff007c0c */ /* 0x000fc4000bf05300 */
[----:B------:R-:W-:Y:S01]  /*20140*/  IADD3.X R5, R224, UR5, RZ, P2, !PT ;  /* 0x00000005e0057c10 */ /* 0x000fe200097fe4ff */
[----:B------:R-:W-:Y:S02]  /*20150*/  ULDC UR4, c[0x0][0xa88] ;  /* 0x0002a20000047ab9 */ /* 0x000fe40000000800 */
[----:B------:R-:W-:-:S04]  /*20160*/  IMAD.U32 R0, RZ, RZ, UR4 ;  /* 0x00000004ff007e24 */ /* 0x000fc8000f8e00ff */
[----:B------:R-:W-:-:S04]  /*20170*/  @P1 IADD3 R6, P2, R223, UR6, RZ ;  /* 0x00000006df061c10 */ /* 0x000fc8000ff5e0ff */
[----:B------:R-:W-:Y:S01]  /*20180*/  @P1 IADD3.X R7, R224, UR7, RZ, P2, !PT ;  /* 0x00000007e0071c10 */ /* 0x000fe200097fe4ff */
[----:B------:R2:W5:Y:S04]  /*20190*/  @P0 LDG.E R3, desc[UR60][R4.64] ;  /* 0x0000003c04030981 */ /* 0x000568000c1e1900 */
[----:B------:R2:W5:Y:S01]  /*201a0*/  @P1 LDG.E R0, desc[UR60][R6.64] ;  /* 0x0000003c06001981 */ /* 0x000562000c1e1900 */
[----:B------:R-:W-:Y:S01]  /*201b0*/  ISETP.NE.AND P2, PT, R221, RZ, PT ;  /* 0x000000ffdd00720c */ /* 0x000fe20003f45270 */
[----:B------:R-:W3:-:S12]  /*201c0*/  S2R R9, SR_TID.X ;  /* 0x0000000000097919 */ /* 0x000ed80000002100 */
[----:B------:R-:W4:Y:S01]  /*201d0*/  @!P2 LDC R221, c[0x0][0xad4] ;  /* 0x0002b500ffddab82 */ /* 0x000f220000000800 */
[----:B---3--:R-:W-:Y:S02]  /*201e0*/  IADD3 R8, R9, -0x80, RZ ;  /* 0xffffff8009087810 */ /* 0x008fe40007ffe0ff */
[----:B----4-:R-:W-:Y:S02]  /*201f0*/  ISETP.GT.AND P2, PT, R221, 0x1, PT ;  /* 0x00000001dd00780c */ /* 0x010fe40003f44270 */
[----:B------:R-:W-:Y:S01]  /*20200*/  ISETP.GT.AND P3, PT, R8, 0x7f, PT ;  /* 0x0000007f0800780c */ /* 0x000fe20003f64270 */
[----:B--2---:R-:W-:-:S12]  /*20210*/  @P1 BRA `(.L_x_633) ;  /* 0x0000000000101947 */ /* 0x004fd80003800000 */
[----:B------:R-:W-:Y:S05]  /*20220*/  @!P0 BRA `(.L_x_633) ;  /* 0x00000000000c8947 */ /* 0x000fea0003800000 */
[----:B------:R-:W2:Y:S04]  /*20230*/  LDG.E R7, desc[UR60][R4.64] ;  /* 0x0000003c04077981 */ /* 0x000ea8000c1e1900 */
[----:B-----5:R-:W2:Y:S02]  /*20240*/  LDG.E R0, desc[UR60][R4.64+0x4] ;  /* 0x0000043c04007981 */ /* 0x020ea4000c1e1900 */
[----:B--2---:R-:W-:-:S07]  /*20250*/  IMAD.IADD R0, R0, 0x1, -R7 ;  /* 0x0000000100007824 */ /* 0x004fce00078e0a07 */
.L_x_633:
[----:B------:R-:W2:Y:S01]  /*20260*/  LDL.LU R4, [R1+0x68] ;  /* 0x0000680001047983 */ /* 0x000ea20000300800 */
[----:B------:R-:W-:Y:S01]  /*20270*/  BSSY B1, `(.L_x_634) ;  /* 0x0000036000017945 */ /* 0x000fe20003800000 */
[----:B------:R-:W-:Y:S02]  /*20280*/  SEL R27, R222, RZ, !P0 ;  /* 0x000000ffde1b7207 */ /* 0x000fe40004000000 */
[----:B-----5:R-:W-:Y:S02]  /*20290*/  SHF.R.S32.HI R26, RZ, 0x1f, R3 ;  /* 0x0000001fff1a7819 */ /* 0x020fe40000011403 */
[----:B--2---:R-:W-:Y:S01]  /*202a0*/  SEL R28, R4, RZ, !P0 ;  /* 0x000000ff041c7207 */ /* 0x004fe20004000000 */
[----:B------:R-:W-:Y:S06]  /*202b0*/  @P3 BRA `(.L_x_635) ;  /* 0x0000000000c43947 */ /* 0x000fec0003800000 */
[----:B------:R-:W2:Y:S01]  /*202c0*/  LDC R31, c[0x0][0xbe8] ;  /* 0x0002fa00ff1f7b82 */ /* 0x000ea20000000800 */
[----:B------:R-:W-:-:S04]  /*202d0*/  IMAD R4, R228, 0x80, R9 ;  /* 0x00000080e4047824 */ /* 0x000fc800078e0209 */
[----:B------:R-:W-:Y:S02]  /*202e0*/  VIADD R29, R4, 0xffffff80 ;  /* 0xffffff80041d7836 */ /* 0x000fe40000000000 */
[----:B--2---:R-:W-:-:S05]  /*202f0*/  IMAD R5, R0, R31, RZ ;  /* 0x0000001f00057224 */ /* 0x004fca00078e02ff */
[----:B------:R-:W-:-:S13]  /*20300*/  ISETP.GE.AND P0, PT, R29, R5, PT ;  /* 0x000000051d00720c */ /* 0x000fda0003f06270 */
[----:B------:R-:W-:Y:S05]  /*20310*/  @P0 BRA `(.L_x_635) ;  /* 0x0000000000ac0947 */ /* 0x000fea0003800000 */
[----:B------:R-:W-:Y:S01]  /*20320*/  ISETP.GT.AND P0, PT, R221, 0x1, PT ;  /* 0x00000001dd00780c */ /* 0x000fe20003f04270 */
[----:B------:R-:W2:Y:S01]  /*20330*/  LDC.64 R4, c[0x0][0xba8] ;  /* 0x0002ea00ff047b82 */ /* 0x000ea20000000a00 */
[----:B------:R-:W-:Y:S01]  /*20340*/  MOV R24, 0x9b8 ;  /* 0x000009b800187802 */ /* 0x000fe20000000f00 */
[----:B------:R-:W-:Y:S01]  /*20350*/  IMAD.MOV.U32 R21, RZ, RZ, R29 ;  /* 0x000000ffff157224 */ /* 0x000fe200078e001d */
[----:B------:R-:W-:Y:S02]  /*20360*/  ISETP.NE.AND P1, PT, R31, 0x1, PT ;  /* 0x000000011f00780c */ /* 0x000fe40003f25270 */
[----:B------:R-:W-:Y:S02]  /*20370*/  SEL R24, R24, 0x978, P0 ;  /* 0x0000097818187807 */ /* 0x000fe40000000000 */
[----:B------:R-:W-:Y:S02]  /*20380*/  SEL R229, R229, RZ, P0 ;  /* 0x000000ffe5e57207 */ /* 0x000fe40000000000 */
[----:B------:R-:W3:Y:S08]  /*20390*/  LDC.64 R10, c[0x0][R24+0x220] ;  /* 0x00008800180a7b82 */ /* 0x000ef00000000a00 */
[----:B------:R-:W4:Y:S08]  /*203a0*/  LDC.64 R8, c[0x0][R24+0x218] ;  /* 0x0000860018087b82 */ /* 0x000f300000000a00 */
[----:B------:R-:W5:Y:S08]  /*203b0*/  LDC.64 R12, c[0x0][R24+0x228] ;  /* 0x00008a00180c7b82 */ /* 0x000f700000000a00 */
[----:B------:R-:W0:Y:S08]  /*203c0*/  LDC.64 R6, c[0x0][R24+0x210] ;  /* 0x0000840018067b82 */ /* 0x000e300000000a00 */
[----:B------:R-:W1:Y:S08]  /*203d0*/  @P1 LDC R20, c[0x0][0xbec] ;  /* 0x0002fb00ff141b82 */ /* 0x000e700000000800 */
[----:B------:R-:W5:Y:S01]  /*203e0*/  @P1 LDC R33, c[0x0][0xbf0] ;  /* 0x0002fc00ff211b82 */ /* 0x000f620000000800 */
[----:B---3--:R-:W-:-:S07]  /*203f0*/  IMAD R11, R11, R27, RZ ;  /* 0x0000001b0b0b7224 */ /* 0x008fce00078e02ff */
[----:B--2---:R-:W2:Y:S01]  /*20400*/  @!P0 LDC R4, c[0x0][0xb50] ;  /* 0x0002d400ff048b82 */ /* 0x004ea20000000800 */
[----:B------:R-:W-:-:S04]  /*20410*/  IMAD.WIDE.U32 R14, R10, R27, RZ ;  /* 0x0000001b0a0e7225 */ /* 0x000fc800078e00ff */
[----:B------:R-:W-:Y:S02]  /*20420*/  IMAD R11, R10, R28, R11 ;  /* 0x0000001c0a0b7224 */ /* 0x000fe400078e020b */
[----:B-1----:R-:W-:Y:S01]  /*20430*/  @P1 IMAD.HI.U32 R20, R29, R20, RZ ;  /* 0x000000141d141227 */ /* 0x002fe200078e00ff */
[----:B------:R-:W1:Y:S02]  /*20440*/  @!P0 LDC R5, c[0x0][0xb54] ;  /* 0x0002d500ff058b82 */ /* 0x000e640000000800 */
[----:B------:R-:W-:Y:S01]  /*20450*/  IADD3 R15, R15, R11, RZ ;  /* 0x0000000b0f0f7210 */ /* 0x000fe20007ffe0ff */
[-C--:B----4-:R-:W-:Y:S02]  /*20460*/  IMAD R25, R9, R219.reuse, RZ ;  /* 0x000000db09197224 */ /* 0x090fe400078e02ff */
[----:B------:R-:W-:Y:S01]  /*20470*/  IMAD.WIDE.U32 R8, R8, R219, RZ ;  /* 0x000000db08087225 */ /* 0x000fe200078e00ff */
[----:B-----5:R-:W-:-:S03]  /*20480*/  @P1 SHF.R.U32.HI R21, RZ, R33, R20 ;  /* 0x00000021ff151219 */ /* 0x020fc60000011614 */
[----:B------:R-:W-:Y:S01]  /*20490*/  IMAD.IADD R25, R9, 0x1, R25 ;  /* 0x0000000109197824 */ /* 0x000fe200078e0219 */
[----:B------:R-:W-:Y:S01]  /*204a0*/  IADD3 R10, P1, P3, R14, R8, R3 ;  /* 0x000000080e0a7210 */ /* 0x000fe20007b3e003 */
[----:B------:R-:W-:-:S03]  /*204b0*/  IMAD.WIDE.U32 R8, R12, R229, RZ ;  /* 0x000000e50c087225 */ /* 0x000fc600078e00ff */
[----:B------:R-:W-:Y:S01]  /*204c0*/  IADD3.X R12, R15, R25, R26, P1, P3 ;  /* 0x000000190f0c7210 */ /* 0x000fe20000fe641a */
[----:B------:R-:W-:Y:S01]  /*204d0*/  IMAD R13, R13, R229, RZ ;  /* 0x000000e50d0d7224 */ /* 0x000fe200078e02ff */
[----:B------:R-:W-:Y:S01]  /*204e0*/  IADD3 R8, P0, P1, R21, R10, R8 ;  /* 0x0000000a15087210 */ /* 0x000fe2000791e008 */
[--C-:B------:R-:W-:Y:S01]  /*204f0*/  IMAD.MOV R14, RZ, RZ, -R21.reuse ;  /* 0x000000ffff0e7224 */ /* 0x100fe200078e0a15 */
[----:B------:R-:W-:Y:S01]  /*20500*/  SHF.R.S32.HI R21, RZ, 0x1f, R21 ;  /* 0x0000001fff157819 */ /* 0x000fe20000011415 */
[----:B------:R-:W-:Y:S02]  /*20510*/  IMAD.IADD R13, R9, 0x1, R13 ;  /* 0x00000001090d7824 */ /* 0x000fe400078e020d */
[----:B------:R-:W-:-:S03]  /*20520*/  IMAD R11, R31, R14, R29 ;  /* 0x0000000e1f0b7224 */ /* 0x000fc600078e021d */
[----:B------:R-:W-:Y:S01]  /*20530*/  IADD3.X R9, R21, R12, R13, P0, P1 ;  /* 0x0000000c15097210 */ /* 0x000fe200007e240d */
[----:B0-----:R-:W-:Y:S01]  /*20540*/  IMAD R7, R7, R11, RZ ;  /* 0x0000000b07077224 */ /* 0x001fe200078e02ff */
[----:B------:R-:W-:-:S05]  /*20550*/  SHF.R.S32.HI R13, RZ, 0x1f, R11 ;  /* 0x0000001fff0d7819 */ /* 0x000fca000001140b */
[C---:B------:R-:W-:Y:S02]  /*20560*/  IMAD R13, R6.reuse, R13, R7 ;  /* 0x0000000d060d7224 */ /* 0x040fe400078e0207 */
[----:B------:R-:W-:-:S04]  /*20570*/  IMAD.WIDE.U32 R6, R6, R11, R8 ;  /* 0x0000000b06067225 */ /* 0x000fc800078e0008 */
[----:B------:R-:W-:Y:S01]  /*20580*/  IMAD.IADD R7, R7, 0x1, R13 ;  /* 0x0000000107077824 */ /* 0x000fe200078e020d */
[----:B--2---:R-:W-:-:S04]  /*20590*/  LEA R4, P0, R6, R4, 0x2 ;  /* 0x0000000406047211 */ /* 0x004fc800078010ff */
[----:B-1----:R-:W-:Y:S01]  /*205a0*/  LEA.HI.X R5, R6, R5, R7, 0x2, P0 ;  /* 0x0000000506057211 */ /* 0x002fe200000f1407 */
[----:B------:R-:W-:-:S05]  /*205b0*/  IMAD.MOV.U32 R7, RZ, RZ, -0x800000 ;  /* 0xff800000ff077424 */ /* 0x000fca00078e00ff */
[----:B------:R2:W-:Y:S03]  /*205c0*/  STG.E desc[UR60][R4.64], R7 ;  /* 0x0000000704007986 */ /* 0x0005e6000c10193c */
.L_x_635:
[----:B------:R-:W-:Y:S05]  /*205d0*/  BSYNC B1 ;  /* 0x0000000000017941 */ /* 0x000fea0003800000 */
.L_x_634:
[----:B------:R-:W-:Y:S05]  /*205e0*/  @P2 BRA `(.L_x_630) ;  /* 0x00000008000c2947 */ /* 0x000fea0003800000 */
[----:B--2---:R-:W2:Y:S01]  /*205f0*/  S2R R4, SR_TID.X ;  /* 0x0000000000047919 */ /* 0x004ea20000002100 */
[----:B------:R-:W3:Y:S01]  /*20600*/  LDC R11, c[0x0][0xbe8] ;  /* 0x0002fa00ff0b7b82 */ /* 0x000ee20000000800 */
[----:B------:R-:W-:Y:S01]  /*20610*/  ULDC.64 UR4, c[0x0][0xaa0] ;  /* 0x0002a80000047ab9 */ /* 0x000fe20000000a00 */
[----:B------:R-:W-:Y:S01]  /*20620*/  BSSY B1, `(.L_x_636) ;  /* 0x0000049000017945 */ /* 0x000fe20003800000 */
[----:B---3--:R-:W-:Y:S02]  /*20630*/  ISETP.NE.AND P0, PT, R11, 0x1, PT ;  /* 0x000000010b00780c */ /* 0x008fe40003f05270 */
[----:B--2---:R-:W-:Y:S01]  /*20640*/  IADD3 R6, R4, -0x80, RZ ;  /* 0xffffff8004067810 */ /* 0x004fe20007ffe0ff */
[----:B------:R-:W-:-:S03]  /*20650*/  IMAD R4, R26, UR4, RZ ;  /* 0x000000041a047c24 */ /* 0x000fc6000f8e02ff */
[----:B------:R-:W-:Y:S01]  /*20660*/  SHF.R.S32.HI R5, RZ, 0x1f, R6 ;  /* 0x0000001fff057819 */ /* 0x000fe20000011406 */
[----:B------:R-:W-:-:S06]  /*20670*/  IMAD R7, R3, UR5, R4 ;  /* 0x0000000503077c24 */ /* 0x000fcc000f8e0204 */
[----:B------:R-:W2:Y:S01]  /*20680*/  @P0 LDC R9, c[0x0][0xbec] ;  /* 0x0002fb00ff090b82 */ /* 0x000ea20000000800 */
[----:B------:R-:W-:Y:S01]  /*20690*/  LEA.HI R8, R5, R6, RZ, 0x3 ;  /* 0x0000000605087211 */ /* 0x000fe200078f18ff */
[----:B------:R-:W-:Y:S01]  /*206a0*/  IMAD.WIDE.U32 R4, R3, UR4, RZ ;  /* 0x0000000403047c25 */ /* 0x000fe2000f8e00ff */
[----:B------:R-:W-:Y:S02]  /*206b0*/  ULDC.64 UR4, c[0x0][0xae8] ;  /* 0x0002ba0000047ab9 */ /* 0x000fe40000000a00 */
[----:B------:R-:W-:Y:S01]  /*206c0*/  LOP3.LUT R3, R8, 0xfffffff8, RZ, 0xc0, !PT ;  /* 0xfffffff808037812 */ /* 0x000fe200078ec0ff */
[----:B------:R-:W-:Y:S02]  /*206d0*/  IMAD.IADD R5, R5, 0x1, R7 ;  /* 0x0000000105057824 */ /* 0x000fe400078e0207 */
[----:B------:R-:W3:Y:S01]  /*206e0*/  @P0 LDC R13, c[0x0][0xbf0] ;  /* 0x0002fc00ff0d0b82 */ /* 0x000ee20000000800 */
[----:B------:R-:W-:Y:S01]  /*206f0*/  SHF.R.S32.HI R15, RZ, 0x3, R8 ;  /* 0x00000003ff0f7819 */ /* 0x000fe20000011408 */
[----:B------:R-:W-:-:S02]  /*20700*/  IMAD.IADD R10, R6, 0x1, -R3 ;  /* 0x00000001060a7824 */ /* 0x000fc400078e0a03 */
[----:B------:R-:W-:-:S04]  /*20710*/  IMAD.WIDE.U32 R4, R219, UR4, R4 ;  /* 0x00000004db047c25 */ /* 0x000fc8000f8e0004 */
[----:B------:R-:W-:Y:S02]  /*20720*/  IMAD R3, R10, 0x20, R15 ;  /* 0x000000200a037824 */ /* 0x000fe400078e020f */
[----:B------:R-:W-:Y:S01]  /*20730*/  IMAD R5, R219, UR5, R5 ;  /* 0x00000005db057c24 */ /* 0x000fe2000f8e0205 */
[----:B------:R-:W-:Y:S02]  /*20740*/  ULDC.64 UR4, c[0x0][0xaf0] ;  /* 0x0002bc0000047ab9 */ /* 0x000fe40000000a00 */
[----:B------:R-:W-:Y:S01]  /*20750*/  LEA R8, R228, R3, 0x7 ;  /* 0x00000003e4087211 */ /* 0x000fe200078e38ff */
[----:B------:R-:W-:Y:S02]  /*20760*/  IMAD R7, R28, UR4, RZ ;  /* 0x000000041c077c24 */ /* 0x000fe4000f8e02ff */
[----:B------:R-:W-:-:S04]  /*20770*/  IMAD.WIDE.U32 R4, R27, UR4, R4 ;  /* 0x000000041b047c25 */ /* 0x000fc8000f8e0004 */
[----:B--2---:R-:W-:-:S04]  /*20780*/  @P0 IMAD.HI.U32 R6, R8, R9, RZ ;  /* 0x0000000908060227 */ /* 0x004fc800078e00ff */
[----:B------:R-:W-:Y:S01]  /*20790*/  IMAD.MOV.U32 R3, RZ, RZ, R8 ;  /* 0x000000ffff037224 */ /* 0x000fe200078e0008 */
[----:B---3--:R-:W-:Y:S01]  /*207a0*/  @P0 SHF.R.U32.HI R3, RZ, R13, R6 ;  /* 0x0000000dff030219 */ /* 0x008fe20000011606 */
[----:B------:R-:W-:Y:S01]  /*207b0*/  IMAD R7, R27, UR5, R7 ;  /* 0x000000051b077c24 */ /* 0x000fe2000f8e0207 */
[----:B------:R-:W-:Y:S02]  /*207c0*/  ULDC.64 UR4, c[0x0][0xae0] ;  /* 0x0002b80000047ab9 */ /* 0x000fe40000000a00 */
[----:B------:R-:W-:Y:S01]  /*207d0*/  SHF.R.S32.HI R6, RZ, 0x1f, R3 ;  /* 0x0000001fff067819 */ /* 0x000fe20000011403 */
[----:B------:R-:W-:Y:S02]  /*207e0*/  IMAD.IADD R5, R5, 0x1, R7 ;  /* 0x0000000105057824 */ /* 0x000fe400078e0207 */
[----:B------:R-:W-:Y:S02]  /*207f0*/  IMAD.MOV R7, RZ, RZ, -R3 ;  /* 0x000000ffff077224 */ /* 0x000fe400078e0a03 */
[----:B------:R-:W-:-:S02]  /*20800*/  IMAD R6, R6, UR4, RZ ;  /* 0x0000000406067c24 */ /* 0x000fc4000f8e02ff */
[----:B------:R-:W-:Y:S02]  /*20810*/  IMAD R7, R11, R7, R8 ;  /* 0x000000070b077224 */ /* 0x000fe400078e0208 */
[----:B------:R-:W-:-:S04]  /*20820*/  IMAD.WIDE.U32 R4, R3, UR4, R4 ;  /* 0x0000000403047c25 */ /* 0x000fc8000f8e0004 */
[----:B------:R-:W-:Y:S01]  /*20830*/  IMAD R9, R3, UR5, R6 ;  /* 0x0000000503097c24 */ /* 0x000fe2000f8e0206 */
[----:B------:R-:W-:Y:S01]  /*20840*/  SHF.R.S32.HI R3, RZ, 0x1f, R7 ;  /* 0x0000001fff037819 */ /* 0x000fe20000011407 */
[----:B------:R-:W-:Y:S01]  /*20850*/  IMAD R8, R228, 0x80, R15 ;  /* 0x00000080e4087824 */ /* 0x000fe200078e020f */
[----:B------:R-:W-:Y:S01]  /*20860*/  ULDC.64 UR4, c[0x0][0xad8] ;  /* 0x0002b60000047ab9 */ /* 0x000fe20000000a00 */
[----:B------:R-:W-:Y:S01]  /*20870*/  IMAD R11, R0, R11, RZ ;  /* 0x0000000b000b7224 */ /* 0x000fe200078e02ff */
[----:B------:R-:W-:Y:S01]  /*20880*/  IADD3 R5, R5, R9, RZ ;  /* 0x0000000905057210 */ /* 0x000fe20007ffe0ff */
[----:B------:R-:W-:Y:S02]  /*20890*/  IMAD R6, R3, UR4, RZ ;  /* 0x0000000403067c24 */ /* 0x000fe4000f8e02ff */
[C---:B------:R-:W-:Y:S01]  /*208a0*/  VIADD R3, R8.reuse, 0x40 ;  /* 0x0000004008037836 */ /* 0x040fe20000000000 */
[----:B------:R-:W-:Y:S01]  /*208b0*/  ISETP.GE.AND P2, PT, R8, R11, PT ;  /* 0x0000000b0800720c */ /* 0x000fe20003f46270 */
[----:B------:R-:W-:-:S02]  /*208c0*/  IMAD R9, R7, UR5, R6 ;  /* 0x0000000507097c24 */ /* 0x000fc4000f8e0206 */
[----:B------:R-:W-:Y:S01]  /*208d0*/  IMAD.WIDE.U32 R4, R7, UR4, R4 ;  /* 0x0000000407047c25 */ /* 0x000fe2000f8e0004 */
[-C--:B------:R-:W-:Y:S01]  /*208e0*/  ISETP.GE.AND P1, PT, R3, R11.reuse, PT ;  /* 0x0000000b0300720c */ /* 0x080fe20003f26270 */
[----:B------:R-:W-:Y:S01]  /*208f0*/  ULDC.64 UR4, c[0x0][0xa80] ;  /* 0x0002a00000047ab9 */ /* 0x000fe20000000a00 */
[----:B------:R-:W-:Y:S01]  /*20900*/  SHF.L.U32 R7, R10, 0x3, RZ ;  /* 0x000000030a077819 */ /* 0x000fe200000006ff */
[----:B------:R-:W-:Y:S01]  /*20910*/  IMAD.IADD R3, R5, 0x1, R9 ;  /* 0x0000000105037824 */ /* 0x000fe200078e0209 */
[----:B------:R-:W-:Y:S01]  /*20920*/  LEA R6, P3, R4, UR4, 0x1 ;  /* 0x0000000404067c11 */ /* 0x000fe2000f8608ff */
[----:B------:R-:W-:Y:S01]  /*20930*/  VIADD R0, R8, 0x20 ;  /* 0x0000002008007836 */ /* 0x000fe20000000000 */
[----:B------:R-:W-:Y:S01]  /*20940*/  SHF.R.S32.HI R14, RZ, 0x1f, R7 ;  /* 0x0000001fff0e7819 */ /* 0x000fe20000011407 */
[C---:B------:R-:W-:Y:S01]  /*20950*/  VIADD R9, R7.reuse, 0x40 ;  /* 0x0000004007097836 */ /* 0x040fe20000000000 */
[----:B------:R-:W-:Y:S01]  /*20960*/  LEA.HI.X R3, R4, UR5, R3, 0x1, P3 ;  /* 0x0000000504037c11 */ /* 0x000fe200098f0c03 */
[----:B------:R-:W-:Y:S01]  /*20970*/  VIADD R13, R7, 0x80 ;  /* 0x00000080070d7836 */ /* 0x000fe20000000000 */
[----:B------:R-:W-:Y:S01]  /*20980*/  ISETP.GE.AND P0, PT, R0, R11, PT ;  /* 0x0000000b0000720c */ /* 0x000fe20003f06270 */
[----:B------:R2:W3:Y:S01]  /*20990*/  SHFL.IDX PT, R4, R6, RZ, 0x181f ;  /* 0x00181fff06047589 */ /* 0x0004e200000e0000 */
[----:B------:R-:W-:-:S02]  /*209a0*/  SHF.R.S32.HI R10, RZ, 0x1f, R9 ;  /* 0x0000001fff0a7819 */ /* 0x000fc40000011409 */
[----:B------:R-:W-:Y:S01]  /*209b0*/  SHF.R.S32.HI R12, RZ, 0x1f, R13 ;  /* 0x0000001fff0c7819 */ /* 0x000fe2000001140d */
[----:B------:R2:W4:Y:S01]  /*209c0*/  SHFL.IDX PT, R0, R3, RZ, 0x181f ;  /* 0x00181fff03007589 */ /* 0x00052200000e0000 */
[----:B------:R-:W-:Y:S07]  /*209d0*/  @P2 BRA `(.L_x_637) ;  /* 0x0000000000342947 */ /* 0x000fee0003800000 */
[----:B------:R-:W-:Y:S02]  /*209e0*/  ULDC UR4, c[0x0][0xac8] ;  /* 0x0002b20000047ab9 */ /* 0x000fe40000000800 */
[----:B------:R-:W-:Y:S02]  /*209f0*/  ISETP.GE.AND P4, PT, R7, UR4, PT ;  /* 0x0000000407007c0c */ /* 0x000fe4000bf86270 */
[----:B------:R-:W-:Y:S02]  /*20a00*/  ISETP.GE.AND P3, PT, R9, UR4, PT ;  /* 0x0000000409007c0c */ /* 0x000fe4000bf66270 */
[----:B------:R-:W-:-:S09]  /*20a10*/  ISETP.GE.AND P2, PT, R13, UR4, PT ;  /* 0x000000040d007c0c */ /* 0x000fd2000bf46270 */
[-C--:B---3--:R-:W-:Y:S02]  /*20a20*/  @!P4 LEA R20, P6, R7, R4.reuse, 0x1 ;  /* 0x000000040714c211 */ /* 0x088fe400078c08ff */
[----:B------:R-:W-:Y:S02]  /*20a30*/  @!P3 LEA R24, P5, R9, R4, 0x1 ;  /* 0x000000040918b211 */ /* 0x000fe400078a08ff */
[----:B----4-:R-:W-:Y:S02]  /*20a40*/  @!P4 LEA.HI.X R21, R7, R0, R14, 0x1, P6 ;  /* 0x000000000715c211 */ /* 0x010fe400030f0c0e */
[----:B------:R-:W-:Y:S02]  /*20a50*/  @!P2 LEA R4, P6, R13, R4, 0x1 ;  /* 0x000000040d04a211 */ /* 0x000fe400078c08ff */
[-C--:B------:R-:W-:Y:S01]  /*20a60*/  @!P3 LEA.HI.X R25, R9, R0.reuse, R10, 0x1, P5 ;  /* 0x000000000919b211 */ /* 0x080fe200028f0c0a */
[----:B------:R3:W-:Y:S01]  /*20a70*/  @!P4 ST.E.128 desc[UR60][R20.64], RZ ;  /* 0x000000ff1400c985 */ /* 0x0007e2000c101d3c */
[----:B------:R-:W-:-:S03]  /*20a80*/  @!P2 LEA.HI.X R5, R13, R0, R12, 0x1, P6 ;  /* 0x000000000d05a211 */ /* 0x000fc600030f0c0c */
[----:B------:R3:W-:Y:S04]  /*20a90*/  @!P3 ST.E.128 desc[UR60][R24.64], RZ ;  /* 0x000000ff1800b985 */ /* 0x0007e8000c101d3c */
[----:B------:R3:W-:Y:S02]  /*20aa0*/  @!P2 ST.E.128 desc[UR60][R4.64], RZ ;  /* 0x000000ff0400a985 */ /* 0x0007e4000c101d3c */
.L_x_637:
[----:B------:R-:W-:Y:S05]  /*20ab0*/  BSYNC B1 ;  /* 0x0000000000017941 */ /* 0x000fea0003800000 */
.L_x_636:
[----:B----4-:R4:W0:Y:S01]  /*20ac0*/  SHFL.IDX PT, R0, R3, 0x1, 0x181f ;  /* 0x00381f0003007f89 */ /* 0x01082200000e0000 */
[----:B------:R-:W-:Y:S03]  /*20ad0*/  BSSY B1, `(.L_x_638) ;  /* 0x0000010000017945 */ /* 0x000fe60003800000 */
[----:B---3--:R4:W3:Y:S01]  /*20ae0*/  SHFL.IDX PT, R4, R6, 0x1, 0x181f ;  /* 0x00381f0006047f89 */ /* 0x0088e200000e0000 */
        /* <DEDUP_REMOVED lines=14> */
.L_x_639:
[----:B------:R-:W-:Y:S05]  /*20bd0*/  BSYNC B1 ;  /* 0x0000000000017941 */ /* 0x000fea0003800000 */
.L_x_638:
[----:B0-----:R0:W0:Y:S01]  /*20be0*/  SHFL.IDX PT, R0, R3, 0x2, 0x181f ;  /* 0x00581f0003007f89 */ /* 0x00102200000e0000 */
[----:B------:R-:W-:Y:S03]  /*20bf0*/  BSSY B1, `(.L_x_640) ;  /* 0x0000010000017945 */ /* 0x000fe60003800000 */
[----:B---3--:R3:W0:Y:S01]  /*20c00*/  SHFL.IDX PT, R4, R6, 0x2, 0x181f ;  /* 0x00581f0006047f89 */ /* 0x00862200000e0000 */
[----:B------:R-:W-:Y:S05]  /*20c10*/  @P1 BRA `(.L_x_641) ;  /* 0x0000000000341947 */ /* 0x000fea0003800000 */
[----:B------:R-:W-:Y:S02]  /*20c20*/  ULDC UR4, c[0x0][0xac8] ;  /* 0x0002b20000047ab9 */ /* 0x000fe40000000800 */
[----:B------:R-:W-:Y:S02]  /*20c30*/  ISETP.GE.AND P3, PT, R7, UR4, PT ;  /* 0x0000000407007c0c */ /* 0x000fe4000bf66270 */
[----:B------:R-:W-:Y:S02]  /*20c40*/  ISETP.GE.AND P4, PT, R9, UR4, PT ;  /* 0x0000000409007c0c */ /* 0x000fe4000bf86270 */
[----:B------:R-:W-:-:S09]  /*20c50*/  ISETP.GE.AND P5, PT, R13, UR4, PT ;  /* 0x000000040d007c0c */ /* 0x000fd2000bfa6270 */
[-C--:B0-----:R-:W-:Y:S02]  /*20c60*/  @!P3 LEA R20, P0, R7, R4.reuse, 0x1 ;  /* 0x000000040714b211 */ /* 0x081fe400078008ff */
[-C--:B------:R-:W-:Y:S02]  /*20c70*/  @!P4 LEA R24, P1, R9, R4.reuse, 0x1 ;  /* 0x000000040918c211 */ /* 0x080fe400078208ff */
[----:B------:R-:W-:Y:S02]  /*20c80*/  @!P5 LEA R4, P2, R13, R4, 0x1 ;  /* 0x000000040d04d211 */ /* 0x000fe400078408ff */
[-C--:B------:R-:W-:Y:S02]  /*20c90*/  @!P3 LEA.HI.X R21, R7, R0.reuse, R14, 0x1, P0 ;  /* 0x000000000715b211 */ /* 0x080fe400000f0c0e */
[-C--:B------:R-:W-:Y:S02]  /*20ca0*/  @!P4 LEA.HI.X R25, R9, R0.reuse, R10, 0x1, P1 ;  /* 0x000000000919c211 */ /* 0x080fe400008f0c0a */
[----:B------:R-:W-:Y:S01]  /*20cb0*/  @!P5 LEA.HI.X R5, R13, R0, R12, 0x1, P2 ;  /* 0x000000000d05d211 */ /* 0x000fe200010f0c0c */
[----:B------:R0:W-:Y:S04]  /*20cc0*/  @!P3 ST.E.128 desc[UR60][R20.64], RZ ;  /* 0x000000ff1400b985 */ /* 0x0001e8000c101d3c */
[----:B------:R0:W-:Y:S04]  /*20cd0*/  @!P4 ST.E.128 desc[UR60][R24.64], RZ ;  /* 0x000000ff1800c985 */ /* 0x0001e8000c101d3c */
[----:B------:R0:W-:Y:S02]  /*20ce0*/  @!P5 ST.E.128 desc[UR60][R4.64], RZ ;  /* 0x000000ff0400d985 */ /* 0x0001e4000c101d3c */
.L_x_641:
[----:B------:R-:W-:Y:S05]  /*20cf0*/  BSYNC B1 ;  /* 0x0000000000017941 */ /* 0x000fea0003800000 */
.L_x_640:
[----:B0-----:R-:W-:Y:S01]  /*20d00*/  IADD3 R0, R8, 0x60, RZ ;  /* 0x0000006008007810 */ /* 0x001fe20007ffe0ff */
[----:B--2-4-:R-:W0:Y:S03]  /*20d10*/  SHFL.IDX PT, R3, R3, 0x3, 0x181f ;  /* 0x00781f0003037f89 */ /* 0x014e2600000e0000 */
[----:B------:R-:W-:Y:S01]  /*20d20*/  ISETP.GE.AND P0, PT, R0, R11, PT ;  /* 0x0000000b0000720c */ /* 0x000fe20003f06270 */
[----:B------:R2:W4:-:S12]  /*20d30*/  SHFL.IDX PT, R4, R6, 0x3, 0x181f ;  /* 0x00781f0006047f89 */ /* 0x00051800000e0000 */
[----:B--2---:R-:W-:Y:S05]  /*20d40*/  @P0 BRA `(.L_x_630) ;  /* 0x0000000000340947 */ /* 0x004fea0003800000 */
[----:B------:R-:W-:Y:S02]  /*20d50*/  ULDC UR4, c[0x0][0xac8] ;  /* 0x0002b20000047ab9 */ /* 0x000fe40000000800 */
[----:B------:R-:W-:Y:S02]  /*20d60*/  ISETP.GE.AND P3, PT, R7, UR4, PT ;  /* 0x0000000407007c0c */ /* 0x000fe4000bf66270 */
[----:B------:R-:W-:Y:S02]  /*20d70*/  ISETP.GE.AND P4, PT, R9, UR4, PT ;  /* 0x0000000409007c0c */ /* 0x000fe4000bf86270 */
[----:B------:R-:W-:-:S09]  /*20d80*/  ISETP.GE.AND P5, PT, R13, UR4, PT ;  /* 0x000000040d007c0c */ /* 0x000fd2000bfa6270 */
[-C--:B---34-:R-:W-:Y:S02]  /*20d90*/  @!P3 LEA R6, P0, R7, R4.reuse, 0x1 ;  /* 0x000000040706b211 */ /* 0x098fe400078008ff */
        /* <DEDUP_REMOVED lines=8> */
.L_x_630:
[----:B------:R-:W-:Y:S05]  /*20e20*/  BSYNC B0 ;  /* 0x0000000000007941 */ /* 0x000fea0003800000 */
.L_x_620:
[----:B------:R-:W-:Y:S02]  /*20e30*/  ULDC UR4, c[0x0][0xc3c] ;  /* 0x00030f0000047ab9 */ /* 0x000fe40000000800 */
[----:B-1----:R-:W-:-:S13]  /*20e40*/  ISETP.GE.AND P0, PT, R151, UR4, PT ;  /* 0x0000000497007c0c */ /* 0x002fda000bf06270 */
[----:B------:R-:W-:Y:S05]  /*20e50*/  @!P0 BRA `(.L_x_642) ;  /* 0xfffffe0400108947 */ /* 0x000fea000383ffff */
[----:B------:R-:W-:Y:S05]  /*20e60*/  BRA `(.L_x_430) ;  /* 0x0000008400507947 */ /* 0x000fea0003800000 */
.L_x_428:
[----:B------:R-:W-:-:S08]  /*20e70*/  NOP ;  /* 0x0000000000007918 */ /* 0x000fd00000000000 */
[----:B0-----:R-:W0:-:S00]  /*20e80*/  USETMAXREG.DEALLOC.CTAPOOL 0x18 ;  /* 0x00000018000079c8 */ /* 0x001e0000080e0500 */
[----:B0-----:R-:W2:Y:S01]  /*20e90*/  LDL.LU R2, [R1+0x10] ;  /* 0x0000100001027983 */ /* 0x001ea20000300800 */
[----:B------:R-:W-:Y:S01]  /*20ea0*/  LOP3.LUT R0, R0, 0x3, RZ, 0xc0, !PT ;  /* 0x0000000300007812 */ /* 0x000fe200078ec0ff */
[----:B------:R-:W-:-:S05]  /*20eb0*/  IMAD.MOV.U32 R7, RZ, RZ, RZ ;  /* 0x000000ffff077224 */ /* 0x000fca00078e00ff */
[----:B------:R-:W0:Y:S02]  /*20ec0*/  SHFL.IDX PT, R0, R0, RZ, 0x1f ;  /* 0x00001fff00007589 */ /* 0x000e2400000e0000 */
[----:B0-----:R-:W-:Y:S02]  /*20ed0*/  ISETP.NE.AND P0, PT, R0, RZ, PT ;  /* 0x000000ff0000720c */ /* 0x001fe40003f05270 */
[----:B--2---:R-:W-:-:S11]  /*20ee0*/  LOP3.LUT R2, R2, 0xfffffffd, RZ, 0xc0, !PT ;  /* 0xfffffffd02027812 */ /* 0x004fd600078ec0ff */
[----:B------:R-:W-:-:S05]  /*20ef0*/  @P0 LOP3.LUT R2, R2, 0x2, RZ, 0xfc, !PT ;  /* 0x0000000202020812 */ /* 0x000fca00078efcff */
[----:B------:R0:W-:Y:S01]  /*20f00*/  STL [R1+0x10], R2 ;  /* 0x0000100201007387 */ /* 0x0001e20000100800 */
        /* <DEDUP_REMOVED lines=10> */
.L_x_643:
[----:B------:R-:W-:Y:S01]  /*20fb0*/  LOP3.LUT R0, R6, 0x1f, RZ, 0xc0, !PT ;  /* 0x0000001f06007812 */ /* 0x000fe200078ec0ff */
[----:B------:R-:W-:Y:S01]  /*20fc0*/  ULDC UR4, c[0x0][0xc3c] ;  /* 0x00030f0000047ab9 */ /* 0x000fe20000000800 */
[----:B------:R-:W-:Y:S01]  /*20fd0*/  IMAD.MOV.U32 R10, RZ, RZ, RZ ;  /* 0x000000ffff0a7224 */ /* 0x000fe200078e00ff */
[----:B------:R-:W1:Y:S01]  /*20fe0*/  S2UR UR6, SR_CTAID.X ;  /* 0x00000000000679c3 */ /* 0x000e620000002500 */
[----:B------:R-:W-:Y:S01]  /*20ff0*/  ISETP.NE.AND P0, PT, R0, 0x1f, PT ;  /* 0x0000001f0000780c */ /* 0x000fe20003f05270 */
[----:B------:R-:W-:-:S03]  /*21000*/  ULDC UR5, c[0x0][0xc38] ;  /* 0x00030e0000057ab9 */ /* 0x000fc60000000800 */
[----:B------:R-:W-:-:S13]  /*21010*/  ISETP.GE.OR P1, PT, R0, UR4, !P0 ;  /* 0x0000000400007c0c */ /* 0x000fda000c726670 */
[----:B0-----:R-:W0:Y:S08]  /*21020*/  @!P1 LDC.64 R2, c[0x0][0xc80] ;  /* 0x00032000ff029b82 */ /* 0x001e300000000a00 */
[----:B------:R-:W2:Y:S01]  /*21030*/  @!P1 LDC.64 R4, c[0x0][0xc78] ;  /* 0x00031e00ff049b82 */ /* 0x000ea20000000a00 */
[----:B0-----:R-:W-:-:S05]  /*21040*/  @!P1 IMAD.WIDE.U32 R2, R0, 0x4, R2 ;  /* 0x0000000400029825 */ /* 0x001fca00078e0002 */
[----:B------:R2:W3:Y:S02]  /*21050*/  @!P1 LDG.E R7, desc[UR60][R2.64] ;  /* 0x0000003c02079981 */ /* 0x0004e4000c1e1900 */
[----:B--2---:R-:W-:-:S05]  /*21060*/  @!P1 IMAD.WIDE.U32 R2, R0, 0x4, R4 ;  /* 0x0000000400029825 */ /* 0x004fca00078e0004 */
[----:B------:R-:W3:Y:S01]  /*21070*/  @!P1 LDG.E R10, desc[UR60][R2.64] ;  /* 0x0000003c020a9981 */ /* 0x000ee2000c1e1900 */
[C---:B------:R-:W-:Y:S01]  /*21080*/  ISETP.NE.AND P1, PT, R0.reuse, RZ, PT ;  /* 0x000000ff0000720c */ /* 0x040fe20003f25270 */
[----:B------:R-:W-:Y:S01]  /*21090*/  UMOV UR4, URZ ;  /* 0x0000003f00047c82 */ /* 0x000fe20008000000 */
[C---:B------:R-:W-:Y:S02]  /*210a0*/  ISETP.GE.U32.AND P2, PT, R0.reuse, 0x2, PT ;  /* 0x000000020000780c */ /* 0x040fe40003f46070 */
[C---:B------:R-:W-:Y:S02]  /*210b0*/  ISETP.GE.U32.AND P3, PT, R0.reuse, 0x4, PT ;  /* 0x000000040000780c */ /* 0x040fe40003f66070 */
[C---:B------:R-:W-:Y:S02]  /*210c0*/  ISETP.GE.U32.AND P4, PT, R0.reuse, 0x8, PT ;  /* 0x000000080000780c */ /* 0x040fe40003f86070 */
[----:B------:R-:W-:Y:S01]  /*210d0*/  ISETP.GE.U32.AND P5, PT, R0, 0x10, PT ;  /* 0x000000100000780c */ /* 0x000fe20003fa6070 */
[----:B---3--:R-:W-:-:S05]  /*210e0*/  IMAD R4, R7, R10, RZ ;  /* 0x0000000a07047224 */ /* 0x008fca00078e02ff */
[----:B------:R-:W0:Y:S02]  /*210f0*/  SHFL.UP PT, R5, R4, 0x1, RZ ;  /* 0x0420000004057989 */ /* 0x000e2400000e00ff */
[----:B0-----:R-:W-:-:S05]  /*21100*/  SEL R5, R5, RZ, P1 ;  /* 0x000000ff05057207 */ /* 0x001fca0000800000 */
[----:B------:R-:W-:-:S05]  /*21110*/  IMAD.IADD R5, R4, 0x1, R5 ;  /* 0x0000000104057824 */ /* 0x000fca00078e0205 */
[----:B------:R-:W0:Y:S02]  /*21120*/  SHFL.UP PT, R8, R5, 0x2, RZ ;  /* 0x0440000005087989 */ /* 0x000e2400000e00ff */
[----:B0-----:R-:W-:-:S04]  /*21130*/  SEL R8, R8, RZ, P2 ;  /* 0x000000ff08087207 */ /* 0x001fc80001000000 */
[----:B------:R-:W-:-:S05]  /*21140*/  IADD3 R8, R5, R8, RZ ;  /* 0x0000000805087210 */ /* 0x000fca0007ffe0ff */
        /* <DEDUP_REMOVED lines=10> */
[----:B0-----:R-:W-:-:S05]  /*211f0*/  IMAD R8, R8, UR5, RZ ;  /* 0x0000000508087c24 */ /* 0x001fca000f8e02ff */
[----:B-1----:R-:W-:Y:S02]  /*21200*/  ISETP.GT.AND P6, PT, R8, UR6, PT ;  /* 0x0000000608007c0c */ /* 0x002fe4000bfc4270 */
[----:B------:R-:W-:-:S11]  /*21210*/  MOV R11, R8 ;  /* 0x00000008000b7202 */ /* 0x000fd60000000f00 */
[----:B------:R-:W-:Y:S05]  /*21220*/  @P6 BRA `(.L_x_645) ;  /* 0x0000000000a46947 */ /* 0x000fea0003800000 */
[----:B------:R-:W-:Y:S01]  /*21230*/  IMAD.MOV.U32 R8, RZ, RZ, R11 ;  /* 0x000000ffff087224 */ /* 0x000fe200078e000b */
[----:B------:R-:W-:Y:S01]  /*21240*/  UMOV UR4, URZ ;  /* 0x0000003f00047c82 */ /* 0x000fe20008000000 */
[----:B------:R-:W-:-:S05]  /*21250*/  ULDC UR5, c[0x0][0xc38] ;  /* 0x00030e0000057ab9 */ /* 0x000fca0000000800 */
.L_x_647:
        /* <DEDUP_REMOVED lines=8> */
[----:B------:R-:W-:-:S04]  /*212e0*/  MOV R7, RZ ;  /* 0x000000ff00077202 */ /* 0x000fc80000000f00 */
[----:B------:R-:W-:-:S13]  /*212f0*/  ISETP.GE.OR P6, PT, R9, R2, !P0 ;  /* 0x000000020900720c */ /* 0x000fda00047c6670 */
[----:B------:R-:W0:Y:S08]  /*21300*/  @!P6 LDC.64 R2, c[0x0][0xc80] ;  /* 0x00032000ff02eb82 */ /* 0x000e300000000a00 */
[----:B------:R-:W1:Y:S01]  /*21310*/  @!P6 LDC.64 R4, c[0x0][0xc78] ;  /* 0x00031e00ff04eb82 */ /* 0x000e620000000a00 */
[----:B------:R-:W-:Y:S02]  /*21320*/  IMAD.MOV.U32 R10, RZ, RZ, RZ ;  /* 0x000000ffff0a7224 */ /* 0x000fe400078e00ff */
[----:B0-----:R-:W-:-:S05]  /*21330*/  @!P6 IMAD.WIDE R2, R9, 0x4, R2 ;  /* 0x000000040902e825 */ /* 0x001fca00078e0202 */
[----:B------:R1:W2:Y:S02]  /*21340*/  @!P6 LDG.E R7, desc[UR60][R2.64] ;  /* 0x0000003c0207e981 */ /* 0x0002a4000c1e1900 */
[----:B-1----:R-:W-:-:S05]  /*21350*/  @!P6 IMAD.WIDE R2, R9, 0x4, R4 ;  /* 0x000000040902e825 */ /* 0x002fca00078e0204 */
        /* <DEDUP_REMOVED lines=22> */
.L_x_645:
[----:B------:R-:W-:Y:S01]  /*214c0*/  IADD3 R11, -R11, R8, RZ ;  /* 0x000000080b0b7210 */ /* 0x000fe20007ffe1ff */
[----:B------:R-:W-:-:S04]  /*214d0*/  IMAD.MOV.U32 R14, RZ, RZ, RZ ;  /* 0x000000ffff0e7224 */ /* 0x000fc800078e00ff */
        /* <DEDUP_REMOVED lines=16> */
[----:B------:R-:W-:-:S05]  /*215e0*/  IADD3 R13, R4, -0x1, RZ ;  /* 0xffffffff040d7810 */ /* 0x000fca0007ffe0ff */
[----:B------:R0:W1:Y:S02]  /*215f0*/  SHFL.IDX PT, R14, R2, R13, 0x1f ;  /* 0x00001f0d020e7589 */ /* 0x00006400000e0000 */
.L_x_648:
[----:B-1----:R-:W-:Y:S01]  /*21600*/  IMAD R10, R14, UR5, R11 ;  /* 0x000000050e0a7c24 */ /* 0x002fe2000f8e020b */
[----:B------:R-:W1:Y:S01]  /*21610*/  MUFU.RCP R12, R12 ;  /* 0x0000000c000c7308 */ /* 0x000e620000001000 */
[----:B------:R-:W-:Y:S02]  /*21620*/  IMAD R11, R16, R5, RZ ;  /* 0x00000005100b7224 */ /* 0x000fe400078e02ff */
[----:B0-----:R-:W-:Y:S01]  /*21630*/  IMAD.MOV.U32 R2, RZ, RZ, RZ ;  /* 0x000000ffff027224 */ /* 0x001fe200078e00ff */
[----:B------:R0:W-:Y:S03]  /*21640*/  STL [R1], R10 ;  /* 0x0000000a01007387 */ /* 0x0001e60000100800 */
[----:B------:R-:W-:Y:S01]  /*21650*/  IMAD.HI.U32 R2, R3, R11, R2 ;  /* 0x0000000b03027227 */ /* 0x000fe200078e0002 */
[----:B------:R-:W-:-:S05]  /*21660*/  IABS R11, R7 ;  /* 0x00000007000b7213 */ /* 0x000fca0000000000 */
[----:B------:R-:W-:Y:S01]  /*21670*/  IMAD.MOV R14, RZ, RZ, -R11 ;  /* 0x000000ffff0e7224 */ /* 0x000fe200078e0a0b */
[----:B0-----:R-:W-:-:S04]  /*21680*/  IADD3 R10, -R10, UR6, RZ ;  /* 0x000000060a0a7c10 */ /* 0x001fc8000fffe1ff */
[----:B------:R-:W-:-:S05]  /*21690*/  IABS R3, R10 ;  /* 0x0000000a00037213 */ /* 0x000fca0000000000 */
[----:B------:R-:W-:-:S04]  /*216a0*/  IMAD.HI.U32 R11, R2, R3, RZ ;  /* 0x00000003020b7227 */ /* 0x000fc800078e00ff */
[----:B------:R-:W-:Y:S02]  /*216b0*/  IMAD R2, R11, R14, R3 ;  /* 0x0000000e0b027224 */ /* 0x000fe400078e0203 */
[----:B-1----:R-:W-:-:S03]  /*216c0*/  VIADD R3, R12, 0xffffffe ;  /* 0x0ffffffe0c037836 */ /* 0x002fc60000000000 */
[----:B------:R-:W-:-:S03]  /*216d0*/  ISETP.GT.U32.AND P1, PT, R5, R2, PT ;  /* 0x000000020500720c */ /* 0x000fc60003f24070 */
[----:B------:R-:W0:Y:S10]  /*216e0*/  F2I.FTZ.U32.TRUNC.NTZ R3, R3 ;  /* 0x0000000300037305 */ /* 0x000e34000021f000 */
[----:B------:R-:W-:Y:S01]  /*216f0*/  @!P1 IADD3 R2, R2, -R5, RZ ;  /* 0x8000000502029210 */ /* 0x000fe20007ffe0ff */
[----:B------:R-:W-:Y:S01]  /*21700*/  @!P1 VIADD R11, R11, 0x1 ;  /* 0x000000010b0b9836 */ /* 0x000fe20000000000 */
[----:B------:R-:W-:-:S02]  /*21710*/  ISETP.NE.AND P1, PT, R7, RZ, PT ;  /* 0x000000ff0700720c */ /* 0x000fc40003f25270 */
[----:B------:R-:W-:Y:S01]  /*21720*/  ISETP.GE.U32.AND P0, PT, R2, R5, PT ;  /* 0x000000050200720c */ /* 0x000fe20003f06070 */
[----:B0-----:R-:W-:Y:S02]  /*21730*/  IMAD.MOV R5, RZ, RZ, -R3 ;  /* 0x000000ffff057224 */ /* 0x001fe400078e0a03 */
[----:B------:R-:W-:Y:S02]  /*21740*/  IMAD.MOV.U32 R2, RZ, RZ, RZ ;  /* 0x000000ffff027224 */ /* 0x000fe400078e00ff */
[----:B------:R-:W-:-:S04]  /*21750*/  IMAD R5, R5, R8, RZ ;  /* 0x0000000805057224 */ /* 0x000fc800078e02ff */
[----:B------:R-:W-:Y:S01]  /*21760*/  IMAD.HI.U32 R5, R3, R5, R2 ;  /* 0x0000000503057227 */ /* 0x000fe200078e0002 */
[----:B------:R-:W-:Y:S02]  /*21770*/  LOP3.LUT R2, R10, R7, RZ, 0x3c, !PT ;  /* 0x000000070a027212 */ /* 0x000fe400078e3cff */
[----:B------:R-:W-:Y:S02]  /*21780*/  IABS R3, R9 ;  /* 0x0000000900037213 */ /* 0x000fe40000000000 */
[----:B------:R-:W-:Y:S02]  /*21790*/  ISETP.GE.AND P2, PT, R2, RZ, PT ;  /* 0x000000ff0200720c */ /* 0x000fe40003f46270 */
[----:B------:R-:W-:Y:S01]  /*217a0*/  @P0 IADD3 R11, R11, 0x1, RZ ;  /* 0x000000010b0b0810 */ /* 0x000fe20007ffe0ff */
[----:B------:R-:W-:-:S10]  /*217b0*/  IMAD.MOV R3, RZ, RZ, -R3 ;  /* 0x000000ffff037224 */ /* 0x000fd400078e0a03 */
[----:B------:R-:W-:Y:S01]  /*217c0*/  @!P2 IMAD.MOV R11, RZ, RZ, -R11 ;  /* 0x000000ffff0ba224 */ /* 0x000fe200078e0a0b */
[----:B------:R-:W-:-:S04]  /*217d0*/  @!P1 LOP3.LUT R11, RZ, R7, RZ, 0x33, !PT ;  /* 0x00000007ff0b9212 */ /* 0x000fc800078e33ff */
[-C--:B------:R-:W-:Y:S01]  /*217e0*/  IABS R2, R11.reuse ;  /* 0x0000000b00027213 */ /* 0x080fe20000000000 */
[----:B------:R-:W-:-:S04]  /*217f0*/  IMAD R7, R7, R11, RZ ;  /* 0x0000000b07077224 */ /* 0x000fc800078e02ff */
[----:B------:R-:W-:-:S04]  /*21800*/  IMAD.HI.U32 R5, R5, R2, RZ ;  /* 0x0000000205057227 */ /* 0x000fc800078e00ff */
[----:B------:R-:W-:Y:S01]  /*21810*/  IMAD R3, R5, R3, R2 ;  /* 0x0000000305037224 */ /* 0x000fe200078e0202 */
[----:B------:R-:W-:-:S04]  /*21820*/  LOP3.LUT R2, R11, R9, RZ, 0x3c, !PT ;  /* 0x000000090b027212 */ /* 0x000fc800078e3cff */
[----:B------:R-:W-:Y:S02]  /*21830*/  ISETP.GT.U32.AND P1, PT, R8, R3, PT ;  /* 0x000000030800720c */ /* 0x000fe40003f24070 */
[----:B------:R-:W-:-:S11]  /*21840*/  ISETP.GE.AND P2, PT, R2, RZ, PT ;  /* 0x000000ff0200720c */ /* 0x000fd60003f46270 */
[----:B------:R-:W-:Y:S01]  /*21850*/  @!P1 IMAD.IADD R3, R3, 0x1, -R8 ;  /* 0x0000000103039824 */ /* 0x000fe200078e0a08 */
[----:B------:R-:W-:Y:S02]  /*21860*/  @!P1 IADD3 R5, R5, 0x1, RZ ;  /* 0x0000000105059810 */ /* 0x000fe40007ffe0ff */
[----:B------:R-:W-:Y:S02]  /*21870*/  ISETP.NE.AND P1, PT, R9, RZ, PT ;  /* 0x000000ff0900720c */ /* 0x000fe40003f25270 */
[----:B------:R-:W-:-:S13]  /*21880*/  ISETP.GE.U32.AND P0, PT, R3, R8, PT ;  /* 0x000000080300720c */ /* 0x000fda0003f06070 */
[----:B------:R-:W-:-:S04]  /*21890*/  @P0 VIADD R5, R5, 0x1 ;  /* 0x0000000105050836 */ /* 0x000fc80000000000 */
[----:B------:R-:W-:Y:S01]  /*218a0*/  @!P2 IMAD.MOV R5, RZ, RZ, -R5 ;  /* 0x000000ffff05a224 */ /* 0x000fe200078e0a05 */
[----:B------:R-:W-:-:S05]  /*218b0*/  @!P1 LOP3.LUT R5, RZ, R9, RZ, 0x33, !PT ;  /* 0x00000009ff059212 */ /* 0x000fca00078e33ff */
[----:B------:R-:W-:-:S04]  /*218c0*/  IMAD.MOV R2, RZ, RZ, -R5 ;  /* 0x000000ffff027224 */ /* 0x000fc800078e0a05 */
[C---:B------:R-:W-:Y:S01]  /*218d0*/  IMAD R11, R9.reuse, R2, R11 ;  /* 0x00000002090b7224 */ /* 0x040fe200078e020b */
[----:B------:R-:W-:Y:S01]  /*218e0*/  LEA R2, R9, R5, 0x18 ;  /* 0x0000000509027211 */ /* 0x000fe200078ec0ff */
[----:B------:R-:W-:-:S04]  /*218f0*/  IMAD.IADD R5, R10, 0x1, -R7 ;  /* 0x000000010a057824 */ /* 0x000fc800078e0a07 */
[----:B------:R-:W-:Y:S01]  /*21900*/  IMAD R3, R11, 0x10000, R2 ;  /* 0x000100000b037824 */ /* 0x000fe200078e0202 */
[----:B------:R1:W-:Y:S01]  /*21910*/  STL [R1+0x4], R5 ;  /* 0x0000040501007387 */ /* 0x0003e20000100800 */
[----:B------:R-:W-:-:S05]  /*21920*/  VIADD R2, R4, UR4 ;  /* 0x0000000404027c36 */ /* 0x000fca0008000000 */
[----:B------:R1:W-:Y:S04]  /*21930*/  STL [R1+0xc], R2 ;  /* 0x00000c0201007387 */ /* 0x0003e80000100800 */
[----:B------:R1:W-:Y:S01]  /*21940*/  STL [R1+0x8], R3 ;  /* 0x0000080301007387 */ /* 0x0003e20000100800 */
[----:B------:R-:W-:Y:S05]  /*21950*/  BRA `(.L_x_649) ;  /* 0x0000000000107947 */ /* 0x000fea0003800000 */
.L_x_646:
[----:B------:R-:W-:Y:S01]  /*21960*/  MOV R2, UR6 ;  /* 0x0000000600027c02 */ /* 0x000fe20008000f00 */
[----:B------:R0:W-:Y:S04]  /*21970*/  STL [R1+0x4], RZ ;  /* 0x000004ff01007387 */ /* 0x0001e80000100800 */
[----:B------:R0:W-:Y:S04]  /*21980*/  STL [R1+0x8], RZ ;  /* 0x000008ff01007387 */ /* 0x0001e80000100800 */
[----:B------:R0:W-:Y:S02]  /*21990*/  STL [R1], R2 ;  /* 0x0000000201007387 */ /* 0x0001e40000100800 */
.L_x_649:
[----:B------:R-:W2:Y:S04]  /*219a0*/  LDL R8, [R1] ;  /* 0x0000000001087983 */ /* 0x000ea80000100800 */
[----:B------:R-:W2:Y:S04]  /*219b0*/  LDL R9, [R1+0x4] ;  /* 0x0000040001097983 */ /* 0x000ea80000100800 */
[----:B------:R-:W2:Y:S04]  /*219c0*/  LDL R10, [R1+0x8] ;  /* 0x00000800010a7983 */ /* 0x000ea80000100800 */
[----:B------:R-:W2:Y:S01]  /*219d0*/  LDL R11, [R1+0xc] ;  /* 0x00000c00010b7983 */ /* 0x000ea20000100800 */
[----:B------:R-:W-:-:S13]  /*219e0*/  ISETP.NE.AND P0, PT, R0, RZ, PT ;  /* 0x000000ff0000720c */ /* 0x000fda0003f05270 */
[----:B-1----:R-:W1:Y:S01]  /*219f0*/  @!P0 S2R R3, SR_CgaCtaId ;  /* 0x0000000000038919 */ /* 0x002e620000008800 */
[----:B------:R-:W-:-:S04]  /*21a00*/  @!P0 MOV R0, 0x400 ;  /* 0x0000040000008802 */ /* 0x000fc80000000f00 */
[----:B-1----:R-:W-:-:S05]  /*21a10*/  @!P0 LEA R0, R3, R0, 0x18 ;  /* 0x0000000003008211 */ /* 0x002fca00078ec0ff */
[----:B--2---:R2:W-:Y:S01]  /*21a20*/  @!P0 STS.128 [R0+0x368d0], R8 ;  /* 0x0368d00800008388 */ /* 0x0045e20000000c00 */
[----:B------:R-:W-:Y:S06]  /*21a30*/  BAR.ARV 0x5, 0x180 ;  /* 0x0146000000007b1d */ /* 0x000fec0000002000 */
.L_x_644:
[----:B--2---:R-:W2:Y:S01]  /*21a40*/  LDL R0, [R1+0xc] ;  /* 0x00000c0001007983 */ /* 0x004ea20000100800 */
[----:B------:R-:W-:Y:S01]  /*21a50*/  ULDC UR4, c[0x0][0xc3c] ;  /* 0x00030f0000047ab9 */ /* 0x000fe20000000800 */
[----:B------:R-:W-:Y:S01]  /*21a60*/  IMAD.MOV.U32 R19, RZ, RZ, RZ ;  /* 0x000000ffff137224 */ /* 0x000fe200078e00ff */
[----:B--2---:R-:W-:Y:S01]  /*21a70*/  ISETP.GE.AND P0, PT, R0, UR4, PT ;  /* 0x0000000400007c0c */ /* 0x004fe2000bf06270 */
[----:B------:R-:W-:-:S05]  /*21a80*/  IMAD.MOV.U32 R0, RZ, RZ, 0x1 ;  /* 0x00000001ff007424 */ /* 0x000fca00078e00ff */
[----:B------:R2:W-:Y:S04]  /*21a90*/  STL [R1+0x18], R0 ;  /* 0x0000180001007387 */ /* 0x0005e80000100800 */
[----:B------:R2:W-:Y:S03]  /*21aa0*/  STL [R1+0x64], RZ ;  /* 0x000064ff01007387 */ /* 0x0005e60000100800 */
[----:B------:R-:W-:Y:S05]  /*21ab0*/  @P0 BRA `(.L_x_650) ;  /* 0x0000007400540947 */ /* 0x000fea0003800000 */
[----:B------:R-:W3:Y:S01]  /*21ac0*/  S2UR UR5, SR_CgaCtaId ;  /* 0x00000000000579c3 */ /* 0x000ee20000008800 */
[C---:B--2---:R-:W-:Y:S01]  /*21ad0*/  IMAD.SHL.U32 R0, R6.reuse, 0x8, RZ ;  /* 0x0000000806007824 */ /* 0x044fe200078e00ff */
[----:B------:R-:W-:Y:S01]  /*21ae0*/  LOP3.LUT R4, R6, 0x7f, RZ, 0xc0, !PT ;  /* 0x0000007f06047812 */ /* 0x000fe200078ec0ff */
[----:B------:R-:W-:Y:S01]  /*21af0*/  UMOV UR4, 0x400 ;  /* 0x0000040000047882 */ /* 0x000fe20000000000 */
[----:B------:R-:W-:Y:S01]  /*21b00*/  BSSY B8, `(.L_x_650) ;  /* 0x0000750000087945 */ /* 0x000fe20003800000 */
[----:B------:R-:W-:Y:S01]  /*21b10*/  IMAD.MOV.U32 R19, RZ, RZ, RZ ;  /* 0x000000ffff137224 */ /* 0x000fe200078e00ff */
[----:B------:R-:W-:Y:S01]  /*21b20*/  LOP3.LUT R3, R0, 0x1f8, RZ, 0xc0, !PT ;  /* 0x000001f800037812 */ /* 0x000fe200078ec0ff */
[----:B------:R-:W-:Y:S01]  /*21b30*/  ULDC.64 UR36, c[0x0][0x198] ;  /* 0x0000660000247ab9 */ /* 0x000fe20000000a00 */
[----:B0-----:R-:W-:Y:S01]  /*21b40*/  SHF.L.U32 R2, R4, 0x3, RZ ;  /* 0x0000000304027819 */ /* 0x001fe200000006ff */
[----:B------:R-:W-:Y:S01]  /*21b50*/  ULDC UR38, c[0x0][0xc] ;  /* 0x0000030000267ab9 */ /* 0x000fe20000000800 */
[----:B------:R-:W-:Y:S01]  /*21b60*/  LOP3.LUT R3, R3, 0x38, R6, 0x78, !PT ;  /* 0x0000003803037812 */ /* 0x000fe200078e7806 */
[----:B------:R-:W-:Y:S01]  /*21b70*/  IMAD.SHL.U32 R6, R6, 0x10, RZ ;  /* 0x0000001006067824 */ /* 0x000fe200078e00ff */
[----:B------:R-:W-:-:S02]  /*21b80*/  LOP3.LUT R0, R0, 0x38, RZ, 0xc0, !PT ;  /* 0x0000003800007812 */ /* 0x000fc400078ec0ff */
[----:B------:R-:W-:Y:S02]  /*21b90*/  LOP3.LUT R3, R3, 0x200, R2, 0xf8, !PT ;  /* 0x0000020003037812 */ /* 0x000fe400078ef802 */
[----:B------:R-:W-:-:S04]  /*21ba0*/  SHF.R.U32.HI R2, RZ, 0x3, R4 ;  /* 0x00000003ff027819 */ /* 0x000fc80000011604 */
[----:B------:R-:W-:Y:S02]  /*21bb0*/  LOP3.LUT R4, R2, 0x70, R6, 0xf8, !PT ;  /* 0x0000007002047812 */ /* 0x000fe400078ef806 */
[----:B------:R-:W-:Y:S01]  /*21bc0*/  MOV R2, 0x1 ;  /* 0x0000000100027802 */ /* 0x000fe20000000f00 */
[----:B---3--:R-:W-:-:S06]  /*21bd0*/  ULEA UR4, UR5, UR4, 0x18 ;  /* 0x0000000405047291 */ /* 0x008fcc000f8ec03f */
[----:B------:R-:W-:-:S04]  /*21be0*/  IMAD.U32 R18, RZ, RZ, UR4 ;  /* 0x00000004ff127e24 */ /* 0x000fc8000f8e00ff */
[----:B------:R-:W-:-:S05]  /*21bf0*/  IMAD R3, R3, 0x2, R18 ;  /* 0x0000000203037824 */ /* 0x000fca00078e0212 */
[----:B------:R0:W-:Y:S04]  /*21c00*/  STL [R1+0x2c], R3 ;  /* 0x00002c0301007387 */ /* 0x0001e80000100800 */
[----:B------:R-:W-:Y:S04]  /*21c10*/  STL [R1+0x64], RZ ;  /* 0x000064ff01007387 */ /* 0x000fe80000100800 */
[----:B------:R2:W-:Y:S01]  /*21c20*/  STL [R1+0x24], R2 ;  /* 0x0000240201007387 */ /* 0x0005e20000100800 */
[----:B0-----:R-:W-:-:S03]  /*21c30*/  IMAD.MOV.U32 R3, RZ, RZ, 0x1 ;  /* 0x00000001ff037424 */ /* 0x001fc600078e00ff */
[----:B------:R0:W-:Y:S04]  /*21c40*/  STL [R1+0x20], RZ ;  /* 0x000020ff01007387 */ /* 0x0001e80000100800 */
[----:B------:R0:W-:Y:S01]  /*21c50*/  STL [R1+0x18], R3 ;  /* 0x0000180301007387 */ /* 0x0001e20000100800 */
[C---:B--2---:R-:W-:Y:S02]  /*21c60*/  LOP3.LUT R2, R0.reuse, 0x40, RZ, 0xfc, !PT ;  /* 0x0000004000027812 */ /* 0x044fe400078efcff */
[----:B------:R-:W-:-:S07]  /*21c70*/  LOP3.LUT R0, R0, 0x80, RZ, 0xfc, !PT ;  /* 0x0000008000007812 */ /* 0x000fce00078efcff */
.L_x_798:
[----:B------:R-:W2:Y:S01]  /*21c80*/  LDL R0, [R1+0xc] ;  /* 0x00000c0001007983 */ /* 0x000ea20000100800 */
[----:B0-----:R-:W2:Y:S01]  /*21c90*/  LDC.64 R2, c[0x0][0xc88] ;  /* 0x00032200ff027b82 */ /* 0x001ea20000000a00 */
[----:B------:R-:W-:Y:S05]  /*21ca0*/  YIELD ;  /* 0x0000000000007946 */ /* 0x000fea0003800000 */
[----:B------:R-:W-:Y:S01]  /*21cb0*/  ULDC.64 UR4, c[0x0][0xa28] ;  /* 0x00028a0000047ab9 */ /* 0x000fe20000000a00 */
[----:B-1----:R-:W-:Y:S01]  /*21cc0*/  IMAD.MOV.U32 R8, RZ, RZ, RZ ;  /* 0x000000ffff087224 */ /* 0x002fe200078e00ff */
[----:B------:R-:W-:Y:S01]  /*21cd0*/  ISETP.NE.U32.AND P0, PT, RZ, UR4, PT ;  /* 0x00000004ff007c0c */ /* 0x000fe2000bf05070 */
[----:B------:R-:W-:Y:S01]  /*21ce0*/  ULDC.64 UR10, c[0x0][0xa18] ;  /* 0x00028600000a7ab9 */ /* 0x000fe20000000a00 */
[----:B------:R-:W-:Y:S01]  /*21cf0*/  ULDC.64 UR8, c[0x0][0xa10] ;  /* 0x0002840000087ab9 */ /* 0x000fe20000000a00 */
[----:B------:R-:W-:Y:S01]  /*21d00*/  ULDC.64 UR6, c[0x0][0xa08] ;  /* 0x0002820000067ab9 */ /* 0x000fe20000000a00 */
[----:B--2---:R-:W-:-:S05]  /*21d10*/  IMAD.WIDE R2, R0, 0x4, R2 ;  /* 0x0000000400027825 */ /* 0x004fca00078e0202 */
[----:B------:R-:W2:Y:S01]  /*21d20*/  LDG.E R15, desc[UR60][R2.64] ;  /* 0x0000003c020f7981 */ /* 0x000ea2000c1e1900 */
[----:B------:R-:W-:Y:S01]  /*21d30*/  ISETP.NE.AND.EX P0, PT, RZ, UR5, PT, P0 ;  /* 0x00000005ff007c0c */ /* 0x000fe2000bf05300 */
[----:B------:R-:W-:Y:S01]  /*21d40*/  IMAD.MOV.U32 R0, RZ, RZ, RZ ;  /* 0x000000ffff007224 */ /* 0x000fe200078e00ff */
[----:B--2---:R-:W-:Y:S01]  /*21d50*/  SHF.R.S32.HI R4, RZ, 0x1f, R15 ;  /* 0x0000001fff047819 */ /* 0x004fe2000001140f */
[----:B------:R-:W-:Y:S10]  /*21d60*/  STL [R1+0x34], R15 ;  /* 0x0000340f01007387 */ /* 0x000ff40000100800 */
[----:B------:R-:W-:-:S02]  /*21d70*/  @P0 LEA R2, P1, R15, UR4, 0x2 ;  /* 0x000000040f020c11 */ /* 0x000fc4000f8210ff */
[C---:B------:R-:W-:Y:S01]  /*21d80*/  SHF.L.U32 R14, R15.reuse, 0x2, RZ ;  /* 0x000000020f0e7819 */ /* 0x040fe200000006ff */
[----:B------:R0:W-:Y:S01]  /*21d90*/  STL [R1+0x58], R4 ;  /* 0x0000580401007387 */ /* 0x0001e20000100800 */
[C-C-:B------:R-:W-:Y:S01]  /*21da0*/  @P0 LEA.HI.X R3, R15.reuse, UR5, R4.reuse, 0x2, P1 ;  /* 0x000000050f030c11 */ /* 0x140fe200088f1404 */
[----:B------:R-:W-:Y:S02]  /*21db0*/  ULDC.64 UR4, c[0x0][0xa00] ;  /* 0x0002800000047ab9 */ /* 0x000fe40000000a00 */
[----:B------:R-:W-:Y:S02]  /*21dc0*/  ISETP.NE.U32.AND P1, PT, RZ, UR4, PT ;  /* 0x00000004ff007c0c */ /* 0x000fe4000bf25070 */
[----:B------:R1:W5:Y:S01]  /*21dd0*/  @P0 LDG.E R0, desc[UR60][R2.64] ;  /* 0x0000003c02000981 */ /* 0x000362000c1e1900 */
[----:B------:R-:W-:Y:S02]  /*21de0*/  SHF.L.U64.HI R13, R15, 0x2, R4 ;  /* 0x000000020f0d7819 */ /* 0x000fe40000010204 */
[----:B------:R-:W-:-:S02]  /*21df0*/  CS2R R10, SRZ ;  /* 0x00000000000a7805 */ /* 0x000fc4000001ff00 */
[----:B------:R-:W-:Y:S01]  /*21e00*/  ISETP.NE.AND.EX P1, PT, RZ, UR5, PT, P1 ;  /* 0x00000005ff007c0c */ /* 0x000fe2000bf25310 */
[----:B------:R-:W-:Y:S01]  /*21e10*/  STL [R1+0x28], R14 ;  /* 0x0000280e01007387 */ /* 0x000fe20000100800 */
[----:B------:R-:W-:Y:S02]  /*21e20*/  ISETP.NE.U32.AND P3, PT, RZ, UR10, PT ;  /* 0x0000000aff007c0c */ /* 0x000fe4000bf65070 */
[----:B------:R-:W-:Y:S01]  /*21e30*/  ISETP.NE.U32.AND P0, PT, RZ, UR6, PT ;  /* 0x00000006ff007c0c */ /* 0x000fe2000bf05070 */
[----:B------:R-:W-:Y:S01]  /*21e40*/  STL [R1+0x38], R13 ;  /* 0x0000380d01007387 */ /* 0x000fe20000100800 */
[----:B------:R-:W-:Y:S02]  /*21e50*/  ISETP.NE.U32.AND P2, PT, RZ, UR8, PT ;  /* 0x00000008ff007c0c */ /* 0x000fe4000bf45070 */
[----:B-1----:R-:W-:Y:S02]  /*21e60*/  IADD3 R2, P4, R14, UR4, RZ ;  /* 0x000000040e027c10 */ /* 0x002fe4000ff9e0ff */
[----:B------:R-:W-:-:S02]  /*21e70*/  ISETP.NE.AND.EX P3, PT, RZ, UR11, PT, P3 ;  /* 0x0000000bff007c0c */ /* 0x000fc4000bf65330 */
[C---:B------:R-:W-:Y:S02]  /*21e80*/  IADD3.X R3, R13.reuse, UR5, RZ, P4, !PT ;  /* 0x000000050d037c10 */ /* 0x040fe4000a7fe4ff */
[C---:B0-----:R-:W-:Y:S02]  /*21e90*/  IADD3 R4, P4, R14.reuse, UR8, RZ ;  /* 0x000000080e047c10 */ /* 0x041fe4000ff9e0ff */
[----:B------:R-:W-:Y:S01]  /*21ea0*/  ISETP.NE.AND.EX P0, PT, RZ, UR7, PT, P0 ;  /* 0x00000007ff007c0c */ /* 0x000fe2000bf05300 */
[----:B------:R-:W2:Y:S01]  /*21eb0*/  @P1 LDG.E R8, desc[UR60][R2.64] ;  /* 0x0000003c02081981 */ /* 0x000ea2000c1e1900 */
[----:B------:R-:W-:Y:S01]  /*21ec0*/  IADD3.X R5, R13, UR9, RZ, P4, !PT ;  /* 0x000000090d057c10 */ /* 0x000fe2000a7fe4ff */
[----:B------:R-:W-:Y:S01]  /*21ed0*/  ULDC UR4, c[0x0][0x288] ;  /* 0x0000a20000047ab9 */ /* 0x000fe20000000800 */
[----:B------:R-:W-:Y:S01]  /*21ee0*/  ISETP.NE.AND.EX P2, PT, RZ, UR9, PT, P2 ;  /* 0x00000009ff007c0c */ /* 0x000fe2000bf45320 */
[----:B------:R-:W-:Y:S01]  /*21ef0*/  IMAD.U32 R12, RZ, RZ, UR4 ;  /* 0x00000004ff0c7e24 */ /* 0x000fe2000f8e00ff */
[----:B------:R-:W-:Y:S01]  /*21f00*/  IADD3 R6, P5, R14, UR6, RZ ;  /* 0x000000060e067c10 */ /* 0x000fe2000ffbe0ff */
[----:B------:R-:W-:-:S03]  /*21f10*/  ULDC.64 UR4, c[0x0][0x418] ;  /* 0x0001060000047ab9 */ /* 0x000fc60000000a00 */
[----:B------:R-:W-:-:S05]  /*21f20*/  IADD3.X R7, R13, UR7, RZ, P5, !PT ;  /* 0x000000070d077c10 */ /* 0x000fca000affe4ff */
[----:B------:R-:W5:Y:S04]  /*21f30*/  @P0 LDG.E R11, desc[UR60][R6.64] ;  /* 0x0000003c060b0981 */ /* 0x000f68000c1e1900 */
        /* <DEDUP_REMOVED lines=10> */
[----:B------:R-:W-:-:S03]  /*21fe0*/  UIMAD UR4, UR4, UR5, URZ ;  /* 0x00000005040472a4 */ /* 0x000fc6000f8e023f */
[----:B------:R-:W-:Y:S02]  /*21ff0*/  ULDC UR5, c[0x0][0x348] ;  /* 0x0000d20000057ab9 */ /* 0x000fe40000000800 */
[----:B0-----:R-:W-:Y:S01]  /*22000*/  IMAD.U32 R9, RZ, RZ, UR5 ;  /* 0x00000005ff097e24 */ /* 0x001fe2000f8e00ff */
[----:B------:R-:W-:Y:S01]  /*22010*/  MOV R8, UR4 ;  /* 0x0000000400087c02 */ /* 0x000fe20008000f00 */
[----:B--2---:R0:W-:Y:S01]  /*22020*/  STL [R1+0x5c], R12 ;  /* 0x00005c0c01007387 */ /* 0x0041e20000100800 */
[----:B------:R-:W-:Y:S05]  /*22030*/  @P3 BRA `(.L_x_651) ;  /* 0x0000000000143947 */ /* 0x000fea0003800000 */
[----:B------:R-:W-:Y:S05]  /*22040*/  @!P1 BRA `(.L_x_651) ;  /* 0x0000000000109947 */ /* 0x000fea0003800000 */
[----:B0-----:R-:W2:Y:S04]  /*22050*/  LDG.E R12, desc[UR60][R2.64] ;  /* 0x0000003c020c7981 */ /* 0x001ea8000c1e1900 */
[----:B------:R-:W2:Y:S02]  /*22060*/  LDG.E R2, desc[UR60][R2.64+0x4] ;  /* 0x0000043c02027981 */ /* 0x000ea4000c1e1900 */
[----:B--2---:R-:W-:-:S05]  /*22070*/  IMAD.IADD R2, R2, 0x1, -R12 ;  /* 0x0000000102027824 */ /* 0x004fca00078e0a0c */
[----:B------:R1:W-:Y:S02]  /*22080*/  STL [R1+0x5c], R2 ;  /* 0x00005c0201007387 */ /* 0x0003e40000100800 */
.L_x_651:
[----:B------:R-:W2:Y:S01]  /*22090*/  LDL.LU R3, [R1+0x8] ;  /* 0x0000080001037983 */ /* 0x000ea20000300800 */
[----:B0-----:R-:W-:Y:S01]  /*220a0*/  IMAD.MOV.U32 R12, RZ, RZ, R15 ;  /* 0x000000ffff0c7224 */ /* 0x001fe200078e000f */
[----:B------:R-:W-:Y:S02]  /*220b0*/  ULDC.64 UR4, c[0x0][0xa20] ;  /* 0x0002880000047ab9 */ /* 0x000fe40000000a00 */
[----:B------:R-:W-:Y:S02]  /*220c0*/  ISETP.NE.U32.AND P1, PT, RZ, UR4, PT ;  /* 0x00000004ff007c0c */ /* 0x000fe4000bf25070 */
[----:B------:R0:W-:Y:S02]  /*220d0*/  STL [R1+0x14], R12 ;  /* 0x0000140c01007387 */ /* 0x0001e40000100800 */
[----:B------:R-:W-:Y:S02]  /*220e0*/  ISETP.NE.AND.EX P1, PT, RZ, UR5, PT, P1 ;  /* 0x00000005ff007c0c */ /* 0x000fe4000bf25310 */
[----:B--2---:R-:W-:-:S02]  /*220f0*/  LOP3.LUT R17, R3, 0xff000000, RZ, 0xc0, !PT ;  /* 0xff00000003117812 */ /* 0x004fc400078ec0ff */
[C---:B-1----:R-:W-:Y:S02]  /*22100*/  LOP3.LUT R2, R3.reuse, 0xff0000, RZ, 0xc0, !PT ;  /* 0x00ff000003027812 */ /* 0x042fe400078ec0ff */
[----:B------:R-:W-:Y:S02]  /*22110*/  SHF.R.U32.HI R17, RZ, 0x8, R17 ;  /* 0x00000008ff117819 */ /* 0x000fe40000011611 */
[----:B------:R-:W-:Y:S02]  /*22120*/  LOP3.LUT R16, R3, 0xffff, RZ, 0xc0, !PT ;  /* 0x0000ffff03107812 */ /* 0x000fe400078ec0ff */
[----:B------:R-:W-:Y:S01]  /*22130*/  LEA.HI R17, R2, R17, RZ, 0x10 ;  /* 0x0000001102117211 */ /* 0x000fe200078f80ff */
[----:B-----5:R-:W-:-:S05]  /*22140*/  IMAD.IADD R2, R11, 0x1, R0 ;  /* 0x000000010b027824 */ /* 0x020fca00078e0200 */
[----:B------:R0:W-:Y:S01]  /*22150*/  STL [R1+0x1c], R2 ;  /* 0x00001c0201007387 */ /* 0x0001e20000100800 */
[----:B------:R-:W-:Y:S05]  /*22160*/  @!P1 BRA `(.L_x_652) ;  /* 0x0000000000109947 */ /* 0x000fea0003800000 */
[----:B0-----:R-:W-:-:S04]  /*22170*/  IADD3 R2, P0, R14, UR4, RZ ;  /* 0x000000040e027c10 */ /* 0x001fc8000ff1e0ff */
[----:B------:R-:W-:-:S05]  /*22180*/  IADD3.X R3, R13, UR5, RZ, P0, !PT ;  /* 0x000000050d037c10 */ /* 0x000fca00087fe4ff */
[----:B------:R0:W5:Y:S01]  /*22190*/  LDG.E R8, desc[UR60][R2.64] ;  /* 0x0000003c02087981 */ /* 0x000162000c1e1900 */
[----:B------:R-:W-:Y:S05]  /*221a0*/  BRA `(.L_x_653) ;  /* 0x0000000000107947 */ /* 0x000fea0003800000 */
.L_x_652:
[----:B------:R-:W-:Y:S05]  /*221b0*/  @!P0 BRA `(.L_x_653) ;  /* 0x00000000000c8947 */ /* 0x000fea0003800000 */
[----:B------:R-:W2:Y:S04]  /*221c0*/  LDG.E R8, desc[UR60][R6.64] ;  /* 0x0000003c06087981 */ /* 0x000ea8000c1e1900 */
[----:B------:R-:W2:Y:S02]  /*221d0*/  LDG.E R6, desc[UR60][R6.64+0x4] ;  /* 0x0000043c06067981 */ /* 0x000ea4000c1e1900 */
[----:B--2---:R-:W-:-:S07]  /*221e0*/  IADD3 R8, -R8, R6, RZ ;  /* 0x0000000608087210 */ /* 0x004fce0007ffe1ff */
.L_x_653:
[----:B-----5:R-:W-:Y:S02]  /*221f0*/  IMAD.IADD R6, R8, 0x1, -R0 ;  /* 0x0000000108067824 */ /* 0x020fe400078e0a00 */
[----:B------:R-:W2:Y:S04]  /*22200*/  @P2 LDG.E R0, desc[UR60][R4.64] ;  /* 0x0000003c04002981 */ /* 0x000ea8000c1e1900 */
[----:B------:R-:W2:Y:S01]  /*22210*/  @P2 LDG.E R4, desc[UR60][R4.64+0x4] ;  /* 0x0000043c04042981 */ /* 0x000ea2000c1e1900 */
[----:B0-----:R-:W-:Y:S01]  /*22220*/  IMAD.MOV.U32 R2, RZ, RZ, RZ ;  /* 0x000000ffff027224 */ /* 0x001fe200078e00ff */
[----:B------:R-:W-:Y:S01]  /*22230*/  LOP3.LUT R13, R17, 0xff, RZ, 0xc0, !PT ;  /* 0x000000ff110d7812 */ /* 0x000fe200078ec0ff */
[----:B------:R-:W-:Y:S01]  /*22240*/  BSSY B0, `(.L_x_654) ;  /* 0x000002a000007945 */ /* 0x000fe20003800000 */
[----:B------:R-:W-:Y:S01]  /*22250*/  SHF.R.U32.HI R17, RZ, 0x10, R17 ;  /* 0x00000010ff117819 */ /* 0x000fe20000011611 */
[----:B--2---:R-:W-:-:S04]  /*22260*/  @P2 IMAD.IADD R9, R4, 0x1, -R0 ;  /* 0x0000000104092824 */ /* 0x004fc800078e0a00 */
[----:B------:R-:W-:-:S05]  /*22270*/  IMAD.IADD R0, R6, 0x1, R9 ;  /* 0x0000000106007824 */ /* 0x000fca00078e0209 */
[C---:B------:R-:W-:Y:S02]  /*22280*/  IADD3 R3, R0.reuse, 0x6f, RZ ;  /* 0x0000006f00037810 */ /* 0x040fe40007ffe0ff */
[----:B------:R-:W-:-:S03]  /*22290*/  ISETP.GE.AND P1, PT, R0, 0x1, PT ;  /* 0x000000010000780c */ /* 0x000fc60003f26270 */
[----:B------:R-:W-:-:S04]  /*222a0*/  IMAD.HI R2, R3, -0x6db6db6d, R2 ;  /* 0x9249249303027827 */ /* 0x000fc800078e0202 */
[----:B------:R-:W-:Y:S01]  /*222b0*/  IMAD.MOV.U32 R3, RZ, RZ, RZ ;  /* 0x000000ffff037224 */ /* 0x000fe200078e00ff */
[----:B------:R-:W-:-:S04]  /*222c0*/  SHF.R.U32.HI R0, RZ, 0x1f, R2 ;  /* 0x0000001fff007819 */ /* 0x000fc80000011602 */
[----:B------:R-:W-:-:S05]  /*222d0*/  LEA.HI.SX32 R11, R2, R0, 0x1a ;  /* 0x00000000020b7211 */ /* 0x000fca00078fd2ff */
[----:B------:R0:W-:Y:S04]  /*222e0*/  STL [R1+0x40], R11 ;  /* 0x0000400b01007387 */ /* 0x0001e80000100800 */
[----:B------:R0:W-:Y:S01]  /*222f0*/  STL [R1+0x60], R13 ;  /* 0x0000600d01007387 */ /* 0x0001e20000100800 */
[----:B------:R-:W-:Y:S05]  /*22300*/  @!P1 BRA `(.L_x_655) ;  /* 0x0000000000749947 */ /* 0x000fea0003800000 */
[----:B------:R-:W-:Y:S01]  /*22310*/  ISETP.NE.AND P0, PT, R17, RZ, PT ;  /* 0x000000ff1100720c */ /* 0x000fe20003f05270 */
[----:B------:R-:W-:-:S03]  /*22320*/  ULDC UR4, c[0x0][0x9f0] ;  /* 0x00027c0000047ab9 */ /* 0x000fc60000000800 */
[----:B------:R-:W-:-:S04]  /*22330*/  SEL R0, R17, UR4, P0 ;  /* 0x0000000411007c07 */ /* 0x000fc80008000000 */
[----:B------:R-:W-:Y:S02]  /*22340*/  IABS R2, R0 ;  /* 0x0000000000027213 */ /* 0x000fe40000000000 */
[----:B------:R-:W-:Y:S02]  /*22350*/  IADD3 R3, R0, -0x1, R11 ;  /* 0xffffffff00037810 */ /* 0x000fe40007ffe00b */
[----:B------:R-:W1:Y:S08]  /*22360*/  I2F.RP R4, R2 ;  /* 0x0000000200047306 */ /* 0x000e700000209400 */
[----:B-1----:R-:W1:Y:S02]  /*22370*/  MUFU.RCP R4, R4 ;  /* 0x0000000400047308 */ /* 0x002e640000001000 */
[----:B-1----:R-:W-:-:S06]  /*22380*/  VIADD R4, R4, 0xffffffe ;  /* 0x0ffffffe04047836 */ /* 0x002fcc0000000000 */
[----:B------:R1:W2:Y:S02]  /*22390*/  F2I.FTZ.U32.TRUNC.NTZ R5, R4 ;  /* 0x0000000400057305 */ /* 0x0002a4000021f000 */
[----:B-1----:R-:W-:-:S04]  /*223a0*/  LOP3.LUT R4, R3, R0, RZ, 0x3c, !PT ;  /* 0x0000000003047212 */ /* 0x002fc800078e3cff */
[----:B------:R-:W-:Y:S02]  /*223b0*/  ISETP.GE.AND P4, PT, R4, RZ, PT ;  /* 0x000000ff0400720c */ /* 0x000fe40003f86270 */
[----:B--2---:R-:W-:-:S05]  /*223c0*/  IADD3 R4, RZ, -R5, RZ ;  /* 0x80000005ff047210 */ /* 0x004fca0007ffe0ff */
[----:B------:R-:W-:Y:S02]  /*223d0*/  IMAD R7, R4, R2, RZ ;  /* 0x0000000204077224 */ /* 0x000fe400078e02ff */
[----:B------:R-:W-:-:S04]  /*223e0*/  IMAD.MOV.U32 R4, RZ, RZ, RZ ;  /* 0x000000ffff047224 */ /* 0x000fc800078e00ff */
[----:B------:R-:W-:Y:S01]  /*223f0*/  IMAD.HI.U32 R7, R5, R7, R4 ;  /* 0x0000000705077227 */ /* 0x000fe200078e0004 */
[----:B------:R-:W-:Y:S02]  /*22400*/  IABS R4, R3 ;  /* 0x0000000300047213 */ /* 0x000fe40000000000 */
[----:B------:R-:W-:-:S05]  /*22410*/  IABS R3, R0 ;  /* 0x0000000000037213 */ /* 0x000fca0000000000 */
[----:B------:R-:W-:-:S04]  /*22420*/  IMAD.MOV R3, RZ, RZ, -R3 ;  /* 0x000000ffff037224 */ /* 0x000fc800078e0a03 */
[----:B------:R-:W-:Y:S02]  /*22430*/  IMAD.MOV.U32 R5, RZ, RZ, R3 ;  /* 0x000000ffff057224 */ /* 0x000fe400078e0003 */
        /* <DEDUP_REMOVED lines=8> */
[----:B------:R-:W-:Y:S01]  /*224c0*/  @!P4 IMAD.MOV R3, RZ, RZ, -R3 ;  /* 0x000000ffff03c224 */ /* 0x000fe200078e0a03 */
[----:B------:R-:W-:-:S07]  /*224d0*/  @!P3 LOP3.LUT R3, RZ, R0, RZ, 0x33, !PT ;  /* 0x00000000ff03b212 */ /* 0x000fce00078e33ff */
.L_x_655:
[----:B------:R-:W-:Y:S05]  /*224e0*/  BSYNC B0 ;  /* 0x0000000000007941 */ /* 0x000fea0003800000 */
.L_x_654:
[-C--:B------:R-:W-:Y:S01]  /*224f0*/  IMAD R0, R13, R3.reuse, RZ ;  /* 0x000000030d007224 */ /* 0x080fe200078e02ff */
[----:B------:R-:W-:Y:S04]  /*22500*/  BSSY B0, `(.L_x_656) ;  /* 0x0000161000007945 */ /* 0x000fe80003800000 */
        /* <DEDUP_REMOVED lines=14> */
[----:B------:R-:W-:Y:S02]  /*225f0*/  @P0 LEA.HI.SX32 R8, R4, R0, 0x1a ;  /* 0x0000000004080211 */ /* 0x000fe400078fd2ff */
[----:B------:R-:W-:Y:S02]  /*22600*/  PLOP3.LUT P0, PT, PT, PT, PT, 0x80, 0x0 ;  /* 0x000000000000781c */ /* 0x000fe40003f0f070 */
[----:B------:R-:W-:-:S13]  /*22610*/  ISETP.GT.AND P3, PT, R8, R2, PT ;  /* 0x000000020800720c */ /* 0x000fda0003f64270 */
[----:B------:R-:W-:Y:S05]  /*22620*/  @!P3 BRA `(.L_x_657) ;  /* 0x000000140038b947 */ /* 0x000fea0003800000 */
[----:B------:R-:W-:Y:S01]  /*22630*/  UMOV UR4, 0xffffffff ;  /* 0xffffffff00047882 */ /* 0x000fe20000000000 */
[----:B------:R-:W-:Y:S02]  /*22640*/  SEL R0, R12, RZ, !P2 ;  /* 0x000000ff0c007207 */ /* 0x000fe40005000000 */
[----:B------:R-:W-:Y:S05]  /*22650*/  BRA.DIV UR4, `(.L_x_658) ;  /* 0x00000076040c7947 */ /* 0x000fea000b800000 */
[----:B------:R-:W1:Y:S02]  /*22660*/  S2R R3, SR_TID.X ;  /* 0x0000000000037919 */ /* 0x000e640000002100 */
[----:B-1----:R-:W-:-:S04]  /*22670*/  SHF.R.U32.HI R3, RZ, 0x5, R3 ;  /* 0x00000005ff037819 */ /* 0x002fc80000011603 */
[----:B------:R-:W-:-:S05]  /*22680*/  LOP3.LUT R3, R3, 0x3, RZ, 0xc0, !PT ;  /* 0x0000000303037812 */ /* 0x000fca00078ec0ff */
[----:B------:R1:W2:Y:S02]  /*22690*/  SHFL.IDX PT, R14, R3, RZ, 0x1f ;  /* 0x00001fff030e7589 */ /* 0x0002a400000e0000 */
.L_x_829:
[----:B--2---:R-:W-:Y:S02]  /*226a0*/  ISETP.NE.AND P0, PT, R14, RZ, PT ;  /* 0x000000ff0e00720c */ /* 0x004fe40003f05270 */
[----:B------:R-:W-:-:S11]  /*226b0*/  PLOP3.LUT P6, PT, PT, PT, PT, 0x8, 0x0 ;  /* 0x000000000000781c */ /* 0x000fd60003fce170 */
[----:B------:R-:W-:Y:S05]  /*226c0*/  @P0 BRA `(.L_x_659) ;  /* 0x00000000000c0947 */ /* 0x000fea0003800000 */
[----:B------:R-:W-:-:S03]  /*226d0*/  UMOV UR4, 0xffffffff ;  /* 0xffffffff00047882 */ /* 0x000fc60000000000 */
[----:B------:R-:W-:Y:S05]  /*226e0*/  BRA.DIV UR4, `(.L_x_660) ;  /* 0x00000076041c7947 */ /* 0x000fea000b800000 */
[----:B------:R-:W-:-:S13]  /*226f0*/  ELECT P6, URZ, PT ;  /* 0x00000000003f782f */ /* 0x000fda00038c0000 */
.L_x_659:
[----:B-1----:R-:W2:Y:S01]  /*22700*/  LDL R3, [R1+0x64] ;  /* 0x0000640001037983 */ /* 0x002ea20000100800 */
[----:B------:R-:W-:Y:S01]  /*22710*/  BSSY B1, `(.L_x_661) ;  /* 0x0000008000017945 */ /* 0x000fe20003800000 */
[----:B--2---:R-:W-:-:S04]  /*22720*/  IADD3 R3, R3, 0x1, RZ ;  /* 0x0000000103037810 */ /* 0x004fc80007ffe0ff */
[----:B------:R-:W-:-:S04]  /*22730*/  LEA.HI R4, R3, R3, RZ, 0x1 ;  /* 0x0000000303047211 */ /* 0x000fc800078f08ff */
[----:B------:R-:W-:-:S05]  /*22740*/  LOP3.LUT R4, R4, 0xfffffffe, RZ, 0xc0, !PT ;  /* 0xfffffffe04047812 */ /* 0x000fca00078ec0ff */
[----:B------:R-:W-:-:S05]  /*22750*/  IMAD.IADD R3, R3, 0x1, -R4 ;  /* 0x0000000103037824 */ /* 0x000fca00078e0a04 */
[----:B------:R-:W-:-:S04]  /*22760*/  SHF.L.U32 R3, R3, 0x1f, RZ ;  /* 0x0000001f03037819 */ /* 0x000fc800000006ff */
[----:B------:R-:W1:Y:S02]  /*22770*/  SYNCS.PHASECHK.TRANS64.TRYWAIT P0, [R18+URZ+0x36820], R3 ;  /* 0x03682003120075a7 */ /* 0x000e64000800017f */
[----:B-1----:R-:W-:Y:S05]  /*22780*/  @!P0 BRA `(.L_x_662) ;  /* 0x0000007400148947 */ /* 0x002fea0003800000 */
.L_x_832:
[----:B------:R-:W-:Y:S05]  /*22790*/  BSYNC B1 ;  /* 0x0000000000017941 */ /* 0x000fea0003800000 */
.L_x_661:
[----:B------:R-:W-:Y:S04]  /*227a0*/  BSSY B1, `(.L_x_663) ;  /* 0x000008e000017945 */ /* 0x000fe80003800000 */
[----:B------:R-:W-:Y:S05]  /*227b0*/  @!P6 BRA `(.L_x_664) ;  /* 0x000000080030e947 */ /* 0x000fea0003800000 */
[----:B------:R-:W2:Y:S04]  /*227c0*/  LDL R5, [R1+0x20] ;  /* 0x0000200001057983 */ /* 0x000ea80000100800 */
[----:B------:R-:W3:Y:S01]  /*227d0*/  LDL R6, [R1+0x24] ;  /* 0x0000240001067983 */ /* 0x000ee20000100800 */
[----:B------:R-:W-:Y:S01]  /*227e0*/  BSSY B2, `(.L_x_665) ;  /* 0x0000008000027945 */ /* 0x000fe20003800000 */
[----:B------:R-:W4:Y:S02]  /*227f0*/  S2R R4, SR_TID.X ;  /* 0x0000000000047919 */ /* 0x000f240000002100 */
[----:B----4-:R-:W-:-:S04]  /*22800*/  LOP3.LUT R4, R4, 0x7f, RZ, 0xc0, !PT ;  /* 0x0000007f04047812 */ /* 0x010fc800078ec0ff */
[----:B------:R-:W-:Y:S01]  /*22810*/  ISETP.NE.AND P2, PT, R4, RZ, PT ;  /* 0x000000ff0400720c */ /* 0x000fe20003f45270 */
[----:B--2---:R-:W-:Y:S01]  /*22820*/  IMAD R5, R5, 0x8, R18 ;  /* 0x0000000805057824 */ /* 0x004fe200078e0212 */
[----:B---3--:R-:W-:-:S04]  /*22830*/  SHF.L.U32 R9, R6, 0x1f, RZ ;  /* 0x0000001f06097819 */ /* 0x008fc800000006ff */
[----:B------:R-:W2:Y:S02]  /*22840*/  SYNCS.PHASECHK.TRANS64.TRYWAIT P0, [R5+URZ+0x368a0], R9 ;  /* 0x0368a009050075a7 */ /* 0x000ea4000800017f */
[----:B--2---:R-:W-:Y:S05]  /*22850*/  @!P0 BRA `(.L_x_666) ;  /* 0x0000007000f48947 */ /* 0x004fea0003800000 */
.L_x_833:
[----:B------:R-:W-:Y:S05]  /*22860*/  BSYNC B2 ;  /* 0x0000000000027941 */ /* 0x000fea0003800000 */
.L_x_665:
[----:B------:R-:W-:Y:S04]  /*22870*/  BSSY B2, `(.L_x_667) ;  /* 0x0000009000027945 */ /* 0x000fe80003800000 */
[----:B------:R-:W-:Y:S05]  /*22880*/  @P2 BRA `(.L_x_668) ;  /* 0x00000000001c2947 */ /* 0x000fea0003800000 */
[----:B------:R-:W3:Y:S01]  /*22890*/  S2R R4, SR_TID.X ;  /* 0x0000000000047919 */ /* 0x000ee20000002100 */
[----:B-1----:R-:W-:-:S04]  /*228a0*/  IMAD.MOV.U32 R3, RZ, RZ, 0xa800 ;  /* 0x0000a800ff037424 */ /* 0x002fc800078e00ff */
[----:B------:R4:W-:Y:S01]  /*228b0*/  SYNCS.ARRIVE.TRANS64 RZ, [R5+URZ+0x36890], R3 ;  /* 0x0368900305ff79a7 */ /* 0x0009e2000800003f */
[----:B---3--:R-:W-:-:S04]  /*228c0*/  LOP3.LUT R4, R4, 0x1f, RZ, 0xc0, !PT ;  /* 0x0000001f04047812 */ /* 0x008fc800078ec0ff */
[----:B------:R-:W-:-:S13]  /*228d0*/  ISETP.NE.AND P0, PT, R4, RZ, PT ;  /* 0x000000ff0400720c */ /* 0x000fda0003f05270 */
[----:B----4-:R-:W-:Y:S05]  /*228e0*/  @!P0 BRA `(.L_x_668) ;  /* 0x0000000000048947 */ /* 0x010fea0003800000 */
[----:B------:R-:W-:Y:S01]  /*228f0*/  BPT.TRAP 0x1 ;  /* 0x000000040000795c */ /* 0x000fe20000300000 */
.L_x_668:
[----:B------:R-:W-:Y:S05]  /*22900*/  BSYNC B2 ;  /* 0x0000000000027941 */ /* 0x000fea0003800000 */
.L_x_667:
[----:B-1----:R-:W3:Y:S01]  /*22910*/  LDL R3, [R1+0x20] ;  /* 0x0000200001037983 */ /* 0x002ee20000100800 */
[----:B------:R-:W-:Y:S01]  /*22920*/  MOV R15, RZ ;  /* 0x000000ff000f7202 */ /* 0x000fe20000000f00 */
[----:B------:R-:W-:Y:S01]  /*22930*/  IMAD R4, R8, 0x70, R10 ;  /* 0x0000007008047824 */ /* 0x000fe200078e020a */
[----:B------:R-:W-:Y:S01]  /*22940*/  UIADD3 UR4, UP0, UR36, 0x570, URZ ;  /* 0x0000057024047890 */ /* 0x000fe2000ff1e03f */
[----:B------:R-:W-:Y:S01]  /*22950*/  PLOP3.LUT P0, PT, PT, PT, PT, 0x80, 0x0 ;  /* 0x000000000000781c */ /* 0x000fe20003f0f070 */
[----:B------:R-:W-:Y:S01]  /*22960*/  UMOV UR6, 0x0 ;  /* 0x0000000000067882 */ /* 0x000fe20000000000 */
[----:B------:R-:W-:Y:S01]  /*22970*/  R2UR UR10, R15 ;  /* 0x000000000f0a72ca */ /* 0x000fe200000e0000 */
[----:B------:R-:W-:Y:S01]  /*22980*/  VIADD R4, R4, 0xffffff90 ;  /* 0xffffff9004047836 */ /* 0x000fe20000000000 */
[----:B------:R-:W-:Y:S01]  /*22990*/  UIADD3.X UR5, URZ, UR37, URZ, UP0, !UPT ;  /* 0x000000253f057290 */ /* 0x000fe200087fe43f */
[----:B------:R-:W-:Y:S01]  /*229a0*/  UMOV UR7, 0x12f00000 ;  /* 0x12f0000000077882 */ /* 0x000fe20000000000 */
[----:B---3--:R-:W-:-:S02]  /*229b0*/  IMAD R7, R3, 0xa800, R18 ;  /* 0x0000a80003077824 */ /* 0x008fc400078e0212 */
[----:B------:R-:W-:Y:S02]  /*229c0*/  VIADD R3, R5, 0x36890 ;  /* 0x0003689005037836 */ /* 0x000fe40000000000 */
[----:B------:R-:W-:-:S07]  /*229d0*/  VIADD R6, R7, 0x21400 ;  /* 0x0002140007067836 */ /* 0x000fce0000000000 */
.L_x_669:
        /* <DEDUP_REMOVED lines=10> */
[----:B------:R-:W-:Y:S01]  /*22a80*/  MOV R14, 0x40 ;  /* 0x00000040000e7802 */ /* 0x000fe20000000f00 */
[----:B------:R-:W-:Y:S01]  /*22a90*/  VIADD R6, R7, 0x24c00 ;  /* 0x00024c0007067836 */ /* 0x000fe20000000000 */
[----:B------:R-:W-:Y:S01]  /*22aa0*/  PLOP3.LUT P0, PT, PT, PT, PT, 0x80, 0x0 ;  /* 0x000000000000781c */ /* 0x000fe20003f0f070 */
[----:B------:R-:W-:Y:S01]  /*22ab0*/  UMOV UR6, 0x0 ;  /* 0x0000000000067882 */ /* 0x000fe20000000000 */
[----:B------:R-:W-:Y:S01]  /*22ac0*/  R2UR UR10, R14 ;  /* 0x000000000e0a72ca */ /* 0x000fe200000e0000 */
[----:B------:R-:W-:-:S14]  /*22ad0*/  UMOV UR7, 0x12f00000 ;  /* 0x12f0000000077882 */ /* 0x000fdc0000000000 */
.L_x_670:
        /* <DEDUP_REMOVED lines=10> */
[----:B0-----:R-:W-:Y:S01]  /*22b80*/  IMAD.MOV.U32 R11, RZ, RZ, 0x80 ;  /* 0x00000080ff0b7424 */ /* 0x001fe200078e00ff */
[----:B------:R-:W-:Y:S01]  /*22b90*/  PLOP3.LUT P0, PT, PT, PT, PT, 0x80, 0x0 ;  /* 0x000000000000781c */ /* 0x000fe20003f0f070 */
[----:B------:R-:W-:Y:S01]  /*22ba0*/  VIADD R6, R7, 0x28400 ;  /* 0x0002840007067836 */ /* 0x000fe20000000000 */
[----:B------:R-:W-:Y:S01]  /*22bb0*/  UMOV UR6, 0x0 ;  /* 0x0000000000067882 */ /* 0x000fe20000000000 */
[----:B------:R-:W-:Y:S01]  /*22bc0*/  UMOV UR7, 0x12f00000 ;  /* 0x12f0000000077882 */ /* 0x000fe20000000000 */
[----:B------:R-:W-:-:S15]  /*22bd0*/  R2UR UR10, R11 ;  /* 0x000000000b0a72ca */ /* 0x000fde00000e0000 */
.L_x_671:
        /* <DEDUP_REMOVED lines=10> */
[----:B------:R-:W0:Y:S01]  /*22c80*/  SYNCS.PHASECHK.TRANS64.TRYWAIT P0, [R5+URZ+0x368c0], R9 ;  /* 0x0368c009050075a7 */ /* 0x000e22000800017f */
[----:B------:R-:W-:Y:S04]  /*22c90*/  BSSY B2, `(.L_x_672) ;  /* 0x0000002000027945 */ /* 0x000fe80003800000 */
[----:B0-----:R-:W-:Y:S05]  /*22ca0*/  @!P0 BRA `(.L_x_673) ;  /* 0x0000006c00f48947 */ /* 0x001fea0003800000 */
.L_x_834:
[----:B------:R-:W-:Y:S05]  /*22cb0*/  BSYNC B2 ;  /* 0x0000000000027941 */ /* 0x000fea0003800000 */
.L_x_672:
[----:B------:R-:W-:Y:S01]  /*22cc0*/  BSSY B2, `(.L_x_674) ;  /* 0x000000b000027945 */ /* 0x000fe20003800000 */
[----:B------:R-:W-:Y:S01]  /*22cd0*/  MOV R12, 0x0 ;  /* 0x00000000000c7802 */ /* 0x000fe20000000f00 */
[----:B------:R-:W-:Y:S02]  /*22ce0*/  IMAD.MOV.U32 R13, RZ, RZ, 0x12f00000 ;  /* 0x12f00000ff0d7424 */ /* 0x000fe400078e00ff */
[----:B------:R-:W-:Y:S05]  /*22cf0*/  @P2 BRA `(.L_x_675) ;  /* 0x00000000001c2947 */ /* 0x000fea0003800000 */
[----:B------:R-:W1:Y:S01]  /*22d00*/  S2R R6, SR_TID.X ;  /* 0x0000000000067919 */ /* 0x000e620000002100 */
[----:B------:R-:W-:-:S04]  /*22d10*/  IMAD.MOV.U32 R3, RZ, RZ, 0xa800 ;  /* 0x0000a800ff037424 */ /* 0x000fc800078e00ff */
[----:B------:R3:W-:Y:S01]  /*22d20*/  SYNCS.ARRIVE.TRANS64 RZ, [R5+URZ+0x368b0], R3 ;  /* 0x0368b00305ff79a7 */ /* 0x0007e2000800003f */
[----:B-1----:R-:W-:-:S04]  /*22d30*/  LOP3.LUT R6, R6, 0x1f, RZ, 0xc0, !PT ;  /* 0x0000001f06067812 */ /* 0x002fc800078ec0ff */
[----:B------:R-:W-:-:S13]  /*22d40*/  ISETP.NE.AND P0, PT, R6, RZ, PT ;  /* 0x000000ff0600720c */ /* 0x000fda0003f05270 */
[----:B---3--:R-:W-:Y:S05]  /*22d50*/  @!P0 BRA `(.L_x_675) ;  /* 0x0000000000048947 */ /* 0x008fea0003800000 */
[----:B------:R-:W-:Y:S01]  /*22d60*/  BPT.TRAP 0x1 ;  /* 0x000000040000795c */ /* 0x000fe20000300000 */
.L_x_675:
[----:B------:R-:W-:Y:S05]  /*22d70*/  BSYNC B2 ;  /* 0x0000000000027941 */ /* 0x000fea0003800000 */
.L_x_674:
[----:B------:R-:W-:Y:S01]  /*22d80*/  R2UR UR10, R15 ;  /* 0x000000000f0a72ca */ /* 0x000fe200000e0000 */
[----:B------:R-:W-:Y:S01]  /*22d90*/  UIADD3 UR4, UP0, UR36, 0x670, URZ ;  /* 0x0000067024047890 */ /* 0x000fe2000ff1e03f */
[----:B------:R-:W-:Y:S01]  /*22da0*/  R2UR UR6, R12 ;  /* 0x000000000c0672ca */ /* 0x000fe200000e0000 */
[----:B0-2---:R-:W-:Y:S01]  /*22db0*/  VIADD R5, R5, 0x368b0 ;  /* 0x000368b005057836 */ /* 0x005fe20000000000 */
[----:B------:R-:W-:Y:S01]  /*22dc0*/  R2UR UR7, R13 ;  /* 0x000000000d0772ca */ /* 0x000fe200000e0000 */
[----:B------:R-:W-:Y:S01]  /*22dd0*/  UIADD3.X UR5, URZ, UR37, URZ, UP0, !UPT ;  /* 0x000000253f057290 */ /* 0x000fe200087fe43f */
[----:B------:R-:W-:Y:S02]  /*22de0*/  PLOP3.LUT P0, PT, PT, PT, PT, 0x80, 0x0 ;  /* 0x000000000000781c */ /* 0x000fe40003f0f070 */
[----:B------:R-:W-:-:S11]  /*22df0*/  IADD3 R3, R7, 0x400, RZ ;  /* 0x0000040007037810 */ /* 0x000fd60007ffe0ff */
.L_x_676:
        /* <DEDUP_REMOVED lines=15> */
.L_x_677:
        /* <DEDUP_REMOVED lines=15> */
.L_x_678:
        /* <DEDUP_REMOVED lines=10> */
.L_x_664:
[----:B------:R-:W-:Y:S05]  /*23080*/  BSYNC B1 ;  /* 0x0000000000017941 */ /* 0x000fea0003800000 */
.L_x_663:
[----:B-1----:R-:W2:Y:S04]  /*23090*/  LDL.LU R3, [R1+0x20] ;  /* 0x0000200001037983 */ /* 0x002ea80000300800 */
[----:B------:R-:W3:Y:S01]  /*230a0*/  LDL.LU R6, [R1+0x24] ;  /* 0x0000240001067983 */ /* 0x000ee20000300800 */
[----:B------:R-:W-:Y:S02]  /*230b0*/  IADD3 R8, R8, -0x2, RZ ;  /* 0xfffffffe08087810 */ /* 0x000fe40007ffe0ff */
[----:B------:R-:W-:Y:S02]  /*230c0*/  PLOP3.LUT P0, PT, PT, PT, PT, 0x8, 0x0 ;  /* 0x000000000000781c */ /* 0x000fe40003f0e170 */
[----:B------:R-:W-:Y:S01]  /*230d0*/  ISETP.GE.AND P3, PT, R8, R2, PT ;  /* 0x000000020800720c */ /* 0x000fe20003f66270 */
[----:B--2---:R-:W-:-:S05]  /*230e0*/  VIADD R3, R3, 0x1 ;  /* 0x0000000103037836 */ /* 0x004fca0000000000 */
[----:B------:R-:W-:-:S04]  /*230f0*/  ISETP.NE.AND P2, PT, R3, 0x2, PT ;  /* 0x000000020300780c */ /* 0x000fc80003f45270 */
[----:B------:R-:W-:Y:S02]  /*23100*/  SEL R4, RZ, 0x1, P2 ;  /* 0x00000001ff047807 */ /* 0x000fe40001000000 */
[----:B------:R-:W-:Y:S02]  /*23110*/  SEL R3, R3, RZ, P2 ;  /* 0x000000ff03037207 */ /* 0x000fe40001000000 */
[----:B---3--:R-:W-:-:S03]  /*23120*/  LOP3.LUT R6, R6, R4, RZ, 0x3c, !PT ;  /* 0x0000000406067212 */ /* 0x008fc600078e3cff */
[----:B------:R1:W-:Y:S04]  /*23130*/  STL [R1+0x20], R3 ;  /* 0x0000200301007387 */ /* 0x0003e80000100800 */
[----:B------:R1:W-:Y:S01]  /*23140*/  STL [R1+0x24], R6 ;  /* 0x0000240601007387 */ /* 0x0003e20000100800 */
[----:B------:R-:W-:Y:S05]  /*23150*/  @!P3 BRA `(.L_x_657) ;  /* 0x00000008006cb947 */ /* 0x000fea0003800000 */
.L_x_695:
[----:B------:R-:W-:Y:S05]  /*23160*/  YIELD ;  /* 0x0000000000007946 */ /* 0x000fea0003800000 */
[----:B------:R-:W-:Y:S04]  /*23170*/  BSSY B1, `(.L_x_679) ;  /* 0x000008d000017945 */ /* 0x000fe80003800000 */
[----:B--2---:R-:W-:Y:S05]  /*23180*/  @!P6 BRA `(.L_x_680) ;  /* 0x00000008002ce947 */ /* 0x004fea0003800000 */
[----:B------:R-:W2:Y:S04]  /*23190*/  LDL R5, [R1+0x20] ;  /* 0x0000200001057983 */ /* 0x000ea80000100800 */
[----:B------:R-:W3:Y:S01]  /*231a0*/  LDL R4, [R1+0x24] ;  /* 0x0000240001047983 */ /* 0x000ee20000100800 */
[----:B------:R-:W-:Y:S01]  /*231b0*/  BSSY B2, `(.L_x_681) ;  /* 0x0000008000027945 */ /* 0x000fe20003800000 */
[----:B-1----:R-:W1:Y:S02]  /*231c0*/  S2R R3, SR_TID.X ;  /* 0x0000000000037919 */ /* 0x002e640000002100 */
[----:B-1----:R-:W-:-:S04]  /*231d0*/  LOP3.LUT R3, R3, 0x7f, RZ, 0xc0, !PT ;  /* 0x0000007f03037812 */ /* 0x002fc800078ec0ff */
[----:B------:R-:W-:Y:S01]  /*231e0*/  ISETP.NE.AND P3, PT, R3, RZ, PT ;  /* 0x000000ff0300720c */ /* 0x000fe20003f65270 */
[----:B--2---:R-:W-:Y:S01]  /*231f0*/  IMAD R7, R5, 0x8, R18 ;  /* 0x0000000805077824 */ /* 0x004fe200078e0212 */
[----:B---3--:R-:W-:-:S04]  /*23200*/  SHF.L.U32 R6, R4, 0x1f, RZ ;  /* 0x0000001f04067819 */ /* 0x008fc800000006ff */
[----:B------:R-:W1:Y:S02]  /*23210*/  SYNCS.PHASECHK.TRANS64.TRYWAIT P2, [R7+URZ+0x368a0], R6 ;  /* 0x0368a006070075a7 */ /* 0x000e64000804017f */
[----:B-1----:R-:W-:Y:S05]  /*23220*/  @!P2 BRA `(.L_x_682) ;  /* 0x0000006800a8a947 */ /* 0x002fea0003800000 */
.L_x_835:
[----:B------:R-:W-:Y:S05]  /*23230*/  BSYNC B2 ;  /* 0x0000000000027941 */ /* 0x000fea0003800000 */
.L_x_681:
[----:B------:R-:W-:Y:S04]  /*23240*/  BSSY B2, `(.L_x_683) ;  /* 0x0000009000027945 */ /* 0x000fe80003800000 */
[----:B------:R-:W-:Y:S05]  /*23250*/  @P3 BRA `(.L_x_684) ;  /* 0x00000000001c3947 */ /* 0x000fea0003800000 */
[----:B------:R-:W2:Y:S01]  /*23260*/  S2R R4, SR_TID.X ;  /* 0x0000000000047919 */ /* 0x000ea20000002100 */
[----:B------:R-:W-:-:S04]  /*23270*/  IMAD.MOV.U32 R3, RZ, RZ, 0xa800 ;  /* 0x0000a800ff037424 */ /* 0x000fc800078e00ff */
[----:B------:R3:W-:Y:S01]  /*23280*/  SYNCS.ARRIVE.TRANS64 RZ, [R7+URZ+0x36890], R3 ;  /* 0x0368900307ff79a7 */ /* 0x0007e2000800003f */
[----:B--2---:R-:W-:-:S04]  /*23290*/  LOP3.LUT R4, R4, 0x1f, RZ, 0xc0, !PT ;  /* 0x0000001f04047812 */ /* 0x004fc800078ec0ff */
[----:B------:R-:W-:-:S13]  /*232a0*/  ISETP.NE.AND P2, PT, R4, RZ, PT ;  /* 0x000000ff0400720c */ /* 0x000fda0003f45270 */
[----:B---3--:R-:W-:Y:S05]  /*232b0*/  @!P2 BRA `(.L_x_684) ;  /* 0x000000000004a947 */ /* 0x008fea0003800000 */
[----:B------:R-:W-:Y:S01]  /*232c0*/  BPT.TRAP 0x1 ;  /* 0x000000040000795c */ /* 0x000fe20000300000 */
.L_x_684:
[----:B------:R-:W-:Y:S05]  /*232d0*/  BSYNC B2 ;  /* 0x0000000000027941 */ /* 0x000fea0003800000 */
.L_x_683:
[----:B------:R-:W2:Y:S01]  /*232e0*/  LDL R3, [R1+0x20] ;  /* 0x0000200001037983 */ /* 0x000ea20000100800 */
[----:B0-----:R-:W-:Y:S01]  /*232f0*/  IMAD.MOV.U32 R11, RZ, RZ, RZ ;  /* 0x000000ffff0b7224 */ /* 0x001fe200078e00ff */
[----:B------:R-:W-:Y:S01]  /*23300*/  UIADD3 UR4, UP0, UR36, 0x570, URZ ;  /* 0x0000057024047890 */ /* 0x000fe2000ff1e03f */
[----:B------:R-:W-:Y:S01]  /*23310*/  PLOP3.LUT P2, PT, PT, PT, PT, 0x80, 0x0 ;  /* 0x000000000000781c */ /* 0x000fe20003f4f070 */
[----:B------:R-:W-:Y:S01]  /*23320*/  IMAD R4, R8, 0x70, R10 ;  /* 0x0000007008047824 */ /* 0x000fe200078e020a */
[----:B------:R-:W-:Y:S01]  /*23330*/  UMOV UR6, 0x0 ;  /* 0x0000000000067882 */ /* 0x000fe20000000000 */
[----:B------:R-:W-:Y:S01]  /*23340*/  R2UR UR10, R11 ;  /* 0x000000000b0a72ca */ /* 0x000fe200000e0000 */
[----:B------:R-:W-:Y:S01]  /*23350*/  UIADD3.X UR5, URZ, UR37, URZ, UP0, !UPT ;  /* 0x000000253f057290 */ /* 0x000fe200087fe43f */
[----:B------:R-:W-:Y:S01]  /*23360*/  UMOV UR7, 0x12f00000 ;  /* 0x12f0000000077882 */ /* 0x000fe20000000000 */
[----:B--2---:R-:W-:Y:S01]  /*23370*/  IMAD R5, R3, 0xa800, R18 ;  /* 0x0000a80003057824 */ /* 0x004fe200078e0212 */
[----:B------:R-:W-:-:S03]  /*23380*/  IADD3 R3, R7, 0x36890, RZ ;  /* 0x0003689007037810 */ /* 0x000fc60007ffe0ff */
[----:B------:R-:W-:-:S08]  /*23390*/  VIADD R9, R5, 0x21400 ;  /* 0x0002140005097836 */ /* 0x000fd00000000000 */
.L_x_685:
        /* <DEDUP_REMOVED lines=16> */
.L_x_686:
        /* <DEDUP_REMOVED lines=10> */
[----:B------:R-:W-:Y:S01]  /*23540*/  MOV R14, 0x80 ;  /* 0x00000080000e7802 */ /* 0x000fe20000000f00 */
[----:B------:R-:W-:Y:S01]  /*23550*/  VIADD R9, R5, 0x28400 ;  /* 0x0002840005097836 */ /* 0x000fe20000000000 */
[----:B------:R-:W-:Y:S01]  /*23560*/  PLOP3.LUT P2, PT, PT, PT, PT, 0x80, 0x0 ;  /* 0x000000000000781c */ /* 0x000fe20003f4f070 */
[----:B------:R-:W-:Y:S01]  /*23570*/  UMOV UR6, 0x0 ;  /* 0x0000000000067882 */ /* 0x000fe20000000000 */
[----:B------:R-:W-:Y:S01]  /*23580*/  R2UR UR10, R14 ;  /* 0x000000000e0a72ca */ /* 0x000fe200000e0000 */
[----:B------:R-:W-:-:S14]  /*23590*/  UMOV UR7, 0x12f00000 ;  /* 0x12f0000000077882 */ /* 0x000fdc0000000000 */
.L_x_687:
        /* <DEDUP_REMOVED lines=13> */
.L_x_836:
[----:B------:R-:W-:Y:S05]  /*23670*/  BSYNC B2 ;  /* 0x0000000000027941 */ /* 0x000fea0003800000 */
.L_x_688:
[----:B------:R-:W-:Y:S01]  /*23680*/  BSSY B2, `(.L_x_690) ;  /* 0x000000b000027945 */ /* 0x000fe20003800000 */
[----:B------:R-:W-:Y:S02]  /*23690*/  IMAD.MOV.U32 R12, RZ, RZ, 0x0 ;  /* 0x00000000ff0c7424 */ /* 0x000fe400078e00ff */
[----:B------:R-:W-:Y:S01]  /*236a0*/  IMAD.MOV.U32 R13, RZ, RZ, 0x12f00000 ;  /* 0x12f00000ff0d7424 */ /* 0x000fe200078e00ff */
[----:B------:R-:W-:Y:S06]  /*236b0*/  @P3 BRA `(.L_x_691) ;  /* 0x00000000001c3947 */ /* 0x000fec0003800000 */
[----:B------:R-:W2:Y:S01]  /*236c0*/  S2R R9, SR_TID.X ;  /* 0x0000000000097919 */ /* 0x000ea20000002100 */
[----:B------:R-:W-:-:S04]  /*236d0*/  MOV R3, 0xa800 ;  /* 0x0000a80000037802 */ /* 0x000fc80000000f00 */
[----:B------:R3:W-:Y:S01]  /*236e0*/  SYNCS.ARRIVE.TRANS64 RZ, [R7+URZ+0x368b0], R3 ;  /* 0x0368b00307ff79a7 */ /* 0x0007e2000800003f */
[----:B--2---:R-:W-:-:S04]  /*236f0*/  LOP3.LUT R9, R9, 0x1f, RZ, 0xc0, !PT ;  /* 0x0000001f09097812 */ /* 0x004fc800078ec0ff */
[----:B------:R-:W-:-:S13]  /*23700*/  ISETP.NE.AND P2, PT, R9, RZ, PT ;  /* 0x000000ff0900720c */ /* 0x000fda0003f45270 */
[----:B---3--:R-:W-:Y:S05]  /*23710*/  @!P2 BRA `(.L_x_691) ;  /* 0x000000000004a947 */ /* 0x008fea0003800000 */
[----:B------:R-:W-:Y:S01]  /*23720*/  BPT.TRAP 0x1 ;  /* 0x000000040000795c */ /* 0x000fe20000300000 */
.L_x_691:
[----:B------:R-:W-:Y:S05]  /*23730*/  BSYNC B2 ;  /* 0x0000000000027941 */ /* 0x000fea0003800000 */
.L_x_690:
[----:B------:R-:W-:Y:S01]  /*23740*/  R2UR UR10, R11 ;  /* 0x000000000b0a72ca */ /* 0x000fe200000e0000 */
[----:B------:R-:W-:Y:S01]  /*23750*/  UIADD3 UR4, UP0, UR36, 0x670, URZ ;  /* 0x0000067024047890 */ /* 0x000fe2000ff1e03f */
[----:B------:R-:W-:Y:S01]  /*23760*/  R2UR UR6, R12 ;  /* 0x000000000c0672ca */ /* 0x000fe200000e0000 */
[----:B01----:R-:W-:Y:S01]  /*23770*/  VIADD R7, R7, 0x368b0 ;  /* 0x000368b007077836 */ /* 0x003fe20000000000 */
[----:B------:R-:W-:Y:S01]  /*23780*/  R2UR UR7, R13 ;  /* 0x000000000d0772ca */ /* 0x000fe200000e0000 */
[----:B------:R-:W-:Y:S01]  /*23790*/  VIADD R3, R5, 0x400 ;  /* 0x0000040005037836 */ /* 0x000fe20000000000 */
[----:B------:R-:W-:Y:S01]  /*237a0*/  PLOP3.LUT P2, PT, PT, PT, PT, 0x80, 0x0 ;  /* 0x000000000000781c */ /* 0x000fe20003f4f070 */
[----:B------:R-:W-:-:S12]  /*237b0*/  UIADD3.X UR5, URZ, UR37, URZ, UP0, !UPT ;  /* 0x000000253f057290 */ /* 0x000fd800087fe43f */
.L_x_692:
        /* <DEDUP_REMOVED lines=15> */
.L_x_693:
        /* <DEDUP_REMOVED lines=10> */
[----:B------:R-:W-:Y:S02]  /*23950*/  R2UR UR10, R14 ;  /* 0x000000000e0a72ca */ /* 0x000fe400000e0000 */
[----:B------:R-:W-:Y:S02]  /*23960*/  R2UR UR6, R12 ;  /* 0x000000000c0672ca */ /* 0x000fe400000e0000 */
[----:B------:R-:W-:Y:S02]  /*23970*/  R2UR UR7, R13 ;  /* 0x000000000d0772ca */ /* 0x000fe400000e0000 */
[----:B------:R-:W-:Y:S02]  /*23980*/  PLOP3.LUT P2, PT, PT, PT, PT, 0x80, 0x0 ;  /* 0x000000000000781c */ /* 0x000fe40003f4f070 */
[----:B------:R-:W-:-:S11]  /*23990*/  IADD3 R5, R5, 0x7400, RZ ;  /* 0x0000740005057810 */ /* 0x000fd60007ffe0ff */
.L_x_694:
        /* <DEDUP_REMOVED lines=10> */
.L_x_680:
[----:B------:R-:W-:Y:S05]  /*23a40*/  BSYNC B1 ;  /* 0x0000000000017941 */ /* 0x000fea0003800000 */
.L_x_679:
[----:B-1----:R-:W2:Y:S04]  /*23a50*/  LDL.LU R3, [R1+0x20] ;  /* 0x0000200001037983 */ /* 0x002ea80000300800 */
[----:B------:R-:W3:Y:S01]  /*23a60*/  LDL.LU R6, [R1+0x24] ;  /* 0x0000240001067983 */ /* 0x000ee20000300800 */
[C---:B------:R-:W-:Y:S01]  /*23a70*/  ISETP.GT.AND P3, PT, R8.reuse, R2, PT ;  /* 0x000000020800720c */ /* 0x040fe20003f64270 */
[----:B------:R-:W-:Y:S02]  /*23a80*/  VIADD R8, R8, 0xffffffff ;  /* 0xffffffff08087836 */ /* 0x000fe40000000000 */
[----:B--2---:R-:W-:-:S05]  /*23a90*/  VIADD R3, R3, 0x1 ;  /* 0x0000000103037836 */ /* 0x004fca0000000000 */
[----:B------:R-:W-:-:S04]  /*23aa0*/  ISETP.NE.AND P2, PT, R3, 0x2, PT ;  /* 0x000000020300780c */ /* 0x000fc80003f45270 */
[----:B------:R-:W-:Y:S02]  /*23ab0*/  SEL R4, RZ, 0x1, P2 ;  /* 0x00000001ff047807 */ /* 0x000fe40001000000 */
[----:B------:R-:W-:Y:S02]  /*23ac0*/  SEL R3, R3, RZ, P2 ;  /* 0x000000ff03037207 */ /* 0x000fe40001000000 */
[----:B---3--:R-:W-:-:S05]  /*23ad0*/  LOP3.LUT R6, R6, R4, RZ, 0x3c, !PT ;  /* 0x0000000406067212 */ /* 0x008fca00078e3cff */
[----:B------:R2:W-:Y:S04]  /*23ae0*/  STL [R1+0x24], R6 ;  /* 0x0000240601007387 */ /* 0x0005e80000100800 */
[----:B------:R2:W-:Y:S01]  /*23af0*/  STL [R1+0x20], R3 ;  /* 0x0000200301007387 */ /* 0x0005e20000100800 */
[----:B------:R-:W-:Y:S05]  /*23b00*/  @P3 BRA `(.L_x_695) ;  /* 0xfffffff400943947 */ /* 0x000fea000383ffff */
.L_x_657:
[----:B------:R-:W-:Y:S05]  /*23b10*/  BSYNC B0 ;  /* 0x0000000000007941 */ /* 0x000fea0003800000 */
.L_x_656:
[----:B------:R3:W5:Y:S01]  /*23b20*/  LDL R7, [R1+0x40] ;  /* 0x0000400001077983 */ /* 0x0007620000100800 */
[----:B------:R-:W-:Y:S05]  /*23b30*/  @!P0 WARPSYNC.ALL ;  /* 0x0000000000008948 */ /* 0x000fea0003800000 */
[----:B------:R3:W-:Y:S01]  /*23b40*/  STL [R1+0x44], RZ ;  /* 0x000044ff01007387 */ /* 0x0007e20000100800 */
[----:B------:R-:W-:Y:S01]  /*23b50*/  BSSY B0, `(.L_x_696) ;  /* 0x0000020000007945 */ /* 0x000fe20003800000 */
[----:B------:R-:W-:Y:S06]  /*23b60*/  @!P0 BAR.SYNC.DEFER_BLOCKING 0xc, 0x180 ;  /* 0x0306000000008b1d */ /* 0x000fec0000010000 */
[----:B---3--:R-:W-:Y:S05]  /*23b70*/  @!P1 BRA `(.L_x_697) ;  /* 0x0000000000749947 */ /* 0x008fea0003800000 */
[----:B------:R-:W-:-:S13]  /*23b80*/  ISETP.NE.AND P0, PT, R17, RZ, PT ;  /* 0x000000ff1100720c */ /* 0x000fda0003f05270 */
[----:B------:R-:W3:Y:S02]  /*23b90*/  @!P0 LDC R17, c[0x0][0x9f0] ;  /* 0x00027c00ff118b82 */ /* 0x000ee40000000800 */
[----:B---3--:R-:W-:-:S04]  /*23ba0*/  IABS R0, R17 ;  /* 0x0000001100007213 */ /* 0x008fc80000000000 */
[----:B------:R-:W3:Y:S08]  /*23bb0*/  I2F.RP R2, R0 ;  /* 0x0000000000027306 */ /* 0x000ef00000209400 */
[----:B---3--:R-:W3:Y:S02]  /*23bc0*/  MUFU.RCP R2, R2 ;  /* 0x0000000200027308 */ /* 0x008ee40000001000 */
[----:B---3--:R-:W-:-:S06]  /*23bd0*/  VIADD R2, R2, 0xffffffe ;  /* 0x0ffffffe02027836 */ /* 0x008fcc0000000000 */
[----:B-12---:R-:W1:Y:S02]  /*23be0*/  F2I.FTZ.U32.TRUNC.NTZ R3, R2 ;  /* 0x0000000200037305 */ /* 0x006e64000021f000 */
[----:B-1----:R-:W-:-:S05]  /*23bf0*/  IADD3 R2, RZ, -R3, RZ ;  /* 0x80000003ff027210 */ /* 0x002fca0007ffe0ff */
[----:B------:R-:W-:Y:S02]  /*23c00*/  IMAD R4, R2, R0, RZ ;  /* 0x0000000002047224 */ /* 0x000fe400078e02ff */
[----:B------:R-:W-:-:S04]  /*23c10*/  IMAD.MOV.U32 R2, RZ, RZ, RZ ;  /* 0x000000ffff027224 */ /* 0x000fc800078e00ff */
[----:B------:R-:W-:Y:S01]  /*23c20*/  IMAD.HI.U32 R6, R3, R4, R2 ;  /* 0x0000000403067227 */ /* 0x000fe200078e0002 */
[----:B------:R-:W-:Y:S02]  /*23c30*/  IABS R2, R17 ;  /* 0x0000001100027213 */ /* 0x000fe40000000000 */
[----:B-----5:R-:W-:-:S03]  /*23c40*/  IADD3 R4, R7, -0x1, R17 ;  /* 0xffffffff07047810 */ /* 0x020fc60007ffe011 */
        /* <DEDUP_REMOVED lines=14> */
[----:B------:R-:W-:-:S05]  /*23d30*/  @!P1 LOP3.LUT R2, RZ, R17, RZ, 0x33, !PT ;  /* 0x00000011ff029212 */ /* 0x000fca00078e33ff */
[----:B------:R3:W-:Y:S02]  /*23d40*/  STL [R1+0x44], R2 ;  /* 0x0000440201007387 */ /* 0x0007e40000100800 */
.L_x_697:
[----:B------:R-:W-:Y:S05]  /*23d50*/  BSYNC B0 ;  /* 0x0000000000007941 */ /* 0x000fea0003800000 */
.L_x_696:
[----:B------:R-:W4:Y:S04]  /*23d60*/  LDL R0, [R1+0x44] ;  /* 0x0000440001007983 */ /* 0x000f280000100800 */
[----:B---3--:R-:W4:Y:S01]  /*23d70*/  LDL R2, [R1+0x60] ;  /* 0x0000600001027983 */ /* 0x008f220000100800 */
[----:B------:R-:W-:Y:S01]  /*23d80*/  BSSY B7, `(.L_x_698) ;  /* 0x000044d000077945 */ /* 0x000fe20003800000 */
[----:B----4-:R-:W-:-:S05]  /*23d90*/  IMAD R2, R2, R0, RZ ;  /* 0x0000000002027224 */ /* 0x010fca00078e02ff */
[----:B-----5:R-:W-:Y:S01]  /*23da0*/  VIADDMNMX R0, R2, R0, R7, PT ;  /* 0x0000000002007246 */ /* 0x020fe20003800107 */
        /* <DEDUP_REMOVED lines=8> */
[----:B-12---:R-:W1:Y:S01]  /*23e30*/  S2R R3, SR_LANEID ;  /* 0x0000000000037919 */ /* 0x006e620000000000 */
[----:B------:R-:W-:Y:S02]  /*23e40*/  VOTEU.ANY UR4, UPT, PT ;  /* 0x0000000000047886 */ /* 0x000fe400038e0100 */
[----:B------:R-:W1:Y:S08]  /*23e50*/  FLO.U32 R0, UR4 ;  /* 0x0000000400007d00 */ /* 0x000e7000080e0000 */
[----:B------:R-:W2:Y:S01]  /*23e60*/  POPC R4, UR4 ;  /* 0x0000000400047d09 */ /* 0x000ea20008000000 */
[----:B-1----:R-:W-:-:S02]  /*23e70*/  ISETP.EQ.U32.AND P0, PT, R0, R3, PT ;  /* 0x000000030000720c */ /* 0x002fc40003f02070 */
[----:B------:R-:W2:Y:S11]  /*23e80*/  LDC.64 R2, c[0x0][0xc60] ;  /* 0x00031800ff027b82 */ /* 0x000eb60000000a00 */
[----:B--2---:R-:W2:Y:S01]  /*23e90*/  @P0 ATOMG.E.ADD.STRONG.GPU PT, R3, desc[UR60][R2.64], R4 ;  /* 0x00000004020309a8 */ /* 0x004ea200081ee1fc */
[----:B------:R-:W1:Y:S02]  /*23ea0*/  S2R R5, SR_LTMASK ;  /* 0x0000000000057919 */ /* 0x000e640000003900 */
[----:B-1----:R-:W-:-:S06]  /*23eb0*/  LOP3.LUT R5, R5, UR4, RZ, 0xc0, !PT ;  /* 0x0000000405057c12 */ /* 0x002fcc000f8ec0ff */
[----:B------:R-:W1:Y:S01]  /*23ec0*/  POPC R5, R5 ;  /* 0x0000000500057309 */ /* 0x000e620000000000 */
[----:B--2---:R-:W1:Y:S02]  /*23ed0*/  SHFL.IDX PT, R0, R3, R0, 0x1f ;  /* 0x00001f0003007589 */ /* 0x004e6400000e0000 */
[----:B-1----:R-:W-:-:S05]  /*23ee0*/  IADD3 R0, R0, UR38, R5 ;  /* 0x0000002600007c10 */ /* 0x002fca000fffe005 */
[----:B------:R4:W-:Y:S01]  /*23ef0*/  STL [R1], R0 ;  /* 0x0000000001007387 */ /* 0x0009e20000100800 */
[----:B------:R-:W-:Y:S05]  /*23f00*/  BRA `(.L_x_700) ;  /* 0x0000004000d07947 */ /* 0x000fea0003800000 */
.L_x_699:
[----:B------:R-:W-:Y:S01]  /*23f10*/  IADD3 R0, R18, 0x21400, RZ ;  /* 0x0002140012007810 */ /* 0x000fe20007ffe0ff */
[----:B------:R-:W-:Y:S03]  /*23f20*/  BSSY B6, `(.L_x_701) ;  /* 0x0000013000067945 */ /* 0x000fe60003800000 */
[----:B------:R-:W-:-:S13]  /*23f30*/  LOP3.LUT P0, RZ, R0, 0x3ff, RZ, 0xc0, !PT ;  /* 0x000003ff00ff7812 */ /* 0x000fda000780c0ff */
[----:B------:R-:W-:Y:S05]  /*23f40*/  @!P0 BRA `(.L_x_702) ;  /* 0x0000000000408947 */ /* 0x000fea0003800000 */
[----:B------:R-:W-:Y:S01]  /*23f50*/  MOV R2, 0x0 ;  /* 0x0000000000027802 */ /* 0x000fe20000000f00 */
[----:B------:R-:W-:Y:S01]  /*23f60*/  ULDC.64 UR6, c[0x4][0xa8] ;  /* 0x01002a0000067ab9 */ /* 0x000fe20000000a00 */
[----:B------:R-:W-:Y:S01]  /*23f70*/  ULDC.64 UR8, c[0x4][0xb0] ;  /* 0x01002c0000087ab9 */ /* 0x000fe20000000a00 */
[----:B------:R-:W-:Y:S01]  /*23f80*/  ULDC.64 UR4, c[0x4][0x8] ;  /* 0x0100020000047ab9 */ /* 0x000fe20000000a00 */
[----:B------:R-:W-:Y:S01]  /*23f90*/  IMAD.U32 R4, RZ, RZ, UR6 ;  /* 0x00000006ff047e24 */ /* 0x000fe2000f8e00ff */
[----:B------:R-:W-:Y:S01]  /*23fa0*/  MOV R7, UR9 ;  /* 0x0000000900077c02 */ /* 0x000fe20008000f00 */
[----:B-12---:R-:W1:Y:S01]  /*23fb0*/  LDC.64 R2, c[0x4][R2] ;  /* 0x0100000002027b82 */ /* 0x006e620000000a00 */
[----:B------:R-:W-:Y:S01]  /*23fc0*/  IMAD.U32 R5, RZ, RZ, UR7 ;  /* 0x00000007ff057e24 */ /* 0x000fe2000f8e00ff */
[----:B------:R-:W-:Y:S01]  /*23fd0*/  MOV R12, 0x1 ;  /* 0x00000001000c7802 */ /* 0x000fe20000000f00 */
[----:B------:R-:W-:Y:S02]  /*23fe0*/  IMAD.U32 R6, RZ, RZ, UR8 ;  /* 0x00000008ff067e24 */ /* 0x000fe4000f8e00ff */
[----:B------:R-:W-:-:S02]  /*23ff0*/  IMAD.U32 R10, RZ, RZ, UR4 ;  /* 0x00000004ff0a7e24 */ /* 0x000fc4000f8e00ff */
[----:B0-----:R-:W-:Y:S02]  /*24000*/  IMAD.U32 R11, RZ, RZ, UR5 ;  /* 0x00000005ff0b7e24 */ /* 0x001fe4000f8e00ff */
[----:B------:R-:W-:Y:S02]  /*24010*/  IMAD.MOV.U32 R8, RZ, RZ, 0x70 ;  /* 0x00000070ff087424 */ /* 0x000fe400078e00ff */
[----:B------:R-:W-:-:S07]  /*24020*/  IMAD.MOV.U32 R13, RZ, RZ, RZ ;  /* 0x000000ffff0d7224 */ /* 0x000fce00078e00ff */
[----:B------:R-:W-:-:S07]  /*24030*/  LEPC R20, `(.L_x_702) ;  /* 0x000000001014794e */ /* 0x000fce0000000000 */
[----:B-1----:R-:W-:Y:S05]  /*24040*/  CALL.ABS.NOINC R2 ;  /* 0x0000000002007343 */ /* 0x002fea0003c00000 */
.L_x_702:
[----:B------:R-:W-:Y:S05]  /*24050*/  BSYNC B6 ;  /* 0x0000000000067941 */ /* 0x000fea0003800000 */
.L_x_701:
        /* <DEDUP_REMOVED lines=8> */
[----:B-12---:R1:W2:Y:S01]  /*240e0*/  LDC.64 R2, c[0x4][R17] ;  /* 0x0100000011027b82 */ /* 0x0062a20000000a00 */
[----:B------:R-:W-:Y:S01]  /*240f0*/  IMAD.U32 R4, RZ, RZ, UR6 ;  /* 0x00000006ff047e24 */ /* 0x000fe2000f8e00ff */
[----:B------:R-:W-:Y:S01]  /*24100*/  MOV R5, UR7 ;  /* 0x0000000700057c02 */ /* 0x000fe20008000f00 */
[----:B------:R-:W-:Y:S01]  /*24110*/  IMAD.U32 R6, RZ, RZ, UR8 ;  /* 0x00000008ff067e24 */ /* 0x000fe2000f8e00ff */
[----:B0-----:R-:W-:Y:S01]  /*24120*/  MOV R11, UR5 ;  /* 0x00000005000b7c02 */ /* 0x001fe20008000f00 */
[----:B------:R-:W-:Y:S02]  /*24130*/  IMAD.U32 R7, RZ, RZ, UR9 ;  /* 0x00000009ff077e24 */ /* 0x000fe4000f8e00ff */
[----:B------:R-:W-:-:S02]  /*24140*/  IMAD.U32 R10, RZ, RZ, UR4 ;  /* 0x00000004ff0a7e24 */ /* 0x000fc4000f8e00ff */
[----:B------:R-:W-:Y:S02]  /*24150*/  IMAD.MOV.U32 R8, RZ, RZ, 0x70 ;  /* 0x00000070ff087424 */ /* 0x000fe400078e00ff */
[----:B------:R-:W-:Y:S02]  /*24160*/  IMAD.MOV.U32 R12, RZ, RZ, 0x1 ;  /* 0x00000001ff0c7424 */ /* 0x000fe400078e00ff */
[----:B-1----:R-:W-:-:S07]  /*24170*/  IMAD.MOV.U32 R13, RZ, RZ, RZ ;  /* 0x000000ffff0d7224 */ /* 0x002fce00078e00ff */
[----:B------:R-:W-:-:S07]  /*24180*/  LEPC R20, `(.L_x_705) ;  /* 0x000000001014794e */ /* 0x000fce0000000000 */
[----:B--2---:R-:W-:Y:S05]  /*24190*/  CALL.ABS.NOINC R2 ;  /* 0x0000000002007343 */ /* 0x004fea0003c00000 */
.L_x_705:
[----:B------:R0:W1:Y:S01]  /*241a0*/  LDC.64 R2, c[0x4][R17] ;  /* 0x0100000011027b82 */ /* 0x0000620000000a00 */
[----:B------:R-:W-:Y:S01]  /*241b0*/  ULDC.64 UR4, c[0x4][0xa8] ;  /* 0x01002a0000047ab9 */ /* 0x000fe20000000a00 */
[----:B------:R-:W-:Y:S01]  /*241c0*/  ULDC.64 UR6, c[0x4][0xb0] ;  /* 0x01002c0000067ab9 */ /* 0x000fe20000000a00 */
[----:B------:R-:W-:Y:S01]  /*241d0*/  ULDC.64 UR8, c[0x4][0x18] ;  /* 0x0100060000087ab9 */ /* 0x000fe20000000a00 */
[----:B------:R-:W-:Y:S01]  /*241e0*/  MOV R4, UR4 ;  /* 0x0000000400047c02 */ /* 0x000fe20008000f00 */
[----:B------:R-:W-:Y:S01]  /*241f0*/  IMAD.U32 R5, RZ, RZ, UR5 ;  /* 0x00000005ff057e24 */ /* 0x000fe2000f8e00ff */
[----:B------:R-:W-:Y:S01]  /*24200*/  MOV R10, UR8 ;  /* 0x00000008000a7c02 */ /* 0x000fe20008000f00 */
[----:B------:R-:W-:Y:S01]  /*24210*/  IMAD.U32 R6, RZ, RZ, UR6 ;  /* 0x00000006ff067e24 */ /* 0x000fe2000f8e00ff */
[----:B------:R-:W-:Y:S01]  /*24220*/  MOV R13, RZ ;  /* 0x000000ff000d7202 */ /* 0x000fe20000000f00 */
[----:B------:R-:W-:Y:S02]  /*24230*/  IMAD.U32 R7, RZ, RZ, UR7 ;  /* 0x00000007ff077e24 */ /* 0x000fe4000f8e00ff */
[----:B------:R-:W-:-:S02]  /*24240*/  IMAD.U32 R11, RZ, RZ, UR9 ;  /* 0x00000009ff0b7e24 */ /* 0x000fc4000f8e00ff */
[----:B------:R-:W-:Y:S02]  /*24250*/  IMAD.MOV.U32 R8, RZ, RZ, 0x70 ;  /* 0x00000070ff087424 */ /* 0x000fe400078e00ff */
[----:B0-----:R-:W-:-:S07]  /*24260*/  IMAD.MOV.U32 R12, RZ, RZ, 0x1 ;  /* 0x00000001ff0c7424 */ /* 0x001fce00078e00ff */
[----:B------:R-:W-:-:S07]  /*24270*/  LEPC R20, `(.L_x_704) ;  /* 0x000000001014794e */ /* 0x000fce0000000000 */
[----:B-1----:R-:W-:Y:S05]  /*24280*/  CALL.ABS.NOINC R2 ;  /* 0x0000000002007343 */ /* 0x002fea0003c00000 */
.L_x_704:
[----:B------:R-:W-:Y:S05]  /*24290*/  BSYNC B6 ;  /* 0x0000000000067941 */ /* 0x000fea0003800000 */
.L_x_703:
[----:B------:R-:W3:Y:S01]  /*242a0*/  LDL.LU R2, [R1+0x28] ;  /* 0x0000280001027983 */ /* 0x000ee20000300800 */
[----:B------:R-:W-:-:S03]  /*242b0*/  ULDC.64 UR4, c[0x0][0x9f8] ;  /* 0x00027e0000047ab9 */ /* 0x000fc60000000a00 */
[----:B------:R-:W1:Y:S04]  /*242c0*/  LDL.LU R0, [R1+0x38] ;  /* 0x0000380001007983 */ /* 0x000e680000300800 */
[----:B------:R-:W4:Y:S01]  /*242d0*/  LDL R7, [R1+0x14] ;  /* 0x0000140001077983 */ /* 0x000f220000100800 */
[----:B------:R-:W-:-:S03]  /*242e0*/  ISETP.NE.U32.AND P0, PT, RZ, UR4, PT ;  /* 0x00000004ff007c0c */ /* 0x000fc6000bf05070 */
[----:B------:R-:W5:Y:S01]  /*242f0*/  LDL R17, [R1+0x48] ;  /* 0x0000480001117983 */ /* 0x000f620000100800 */
[----:B------:R-:W-:-:S13]  /*24300*/  ISETP.NE.AND.EX P0, PT, RZ, UR5, PT, P0 ;  /* 0x00000005ff007c0c */ /* 0x000fda000bf05300 */
[----:B---3--:R-:W-:-:S04]  /*24310*/  @P0 IADD3 R2, P1, R2, UR4, RZ ;  /* 0x0000000402020c10 */ /* 0x008fc8000ff3e0ff */
[----:B-12---:R-:W-:Y:S01]  /*24320*/  @P0 IADD3.X R3, R0, UR5, RZ, P1, !PT ;  /* 0x0000000500030c10 */ /* 0x006fe20008ffe4ff */
[----:B------:R-:W-:-:S04]  /*24330*/  ULDC.64 UR4, c[0x0][0xa08] ;  /* 0x0002820000047ab9 */ /* 0x000fc80000000a00 */
[----:B----4-:R1:W2:Y:S02]  /*24340*/  @P0 LDG.E R7, desc[UR60][R2.64] ;  /* 0x0000003c02070981 */ /* 0x0102a4000c1e1900 */
[----:B-1----:R-:W1:Y:S01]  /*24350*/  LDC.64 R2, c[0x0][0x418] ;  /* 0x00010600ff027b82 */ /* 0x002e620000000a00 */
[----:B-----5:R-:W-:Y:S01]  /*24360*/  VIADD R0, R17, 0xffffffff ;  /* 0xffffffff11007836 */ /* 0x020fe20000000000 */
[----:B--2---:R-:W-:Y:S01]  /*24370*/  SHF.R.S32.HI R8, RZ, 0x1f, R7 ;  /* 0x0000001fff087819 */ /* 0x004fe20000011407 */
[----:B------:R2:W-:Y:S04]  /*24380*/  @P0 STL [R1+0x14], R7 ;  /* 0x0000140701000387 */ /* 0x0005e80000100800 */
[----:B------:R2:W-:Y:S01]  /*24390*/  STL [R1+0x28], R8 ;  /* 0x0000280801007387 */ /* 0x0005e20000100800 */
[----:B-1----:R-:W-:Y:S01]  /*243a0*/  LOP3.LUT P0, RZ, R2, UR4, RZ, 0xfc, !PT ;  /* 0x0000000402ff7c12 */ /* 0x002fe2000f80fcff */
[----:B------:R-:W-:-:S03]  /*243b0*/  UMOV UR4, 0xffffffff ;  /* 0xffffffff00047882 */ /* 0x000fc60000000000 */
[----:B------:R-:W-:-:S04]  /*243c0*/  LOP3.LUT P0, RZ, R3, UR5, RZ, 0xfc, P0 ;  /* 0x0000000503ff7c12 */ /* 0x000fc8000800fcff */
[----:B------:R-:W-:Y:S01]  /*243d0*/  SEL R17, R7, RZ, !P0 ;  /* 0x000000ff07117207 */ /* 0x000fe20004000000 */
[----:B--2---:R-:W-:Y:S08]  /*243e0*/  BRA.DIV UR4, `(.L_x_706) ;  /* 0x0000005a04607947 */ /* 0x004ff0000b800000 */
[----:B------:R-:W1:Y:S02]  /*243f0*/  S2R R4, SR_TID.X ;  /* 0x0000000000047919 */ /* 0x000e640000002100 */
[----:B-1----:R-:W-:-:S04]  /*24400*/  SHF.R.U32.HI R4, RZ, 0x5, R4 ;  /* 0x00000005ff047819 */ /* 0x002fc80000011604 */
[----:B------:R-:W-:-:S05]  /*24410*/  LOP3.LUT R4, R4, 0x3, RZ, 0xc0, !PT ;  /* 0x0000000304047812 */ /* 0x000fca00078ec0ff */
[----:B------:R1:W2:Y:S02]  /*24420*/  SHFL.IDX PT, R14, R4, RZ, 0x1f ;  /* 0x00001fff040e7589 */ /* 0x0002a400000e0000 */
.L_x_839:
[----:B-1----:R-:W3:Y:S01]  /*24430*/  LDL.LU R4, [R1+0x10] ;  /* 0x0000100001047983 */ /* 0x002ee20000300800 */
[----:B------:R-:W-:Y:S02]  /*24440*/  PLOP3.LUT P1, PT, PT, PT, PT, 0x8, 0x0 ;  /* 0x000000000000781c */ /* 0x000fe40003f2e170 */
[----:B--2---:R-:W-:Y:S01]  /*24450*/  ISETP.NE.AND P0, PT, R14, RZ, PT ;  /* 0x000000ff0e00720c */ /* 0x004fe20003f05270 */
[----:B------:R1:W-:Y:S01]  /*24460*/  STL [R1+0x8], R0 ;  /* 0x0000080001007387 */ /* 0x0003e20000100800 */
[----:B---3--:R-:W-:-:S09]  /*24470*/  LOP3.LUT R4, R4, 0xfffffffe, RZ, 0xc0, !PT ;  /* 0xfffffffe04047812 */ /* 0x008fd200078ec0ff */
[----:B------:R-:W-:-:S05]  /*24480*/  @P1 LOP3.LUT R4, R4, 0x1, RZ, 0xfc, !PT ;  /* 0x0000000104041812 */ /* 0x000fca00078efcff */
[----:B------:R1:W-:Y:S01]  /*24490*/  STL [R1+0x10], R4 ;  /* 0x0000100401007387 */ /* 0x0003e20000100800 */
[----:B------:R-:W-:Y:S05]  /*244a0*/  @P0 BRA `(.L_x_707) ;  /* 0x0000000400380947 */ /* 0x000fea0003800000 */
[----:B------:R-:W-:-:S03]  /*244b0*/  UMOV UR4, 0xffffffff ;  /* 0xffffffff00047882 */ /* 0x000fc60000000000 */
[----:B------:R-:W-:Y:S05]  /*244c0*/  BRA.DIV UR4, `(.L_x_708) ;  /* 0x0000005a045c7947 */ /* 0x000fea000b800000 */
[----:B------:R-:W-:-:S13]  /*244d0*/  ELECT P6, URZ, PT ;  /* 0x00000000003f782f */ /* 0x000fda00038c0000 */
.L_x_842:
[----:B------:R-:W-:Y:S05]  /*244e0*/  @!P6 BRA `(.L_x_707) ;  /* 0x000000040028e947 */ /* 0x000fea0003800000 */
[----:B------:R-:W-:-:S04]  /*244f0*/  ISETP.NE.U32.AND P0, PT, R2, RZ, PT ;  /* 0x000000ff0200720c */ /* 0x000fc80003f05070 */
[----:B------:R-:W-:-:S13]  /*24500*/  ISETP.NE.AND.EX P0, PT, R3, RZ, PT, P0 ;  /* 0x000000ff0300720c */ /* 0x000fda0003f05300 */
[----:B------:R-:W-:Y:S05]  /*24510*/  @!P0 BRA `(.L_x_709) ;  /* 0x0000000000508947 */ /* 0x000fea0003800000 */
[----:B------:R-:W2:Y:S01]  /*24520*/  LDC R6, c[0x0][0x43c] ;  /* 0x00010f00ff067b82 */ /* 0x000ea20000000800 */
[----:B------:R-:W-:Y:S01]  /*24530*/  IMAD.MOV.U32 R9, RZ, RZ, R0 ;  /* 0x000000ffff097224 */ /* 0x000fe200078e0000 */
[----:B------:R-:W-:-:S03]  /*24540*/  ULDC.64 UR4, c[0x0][0x428] ;  /* 0x00010a0000047ab9 */ /* 0x000fc60000000a00 */
[----:B-1----:R-:W-:Y:S01]  /*24550*/  IMAD.MOV.U32 R0, RZ, RZ, R9 ;  /* 0x000000ffff007224 */ /* 0x002fe200078e0009 */
[----:B--2---:R-:W-:-:S13]  /*24560*/  ISETP.NE.AND P0, PT, R6, 0x1, PT ;  /* 0x000000010600780c */ /* 0x004fda0003f05270 */
[----:B------:R-:W1:Y:S02]  /*24570*/  @P0 LDC.64 R4, c[0x0][0x440] ;  /* 0x00011000ff040b82 */ /* 0x000e640000000a00 */
[----:B-1----:R-:W-:-:S05]  /*24580*/  @P0 IMAD.HI.U32 R4, R9, R4, RZ ;  /* 0x0000000409040227 */ /* 0x002fca00078e00ff */
[----:B------:R-:W-:-:S04]  /*24590*/  @P0 SHF.R.U32.HI R0, RZ, R5, R4 ;  /* 0x00000005ff000219 */ /* 0x000fc80000011604 */
[----:B------:R-:W-:Y:S02]  /*245a0*/  IADD3 R4, -R0, RZ, RZ ;  /* 0x000000ff00047210 */ /* 0x000fe40007ffe1ff */
[----:B------:R-:W-:-:S03]  /*245b0*/  SHF.R.S32.HI R5, RZ, 0x1f, R0 ;  /* 0x0000001fff057819 */ /* 0x000fc60000011400 */
        /* <DEDUP_REMOVED lines=10> */
.L_x_709:
[----:B--2---:R-:W2:Y:S01]  /*24660*/  LDL R2, [R1+0x18] ;  /* 0x0000180001027983 */ /* 0x004ea20000100800 */
[----:B-1----:R-:W-:Y:S01]  /*24670*/  IMAD R0, R19, 0x8, R18 ;  /* 0x0000000813007824 */ /* 0x002fe200078e0212 */
[----:B--2---:R-:W-:-:S04]  /*24680*/  SHF.L.U32 R2, R2, 0x1f, RZ ;  /* 0x0000001f02027819 */ /* 0x004fc800000006ff */
[----:B------:R-:W1:Y:S02]  /*24690*/  SYNCS.PHASECHK.TRANS64.TRYWAIT P0, [R0+URZ+0x36840], R2 ;  /* 0x03684002000075a7 */ /* 0x000e64000800017f */
[----:B-1----:R-:W-:Y:S05]  /*246a0*/  @!P0 BRA `(.L_x_710) ;  /* 0x0000005800048947 */ /* 0x002fea0003800000 */
.L_x_843:
[----:B------:R-:W2:Y:S02]  /*246b0*/  S2R R3, SR_TID.X ;  /* 0x0000000000037919 */ /* 0x000ea40000002100 */
[----:B--2---:R-:W-:-:S04]  /*246c0*/  LOP3.LUT R3, R3, 0x7f, RZ, 0xc0, !PT ;  /* 0x0000007f03037812 */ /* 0x004fc800078ec0ff */
[----:B------:R-:W-:-:S13]  /*246d0*/  ISETP.NE.AND P0, PT, R3, RZ, PT ;  /* 0x000000ff0300720c */ /* 0x000fda0003f05270 */
[----:B------:R-:W-:Y:S05]  /*246e0*/  @P0 BRA `(.L_x_711) ;  /* 0x00000000001c0947 */ /* 0x000fea0003800000 */
[----:B------:R-:W2:Y:S01]  /*246f0*/  S2R R3, SR_TID.X ;  /* 0x0000000000037919 */ /* 0x000ea20000002100 */
[----:B-1----:R-:W-:-:S04]  /*24700*/  MOV R2, 0xa800 ;  /* 0x0000a80000027802 */ /* 0x002fc80000000f00 */
[----:B------:R3:W-:Y:S01]  /*24710*/  SYNCS.ARRIVE.TRANS64 RZ, [R0+URZ+0x36830], R2 ;  /* 0x0368300200ff79a7 */ /* 0x0007e2000800003f */
[----:B--2---:R-:W-:-:S04]  /*24720*/  LOP3.LUT R3, R3, 0x1f, RZ, 0xc0, !PT ;  /* 0x0000001f03037812 */ /* 0x004fc800078ec0ff */
[----:B------:R-:W-:-:S13]  /*24730*/  ISETP.NE.AND P0, PT, R3, RZ, PT ;  /* 0x000000ff0300720c */ /* 0x000fda0003f05270 */
[----:B---3--:R-:W-:Y:S05]  /*24740*/  @!P0 BRA `(.L_x_711) ;  /* 0x0000000000048947 */ /* 0x008fea0003800000 */
[----:B------:R-:W-:Y:S01]  /*24750*/  BPT.TRAP 0x1 ;  /* 0x000000040000795c */ /* 0x000fe20000300000 */
.L_x_711:
[----:B------:R-:W2:Y:S04]  /*24760*/  LDL R4, [R1+0x8] ;  /* 0x0000080001047983 */ /* 0x000ea80000100800 */
[----:B------:R-:W3:Y:S04]  /*24770*/  LDL R3, [R1+0x1c] ;  /* 0x00001c0001037983 */ /* 0x000ee80000100800 */
[----:B-1----:R-:W4:Y:S01]  /*24780*/  LDL.LU R2, [R1+0x10] ;  /* 0x0000100001027983 */ /* 0x002f220000300800 */
        /* <DEDUP_REMOVED lines=11> */
[----:B------:R-:W-:-:S07]  /*24840*/  UIADD3 UR9, UR9, 0x36830, URZ ;  /* 0x0003683009097890 */ /* 0x000fce000fffe03f */
[----:B------:R-:W-:Y:S02]  /*24850*/  UIADD3 UR14, UR8, 0x21400, URZ ;  /* 0x00021400080e7890 */ /* 0x000fe4000fffe03f */
[----:B------:R-:W-:Y:S02]  /*24860*/  UIADD3 UR15, UR8, 0x24c00, URZ ;  /* 0x00024c00080f7890 */ /* 0x000fe4000fffe03f */
[----:B------:R-:W-:-:S03]  /*24870*/  UIADD3 UR16, UR8, 0x28400, URZ ;  /* 0x0002840008107890 */ /* 0x000fc6000fffe03f */
[----:B------:R-:W-:Y:S01]  /*24880*/  UMOV UR8, UR14 ;  /* 0x0000000e00087c82 */ /* 0x000fe20008000000 */
[----:B------:R-:W-:Y:S01]  /*24890*/  UMOV UR14, 0x80 ;  /* 0x00000080000e7882 */ /* 0x000fe20000000000 */
[----:B--2---:R-:W-:Y:S02]  /*248a0*/  R2UR UR11, R4 ;  /* 0x00000000040b72ca */ /* 0x004fe400000e0000 */
[----:B---3--:R-:W-:Y:S02]  /*248b0*/  R2UR UR5, R3 ;  /* 0x00000000030572ca */ /* 0x008fe400000e0000 */
[----:B----4-:R-:W-:-:S04]  /*248c0*/  LOP3.LUT R2, R2, 0xfffffffe, RZ, 0xc0, !PT ;  /* 0xfffffffe02027812 */ /* 0x010fc800078ec0ff */
[----:B------:R-:W-:-:S07]  /*248d0*/  @P0 LOP3.LUT R2, R2, 0x1, RZ, 0xfc, !PT ;  /* 0x0000000102020812 */ /* 0x000fce00078efcff */
[----:B------:R-:W-:Y:S01]  /*248e0*/  UIMAD UR11, UR11, 0x70, UR5 ;  /* 0x000000700b0b78a4 */ /* 0x000fe2000f8e0205 */
[----:B------:R2:W-:Y:S01]  /*248f0*/  STL [R1+0x10], R2 ;  /* 0x0000100201007387 */ /* 0x0005e20000100800 */
        /* <DEDUP_REMOVED lines=8> */
[----:B--2---:R-:W-:Y:S01]  /*24980*/  NOP ;  /* 0x0000000000007918 */ /* 0x004fe20000000000 */
.L_x_707:
[----:B------:R-:W2:Y:S04]  /*24990*/  LDL.LU R3, [R1+0x4c] ;  /* 0x00004c0001037983 */ /* 0x000ea80000300800 */
[----:B------:R-:W3:Y:S04]  /*249a0*/  LDL.LU R5, [R1+0x34] ;  /* 0x0000340001057983 */ /* 0x000ee80000300800 */
[----:B-1----:R-:W4:Y:S01]  /*249b0*/  LDL.LU R4, [R1+0x58] ;  /* 0x0000580001047983 */ /* 0x002f220000300800 */
        /* <DEDUP_REMOVED lines=9> */
[----:B--2---:R-:W-:Y:S02]  /*24a50*/  SHF.R.S32.HI R0, RZ, 0x1f, R3 ;  /* 0x0000001fff007819 */ /* 0x004fe40000011403 */
[----:B---3--:R-:W-:-:S03]  /*24a60*/  SEL R5, R5, RZ, !P0 ;  /* 0x000000ff05057207 */ /* 0x008fc60004000000 */
[----:B------:R-:W-:Y:S01]  /*24a70*/  IMAD R0, R0, UR4, RZ ;  /* 0x0000000400007c24 */ /* 0x000fe2000f8e02ff */
[----:B----4-:R-:W-:-:S03]  /*24a80*/  SEL R4, R4, RZ, !P0 ;  /* 0x000000ff04047207 */ /* 0x010fc60004000000 */
        /* <DEDUP_REMOVED lines=8> */
[----:B-1----:R-:W-:Y:S01]  /*24b10*/  MOV R2, 0x0 ;  /* 0x0000000000027802 */ /* 0x002fe20000000f00 */
[----:B------:R-:W-:Y:S01]  /*24b20*/  ULDC.64 UR4, c[0x4][0xa8] ;  /* 0x01002a0000047ab9 */ /* 0x000fe20000000a00 */
[----:B------:R-:W-:Y:S01]  /*24b30*/  ULDC.64 UR6, c[0x4][0xb0] ;  /* 0x01002c0000067ab9 */ /* 0x000fe20000000a00 */
[----:B------:R-:W-:Y:S01]  /*24b40*/  ULDC.64 UR8, c[0x4][0x20] ;  /* 0x0100080000087ab9 */ /* 0x000fe20000000a00 */
[----:B------:R-:W-:Y:S01]  /*24b50*/  IMAD.U32 R4, RZ, RZ, UR4 ;  /* 0x00000004ff047e24 */ /* 0x000fe2000f8e00ff */
[----:B------:R-:W-:Y:S01]  /*24b60*/  MOV R5, UR5 ;  /* 0x0000000500057c02 */ /* 0x000fe20008000f00 */
[----:B------:R-:W1:Y:S01]  /*24b70*/  LDC.64 R2, c[0x4][R2] ;  /* 0x0100000002027b82 */ /* 0x000e620000000a00 */
[----:B------:R-:W-:Y:S01]  /*24b80*/  IMAD.U32 R6, RZ, RZ, UR6 ;  /* 0x00000006ff067e24 */ /* 0x000fe2000f8e00ff */
[----:B0-----:R-:W-:Y:S01]  /*24b90*/  MOV R11, UR9 ;  /* 0x00000009000b7c02 */ /* 0x001fe20008000f00 */
[----:B------:R-:W-:Y:S02]  /*24ba0*/  IMAD.U32 R7, RZ, RZ, UR7 ;  /* 0x00000007ff077e24 */ /* 0x000fe4000f8e00ff */
[----:B------:R-:W-:-:S02]  /*24bb0*/  IMAD.U32 R10, RZ, RZ, UR8 ;  /* 0x00000008ff0a7e24 */ /* 0x000fc4000f8e00ff */
[----:B------:R-:W-:Y:S02]  /*24bc0*/  IMAD.MOV.U32 R8, RZ, RZ, 0x70 ;  /* 0x00000070ff087424 */ /* 0x000fe400078e00ff */
[----:B------:R-:W-:Y:S02]  /*24bd0*/  IMAD.MOV.U32 R12, RZ, RZ, 0x1 ;  /* 0x00000001ff0c7424 */ /* 0x000fe400078e00ff */
[----:B------:R-:W-:-:S07]  /*24be0*/  IMAD.MOV.U32 R13, RZ, RZ, RZ ;  /* 0x000000ffff0d7224 */ /* 0x000fce00078e00ff */
[----:B------:R-:W-:-:S07]  /*24bf0*/  LEPC R20, `(.L_x_713) ;  /* 0x000000001014794e */ /* 0x000fce0000000000 */
[----:B-1----:R-:W-:Y:S05]  /*24c00*/  CALL.ABS.NOINC R2 ;  /* 0x0000000002007343 */ /* 0x002fea0003c00000 */
.L_x_713:
[----:B------:R-:W-:Y:S05]  /*24c10*/  BSYNC B6 ;  /* 0x0000000000067941 */ /* 0x000fea0003800000 */
.L_x_712:
[----:B-1----:R-:W2:Y:S01]  /*24c20*/  LDL.LU R0, [R1+0x4c] ;  /* 0x00004c0001007983 */ /* 0x002ea20000300800 */
[----:B------:R-:W-:Y:S01]  /*24c30*/  ULDC.64 UR4, c[0x0][0x2d8] ;  /* 0x0000b60000047ab9 */ /* 0x000fe20000000a00 */
[----:B------:R-:W1:Y:S01]  /*24c40*/  LDC R8, c[0x0][0x448] ;  /* 0x00011200ff087b82 */ /* 0x000e620000000800 */
[----:B------:R-:W-:Y:S01]  /*24c50*/  ULDC.64 UR6, c[0x0][0x280] ;  /* 0x0000a00000067ab9 */ /* 0x000fe20000000a00 */
[----:B------:R-:W3:Y:S04]  /*24c60*/  LDL.LU R5, [R1+0x38] ;  /* 0x0000380001057983 */ /* 0x000ee80000300800 */
[----:B------:R-:W3:Y:S04]  /*24c70*/  LDL.LU.64 R2, [R1+0x50] ;  /* 0x0000500001027983 */ /* 0x000ee80000300a00 */
[----:B------:R-:W4:Y:S01]  /*24c80*/  LDL.LU R4, [R1+0x34] ;  /* 0x0000340001047983 */ /* 0x000f220000300800 */
[----:B-1----:R-:W-:Y:S01]  /*24c90*/  ISETP.NE.AND P0, PT, R8, 0x1, PT ;  /* 0x000000010800780c */ /* 0x002fe20003f05270 */
[----:B0-----:R-:W0:-:S12]  /*24ca0*/  S2R R11, SR_TID.X ;  /* 0x00000000000b7919 */ /* 0x001e180000002100 */
[----:B------:R-:W1:Y:S01]  /*24cb0*/  @P0 LDC R7, c[0x0][0x450] ;  /* 0x00011400ff070b82 */ /* 0x000e620000000800 */
[----:B---3--:R-:W-:Y:S02]  /*24cc0*/  MOV R3, R5 ;  /* 0x0000000500037202 */ /* 0x008fe40000000f00 */
[----:B------:R-:W3:Y:S01]  /*24cd0*/  LDL.LU R5, [R1+0x4] ;  /* 0x0000040001057983 */ /* 0x000ee20000300800 */
[----:B0-----:R-:W-:Y:S02]  /*24ce0*/  IMAD.SHL.U32 R11, R11, 0x8, RZ ;  /* 0x000000080b0b7824 */ /* 0x001fe400078e00ff */
[----:B------:R-:W-:-:S03]  /*24cf0*/  IMAD.WIDE.U32 R2, R16, UR4, R2 ;  /* 0x0000000410027c25 */ /* 0x000fc6000f8e0002 */
[----:B------:R-:W-:Y:S01]  /*24d00*/  LOP3.LUT R11, R11, 0x38, RZ, 0xc0, !PT ;  /* 0x000000380b0b7812 */ /* 0x000fe200078ec0ff */
[----:B------:R-:W-:Y:S01]  /*24d10*/  IMAD R3, R16, UR5, R3 ;  /* 0x0000000510037c24 */ /* 0x000fe2000f8e0203 */
[----:B------:R-:W-:Y:S02]  /*24d20*/  ULDC.64 UR4, c[0x0][0x2e0] ;  /* 0x0000b80000047ab9 */ /* 0x000fe40000000a00 */
[----:B--2---:R-:W-:Y:S01]  /*24d30*/  IMAD R0, R0, UR4, RZ ;  /* 0x0000000400007c24 */ /* 0x004fe2000f8e02ff */
[C---:B------:R-:W-:Y:S01]  /*24d40*/  LOP3.LUT R10, R11.reuse, 0x40, RZ, 0xfc, !PT ;  /* 0x000000400b0a7812 */ /* 0x040fe200078efcff */
[----:B----4-:R-:W-:Y:S01]  /*24d50*/  IMAD.WIDE.U32 R2, R4, UR4, R2 ;  /* 0x0000000404027c25 */ /* 0x010fe2000f8e0002 */
[----:B------:R-:W-:-:S03]  /*24d60*/  LOP3.LUT R9, R11, 0x80, RZ, 0xfc, !PT ;  /* 0x000000800b097812 */ /* 0x000fc600078efcff */
[----:B------:R-:W-:Y:S01]  /*24d70*/  IMAD R0, R4, UR5, R0 ;  /* 0x0000000504007c24 */ /* 0x000fe2000f8e0200 */
[----:B------:R-:W-:Y:S01]  /*24d80*/  ULDC.64 UR4, c[0x0][0x2d0] ;  /* 0x0000b40000047ab9 */ /* 0x000fe20000000a00 */
[----:B------:R-:W0:Y:S02]  /*24d90*/  S2R R4, SR_TID.X ;  /* 0x0000000000047919 */ /* 0x000e240000002100 */
[----:B------:R-:W-:Y:S01]  /*24da0*/  IMAD.IADD R3, R3, 0x1, R0 ;  /* 0x0000000103037824 */ /* 0x000fe200078e0200 */
[----:B0-----:R-:W-:-:S04]  /*24db0*/  LOP3.LUT R4, R4, 0x7f, RZ, 0xc0, !PT ;  /* 0x0000007f04047812 */ /* 0x001fc800078ec0ff */
[----:B------:R-:W-:Y:S02]  /*24dc0*/  SHF.R.U32.HI R6, RZ, 0x3, R4 ;  /* 0x00000003ff067819 */ /* 0x000fe40000011604 */
[----:B------:R-:W0:Y:S02]  /*24dd0*/  S2R R4, SR_TID.X ;  /* 0x0000000000047919 */ /* 0x000e240000002100 */
[----:B0-----:R-:W-:-:S05]  /*24de0*/  IMAD.SHL.U32 R4, R4, 0x10, RZ ;  /* 0x0000001004047824 */ /* 0x001fca00078e00ff */
[----:B------:R-:W-:Y:S02]  /*24df0*/  LOP3.LUT R4, R6, 0x70, R4, 0xf8, !PT ;  /* 0x0000007006047812 */ /* 0x000fe400078ef804 */
[----:B------:R-:W0:Y:S01]  /*24e00*/  @P0 LDC R6, c[0x0][0x44c] ;  /* 0x00011300ff060b82 */ /* 0x000e220000000800 */
[----:B---3--:R-:W-:-:S05]  /*24e10*/  IMAD.SHL.U32 R5, R5, 0x80, RZ ;  /* 0x0000008005057824 */ /* 0x008fca00078e00ff */
[----:B------:R-:W-:-:S04]  /*24e20*/  LOP3.LUT R4, R4, R5, RZ, 0xfc, !PT ;  /* 0x0000000504047212 */ /* 0x000fc800078efcff */
[----:B------:R-:W-:Y:S01]  /*24e30*/  MOV R0, R4 ;  /* 0x0000000400007202 */ /* 0x000fe20000000f00 */
[----:B0-----:R-:W-:-:S05]  /*24e40*/  @P0 IMAD.HI.U32 R6, R4, R6, RZ ;  /* 0x0000000604060227 */ /* 0x001fca00078e00ff */
[----:B-1----:R-:W-:-:S05]  /*24e50*/  @P0 SHF.R.U32.HI R0, RZ, R7, R6 ;  /* 0x00000007ff000219 */ /* 0x002fca0000011606 */
[----:B------:R-:W-:Y:S02]  /*24e60*/  IMAD.MOV R6, RZ, RZ, -R0 ;  /* 0x000000ffff067224 */ /* 0x000fe400078e0a00 */
[----:B------:R-:W-:-:S04]  /*24e70*/  IMAD.WIDE.U32 R2, R0, UR4, R2 ;  /* 0x0000000400027c25 */ /* 0x000fc8000f8e0002 */
[----:B------:R-:W-:Y:S01]  /*24e80*/  IMAD R4, R8, R6, R4 ;  /* 0x0000000608047224 */ /* 0x000fe200078e0204 */
[----:B------:R-:W-:-:S05]  /*24e90*/  SHF.R.S32.HI R6, RZ, 0x1f, R0 ;  /* 0x0000001fff067819 */ /* 0x000fca0000011400 */
        /* <DEDUP_REMOVED lines=8> */
[----:B------:R-:W-:Y:S01]  /*24f20*/  ISETP.GE.AND P1, PT, R10, UR4, PT ;  /* 0x000000040a007c0c */ /* 0x000fe2000bf26270 */
[----:B------:R-:W-:Y:S01]  /*24f30*/  IMAD R0, R4, UR5, R0 ;  /* 0x0000000504007c24 */ /* 0x000fe2000f8e0200 */
[----:B------:R0:W5:Y:S01]  /*24f40*/  LDL R10, [R1+0x2c] ;  /* 0x00002c00010a7983 */ /* 0x0001620000100800 */
[----:B------:R-:W-:Y:S02]  /*24f50*/  LEA R4, P3, R2, UR6, 0x1 ;  /* 0x0000000602047c11 */ /* 0x000fe4000f8608ff */
[----:B------:R-:W-:Y:S02]  /*24f60*/  ISETP.GE.AND P2, PT, R11, UR4, PT ;  /* 0x000000040b007c0c */ /* 0x000fe4000bf46270 */
[----:B------:R-:W-:-:S02]  /*24f70*/  IADD3 R0, R3, R0, RZ ;  /* 0x0000000003007210 */ /* 0x000fc40007ffe0ff */
[----:B------:R-:W-:Y:S01]  /*24f80*/  ISETP.GE.AND P0, PT, R9, UR4, PT ;  /* 0x0000000409007c0c */ /* 0x000fe2000bf06270 */
[----:B------:R-:W-:Y:S01]  /*24f90*/  UMOV UR4, 0xffffffff ;  /* 0xffffffff00047882 */ /* 0x000fe20000000000 */
[----:B------:R-:W-:Y:S02]  /*24fa0*/  LEA.HI.X R3, R2, UR7, R0, 0x1, P3 ;  /* 0x0000000702037c11 */ /* 0x000fe400098f0c00 */
[----:B0-----:R-:W-:Y:S09]  /*24fb0*/  BRA.DIV UR4, `(.L_x_714) ;  /* 0x0000004e04d47947 */ /* 0x001ff2000b800000 */
[----:B------:R-:W0:Y:S02]  /*24fc0*/  S2R R6, SR_TID.X ;  /* 0x0000000000067919 */ /* 0x000e240000002100 */
[----:B0-----:R-:W-:-:S04]  /*24fd0*/  LOP3.LUT R6, R6, 0x7f, RZ, 0xc0, !PT ;  /* 0x0000007f06067812 */ /* 0x001fc800078ec0ff */
[----:B------:R-:W-:Y:S02]  /*24fe0*/  SHF.R.U32.HI R7, RZ, 0x3, R6 ;  /* 0x00000003ff077819 */ /* 0x000fe40000011606 */
[----:B------:R-:W2:Y:S03]  /*24ff0*/  LDL.LU R6, [R1+0x5c] ;  /* 0x00005c0001067983 */ /* 0x000ea60000300800 */
[----:B------:R-:W-:Y:S01]  /*25000*/  IMAD.IADD R0, R7, 0x1, R5 ;  /* 0x0000000107007824 */ /* 0x000fe200078e0205 */
[----:B------:R-:W0:Y:S03]  /*25010*/  S2R R11, SR_TID.X ;  /* 0x00000000000b7919 */ /* 0x000e260000002100 */
[----:B------:R-:W-:Y:S01]  /*25020*/  VIADD R5, R0, 0x10 ;  /* 0x0000001000057836 */ /* 0x000fe20000000000 */
[----:B------:R-:W1:Y:S04]  /*25030*/  SHFL.IDX PT, R7, R4, RZ, 0x181f ;  /* 0x00181fff04077589 */ /* 0x000e6800000e0000 */
[----:B------:R-:W-:Y:S01]  /*25040*/  SHFL.IDX PT, R9, R3, 0x1, 0x181f ;  /* 0x00381f0003097f89 */ /* 0x000fe200000e0000 */
[----:B0-----:R-:W-:-:S05]  /*25050*/  IMAD.SHL.U32 R11, R11, 0x8, RZ ;  /* 0x000000080b0b7824 */ /* 0x001fca00078e00ff */
[----:B------:R-:W-:Y:S01]  /*25060*/  LOP3.LUT R11, R11, 0x38, RZ, 0xc0, !PT ;  /* 0x000000380b0b7812 */ /* 0x000fe200078ec0ff */
[----:B--2---:R-:W-:Y:S02]  /*25070*/  IMAD R2, R6, R8, RZ ;  /* 0x0000000806027224 */ /* 0x004fe400078e02ff */
[----:B------:R-:W0:Y:S03]  /*25080*/  SHFL.IDX PT, R6, R3, RZ, 0x181f ;  /* 0x00181fff03067589 */ /* 0x000e2600000e0000 */
[-C--:B------:R-:W-:Y:S02]  /*25090*/  ISETP.GE.AND P4, PT, R0, R2.reuse, PT ;  /* 0x000000020000720c */ /* 0x080fe40003f86270 */
[----:B------:R-:W-:Y:S02]  /*250a0*/  ISETP.GE.AND P3, PT, R5, R2, PT ;  /* 0x000000020500720c */ /* 0x000fe40003f66270 */
[----:B------:R-:W2:Y:S09]  /*250b0*/  SHFL.IDX PT, R5, R4, 0x1, 0x181f ;  /* 0x00381f0004057f89 */ /* 0x000eb200000e0000 */
[----:B-1----:R-:W-:-:S04]  /*250c0*/  @!P4 LEA R7, P5, R11, R7, 0x1 ;  /* 0x000000070b07c211 */ /* 0x002fc800078a08ff */
[----:B0-----:R-:W-:-:S04]  /*250d0*/  @!P4 IADD3.X R6, RZ, R6, RZ, P5, !PT ;  /* 0x00000006ff06c210 */ /* 0x001fc80002ffe4ff */
[-C--:B------:R-:W-:Y:S02]  /*250e0*/  @!P4 LOP3.LUT R7, R7, R6.reuse, RZ, 0x3c, !PT ;  /* 0x000000060707c212 */ /* 0x080fe400078e3cff */
[----:B--2---:R-:W-:Y:S02]  /*250f0*/  @!P3 LEA R8, P5, R11, R5, 0x1 ;  /* 0x000000050b08b211 */ /* 0x004fe400078a08ff */
[----:B------:R-:W-:-:S03]  /*25100*/  @!P4 LOP3.LUT R6, R7, R6, RZ, 0x3c, !PT ;  /* 0x000000060706c212 */ /* 0x000fc600078e3cff */
[----:B------:R-:W-:Y:S01]  /*25110*/  @!P3 IMAD.X R5, RZ, RZ, R9, P5 ;  /* 0x000000ffff05b224 */ /* 0x000fe200028e0609 */
[----:B------:R-:W-:-:S05]  /*25120*/  @!P4 LOP3.LUT R7, R7, R6, RZ, 0x3c, !PT ;  /* 0x000000060707c212 */ /* 0x000fca00078e3cff */
[----:B-----5:R-:W-:Y:S04]  /*25130*/  @!P4 LDGSTS.E.BYPASS.LTC128B.128 [R10+0x15400], desc[UR60][R6.64], !P2 ;  /* 0x15400000060acfae */ /* 0x020fe8000d101d7c */
[----:B------:R-:W-:Y:S04]  /*25140*/  @!P4 LDGSTS.E.BYPASS.LTC128B.128 [R10+0x19400], desc[UR60][R6.64+0x80], !P1 ;  /* 0x19400080060acfae */ /* 0x000fe8000c901d7c */
[----:B------:R0:W-:Y:S02]  /*25150*/  @!P4 LDGSTS.E.BYPASS.LTC128B.128 [R10+0x1d400], desc[UR60][R6.64+0x100], !P0 ;  /* 0x1d400100060acfae */ /* 0x0001e4000c101d7c */
[----:B0-----:R-:W-:-:S02]  /*25160*/  @!P3 IMAD.MOV.U32 R6, RZ, RZ, R8 ;  /* 0x000000ffff06b224 */ /* 0x001fc400078e0008 */
[----:B------:R-:W-:Y:S01]  /*25170*/  @!P3 IMAD.MOV.U32 R7, RZ, RZ, R5 ;  /* 0x000000ffff07b224 */ /* 0x000fe200078e0005 */
[----:B------:R-:W-:Y:S01]  /*25180*/  IADD3 R5, R0, 0x20, RZ ;  /* 0x0000002000057810 */ /* 0x000fe20007ffe0ff */
[----:B------:R-:W-:Y:S04]  /*25190*/  SHFL.IDX PT, R8, R3, 0x2, 0x181f ;  /* 0x00581f0003087f89 */ /* 0x000fe800000e0000 */
[----:B------:R-:W-:Y:S04]  /*251a0*/  @!P3 LDGSTS.E.BYPASS.LTC128B.128 [R10+0x15c00], desc[UR60][R6.64], !P2 ;  /* 0x15c00000060abfae */ /* 0x000fe8000d101d7c */
[----:B------:R-:W-:Y:S04]  /*251b0*/  @!P3 LDGSTS.E.BYPASS.LTC128B.128 [R10+0x19c00], desc[UR60][R6.64+0x80], !P1 ;  /* 0x19c00080060abfae */ /* 0x000fe8000c901d7c */
[----:B------:R0:W-:Y:S01]  /*251c0*/  @!P3 LDGSTS.E.BYPASS.LTC128B.128 [R10+0x1dc00], desc[UR60][R6.64+0x100], !P0 ;  /* 0x1dc00100060abfae */ /* 0x0001e2000c101d7c */
[----:B------:R-:W-:-:S03]  /*251d0*/  ISETP.GE.AND P3, PT, R5, R2, PT ;  /* 0x000000020500720c */ /* 0x000fc60003f66270 */
[----:B------:R-:W1:Y:S10]  /*251e0*/  SHFL.IDX PT, R5, R4, 0x2, 0x181f ;  /* 0x00581f0004057f89 */ /* 0x000e7400000e0000 */
[----:B-1----:R-:W-:-:S05]  /*251f0*/  @!P3 LEA R5, P4, R11, R5, 0x1 ;  /* 0x000000050b05b211 */ /* 0x002fca00078808ff */
[----:B0-----:R-:W-:-:S04]  /*25200*/  @!P3 IMAD.X R6, RZ, RZ, R8, P4 ;  /* 0x000000ffff06b224 */ /* 0x001fc800020e0608 */
[----:B------:R-:W-:Y:S02]  /*25210*/  @!P3 IMAD.MOV.U32 R7, RZ, RZ, R6 ;  /* 0x000000ffff07b224 */ /* 0x000fe400078e0006 */
[----:B------:R-:W-:Y:S01]  /*25220*/  @!P3 IMAD.MOV.U32 R6, RZ, RZ, R5 ;  /* 0x000000ffff06b224 */ /* 0x000fe200078e0005 */
[----:B------:R-:W-:-:S04]  /*25230*/  IADD3 R5, R0, 0x30, RZ ;  /* 0x0000003000057810 */ /* 0x000fc80007ffe0ff */
        /* <DEDUP_REMOVED lines=33> */
[----:B------:R-:W-:Y:S01]  /*25450*/  ISETP.GE.AND P4, PT, R5, R2, PT ;  /* 0x000000020500720c */ /* 0x000fe20003f86270 */
[----:B------:R-:W-:Y:S04]  /*25460*/  @!P3 LDGSTS.E.BYPASS.LTC128B.128 [R10+0x17c00], desc[UR60][R6.64], !P2 ;  /* 0x17c00000060abfae */ /* 0x000fe8000d101d7c */
        /* <DEDUP_REMOVED lines=8> */
[----:B------:R1:W2:Y:S04]  /*254f0*/  SHFL.IDX PT, R5, R3, 0x7, 0x181f ;  /* 0x00f81f0003057f89 */ /* 0x0002a800000e0000 */
[----:B------:R1:W-:Y:S04]  /*25500*/  @!P4 LDGSTS.E.BYPASS.LTC128B.128 [R10+0x18400], desc[UR60][R6.64], !P2 ;  /* 0x18400000060acfae */ /* 0x0003e8000d101d7c */
[----:B------:R1:W-:Y:S04]  /*25510*/  @!P4 LDGSTS.E.BYPASS.LTC128B.128 [R10+0x1c400], desc[UR60][R6.64+0x80], !P1 ;  /* 0x1c400080060acfae */ /* 0x0003e8000c901d7c */
[----:B------:R1:W-:Y:S04]  /*25520*/  @!P4 LDGSTS.E.BYPASS.LTC128B.128 [R10+0x20400], desc[UR60][R6.64+0x100], !P0 ;  /* 0x20400100060acfae */ /* 0x0003e8000c101d7c */
[----:B------:R1:W3:Y:S02]  /*25530*/  SHFL.IDX PT, R3, R4, 0x7, 0x181f ;  /* 0x00f81f0004037f89 */ /* 0x0002e400000e0000 */
.L_x_860:
[----:B------:R-:W-:Y:S01]  /*25540*/  IADD3 R0, R0, 0x70, RZ ;  /* 0x0000007000007810 */ /* 0x000fe20007ffe0ff */
[----:B------:R-:W-:Y:S03]  /*25550*/  BSSY B0, `(.L_x_715) ;  /* 0x000000e000007945 */ /* 0x000fe60003800000 */
[----:B------:R-:W-:-:S13]  /*25560*/  ISETP.GE.AND P3, PT, R0, R2, PT ;  /* 0x000000020000720c */ /* 0x000fda0003f66270 */
[----:B------:R-:W-:Y:S05]  /*25570*/  @P3 BRA `(.L_x_716) ;  /* 0x00000000002c3947 */ /* 0x000fea0003800000 */
[----:B-1----:R-:W1:Y:S02]  /*25580*/  S2R R4, SR_TID.X ;  /* 0x0000000000047919 */ /* 0x002e640000002100 */
[----:B-1----:R-:W-:-:S05]  /*25590*/  IMAD.SHL.U32 R4, R4, 0x8, RZ ;  /* 0x0000000804047824 */ /* 0x002fca00078e00ff */
[----:B------:R-:W-:-:S04]  /*255a0*/  LOP3.LUT R4, R4, 0x38, RZ, 0xc0, !PT ;  /* 0x0000003804047812 */ /* 0x000fc800078ec0ff */
[----:B---3--:R-:W-:-:S05]  /*255b0*/  LEA R2, P3, R4, R3, 0x1 ;  /* 0x0000000304027211 */ /* 0x008fca00078608ff */
[----:B--2---:R-:W-:-:S05]  /*255c0*/  IMAD.X R3, RZ, RZ, R5, P3 ;  /* 0x000000ffff037224 */ /* 0x004fca00018e0605 */
[----:B------:R-:W-:Y:S01]  /*255d0*/  @!PT LDS RZ, [RZ] ;  /* 0x00000000fffff984 */ /* 0x000fe20000000800 */
[----:B------:R-:W-:Y:S01]  /*255e0*/  @!PT LDS RZ, [RZ] ;  /* 0x00000000fffff984 */ /* 0x000fe20000000800 */
[----:B------:R-:W-:Y:S01]  /*255f0*/  @!PT LDS RZ, [RZ] ;  /* 0x00000000fffff984 */ /* 0x000fe20000000800 */
[----:B------:R4:W-:Y:S04]  /*25600*/  LDGSTS.E.BYPASS.LTC128B.128 [R10+0x18c00], desc[UR60][R2.64], !P2 ;  /* 0x18c00000020a7fae */ /* 0x0009e8000d101d7c */
[----:B------:R4:W-:Y:S04]  /*25610*/  LDGSTS.E.BYPASS.LTC128B.128 [R10+0x1cc00], desc[UR60][R2.64+0x80], !P1 ;  /* 0x1cc00080020a7fae */ /* 0x0009e8000c901d7c */
[----:B------:R4:W-:Y:S02]  /*25620*/  LDGSTS.E.BYPASS.LTC128B.128 [R10+0x20c00], desc[UR60][R2.64+0x100], !P0 ;  /* 0x20c00100020a7fae */ /* 0x0009e4000c101d7c */
.L_x_716:
[----:B------:R-:W-:Y:S05]  /*25630*/  BSYNC B0 ;  /* 0x0000000000007941 */ /* 0x000fea0003800000 */
.L_x_715:
[----:B------:R-:W-:Y:S01]  /*25640*/  NOP ;  /* 0x0000000000007918 */ /* 0x000fe20000000000 */
[----:B------:R-:W-:Y:S01]  /*25650*/  PLOP3.LUT P0, PT, PT, PT, PT, 0x80, 0x0 ;  /* 0x000000000000781c */ /* 0x000fe20003f0f070 */
[----:B------:R-:W-:-:S12]  /*25660*/  VIADD R11, R18, 0x36800 ;  /* 0x00036800120b7836 */ /* 0x000fd80000000000 */
.L_x_717:
[----:B------:R-:W-:Y:S02]  /*25670*/  PLOP3.LUT P1, PT, P1, P0, PT, 0xa2, 0x0 ;  /* 0x000000000000781c */ /* 0x000fe40000f21472 */
[----:B------:R-:W-:-:S08]  /*25680*/  @P0 R2UR P1, UR4, R18 ;  /* 0x00000000120402ca */ /* 0x000fd00000020000 */
[----:B------:R-:W-:-:S05]  /*25690*/  @P0 PLOP3.LUT P0, PT, P1, PT, PT, 0x80, 0x0 ;  /* 0x000000000000081c */ /* 0x000fca0000f0f070 */
[----:B------:R-:W-:Y:S01]  /*256a0*/  @!P1 SYNCS.ARRIVE.TRANS64.RED.A0T1 RZ, [UR4+0x36800], RZ ;  /* 0x036800ffffff99a7 */ /* 0x000fe20008200404 */
[----:B------:R-:W-:Y:S07]  /*256b0*/  @!P1 ARRIVES.LDGSTSBAR.64.TRANSCNT [UR4+0x36800] ;  /* 0x03680000ff0099b0 */ /* 0x000fee0008000a84 */
[----:B------:R-:W-:Y:S05]  /*256c0*/  @P0 BRA.U.ANY `(.L_x_717) ;  /* 0xfffffffd00e80947 */ /* 0x000fea000393ffff */
[----:B----4-:R-:W4:Y:S02]  /*256d0*/  LDL.LU R2, [R1+0x64] ;  /* 0x0000640001027983 */ /* 0x010f240000300800 */
[----:B----4-:R-:W-:-:S04]  /*256e0*/  IADD3 R2, R2, 0x1, RZ ;  /* 0x0000000102027810 */ /* 0x010fc80007ffe0ff */
[----:B------:R-:W-:Y:S01]  /*256f0*/  LEA.HI R0, R2, R2, RZ, 0x1 ;  /* 0x0000000202007211 */ /* 0x000fe200078f08ff */
[----:B------:R4:W-:Y:S03]  /*25700*/  STL [R1+0x64], R2 ;  /* 0x0000640201007387 */ /* 0x0009e60000100800 */
[----:B------:R-:W-:-:S05]  /*25710*/  LOP3.LUT R0, R0, 0xfffffffe, RZ, 0xc0, !PT ;  /* 0xfffffffe00007812 */ /* 0x000fca00078ec0ff */
[----:B------:R-:W-:-:S05]  /*25720*/  IMAD.IADD R0, R2, 0x1, -R0 ;  /* 0x0000000102007824 */ /* 0x000fca00078e0a00 */
[----:B------:R-:W-:Y:S01]  /*25730*/  SHF.L.U32 R0, R0, 0x1f, RZ ;  /* 0x0000001f00007819 */ /* 0x000fe200000006ff */
[----:B------:R-:W-:Y:S01]  /*25740*/  NOP ;  /* 0x0000000000007918 */ /* 0x000fe20000000000 */
[----:B------:R4:W-:Y:S01]  /*25750*/  SYNCS.ARRIVE.TRANS64.A1T0 RZ, [R18+URZ+0x36800], RZ ;  /* 0x036800ff12ff79a7 */ /* 0x0009e2000810003f */
[----:B------:R-:W-:Y:S01]  /*25760*/  BSSY B0, `(.L_x_718) ;  /* 0x0000003000007945 */ /* 0x000fe20003800000 */
[----:B------:R-:W5:Y:S03]  /*25770*/  SYNCS.PHASECHK.TRANS64.TRYWAIT P0, [R18+URZ+0x36820], R0 ;  /* 0x03682000120075a7 */ /* 0x000f66000800017f */
[----:B----45:R-:W-:Y:S05]  /*25780*/  @!P0 BRA `(.L_x_719) ;  /* 0x0000005000e48947 */ /* 0x030fea0003800000 */
.L_x_861:
[----:B------:R-:W-:Y:S05]  /*25790*/  BSYNC B0 ;  /* 0x0000000000007941 */ /* 0x000fea0003800000 */
.L_x_718:
[----:B-1-3--:R-:W4:Y:S04]  /*257a0*/  LDL R3, [R1+0x48] ;  /* 0x0000480001037983 */ /* 0x00af280000100800 */
[----:B------:R-:W3:Y:S01]  /*257b0*/  LDL R2, [R1+0x30] ;  /* 0x0000300001027983 */ /* 0x000ee20000100800 */
[----:B------:R-:W-:Y:S01]  /*257c0*/  BSSY B0, `(.L_x_720) ;  /* 0x0000243000007945 */ /* 0x000fe20003800000 */
[----:B----4-:R-:W-:-:S05]  /*257d0*/  VIADD R0, R3, 0xfffffffe ;  /* 0xfffffffe03007836 */ /* 0x010fca0000000000 */
[----:B---3--:R-:W-:-:S13]  /*257e0*/  ISETP.GE.AND P0, PT, R0, R2, PT ;  /* 0x000000020000720c */ /* 0x008fda0003f06270 */
[----:B------:R-:W-:Y:S05]  /*257f0*/  @!P0 BRA `(.L_x_721) ;  /* 0x0000002000fc8947 */ /* 0x000fea0003800000 */
[----:B--2---:R-:W0:Y:S04]  /*25800*/  LDL.LU R5, [R1+0x60] ;  /* 0x0000600001057983 */ /* 0x004e280000300800 */
[----:B------:R-:W2:Y:S04]  /*25810*/  LDL.LU R4, [R1+0x44] ;  /* 0x0000440001047983 */ /* 0x000ea80000300800 */
[----:B------:R-:W3:Y:S01]  /*25820*/  LDL.LU R3, [R1+0x40] ;  /* 0x0000400001037983 */ /* 0x000ee20000300800 */
[----:B------:R-:W-:Y:S01]  /*25830*/  LOP3.LUT R2, RZ, R2, RZ, 0x33, !PT ;  /* 0x00000002ff027212 */ /* 0x000fe200078e33ff */
[----:B------:R-:W-:Y:S01]  /*25840*/  BSSY B2, `(.L_x_722) ;  /* 0x00000c5000027945 */ /* 0x000fe20003800000 */
[----:B0-----:R-:W-:-:S04]  /*25850*/  VIADD R7, R5, 0x1 ;  /* 0x0000000105077836 */ /* 0x001fc80000000000 */
[----:B--2---:R-:W-:-:S05]  /*25860*/  IMAD R7, R7, R4, RZ ;  /* 0x0000000407077224 */ /* 0x004fca00078e02ff */
[----:B---3--:R-:W-:-:S04]  /*25870*/  VIMNMX R7, R3, R7, PT ;  /* 0x0000000703077248 */ /* 0x008fc80003fe0100 */
[----:B------:R-:W-:-:S04]  /*25880*/  IADD3 R9, -R7, RZ, RZ ;  /* 0x000000ff07097210 */ /* 0x000fc80007ffe1ff */
        /* <DEDUP_REMOVED lines=12> */
[----:B--2---:R-:W-:Y:S02]  /*25950*/  LOP3.LUT P1, RZ, R4, 0x1, RZ, 0xc0, !PT ;  /* 0x0000000104ff7812 */ /* 0x004fe4000782c0ff */
        /* <DEDUP_REMOVED lines=11> */
[----:B0-----:R-:W-:-:S13]  /*25a10*/  ISETP.NE.AND P0, PT, R5, 0x1, PT ;  /* 0x000000010500780c */ /* 0x001fda0003f05270 */
[----:B------:R-:W0:Y:S02]  /*25a20*/  @P0 LDC.64 R2, c[0x0][0x440] ;  /* 0x00011000ff020b82 */ /* 0x000e240000000a00 */
[----:B0-----:R-:W-:Y:S01]  /*25a30*/  @P0 IMAD.HI.U32 R4, R0, R2, RZ ;  /* 0x0000000200040227 */ /* 0x001fe200078e00ff */
[----:B------:R-:W-:-:S04]  /*25a40*/  MOV R2, R0 ;  /* 0x0000000000027202 */ /* 0x000fc80000000f00 */
        /* <DEDUP_REMOVED lines=11> */
.L_x_726:
[----:B------:R-:W-:Y:S01]  /*25b00*/  IMAD R3, R8, 0x8, R18 ;  /* 0x0000000808037824 */ /* 0x000fe200078e0212 */
[----:B------:R-:W-:Y:S01]  /*25b10*/  SHF.L.U32 R2, R10, 0x1f, RZ ;  /* 0x0000001f0a027819 */ /* 0x000fe200000006ff */
[----:B------:R-:W-:Y:S03]  /*25b20*/  BSSY B3, `(.L_x_727) ;  /* 0x0000003000037945 */ /* 0x000fe60003800000 */
[----:B------:R-:W1:Y:S02]  /*25b30*/  SYNCS.PHASECHK.TRANS64.TRYWAIT P0, [R3+URZ+0x36840], R2 ;  /* 0x03684002030075a7 */ /* 0x000e64000800017f */
[----:B-1----:R-:W-:Y:S05]  /*25b40*/  @!P0 BRA `(.L_x_728) ;  /* 0x0000005000088947 */ /* 0x002fea0003800000 */
.L_x_862:
[----:B------:R-:W-:Y:S05]  /*25b50*/  BSYNC B3 ;  /* 0x0000000000037941 */ /* 0x000fea0003800000 */
.L_x_727:
[----:B0-----:R-:W0:Y:S01]  /*25b60*/  S2R R5, SR_TID.X ;  /* 0x0000000000057919 */ /* 0x001e220000002100 */
[----:B------:R-:W-:Y:S01]  /*25b70*/  BSSY B3, `(.L_x_729) ;  /* 0x000000b000037945 */ /* 0x000fe20003800000 */
[----:B0-----:R-:W-:-:S04]  /*25b80*/  LOP3.LUT R5, R5, 0x7f, RZ, 0xc0, !PT ;  /* 0x0000007f05057812 */ /* 0x001fc800078ec0ff */
[----:B------:R-:W-:-:S13]  /*25b90*/  ISETP.NE.AND P1, PT, R5, RZ, PT ;  /* 0x000000ff0500720c */ /* 0x000fda0003f25270 */
[----:B------:R-:W-:Y:S05]  /*25ba0*/  @P1 BRA `(.L_x_730) ;  /* 0x00000000001c1947 */ /* 0x000fea0003800000 */
[----:B------:R-:W0:Y:S01]  /*25bb0*/  S2R R5, SR_TID.X ;  /* 0x0000000000057919 */ /* 0x000e220000002100 */
[----:B-1----:R-:W-:-:S04]  /*25bc0*/  MOV R2, 0xa800 ;  /* 0x0000a80000027802 */ /* 0x002fc80000000f00 */
[----:B------:R2:W-:Y:S01]  /*25bd0*/  SYNCS.ARRIVE.TRANS64 RZ, [R3+URZ+0x36830], R2 ;  /* 0x0368300203ff79a7 */ /* 0x0005e2000800003f */
[----:B0-----:R-:W-:-:S04]  /*25be0*/  LOP3.LUT R5, R5, 0x1f, RZ, 0xc0, !PT ;  /* 0x0000001f05057812 */ /* 0x001fc800078ec0ff */
[----:B------:R-:W-:-:S13]  /*25bf0*/  ISETP.NE.AND P0, PT, R5, RZ, PT ;  /* 0x000000ff0500720c */ /* 0x000fda0003f05270 */
[----:B--2---:R-:W-:Y:S05]  /*25c00*/  @!P0 BRA `(.L_x_730) ;  /* 0x0000000000048947 */ /* 0x004fea0003800000 */
[----:B------:R-:W-:Y:S01]  /*25c10*/  BPT.TRAP 0x1 ;  /* 0x000000040000795c */ /* 0x000fe20000300000 */
.L_x_730:
[----:B------:R-:W-:Y:S05]  /*25c20*/  BSYNC B3 ;  /* 0x0000000000037941 */ /* 0x000fea0003800000 */
.L_x_729:
        /* <DEDUP_REMOVED lines=12> */
.L_x_731:
        /* <DEDUP_REMOVED lines=16> */
.L_x_732:
        /* <DEDUP_REMOVED lines=16> */
.L_x_733:
        /* <DEDUP_REMOVED lines=11> */
[----:B------:R-:W-:Y:S01]  /*25fa0*/  LEA R3, R19, R11, 0x3 ;  /* 0x0000000b13037211 */ /* 0x000fe200078e18ff */
[----:B------:R-:W-:Y:S01]  /*25fb0*/  BSSY B3, `(.L_x_734) ;  /* 0x0000004000037945 */ /* 0x000fe20003800000 */
[----:B--2---:R-:W-:-:S04]  /*25fc0*/  SHF.L.U32 R2, R6, 0x1f, RZ ;  /* 0x0000001f06027819 */ /* 0x004fc800000006ff */
[----:B------:R-:W0:Y:S02]  /*25fd0*/  SYNCS.PHASECHK.TRANS64.TRYWAIT P0, [R3+URZ+0x60], R2 ;  /* 0x00006002030075a7 */ /* 0x000e24000800017f */
[----:B0-----:R-:W-:Y:S05]  /*25fe0*/  @!P0 BRA `(.L_x_735) ;  /* 0x0000004800f48947 */ /* 0x001fea0003800000 */
.L_x_863:
[----:B------:R-:W-:Y:S05]  /*25ff0*/  BSYNC B3 ;  /* 0x0000000000037941 */ /* 0x000fea0003800000 */
.L_x_734:
[----:B------:R-:W-:Y:S01]  /*26000*/  BSSY B3, `(.L_x_736) ;  /* 0x000000c000037945 */ /* 0x000fe20003800000 */
[----:B------:R-:W-:Y:S02]  /*26010*/  IMAD.MOV.U32 R12, RZ, RZ, 0x0 ;  /* 0x00000000ff0c7424 */ /* 0x000fe400078e00ff */
[----:B------:R-:W-:Y:S01]  /*26020*/  IMAD.MOV.U32 R13, RZ, RZ, 0x14f00000 ;  /* 0x14f00000ff0d7424 */ /* 0x000fe200078e00ff */
[----:B------:R-:W-:Y:S06]  /*26030*/  @P1 BRA `(.L_x_737) ;  /* 0x0000000000201947 */ /* 0x000fec0003800000 */
[----:B------:R-:W1:Y:S01]  /*26040*/  S2R R5, SR_TID.X ;  /* 0x0000000000057919 */ /* 0x000e620000002100 */
[----:B0-----:R-:W-:Y:S01]  /*26050*/  IMAD R2, R19, 0x8, R18 ;  /* 0x0000000813027824 */ /* 0x001fe200078e0212 */
[----:B------:R-:W-:-:S04]  /*26060*/  MOV R3, 0xa800 ;  /* 0x0000a80000037802 */ /* 0x000fc80000000f00 */
[----:B------:R2:W-:Y:S01]  /*26070*/  SYNCS.ARRIVE.TRANS64 RZ, [R2+URZ+0x36850], R3 ;  /* 0x0368500302ff79a7 */ /* 0x0005e2000800003f */
[----:B-1----:R-:W-:-:S04]  /*26080*/  LOP3.LUT R5, R5, 0x1f, RZ, 0xc0, !PT ;  /* 0x0000001f05057812 */ /* 0x002fc800078ec0ff */
[----:B------:R-:W-:-:S13]  /*26090*/  ISETP.NE.AND P0, PT, R5, RZ, PT ;  /* 0x000000ff0500720c */ /* 0x000fda0003f05270 */
[----:B--2---:R-:W-:Y:S05]  /*260a0*/  @!P0 BRA `(.L_x_737) ;  /* 0x0000000000048947 */ /* 0x004fea0003800000 */
[----:B------:R-:W-:Y:S01]  /*260b0*/  BPT.TRAP 0x1 ;  /* 0x000000040000795c */ /* 0x000fe20000300000 */
.L_x_737:
[----:B------:R-:W-:Y:S05]  /*260c0*/  BSYNC B3 ;  /* 0x0000000000037941 */ /* 0x000fea0003800000 */
.L_x_736:
[----:B------:R-:W2:Y:S04]  /*260d0*/  LDL R6, [R1+0x1c] ;  /* 0x00001c0001067983 */ /* 0x000ea80000100800 */
[----:B------:R-:W2:Y:S01]  /*260e0*/  LDL.LU R5, [R1+0x8] ;  /* 0x0000080001057983 */ /* 0x000ea20000300800 */
[----:B------:R-:W-:Y:S01]  /*260f0*/  R2UR UR10, R14 ;  /* 0x000000000e0a72ca */ /* 0x000fe200000e0000 */
[C-C-:B0-----:R-:W-:Y:S01]  /*26100*/  IMAD R3, R19.reuse, 0x8, R18.reuse ;  /* 0x0000000813037824 */ /* 0x141fe200078e0212 */
        /* <DEDUP_REMOVED lines=9> */
.L_x_738:
        /* <DEDUP_REMOVED lines=15> */
.L_x_739:
        /* <DEDUP_REMOVED lines=15> */
.L_x_740:
        /* <DEDUP_REMOVED lines=12> */
.L_x_725:
[----:B------:R-:W-:Y:S05]  /*26440*/  BSYNC B1 ;  /* 0x0000000000017941 */ /* 0x000fea0003800000 */
.L_x_724:
[----:B0-----:R-:W2:Y:S01]  /*26450*/  LDL.LU R0, [R1+0x48] ;  /* 0x0000480001007983 */ /* 0x001ea20000300800 */
[----:B------:R-:W-:-:S03]  /*26460*/  MOV R19, R8 ;  /* 0x0000000800137202 */ /* 0x000fc60000000f00 */
[----:B------:R0:W-:Y:S02]  /*26470*/  STL [R1+0x18], R10 ;  /* 0x0000180a01007387 */ /* 0x0001e40000100800 */
[----:B0-2---:R-:W-:-:S07]  /*26480*/  VIADD R0, R0, 0xfffffffd ;  /* 0xfffffffd00007836 */ /* 0x005fce0000000000 */
.L_x_723:
[----:B------:R-:W-:Y:S05]  /*26490*/  BSYNC B2 ;  /* 0x0000000000027941 */ /* 0x000fea0003800000 */
.L_x_722:
[----:B------:R-:W-:Y:S01]  /*264a0*/  VIADD R9, R9, 0xfffffffe ;  /* 0xfffffffe09097836 */ /* 0x000fe20000000000 */
[----:B------:R-:W-:-:S04]  /*264b0*/  LOP3.LUT R7, RZ, R7, RZ, 0x33, !PT ;  /* 0x00000007ff077212 */ /* 0x000fc800078e33ff */
[----:B------:R-:W-:-:S13]  /*264c0*/  ISETP.NE.AND P0, PT, R9, R7, PT ;  /* 0x000000070900720c */ /* 0x000fda0003f05270 */
[----:B------:R-:W-:Y:S05]  /*264d0*/  @!P0 BRA `(.L_x_721) ;  /* 0x0000001400c48947 */ /* 0x000fea0003800000 */
[----:B------:R-:W-:-:S07]  /*264e0*/  IMAD.MOV.U32 R9, RZ, RZ, R17 ;  /* 0x000000ffff097224 */ /* 0x000fce00078e0011 */
.L_x_775:
        /* <DEDUP_REMOVED lines=8> */
[----:B--2---:R-:W-:Y:S02]  /*26570*/  LOP3.LUT P1, RZ, R3, 0x1, RZ, 0xc0, !PT ;  /* 0x0000000103ff7812 */ /* 0x004fe4000782c0ff */
[----:B---3--:R-:W-:-:S11]  /*26580*/  LOP3.LUT R5, R2, R5, RZ, 0x3c, !PT ;  /* 0x0000000502057212 */ /* 0x008fd600078e3cff */
[----:B01----:R-:W-:Y:S05]  /*26590*/  @!P1 BRA `(.L_x_742) ;  /* 0x0000000800a89947 */ /* 0x003fea0003800000 */
[----:B------:R-:W-:Y:S01]  /*265a0*/  ULDC.64 UR4, c[0x0][0x418] ;  /* 0x0001060000047ab9 */ /* 0x000fe20000000a00 */
[----:B------:R-:W-:Y:S02]  /*265b0*/  MOV R6, R0 ;  /* 0x0000000000067202 */ /* 0x000fe40000000f00 */
        /* <DEDUP_REMOVED lines=22> */
.L_x_743:
[----:B------:R-:W-:Y:S01]  /*26720*/  LEA R3, R4, R18, 0x3 ;  /* 0x0000001204037211 */ /* 0x000fe200078e18ff */
[----:B------:R-:W-:Y:S01]  /*26730*/  BSSY B2, `(.L_x_744) ;  /* 0x0000004000027945 */ /* 0x000fe20003800000 */
[----:B------:R-:W-:-:S04]  /*26740*/  SHF.L.U32 R2, R5, 0x1f, RZ ;  /* 0x0000001f05027819 */ /* 0x000fc800000006ff */
[----:B------:R-:W1:Y:S02]  /*26750*/  SYNCS.PHASECHK.TRANS64.TRYWAIT P0, [R3+URZ+0x36840], R2 ;  /* 0x03684002030075a7 */ /* 0x000e64000800017f */
[----:B-1----:R-:W-:Y:S05]  /*26760*/  @!P0 BRA `(.L_x_745) ;  /* 0x0000004400288947 */ /* 0x002fea0003800000 */
.L_x_864:
[----:B------:R-:W-:Y:S05]  /*26770*/  BSYNC B2 ;  /* 0x0000000000027941 */ /* 0x000fea0003800000 */
.L_x_744:
        /* <DEDUP_REMOVED lines=12> */
.L_x_747:
[----:B------:R-:W-:Y:S05]  /*26840*/  BSYNC B2 ;  /* 0x0000000000027941 */ /* 0x000fea0003800000 */
.L_x_746:
[----:B-1----:R-:W2:Y:S01]  /*26850*/  LDL R2, [R1+0x1c] ;  /* 0x00001c0001027983 */ /* 0x002ea20000100800 */
[----:B------:R-:W-:Y:S01]  /*26860*/  IMAD.MOV.U32 R10, RZ, RZ, RZ ;  /* 0x000000ffff0a7224 */ /* 0x000fe200078e00ff */
[----:B------:R-:W-:Y:S01]  /*26870*/  UIADD3 UR4, UP0, UR36, 0x370, URZ ;  /* 0x0000037024047890 */ /* 0x000fe2000ff1e03f */
[----:B------:R-:W-:Y:S01]  /*26880*/  IMAD R7, R4, 0xa800, R18 ;  /* 0x0000a80004077824 */ /* 0x000fe200078e0212 */
[----:B------:R-:W-:Y:S01]  /*26890*/  PLOP3.LUT P0, PT, PT, PT, PT, 0x80, 0x0 ;  /* 0x000000000000781c */ /* 0x000fe20003f0f070 */
[----:B------:R-:W-:Y:S01]  /*268a0*/  VIADD R3, R3, 0x36830 ;  /* 0x0003683003037836 */ /* 0x000fe20000000000 */
[----:B------:R-:W-:Y:S01]  /*268b0*/  R2UR UR10, R10 ;  /* 0x000000000a0a72ca */ /* 0x000fe200000e0000 */
[----:B------:R-:W-:Y:S01]  /*268c0*/  UIADD3.X UR5, URZ, UR37, URZ, UP0, !UPT ;  /* 0x000000253f057290 */ /* 0x000fe200087fe43f */
[----:B0-----:R-:W-:Y:S01]  /*268d0*/  IADD3 R8, R7, 0x21400, RZ ;  /* 0x0002140007087810 */ /* 0x001fe20007ffe0ff */
[----:B------:R-:W-:Y:S01]  /*268e0*/  UMOV UR6, 0x0 ;  /* 0x0000000000067882 */ /* 0x000fe20000000000 */
[----:B------:R-:W-:Y:S01]  /*268f0*/  UMOV UR7, 0x14f00000 ;  /* 0x14f0000000077882 */ /* 0x000fe20000000000 */
[----:B--2---:R-:W-:-:S10]  /*26900*/  IMAD R2, R6, 0x70, R2 ;  /* 0x0000007006027824 */ /* 0x004fd400078e0202 */
.L_x_748:
        /* <DEDUP_REMOVED lines=16> */
.L_x_749:
        /* <DEDUP_REMOVED lines=12> */
[----:B------:R-:W-:Y:S01]  /*26ad0*/  UMOV UR6, 0x0 ;  /* 0x0000000000067882 */ /* 0x000fe20000000000 */
[----:B------:R-:W-:Y:S01]  /*26ae0*/  IADD3 R7, R7, 0x28400, RZ ;  /* 0x0002840007077810 */ /* 0x000fe20007ffe0ff */
[----:B------:R-:W-:Y:S01]  /*26af0*/  UMOV UR7, 0x14f00000 ;  /* 0x14f0000000077882 */ /* 0x000fe20000000000 */
[----:B------:R-:W-:-:S15]  /*26b00*/  R2UR UR10, R8 ;  /* 0x00000000080a72ca */ /* 0x000fde00000e0000 */
.L_x_750:
        /* <DEDUP_REMOVED lines=16> */
.L_x_865:
[----:B------:R-:W-:Y:S05]  /*26c10*/  BSYNC B2 ;  /* 0x0000000000027941 */ /* 0x000fea0003800000 */
.L_x_751:
[----:B------:R-:W-:Y:S01]  /*26c20*/  BSSY B2, `(.L_x_753) ;  /* 0x000000b000027945 */ /* 0x000fe20003800000 */
[----:B------:R-:W-:Y:S02]  /*26c30*/  IMAD.MOV.U32 R12, RZ, RZ, 0x0 ;  /* 0x00000000ff0c7424 */ /* 0x000fe400078e00ff */
[----:B------:R-:W-:Y:S01]  /*26c40*/  IMAD.MOV.U32 R13, RZ, RZ, 0x14f00000 ;  /* 0x14f00000ff0d7424 */ /* 0x000fe200078e00ff */
[----:B------:R-:W-:Y:S06]  /*26c50*/  @P1 BRA `(.L_x_754) ;  /* 0x00000000001c1947 */ /* 0x000fec0003800000 */
[----:B------:R-:W1:Y:S01]  /*26c60*/  S2R R7, SR_TID.X ;  /* 0x0000000000077919 */ /* 0x000e620000002100 */
[----:B0-----:R-:W-:-:S04]  /*26c70*/  MOV R3, 0xa800 ;  /* 0x0000a80000037802 */ /* 0x001fc80000000f00 */
[----:B------:R2:W-:Y:S01]  /*26c80*/  SYNCS.ARRIVE.TRANS64 RZ, [R2+URZ+0x50], R3 ;  /* 0x0000500302ff79a7 */ /* 0x0005e2000800003f */
[----:B-1----:R-:W-:-:S04]  /*26c90*/  LOP3.LUT R7, R7, 0x1f, RZ, 0xc0, !PT ;  /* 0x0000001f07077812 */ /* 0x002fc800078ec0ff */
[----:B------:R-:W-:-:S13]  /*26ca0*/  ISETP.NE.AND P0, PT, R7, RZ, PT ;  /* 0x000000ff0700720c */ /* 0x000fda0003f05270 */
[----:B--2---:R-:W-:Y:S05]  /*26cb0*/  @!P0 BRA `(.L_x_754) ;  /* 0x0000000000048947 */ /* 0x004fea0003800000 */
[----:B------:R-:W-:Y:S01]  /*26cc0*/  BPT.TRAP 0x1 ;  /* 0x000000040000795c */ /* 0x000fe20000300000 */
.L_x_754:
[----:B------:R-:W-:Y:S05]  /*26cd0*/  BSYNC B2 ;  /* 0x0000000000027941 */ /* 0x000fea0003800000 */
.L_x_753:
        /* <DEDUP_REMOVED lines=12> */
.L_x_755:
        /* <DEDUP_REMOVED lines=15> */
.L_x_756:
        /* <DEDUP_REMOVED lines=15> */
.L_x_757:
        /* <DEDUP_REMOVED lines=12> */
.L_x_742:
[----:B------:R-:W-:Y:S05]  /*27040*/  BSYNC B1 ;  /* 0x0000000000017941 */ /* 0x000fea0003800000 */
.L_x_741:
[----:B------:R-:W2:Y:S01]  /*27050*/  LDL R2, [R1+0x10] ;  /* 0x0000100001027983 */ /* 0x000ea20000100800 */
[----:B------:R-:W-:Y:S01]  /*27060*/  VIADD R19, R4, 0x1 ;  /* 0x0000000104137836 */ /* 0x000fe20000000000 */
[----:B------:R-:W-:Y:S01]  /*27070*/  BSSY B1, `(.L_x_758) ;  /* 0x00000b3000017945 */ /* 0x000fe20003800000 */
[----:B0-----:R-:W-:-:S03]  /*27080*/  VIADD R6, R0, 0xffffffff ;  /* 0xffffffff00067836 */ /* 0x001fc60000000000 */
[----:B------:R-:W-:-:S04]  /*27090*/  ISETP.NE.AND P0, PT, R19, 0x2, PT ;  /* 0x000000021300780c */ /* 0x000fc80003f05270 */
[----:B------:R-:W-:Y:S02]  /*270a0*/  SEL R19, R19, RZ, P0 ;  /* 0x000000ff13137207 */ /* 0x000fe40000000000 */
[----:B--2---:R-:W-:Y:S02]  /*270b0*/  LOP3.LUT P1, RZ, R2, 0x1, RZ, 0xc0, !PT ;  /* 0x0000000102ff7812 */ /* 0x004fe4000782c0ff */
[----:B------:R-:W-:-:S04]  /*270c0*/  SEL R2, RZ, 0x1, P0 ;  /* 0x00000001ff027807 */ /* 0x000fc80000000000 */
[----:B------:R-:W-:-:S05]  /*270d0*/  LOP3.LUT R10, R5, R2, RZ, 0x3c, !PT ;  /* 0x00000002050a7212 */ /* 0x000fca00078e3cff */
[----:B------:R0:W-:Y:S02]  /*270e0*/  STL [R1+0x18], R10 ;  /* 0x0000180a01007387 */ /* 0x0001e40000100800 */
[----:B------:R-:W-:Y:S05]  /*270f0*/  @!P1 BRA `(.L_x_759) ;  /* 0x0000000800a89947 */ /* 0x000fea0003800000 */
[----:B------:R-:W-:Y:S01]  /*27100*/  ULDC.64 UR4, c[0x0][0x418] ;  /* 0x0001060000047ab9 */ /* 0x000fe20000000a00 */
[----:B------:R-:W-:Y:S02]  /*27110*/  MOV R7, R6 ;  /* 0x0000000600077202 */ /* 0x000fe40000000f00 */
[----:B------:R-:W-:-:S04]  /*27120*/  ISETP.NE.U32.AND P0, PT, RZ, UR4, PT ;  /* 0x00000004ff007c0c */ /* 0x000fc8000bf05070 */
[----:B------:R-:W-:-:S13]  /*27130*/  ISETP.NE.AND.EX P0, PT, RZ, UR5, PT, P0 ;  /* 0x00000005ff007c0c */ /* 0x000fda000bf05300 */
[----:B------:R-:W-:Y:S05]  /*27140*/  @!P0 BRA `(.L_x_760) ;  /* 0x00000000004c8947 */ /* 0x000fea0003800000 */
[----:B------:R-:W2:Y:S01]  /*27150*/  LDL R13, [R1+0x28] ;  /* 0x00002800010d7983 */ /* 0x000ea20000100800 */
[----:B------:R-:W1:Y:S01]  /*27160*/  LDC R8, c[0x0][0x43c] ;  /* 0x00010f00ff087b82 */ /* 0x000e620000000800 */
[----:B------:R-:W-:Y:S02]  /*27170*/  ULDC.64 UR6, c[0x0][0x428] ;  /* 0x00010a0000067ab9 */ /* 0x000fe40000000a00 */
[----:B------:R-:W3:Y:S01]  /*27180*/  LDL R12, [R1+0x14] ;  /* 0x00001400010c7983 */ /* 0x000ee20000100800 */
        /* <DEDUP_REMOVED lines=15> */
.L_x_760:
[----:B------:R-:W-:Y:S01]  /*27280*/  LEA R2, R19, R18, 0x3 ;  /* 0x0000001213027211 */ /* 0x000fe200078e18ff */
[----:B------:R-:W-:Y:S01]  /*27290*/  BSSY B2, `(.L_x_761) ;  /* 0x0000004000027945 */ /* 0x000fe20003800000 */
[----:B------:R-:W-:-:S04]  /*272a0*/  SHF.L.U32 R3, R10, 0x1f, RZ ;  /* 0x0000001f0a037819 */ /* 0x000fc800000006ff */
[----:B------:R-:W2:Y:S02]  /*272b0*/  SYNCS.PHASECHK.TRANS64.TRYWAIT P0, [R2+URZ+0x36840], R3 ;  /* 0x03684003020075a7 */ /* 0x000ea4000800017f */
[----:B--2---:R-:W-:Y:S05]  /*272c0*/  @!P0 BRA `(.L_x_762) ;  /* 0x0000003800788947 */ /* 0x004fea0003800000 */
.L_x_866:
[----:B------:R-:W-:Y:S05]  /*272d0*/  BSYNC B2 ;  /* 0x0000000000027941 */ /* 0x000fea0003800000 */
.L_x_761:
        /* <DEDUP_REMOVED lines=12> */
.L_x_764:
[----:B------:R-:W-:Y:S05]  /*273a0*/  BSYNC B2 ;  /* 0x0000000000027941 */ /* 0x000fea0003800000 */
.L_x_763:
[----:B--2---:R-:W2:Y:S01]  /*273b0*/  LDL R2, [R1+0x1c] ;  /* 0x00001c0001027983 */ /* 0x004ea20000100800 */
[----:B------:R-:W-:Y:S01]  /*273c0*/  IMAD.MOV.U32 R14, RZ, RZ, RZ ;  /* 0x000000ffff0e7224 */ /* 0x000fe200078e00ff */
[----:B------:R-:W-:Y:S01]  /*273d0*/  UIADD3 UR4, UP0, UR36, 0x370, URZ ;  /* 0x0000037024047890 */ /* 0x000fe2000ff1e03f */
[C---:B------:R-:W-:Y:S01]  /*273e0*/  IMAD R3, R19.reuse, 0x8, R11 ;  /* 0x0000000813037824 */ /* 0x040fe200078e020b */
[----:B------:R-:W-:Y:S01]  /*273f0*/  PLOP3.LUT P0, PT, PT, PT, PT, 0x80, 0x0 ;  /* 0x000000000000781c */ /* 0x000fe20003f0f070 */
[----:B------:R-:W-:Y:S01]  /*27400*/  IMAD R8, R19, 0xa800, R18 ;  /* 0x0000a80013087824 */ /* 0x000fe200078e0212 */
[----:B------:R-:W-:Y:S01]  /*27410*/  R2UR UR10, R14 ;  /* 0x000000000e0a72ca */ /* 0x000fe200000e0000 */
[----:B------:R-:W-:Y:S01]  /*27420*/  UIADD3.X UR5, URZ, UR37, URZ, UP0, !UPT ;  /* 0x000000253f057290 */ /* 0x000fe200087fe43f */
[----:B------:R-:W-:Y:S01]  /*27430*/  IADD3 R3, R3, 0x30, RZ ;  /* 0x0000003003037810 */ /* 0x000fe20007ffe0ff */
[----:B0-----:R-:W-:Y:S01]  /*27440*/  VIADD R10, R8, 0x21400 ;  /* 0x00021400080a7836 */ /* 0x001fe20000000000 */
[----:B------:R-:W-:Y:S01]  /*27450*/  UMOV UR6, 0x0 ;  /* 0x0000000000067882 */ /* 0x000fe20000000000 */
[----:B------:R-:W-:Y:S01]  /*27460*/  UMOV UR7, 0x14f00000 ;  /* 0x14f0000000077882 */ /* 0x000fe20000000000 */
[----:B--2---:R-:W-:-:S09]  /*27470*/  IMAD R2, R7, 0x70, R2 ;  /* 0x0000007007027824 */ /* 0x004fd200078e0202 */
.L_x_765:
        /* <DEDUP_REMOVED lines=16> */
.L_x_766:
        /* <DEDUP_REMOVED lines=16> */
.L_x_767:
        /* <DEDUP_REMOVED lines=15> */
.L_x_867:
[----:B------:R-:W-:Y:S05]  /*27770*/  BSYNC B2 ;  /* 0x0000000000027941 */ /* 0x000fea0003800000 */
.L_x_768:
[----:B------:R-:W-:Y:S01]  /*27780*/  BSSY B2, `(.L_x_770) ;  /* 0x000000b000027945 */ /* 0x000fe20003800000 */
[----:B------:R-:W-:Y:S01]  /*27790*/  IMAD.MOV.U32 R12, RZ, RZ, 0x0 ;  /* 0x00000000ff0c7424 */ /* 0x000fe200078e00ff */
[----:B------:R-:W-:Y:S02]  /*277a0*/  MOV R13, 0x14f00000 ;  /* 0x14f00000000d7802 */ /* 0x000fe40000000f00 */
[----:B------:R-:W-:Y:S05]  /*277b0*/  @P1 BRA `(.L_x_771) ;  /* 0x00000000001c1947 */ /* 0x000fea0003800000 */
[----:B------:R-:W1:Y:S01]  /*277c0*/  S2R R8, SR_TID.X ;  /* 0x0000000000087919 */ /* 0x000e620000002100 */
[----:B------:R-:W-:-:S04]  /*277d0*/  IMAD.MOV.U32 R3, RZ, RZ, 0xa800 ;  /* 0x0000a800ff037424 */ /* 0x000fc800078e00ff */
[----:B------:R2:W-:Y:S01]  /*277e0*/  SYNCS.ARRIVE.TRANS64 RZ, [R2+URZ+0x50], R3 ;  /* 0x0000500302ff79a7 */ /* 0x0005e2000800003f */
[----:B-1----:R-:W-:-:S04]  /*277f0*/  LOP3.LUT R8, R8, 0x1f, RZ, 0xc0, !PT ;  /* 0x0000001f08087812 */ /* 0x002fc800078ec0ff */
[----:B------:R-:W-:-:S13]  /*27800*/  ISETP.NE.AND P0, PT, R8, RZ, PT ;  /* 0x000000ff0800720c */ /* 0x000fda0003f05270 */
[----:B--2---:R-:W-:Y:S05]  /*27810*/  @!P0 BRA `(.L_x_771) ;  /* 0x0000000000048947 */ /* 0x004fea0003800000 */
[----:B------:R-:W-:Y:S01]  /*27820*/  BPT.TRAP 0x1 ;  /* 0x000000040000795c */ /* 0x000fe20000300000 */
.L_x_771:
[----:B------:R-:W-:Y:S05]  /*27830*/  BSYNC B2 ;  /* 0x0000000000027941 */ /* 0x000fea0003800000 */
.L_x_770:
        /* <DEDUP_REMOVED lines=12> */
.L_x_772:
        /* <DEDUP_REMOVED lines=15> */
.L_x_773:
        /* <DEDUP_REMOVED lines=15> */
.L_x_774:
        /* <DEDUP_REMOVED lines=12> */
.L_x_759:
[----:B------:R-:W-:Y:S05]  /*27ba0*/  BSYNC B1 ;  /* 0x0000000000017941 */ /* 0x000fea0003800000 */
.L_x_758:
[----:B------:R-:W2:Y:S01]  /*27bb0*/  LDL R2, [R1+0x30] ;  /* 0x0000300001027983 */ /* 0x000ea20000100800 */
[----:B------:R-:W-:Y:S01]  /*27bc0*/  VIADD R0, R0, 0xfffffffe ;  /* 0xfffffffe00007836 */ /* 0x000fe20000000000 */
[----:B--2---:R-:W-:-:S13]  /*27bd0*/  ISETP.GT.AND P0, PT, R6, R2, PT ;  /* 0x000000020600720c */ /* 0x004fda0003f04270 */
[----:B------:R-:W-:Y:S05]  /*27be0*/  @P0 BRA `(.L_x_775) ;  /* 0xffffffe800400947 */ /* 0x000fea000383ffff */
.L_x_721:
[----:B------:R-:W-:Y:S05]  /*27bf0*/  BSYNC B0 ;  /* 0x0000000000007941 */ /* 0x000fea0003800000 */
.L_x_720:
[----:B------:R-:W3:Y:S01]  /*27c00*/  S2R R3, SR_TID.X ;  /* 0x0000000000037919 */ /* 0x000ee20000002100 */
[----:B------:R-:W-:Y:S01]  /*27c10*/  BSSY B0, `(.L_x_776) ;  /* 0x0000011000007945 */ /* 0x000fe20003800000 */
[----:B---3--:R-:W-:-:S04]  /*27c20*/  LOP3.LUT R3, R3, 0x7f, RZ, 0xc0, !PT ;  /* 0x0000007f03037812 */ /* 0x008fc800078ec0ff */
[----:B------:R-:W-:-:S13]  /*27c30*/  ISETP.NE.AND P0, PT, R3, RZ, PT ;  /* 0x000000ff0300720c */ /* 0x000fda0003f05270 */
[----:B------:R-:W-:Y:S05]  /*27c40*/  @P0 BRA `(.L_x_777) ;  /* 0x0000000000340947 */ /* 0x000fea0003800000 */
[----:B------:R-:W3:Y:S01]  /*27c50*/  S2R R2, SR_LANEID ;  /* 0x0000000000027919 */ /* 0x000ee20000000000 */
[----:B------:R-:W-:Y:S01]  /*27c60*/  VOTEU.ANY UR4, UPT, PT ;  /* 0x0000000000047886 */ /* 0x000fe200038e0100 */
[----:B--2---:R-:W2:Y:S01]  /*27c70*/  LDC.64 R4, c[0x0][0xc60] ;  /* 0x00031800ff047b82 */ /* 0x004ea20000000a00 */
[----:B------:R-:W3:Y:S02]  /*27c80*/  FLO.U32 R0, UR4 ;  /* 0x0000000400007d00 */ /* 0x000ee400080e0000 */
[----:B---3--:R-:W-:-:S06]  /*27c90*/  ISETP.EQ.U32.AND P0, PT, R0, R2, PT ;  /* 0x000000020000720c */ /* 0x008fcc0003f02070 */
[----:B------:R-:W2:Y:S07]  /*27ca0*/  POPC R2, UR4 ;  /* 0x0000000400027d09 */ /* 0x000eae0008000000 */
[----:B--2---:R-:W2:Y:S04]  /*27cb0*/  @P0 ATOMG.E.ADD.STRONG.GPU PT, R2, desc[UR60][R4.64], R2 ;  /* 0x00000002040209a8 */ /* 0x004ea800081ee1fc */
[----:B--2---:R2:W3:Y:S02]  /*27cc0*/  SHFL.IDX PT, R2, R2, R0, 0x1f ;  /* 0x00001f0002027589 */ /* 0x0044e400000e0000 */
[----:B--2---:R-:W2:Y:S02]  /*27cd0*/  S2R R0, SR_LTMASK ;  /* 0x0000000000007919 */ /* 0x004ea40000003900 */
[----:B--2---:R-:W-:-:S06]  /*27ce0*/  LOP3.LUT R0, R0, UR4, RZ, 0xc0, !PT ;  /* 0x0000000400007c12 */ /* 0x004fcc000f8ec0ff */
[----:B------:R-:W3:Y:S02]  /*27cf0*/  POPC R0, R0 ;  /* 0x0000000000007309 */ /* 0x000ee40000000000 */
[----:B---3--:R-:W-:-:S05]  /*27d00*/  IADD3 R0, R2, UR38, R0 ;  /* 0x0000002602007c10 */ /* 0x008fca000fffe000 */
[----:B------:R3:W-:Y:S02]  /*27d10*/  STL [R1], R0 ;  /* 0x0000000001007387 */ /* 0x0007e40000100800 */
.L_x_777:
[----:B------:R-:W-:Y:S05]  /*27d20*/  BSYNC B0 ;  /* 0x0000000000007941 */ /* 0x000fea0003800000 */
.L_x_776:
[----:B---3--:R-:W3:Y:S01]  /*27d30*/  LDL R0, [R1+0x10] ;  /* 0x0000100001007983 */ /* 0x008ee20000100800 */
[----:B------:R-:W-:Y:S01]  /*27d40*/  BSSY B0, `(.L_x_778) ;  /* 0x0000049000007945 */ /* 0x000fe20003800000 */
[----:B---3--:R-:W-:-:S13]  /*27d50*/  LOP3.LUT P0, RZ, R0, 0x1, RZ, 0xc0, !PT ;  /* 0x0000000100ff7812 */ /* 0x008fda000780c0ff */
[----:B------:R-:W-:Y:S05]  /*27d60*/  @!P0 BRA `(.L_x_779) ;  /* 0x0000000400188947 */ /* 0x000fea0003800000 */
[----:B------:R-:W3:Y:S01]  /*27d70*/  LDL R2, [R1+0x18] ;  /* 0x0000180001027983 */ /* 0x000ee20000100800 */
[----:B------:R-:W-:Y:S01]  /*27d80*/  LEA R0, R19, R18, 0x3 ;  /* 0x0000001213007211 */ /* 0x000fe200078e18ff */
[----:B------:R-:W-:Y:S01]  /*27d90*/  BSSY B1, `(.L_x_780) ;  /* 0x0000005000017945 */ /* 0x000fe20003800000 */
[----:B------:R-:W-:Y:S02]  /*27da0*/  ISETP.NE.AND P1, PT, R3, RZ, PT ;  /* 0x000000ff0300720c */ /* 0x000fe40003f25270 */
[----:B---3--:R-:W-:-:S04]  /*27db0*/  SHF.L.U32 R2, R2, 0x1f, RZ ;  /* 0x0000001f02027819 */ /* 0x008fc800000006ff */
[----:B------:R-:W3:Y:S02]  /*27dc0*/  SYNCS.PHASECHK.TRANS64.TRYWAIT P0, [R0+URZ+0x36860], R2 ;  /* 0x03686002000075a7 */ /* 0x000ee4000800017f */
[----:B---3--:R-:W-:Y:S05]  /*27dd0*/  @!P0 BRA `(.L_x_781) ;  /* 0x0000002c00dc8947 */ /* 0x008fea0003800000 */
.L_x_868:
[----:B------:R-:W-:Y:S05]  /*27de0*/  BSYNC B1 ;  /* 0x0000000000017941 */ /* 0x000fea0003800000 */
.L_x_780:
[----:B------:R-:W-:Y:S04]  /*27df0*/  BSSY B1, `(.L_x_782) ;  /* 0x0000009000017945 */ /* 0x000fe80003800000 */
[----:B------:R-:W-:Y:S05]  /*27e00*/  @P1 BRA `(.L_x_783) ;  /* 0x00000000001c1947 */ /* 0x000fea0003800000 */
[----:B------:R-:W4:Y:S01]  /*27e10*/  S2R R3, SR_TID.X ;  /* 0x0000000000037919 */ /* 0x000f220000002100 */
[----:B---3--:R-:W-:-:S04]  /*27e20*/  IMAD.MOV.U32 R2, RZ, RZ, 0xa800 ;  /* 0x0000a800ff027424 */ /* 0x008fc800078e00ff */
[----:B------:R3:W-:Y:S01]  /*27e30*/  SYNCS.ARRIVE.TRANS64 RZ, [R0+URZ+0x36850], R2 ;  /* 0x0368500200ff79a7 */ /* 0x0007e2000800003f */
[----:B----4-:R-:W-:-:S04]  /*27e40*/  LOP3.LUT R3, R3, 0x1f, RZ, 0xc0, !PT ;  /* 0x0000001f03037812 */ /* 0x010fc800078ec0ff */
[----:B------:R-:W-:-:S13]  /*27e50*/  ISETP.NE.AND P0, PT, R3, RZ, PT ;  /* 0x000000ff0300720c */ /* 0x000fda0003f05270 */
[----:B---3--:R-:W-:Y:S05]  /*27e60*/  @!P0 BRA `(.L_x_783) ;  /* 0x0000000000048947 */ /* 0x008fea0003800000 */
[----:B------:R-:W-:Y:S01]  /*27e70*/  BPT.TRAP 0x1 ;  /* 0x000000040000795c */ /* 0x000fe20000300000 */
.L_x_783:
[----:B------:R-:W-:Y:S05]  /*27e80*/  BSYNC B1 ;  /* 0x0000000000017941 */ /* 0x000fea0003800000 */
.L_x_782:
[----:B------:R-:W4:Y:S04]  /*27e90*/  LDL.LU R3, [R1+0x1c] ;  /* 0x00001c0001037983 */ /* 0x000f280000300800 */
[----:B---3--:R-:W4:Y:S01]  /*27ea0*/  LDL.LU R2, [R1+0x8] ;  /* 0x0000080001027983 */ /* 0x008f220000300800 */
[----:B------:R-:W-:Y:S01]  /*27eb0*/  UIADD3 UR4, UP0, UR36, 0x470, URZ ;  /* 0x0000047024047890 */ /* 0x000fe2000ff1e03f */
[----:B------:R-:W-:Y:S01]  /*27ec0*/  PLOP3.LUT P0, PT, PT, PT, PT, 0x80, 0x0 ;  /* 0x000000000000781c */ /* 0x000fe20003f0f070 */
[----:B------:R-:W-:Y:S01]  /*27ed0*/  VIADD R0, R0, 0x36850 ;  /* 0x0003685000007836 */ /* 0x000fe20000000000 */
[----:B------:R-:W-:Y:S01]  /*27ee0*/  UMOV UR6, 0x0 ;  /* 0x0000000000067882 */ /* 0x000fe20000000000 */
[----:B------:R-:W-:Y:S01]  /*27ef0*/  UIADD3.X UR5, URZ, UR37, URZ, UP0, !UPT ;  /* 0x000000253f057290 */ /* 0x000fe200087fe43f */
[----:B------:R-:W-:Y:S01]  /*27f00*/  UMOV UR7, 0x14f00000 ;  /* 0x14f0000000077882 */ /* 0x000fe20000000000 */
[----:B------:R-:W-:Y:S01]  /*27f10*/  UMOV UR10, URZ ;  /* 0x0000003f000a7c82 */ /* 0x000fe20008000000 */
[----:B----4-:R-:W-:-:S02]  /*27f20*/  IMAD R3, R2, 0x70, R3 ;  /* 0x0000007002037824 */ /* 0x010fc400078e0203 */
[----:B------:R-:W-:-:S04]  /*27f30*/  IMAD R2, R19, 0xa800, R18 ;  /* 0x0000a80013027824 */ /* 0x000fc800078e0212 */
[----:B------:R-:W-:-:S07]  /*27f40*/  VIADD R4, R2, 0x400 ;  /* 0x0000040002047836 */ /* 0x000fce0000000000 */
.L_x_784:
        /* <DEDUP_REMOVED lines=9> */
[----:B---3--:R-:W-:Y:S05]  /*27fe0*/  @P0 BRA.U.ANY `(.L_x_784) ;  /* 0xfffffffd00d80947 */ /* 0x008fea000393ffff */
[----:B------:R-:W-:Y:S01]  /*27ff0*/  PLOP3.LUT P0, PT, PT, PT, PT, 0x80, 0x0 ;  /* 0x000000000000781c */ /* 0x000fe20003f0f070 */
[----:B------:R-:W-:Y:S01]  /*28000*/  UMOV UR6, 0x0 ;  /* 0x0000000000067882 */ /* 0x000fe20000000000 */
[----:B------:R-:W-:Y:S01]  /*28010*/  IADD3 R4, R2, 0x3c00, RZ ;  /* 0x00003c0002047810 */ /* 0x000fe20007ffe0ff */
[----:B------:R-:W-:Y:S01]  /*28020*/  UMOV UR7, 0x14f00000 ;  /* 0x14f0000000077882 */ /* 0x000fe20000000000 */
[----:B------:R-:W-:-:S09]  /*28030*/  UMOV UR10, 0x40 ;  /* 0x00000040000a7882 */ /* 0x000fd20000000000 */
.L_x_785:
        /* <DEDUP_REMOVED lines=11> */
[----:B------:R-:W-:Y:S01]  /*280f0*/  VIADD R2, R2, 0x7400 ;  /* 0x0000740002027836 */ /* 0x000fe20000000000 */
[----:B------:R-:W-:Y:S01]  /*28100*/  UMOV UR6, 0x0 ;  /* 0x0000000000067882 */ /* 0x000fe20000000000 */
[----:B------:R-:W-:Y:S01]  /*28110*/  UMOV UR7, 0x14f00000 ;  /* 0x14f0000000077882 */ /* 0x000fe20000000000 */
[----:B------:R-:W-:-:S09]  /*28120*/  UMOV UR10, 0x80 ;  /* 0x00000080000a7882 */ /* 0x000fd20000000000 */
.L_x_786:
        /* <DEDUP_REMOVED lines=10> */
.L_x_779:
[----:B------:R-:W-:Y:S05]  /*281d0*/  BSYNC B0 ;  /* 0x0000000000007941 */ /* 0x000fea0003800000 */
.L_x_778:
[----:B------:R-:W3:Y:S01]  /*281e0*/  LDL.LU R4, [R1+0x18] ;  /* 0x0000180001047983 */ /* 0x000ee20000300800 */
[----:B------:R-:W-:-:S05]  /*281f0*/  VIADD R19, R19, 0x1 ;  /* 0x0000000113137836 */ /* 0x000fca0000000000 */
[----:B------:R-:W-:-:S04]  /*28200*/  ISETP.NE.AND P0, PT, R19, 0x2, PT ;  /* 0x000000021300780c */ /* 0x000fc80003f05270 */
[----:B------:R-:W-:Y:S02]  /*28210*/  SEL R0, RZ, 0x1, P0 ;  /* 0x00000001ff007807 */ /* 0x000fe40000000000 */
[----:B------:R-:W-:Y:S02]  /*28220*/  SEL R19, R19, RZ, P0 ;  /* 0x000000ff13137207 */ /* 0x000fe40000000000 */
[----:B---3--:R-:W-:-:S05]  /*28230*/  LOP3.LUT R4, R4, R0, RZ, 0x3c, !PT ;  /* 0x0000000004047212 */ /* 0x008fca00078e3cff */
[----:B------:R3:W-:Y:S02]  /*28240*/  STL [R1+0x18], R4 ;  /* 0x0000180401007387 */ /* 0x0007e40000100800 */
.L_x_700:
[----:B------:R-:W-:Y:S05]  /*28250*/  BSYNC B7 ;  /* 0x0000000000077941 */ /* 0x000fea0003800000 */
.L_x_698:
[----:B----4-:R-:W4:Y:S02]  /*28260*/  LDL R0, [R1+0x10] ;  /* 0x0000100001007983 */ /* 0x010f240000100800 */
[----:B----4-:R-:W-:-:S13]  /*28270*/  LOP3.LUT P0, RZ, R0, 0x2, RZ, 0xc0, !PT ;  /* 0x0000000200ff7812 */ /* 0x010fda000780c0ff */
[----:B------:R-:W-:Y:S05]  /*28280*/  @!P0 BRA `(.L_x_787) ;  /* 0x00000000002c8947 */ /* 0x000fea0003800000 */
[----:B------:R-:W-:Y:S05]  /*28290*/  WARPSYNC.ALL ;  /* 0x0000000000007948 */ /* 0x000fea0003800000 */
[----:B------:R-:W4:Y:S08]  /*282a0*/  S2UR UR5, SR_CgaCtaId ;  /* 0x00000000000579c3 */ /* 0x000f300000008800 */
[----:B------:R-:W-:Y:S06]  /*282b0*/  BAR.SYNC.DEFER_BLOCKING 0x5, 0x180 ;  /* 0x0146000000007b1d */ /* 0x000fec0000010000 */
[----:B------:R-:W-:-:S02]  /*282c0*/  UMOV UR4, 0x400 ;  /* 0x0000040000047882 */ /* 0x000fc40000000000 */
[----:B----4-:R-:W-:-:S06]  /*282d0*/  ULEA UR4, UR5, UR4, 0x18 ;  /* 0x0000000405047291 */ /* 0x010fcc000f8ec03f */
[----:B------:R-:W-:-:S05]  /*282e0*/  IMAD.U32 R18, RZ, RZ, UR4 ;  /* 0x00000004ff127e24 */ /* 0x000fca000f8e00ff */
[----:B0123--:R-:W0:Y:S04]  /*282f0*/  LDS.128 R4, [R18+0x368d0] ;  /* 0x0368d00012047984 */ /* 0x00fe280000000c00 */
[----:B0-----:R0:W-:Y:S04]  /*28300*/  STL.64 [R1], R4 ;  /* 0x0000000401007387 */ /* 0x0011e80000100a00 */
[----:B------:R0:W-:Y:S01]  /*28310*/  STL.64 [R1+0x8], R6 ;  /* 0x0000080601007387 */ /* 0x0001e20000100a00 */
[----:B------:R-:W-:Y:S06]  /*28320*/  BAR.ARV 0x4, 0x180 ;  /* 0x0106000000007b1d */ /* 0x000fec0000002000 */
[----:B------:R-:W-:Y:S05]  /*28330*/  BRA `(.L_x_788) ;  /* 0x0000000c00207947 */ /* 0x000fea0003800000 */
.L_x_787:
[----:B------:R-:W4:Y:S01]  /*28340*/  S2R R16, SR_TID.X ;  /* 0x0000000000107919 */ /* 0x000f220000002100 */
[----:B------:R-:W-:Y:S01]  /*28350*/  UMOV UR4, 0xffffffff ;  /* 0xffffffff00047882 */ /* 0x000fe20000000000 */
[----:B----4-:R-:W-:-:S04]  /*28360*/  LOP3.LUT R16, R16, 0x1f, RZ, 0xc0, !PT ;  /* 0x0000001f10107812 */ /* 0x010fc800078ec0ff */
[----:B------:R-:W-:Y:S01]  /*28370*/  ISETP.NE.AND P0, PT, R16, 0x1f, PT ;  /* 0x0000001f1000780c */ /* 0x000fe20003f05270 */
[----:B------:R-:W-:-:S12]  /*28380*/  BRA.DIV UR4, `(.L_x_789) ;  /* 0x0000002a04847947 */ /* 0x000fd8000b800000 */
[----:B------:R-:W0:Y:S01]  /*28390*/  LDL.LU R2, [R1] ;  /* 0x0000000001027983 */ /* 0x000e220000300800 */
[----:B------:R-:W-:-:S03]  /*283a0*/  ULDC UR4, c[0x0][0xc3c] ;  /* 0x00030f0000047ab9 */ /* 0x000fc60000000800 */
[----:B-12---:R-:W2:Y:S01]  /*283b0*/  LDL R3, [R1+0xc] ;  /* 0x00000c0001037983 */ /* 0x006ea20000100800 */
[----:B0-----:R-:W-:Y:S01]  /*283c0*/  IMAD.MOV.U32 R10, RZ, RZ, R2 ;  /* 0x000000ffff0a7224 */ /* 0x001fe200078e0002 */
[----:B--2---:R-:W-:-:S04]  /*283d0*/  IADD3 R0, R3, R16, RZ ;  /* 0x0000001003007210 */ /* 0x004fc80007ffe0ff */
[----:B------:R-:W-:-:S13]  /*283e0*/  ISETP.GE.OR P1, PT, R0, UR4, !P0 ;  /* 0x0000000400007c0c */ /* 0x000fda000c726670 */
[----:B------:R-:W0:Y:S08]  /*283f0*/  @!P1 LDC.64 R2, c[0x0][0xc80] ;  /* 0x00032000ff029b82 */ /* 0x000e300000000a00 */
[----:B------:R-:W1:Y:S01]  /*28400*/  @!P1 LDC.64 R6, c[0x0][0xc78] ;  /* 0x00031e00ff069b82 */ /* 0x000e620000000a00 */
[----:B0-----:R-:W-:-:S05]  /*28410*/  @!P1 IMAD.WIDE R2, R0, 0x4, R2 ;  /* 0x0000000400029825 */ /* 0x001fca00078e0202 */
[----:B------:R1:W2:Y:S02]  /*28420*/  @!P1 LDG.E R8, desc[UR60][R2.64] ;  /* 0x0000003c02089981 */ /* 0x0002a4000c1e1900 */
[----:B-1----:R-:W-:-:S06]  /*28430*/  @!P1 IMAD.WIDE R2, R0, 0x4, R6 ;  /* 0x0000000400029825 */ /* 0x002fcc00078e0206 */
[----:B------:R-:W4:Y:S01]  /*28440*/  @!P1 LDG.E R2, desc[UR60][R2.64] ;  /* 0x0000003c02029981 */ /* 0x000f22000c1e1900 */
[----:B---3--:R-:W-:Y:S01]  /*28450*/  IMAD.MOV.U32 R4, RZ, RZ, RZ ;  /* 0x000000ffff047224 */ /* 0x008fe200078e00ff */
[----:B------:R-:W-:Y:S02]  /*28460*/  MOV R6, RZ ;  /* 0x000000ff00067202 */ /* 0x000fe40000000f00 */
[C---:B------:R-:W-:Y:S01]  /*28470*/  ISETP.GE.U32.AND P2, PT, R16.reuse, 0x2, PT ;  /* 0x000000021000780c */ /* 0x040fe20003f46070 */
[----:B------:R-:W-:Y:S01]  /*28480*/  SHFL.IDX PT, R5, R10, RZ, 0x1f ;  /* 0x00001fff0a057589 */ /* 0x000fe200000e0000 */
[C---:B------:R-:W-:Y:S02]  /*28490*/  ISETP.GE.U32.AND P3, PT, R16.reuse, 0x4, PT ;  /* 0x000000041000780c */ /* 0x040fe40003f66070 */
[C---:B------:R-:W-:Y:S01]  /*284a0*/  ISETP.GE.U32.AND P4, PT, R16.reuse, 0x8, PT ;  /* 0x000000081000780c */ /* 0x040fe20003f86070 */
[----:B------:R-:W-:Y:S01]  /*284b0*/  SHFL.IDX PT, R0, R10, 0x1, 0x1f ;  /* 0x00201f000a007f89 */ /* 0x000fe200000e0000 */
[----:B------:R-:W-:Y:S01]  /*284c0*/  ISETP.GE.U32.AND P5, PT, R16, 0x10, PT ;  /* 0x000000101000780c */ /* 0x000fe20003fa6070 */
[----:B--2---:R-:W-:-:S02]  /*284d0*/  @!P1 IMAD.MOV.U32 R4, RZ, RZ, R8 ;  /* 0x000000ffff049224 */ /* 0x004fc400078e0008 */
[----:B------:R-:W-:Y:S02]  /*284e0*/  IMAD.MOV.U32 R8, RZ, RZ, RZ ;  /* 0x000000ffff087224 */ /* 0x000fe400078e00ff */
[----:B----4-:R-:W-:Y:S01]  /*284f0*/  @!P1 IMAD.MOV.U32 R6, RZ, RZ, R2 ;  /* 0x000000ffff069224 */ /* 0x010fe200078e0002 */
        /* <DEDUP_REMOVED lines=17> */
[----:B------:R0:W1:Y:S02]  /*28610*/  SHFL.IDX PT, R9, R7, 0x1f, 0x1f ;  /* 0x03e01f0007097f89 */ /* 0x00006400000e0000 */
.L_x_878:
[----:B------:R-:W-:Y:S02]  /*28620*/  ULDC UR4, c[0x0][0xc38] ;  /* 0x00030e0000047ab9 */ /* 0x000fe40000000800 */
[----:B------:R-:W-:-:S05]  /*28630*/  MOV R2, UR4 ;  /* 0x0000000400027c02 */ /* 0x000fca0008000f00 */
[----:B-1----:R-:W-:-:S04]  /*28640*/  IMAD R9, R9, R2, RZ ;  /* 0x0000000209097224 */ /* 0x002fc800078e02ff */
[----:B------:R-:W-:-:S05]  /*28650*/  IMAD.IADD R0, R0, 0x1, R9 ;  /* 0x0000000100007824 */ /* 0x000fca00078e0209 */
[----:B------:R-:W-:-:S13]  /*28660*/  ISETP.GT.AND P6, PT, R0, R5, PT ;  /* 0x000000050000720c */ /* 0x000fda0003fc4270 */
[----:B------:R-:W-:Y:S05]  /*28670*/  @P6 BRA `(.L_x_790) ;  /* 0x0000000000ac6947 */ /* 0x000fea0003800000 */
.L_x_793:
[----:B------:R-:W2:Y:S01]  /*28680*/  LDL.LU R3, [R1+0xc] ;  /* 0x00000c0001037983 */ /* 0x000ea20000300800 */
[----:B------:R-:W1:Y:S01]  /*28690*/  LDC R2, c[0x0][0xc3c] ;  /* 0x00030f00ff027b82 */ /* 0x000e620000000800 */
[----:B--2---:R-:W-:-:S05]  /*286a0*/  VIADD R3, R3, 0x1f ;  /* 0x0000001f03037836 */ /* 0x004fca0000000000 */
[----:B-1----:R-:W-:-:S13]  /*286b0*/  ISETP.GE.AND P6, PT, R3, R2, PT ;  /* 0x000000020300720c */ /* 0x002fda0003fc6270 */
[----:B------:R-:W-:Y:S05]  /*286c0*/  @P6 BRA `(.L_x_791) ;  /* 0x0000000400d46947 */ /* 0x000fea0003800000 */
[----:B------:R-:W1:Y:S01]  /*286d0*/  S2R R4, SR_TID.X ;  /* 0x0000000000047919 */ /* 0x000e620000002100 */
[----:B------:R2:W-:Y:S01]  /*286e0*/  STL [R1+0xc], R3 ;  /* 0x00000c0301007387 */ /* 0x0005e20000100800 */
[----:B-1----:R-:W-:-:S05]  /*286f0*/  LOP3.LUT R4, R4, 0x1f, RZ, 0xc0, !PT ;  /* 0x0000001f04047812 */ /* 0x002fca00078ec0ff */
[----:B------:R-:W-:Y:S01]  /*28700*/  IMAD.IADD R6, R3, 0x1, R4 ;  /* 0x0000000103067824 */ /* 0x000fe200078e0204 */
[----:B------:R-:W-:-:S04]  /*28710*/  MOV R4, RZ ;  /* 0x000000ff00047202 */ /* 0x000fc80000000f00 */
[----:B------:R-:W-:-:S13]  /*28720*/  ISETP.GE.OR P6, PT, R6, R2, !P0 ;  /* 0x000000020600720c */ /* 0x000fda00047c6670 */
[----:B--2---:R-:W1:Y:S02]  /*28730*/  @!P6 LDC.64 R2, c[0x0][0xc80] ;  /* 0x00032000ff02eb82 */ /* 0x004e640000000a00 */
[----:B-1----:R-:W-:-:S05]  /*28740*/  @!P6 IMAD.WIDE R2, R6, 0x4, R2 ;  /* 0x000000040602e825 */ /* 0x002fca00078e0202 */
[----:B------:R1:W2:Y:S02]  /*28750*/  @!P6 LDG.E R4, desc[UR60][R2.64] ;  /* 0x0000003c0204e981 */ /* 0x0002a4000c1e1900 */
[----:B-1----:R-:W1:Y:S02]  /*28760*/  @!P6 LDC.64 R2, c[0x0][0xc78] ;  /* 0x00031e00ff02eb82 */ /* 0x002e640000000a00 */
[----:B-1----:R-:W-:-:S04]  /*28770*/  @!P6 IMAD.WIDE R2, R6, 0x4, R2 ;  /* 0x000000040602e825 */ /* 0x002fc800078e0202 */
[----:B------:R-:W-:-:S06]  /*28780*/  IMAD.MOV.U32 R6, RZ, RZ, RZ ;  /* 0x000000ffff067224 */ /* 0x000fcc00078e00ff */
[----:B------:R-:W2:Y:S01]  /*28790*/  @!P6 LDG.E R6, desc[UR60][R2.64] ;  /* 0x0000003c0206e981 */ /* 0x000ea2000c1e1900 */
[----:B------:R-:W-:Y:S01]  /*287a0*/  UMOV UR4, 0xffffffff ;  /* 0xffffffff00047882 */ /* 0x000fe20000000000 */
[----:B--2---:R-:W-:Y:S02]  /*287b0*/  IMAD R2, R6, R4, RZ ;  /* 0x0000000406027224 */ /* 0x004fe400078e02ff */
[----:B------:R-:W-:Y:S05]  /*287c0*/  BRA.DIV UR4, `(.L_x_792) ;  /* 0x0000002a04d47947 */ /* 0x000fea000b800000 */
[----:B------:R-:W1:Y:S02]  /*287d0*/  SHFL.UP PT, R3, R2, 0x1, RZ ;  /* 0x0420000002037989 */ /* 0x000e6400000e00ff */
[----:B-1----:R-:W-:-:S05]  /*287e0*/  SEL R3, R3, RZ, P1 ;  /* 0x000000ff03037207 */ /* 0x002fca0000800000 */
[----:B------:R-:W-:-:S05]  /*287f0*/  IMAD.IADD R2, R2, 0x1, R3 ;  /* 0x0000000102027824 */ /* 0x000fca00078e0203 */
[----:B------:R-:W1:Y:S02]  /*28800*/  SHFL.UP PT, R3, R2, 0x2, RZ ;  /* 0x0440000002037989 */ /* 0x000e6400000e00ff */
[----:B-1----:R-:W-:-:S05]  /*28810*/  SEL R3, R3, RZ, P2 ;  /* 0x000000ff03037207 */ /* 0x002fca0001000000 */
[----:B------:R-:W-:-:S05]  /*28820*/  IMAD.IADD R2, R2, 0x1, R3 ;  /* 0x0000000102027824 */ /* 0x000fca00078e0203 */
[----:B------:R-:W1:Y:S02]  /*28830*/  SHFL.UP PT, R3, R2, 0x4, RZ ;  /* 0x0480000002037989 */ /* 0x000e6400000e00ff */
[----:B-1----:R-:W-:-:S04]  /*28840*/  SEL R3, R3, RZ, P3 ;  /* 0x000000ff03037207 */ /* 0x002fc80001800000 */
[----:B------:R-:W-:-:S05]  /*28850*/  IADD3 R2, R2, R3, RZ ;  /* 0x0000000302027210 */ /* 0x000fca0007ffe0ff */
[----:B------:R-:W1:Y:S02]  /*28860*/  SHFL.UP PT, R3, R2, 0x8, RZ ;  /* 0x0500000002037989 */ /* 0x000e6400000e00ff */
[----:B-1----:R-:W-:-:S05]  /*28870*/  SEL R3, R3, RZ, P4 ;  /* 0x000000ff03037207 */ /* 0x002fca0002000000 */
[----:B------:R-:W-:-:S05]  /*28880*/  IMAD.IADD R2, R2, 0x1, R3 ;  /* 0x0000000102027824 */ /* 0x000fca00078e0203 */
[----:B------:R-:W1:Y:S02]  /*28890*/  SHFL.UP PT, R3, R2, 0x10, RZ ;  /* 0x0600000002037989 */ /* 0x000e6400000e00ff */
[----:B-1----:R-:W-:-:S05]  /*288a0*/  SEL R3, R3, RZ, P5 ;  /* 0x000000ff03037207 */ /* 0x002fca0002800000 */
[----:B0-----:R-:W-:-:S05]  /*288b0*/  IMAD.IADD R7, R2, 0x1, R3 ;  /* 0x0000000102077824 */ /* 0x001fca00078e0203 */
[----:B------:R0:W1:Y:S02]  /*288c0*/  SHFL.IDX PT, R9, R7, 0x1f, 0x1f ;  /* 0x03e01f0007097f89 */ /* 0x00006400000e0000 */
.L_x_886:
[----:B------:R-:W-:Y:S02]  /*288d0*/  ULDC UR4, c[0x0][0xc38] ;  /* 0x00030e0000047ab9 */ /* 0x000fe40000000800 */
[----:B------:R-:W-:-:S04]  /*288e0*/  IMAD.U32 R2, RZ, RZ, UR4 ;  /* 0x00000004ff027e24 */ /* 0x000fc8000f8e00ff */
[----:B-1----:R-:W-:-:S05]  /*288f0*/  IMAD R9, R9, R2, RZ ;  /* 0x0000000209097224 */ /* 0x002fca00078e02ff */
[----:B------:R-:W-:-:S04]  /*28900*/  IADD3 R0, R9, R0, RZ ;  /* 0x0000000009007210 */ /* 0x000fc80007ffe0ff */
[----:B------:R-:W-:-:S13]  /*28910*/  ISETP.GT.AND P6, PT, R0, R5, PT ;  /* 0x000000050000720c */ /* 0x000fda0003fc4270 */
[----:B------:R-:W-:Y:S05]  /*28920*/  @!P6 BRA `(.L_x_793) ;  /* 0xfffffffc0054e947 */ /* 0x000fea000383ffff */
.L_x_790:
        /* <DEDUP_REMOVED lines=9> */
.L_x_891:
[----:B------:R-:W-:-:S13]  /*289c0*/  ISETP.NE.AND P0, PT, R3, RZ, PT ;  /* 0x000000ff0300720c */ /* 0x000fda0003f05270 */
[----:B------:R-:W-:Y:S05]  /*289d0*/  @!P0 BRA `(.L_x_795) ;  /* 0x0000000000148947 */ /* 0x000fea0003800000 */
[----:B------:R-:W-:Y:S01]  /*289e0*/  UMOV UR4, 0xffffffff ;  /* 0xffffffff00047882 */ /* 0x000fe20000000000 */
[----:B------:R-:W-:Y:S02]  /*289f0*/  VIADD R12, R0, 0xffffffff ;  /* 0xffffffff000c7836 */ /* 0x000fe40000000000 */
[----:B------:R-:W-:Y:S05]  /*28a00*/  BRA.DIV UR4, `(.L_x_796) ;  /* 0x0000002e04787947 */ /* 0x000fea000b800000 */
[----:B0-----:R0:W4:Y:S02]  /*28a10*/  SHFL.IDX PT, R7, R7, R12, 0x1f ;  /* 0x00001f0c07077589 */ /* 0x00112400000e0000 */
.L_x_894:
[----:B----4-:R-:W-:-:S07]  /*28a20*/  IMAD.MOV.U32 R8, RZ, RZ, R7 ;  /* 0x000000ffff087224 */ /* 0x010fce00078e0007 */
.L_x_795:
[----:B------:R-:W4:Y:S01]  /*28a30*/  LDL.LU R10, [R1+0xc] ;  /* 0x00000c00010a7983 */ /* 0x000f220000300800 */
[----:B0-2---:R-:W-:Y:S01]  /*28a40*/  IABS R7, R4 ;  /* 0x0000000400077213 */ /* 0x005fe20000000000 */
[----:B------:R-:W-:-:S03]  /*28a50*/  IMAD R9, R8, R2, R9 ;  /* 0x0000000208097224 */ /* 0x000fc600078e0209 */
[----:B------:R-:W0:Y:S01]  /*28a60*/  I2F.RP R2, R7 ;  /* 0x0000000700027306 */ /* 0x000e220000209400 */
[----:B------:R-:W-:Y:S01]  /*28a70*/  IMAD.IADD R5, R5, 0x1, -R9 ;  /* 0x0000000105057824 */ /* 0x000fe200078e0a09 */
[----:B------:R2:W-:Y:S02]  /*28a80*/  STL [R1], R9 ;  /* 0x0000000901007387 */ /* 0x0005e40000100800 */
[----:B--2---:R-:W-:-:S04]  /*28a90*/  IABS R9, R4 ;  /* 0x0000000400097213 */ /* 0x004fc80000000000 */
[----:B0-----:R-:W0:Y:S01]  /*28aa0*/  MUFU.RCP R2, R2 ;  /* 0x0000000200027308 */ /* 0x001e220000001000 */
[----:B------:R-:W-:Y:S02]  /*28ab0*/  IADD3 R9, RZ, -R9, RZ ;  /* 0x80000009ff097210 */ /* 0x000fe40007ffe0ff */
[----:B0-----:R-:W-:-:S05]  /*28ac0*/  IADD3 R2, R2, 0xffffffe, RZ ;  /* 0x0ffffffe02027810 */ /* 0x001fca0007ffe0ff */
        /* <DEDUP_REMOVED lines=20> */
[----:B------:R-:W-:Y:S01]  /*28c10*/  IMAD R9, R2, R7, RZ ;  /* 0x0000000702097224 */ /* 0x000fe200078e02ff */
[----:B------:R-:W-:-:S05]  /*28c20*/  MOV R2, RZ ;  /* 0x000000ff00027202 */ /* 0x000fca0000000f00 */
[----:B------:R-:W-:Y:S01]  /*28c30*/  IMAD.HI.U32 R2, R3, R9, R2 ;  /* 0x0000000903027227 */ /* 0x000fe200078e0002 */
[----:B------:R-:W-:Y:S02]  /*28c40*/  LOP3.LUT R3, R5, R4, RZ, 0x3c, !PT ;  /* 0x0000000405037212 */ /* 0x000fe400078e3cff */
[----:B------:R-:W-:Y:S02]  /*28c50*/  IABS R9, R6 ;  /* 0x0000000600097213 */ /* 0x000fe40000000000 */
[----:B------:R-:W-:Y:S02]  /*28c60*/  ISETP.GE.AND P2, PT, R3, RZ, PT ;  /* 0x000000ff0300720c */ /* 0x000fe40003f46270 */
[----:B------:R-:W-:-:S11]  /*28c70*/  IADD3 R9, RZ, -R9, RZ ;  /* 0x80000009ff097210 */ /* 0x000fd60007ffe0ff */
[----:B------:R-:W-:Y:S01]  /*28c80*/  @!P2 IMAD.MOV R8, RZ, RZ, -R8 ;  /* 0x000000ffff08a224 */ /* 0x000fe200078e0a08 */
[----:B------:R-:W-:-:S04]  /*28c90*/  @!P1 LOP3.LUT R8, RZ, R4, RZ, 0x33, !PT ;  /* 0x00000004ff089212 */ /* 0x000fc800078e33ff */
[-C--:B------:R-:W-:Y:S01]  /*28ca0*/  IABS R3, R8.reuse ;  /* 0x0000000800037213 */ /* 0x080fe20000000000 */
[----:B------:R-:W-:-:S04]  /*28cb0*/  IMAD R4, R4, R8, RZ ;  /* 0x0000000804047224 */ /* 0x000fc800078e02ff */
[----:B------:R-:W-:Y:S01]  /*28cc0*/  IMAD.HI.U32 R2, R2, R3, RZ ;  /* 0x0000000302027227 */ /* 0x000fe200078e00ff */
[----:B------:R-:W-:-:S03]  /*28cd0*/  IADD3 R4, R5, -R4, RZ ;  /* 0x8000000405047210 */ /* 0x000fc60007ffe0ff */
[----:B------:R-:W-:-:S05]  /*28ce0*/  IMAD R3, R2, R9, R3 ;  /* 0x0000000902037224 */ /* 0x000fca00078e0203 */
[----:B------:R-:W-:-:S13]  /*28cf0*/  ISETP.GT.U32.AND P1, PT, R7, R3, PT ;  /* 0x000000030700720c */ /* 0x000fda0003f24070 */
[----:B------:R-:W-:Y:S02]  /*28d00*/  @!P1 IMAD.IADD R3, R3, 0x1, -R7 ;  /* 0x0000000103039824 */ /* 0x000fe400078e0a07 */
[----:B------:R-:W-:Y:S01]  /*28d10*/  @!P1 VIADD R2, R2, 0x1 ;  /* 0x0000000102029836 */ /* 0x000fe20000000000 */
[----:B------:R-:W-:Y:S02]  /*28d20*/  ISETP.NE.AND P1, PT, R6, RZ, PT ;  /* 0x000000ff0600720c */ /* 0x000fe40003f25270 */
[----:B------:R-:W-:Y:S02]  /*28d30*/  ISETP.GE.U32.AND P0, PT, R3, R7, PT ;  /* 0x000000070300720c */ /* 0x000fe40003f06070 */
[----:B------:R-:W-:-:S04]  /*28d40*/  LOP3.LUT R3, R8, R6, RZ, 0x3c, !PT ;  /* 0x0000000608037212 */ /* 0x000fc800078e3cff */
[----:B------:R-:W-:-:S07]  /*28d50*/  ISETP.GE.AND P2, PT, R3, RZ, PT ;  /* 0x000000ff0300720c */ /* 0x000fce0003f46270 */
[----:B------:R-:W-:-:S06]  /*28d60*/  @P0 VIADD R2, R2, 0x1 ;  /* 0x0000000102020836 */ /* 0x000fcc0000000000 */
[----:B------:R-:W-:Y:S02]  /*28d70*/  @!P2 IADD3 R2, -R2, RZ, RZ ;  /* 0x000000ff0202a210 */ /* 0x000fe40007ffe1ff */
[----:B------:R-:W-:-:S05]  /*28d80*/  @!P1 LOP3.LUT R2, RZ, R6, RZ, 0x33, !PT ;  /* 0x00000006ff029212 */ /* 0x000fca00078e33ff */
[--C-:B------:R-:W-:Y:S02]  /*28d90*/  IMAD.MOV R3, RZ, RZ, -R2.reuse ;  /* 0x000000ffff037224 */ /* 0x100fe400078e0a02 */
[C---:B------:R-:W-:Y:S02]  /*28da0*/  IMAD R2, R6.reuse, 0x1000000, R2 ;  /* 0x0100000006027824 */ /* 0x040fe400078e0202 */
[----:B------:R-:W-:Y:S02]  /*28db0*/  IMAD R3, R6, R3, R8 ;  /* 0x0000000306037224 */ /* 0x000fe400078e0208 */
[----:B----4-:R-:W-:Y:S02]  /*28dc0*/  IMAD.IADD R10, R0, 0x1, R10 ;  /* 0x00000001000a7824 */ /* 0x010fe400078e020a */
[----:B-1----:R-:W-:-:S05]  /*28dd0*/  IMAD R0, R3, 0x10000, R2 ;  /* 0x0001000003007824 */ /* 0x002fca00078e0202 */
[----:B------:R0:W-:Y:S04]  /*28de0*/  STL [R1+0x8], R0 ;  /* 0x0000080001007387 */ /* 0x0001e80000100800 */
[----:B------:R0:W-:Y:S04]  /*28df0*/  STL [R1+0xc], R10 ;  /* 0x00000c0a01007387 */ /* 0x0001e80000100800 */
[----:B------:R0:W-:Y:S01]  /*28e00*/  STL [R1+0x4], R4 ;  /* 0x0000040401007387 */ /* 0x0001e20000100800 */
[----:B------:R-:W-:Y:S05]  /*28e10*/  BRA `(.L_x_797) ;  /* 0x0000000000287947 */ /* 0x000fea0003800000 */
.L_x_791:
[----:B------:R-:W-:Y:S01]  /*28e20*/  UMOV UR4, URZ ;  /* 0x0000003f00047c82 */ /* 0x000fe20008000000 */
[----:B------:R-:W-:Y:S01]  /*28e30*/  ULDC UR6, c[0x0][0xc3c] ;  /* 0x00030f0000067ab9 */ /* 0x000fe20000000800 */
[----:B------:R-:W-:Y:S01]  /*28e40*/  UMOV UR5, URZ ;  /* 0x0000003f00057c82 */ /* 0x000fe20008000000 */
[----:B------:R-:W-:Y:S01]  /*28e50*/  IMAD.U32 R3, RZ, RZ, UR4 ;  /* 0x00000004ff037e24 */ /* 0x000fe2000f8e00ff */
[----:B------:R-:W-:Y:S01]  /*28e60*/  MOV R0, UR6 ;  /* 0x0000000600007c02 */ /* 0x000fe20008000f00 */
[----:B------:R-:W-:Y:S01]  /*28e70*/  IMAD.U32 R2, RZ, RZ, UR5 ;  /* 0x00000005ff027e24 */ /* 0x000fe2000f8e00ff */
[----:B------:R1:W-:Y:S04]  /*28e80*/  STL [R1], R5 ;  /* 0x0000000501007387 */ /* 0x0003e80000100800 */
[----:B------:R1:W-:Y:S04]  /*28e90*/  STL [R1+0x4], R3 ;  /* 0x0000040301007387 */ /* 0x0003e80000100800 */
[----:B------:R1:W-:Y:S04]  /*28ea0*/  STL [R1+0xc], R0 ;  /* 0x00000c0001007387 */ /* 0x0003e80000100800 */
[----:B------:R1:W-:Y:S02]  /*28eb0*/  STL [R1+0x8], R2 ;  /* 0x0000080201007387 */ /* 0x0003e40000100800 */
.L_x_797:
[----:B-1----:R-:W2:Y:S04]  /*28ec0*/  LDL R2, [R1+0xc] ;  /* 0x00000c0001027983 */ /* 0x002ea80000100800 */
[----:B------:R-:W3:Y:S04]  /*28ed0*/  LDL R3, [R1+0x8] ;  /* 0x0000080001037983 */ /* 0x000ee80000100800 */
[----:B------:R-:W4:Y:S04]  /*28ee0*/  LDL R5, [R1+0x4] ;  /* 0x0000040001057983 */ /* 0x000f280000100800 */
[----:B0-----:R-:W4:Y:S01]  /*28ef0*/  LDL R4, [R1] ;  /* 0x0000000001047983 */ /* 0x001f220000100800 */
[----:B------:R-:W0:Y:S01]  /*28f00*/  S2R R0, SR_TID.X ;  /* 0x0000000000007919 */ /* 0x000e220000002100 */
[----:B------:R-:W-:Y:S05]  /*28f10*/  WARPSYNC.ALL ;  /* 0x0000000000007948 */ /* 0x000fea0003800000 */
[----:B0-----:R-:W-:Y:S01]  /*28f20*/  LOP3.LUT R0, R0, 0x1f, RZ, 0xc0, !PT ;  /* 0x0000001f00007812 */ /* 0x001fe200078ec0ff */
[----:B------:R-:W-:Y:S03]  /*28f30*/  BAR.SYNC.DEFER_BLOCKING 0x4, 0x180 ;  /* 0x0106000000007b1d */ /* 0x000fe60000010000 */
[----:B------:R-:W-:-:S13]  /*28f40*/  ISETP.NE.AND P0, PT, R0, RZ, PT ;  /* 0x000000ff0000720c */ /* 0x000fda0003f05270 */
[----:B------:R-:W0:Y:S01]  /*28f50*/  @!P0 S2R R0, SR_CgaCtaId ;  /* 0x0000000000008919 */ /* 0x000e220000008800 */
[----:B--2---:R-:W-:Y:S01]  /*28f60*/  IMAD.MOV.U32 R7, RZ, RZ, R2 ;  /* 0x000000ffff077224 */ /* 0x004fe200078e0002 */
[----:B------:R-:W-:Y:S01]  /*28f70*/  @!P0 MOV R2, 0x400 ;  /* 0x0000040000028802 */ /* 0x000fe20000000f00 */
[----:B---3--:R-:W-:-:S03]  /*28f80*/  IMAD.MOV.U32 R6, RZ, RZ, R3 ;  /* 0x000000ffff067224 */ /* 0x008fc600078e0003 */
[----:B0-----:R-:W-:-:S05]  /*28f90*/  @!P0 LEA R18, R0, R2, 0x18 ;  /* 0x0000000200128211 */ /* 0x001fca00078ec0ff */
[----:B----4-:R1:W-:Y:S01]  /*28fa0*/  @!P0 STS.128 [R18+0x368d0], R4 ;  /* 0x0368d00412008388 */ /* 0x0103e20000000c00 */
[----:B------:R-:W-:Y:S06]  /*28fb0*/  BAR.ARV 0x5, 0x180 ;  /* 0x0146000000007b1d */ /* 0x000fec0000002000 */
.L_x_788:
[----:B------:R-:W2:Y:S01]  /*28fc0*/  LDL R0, [R1+0xc] ;  /* 0x00000c0001007983 */ /* 0x000ea20000100800 */
[----:B------:R-:W-:Y:S02]  /*28fd0*/  ULDC UR4, c[0x0][0xc3c] ;  /* 0x00030f0000047ab9 */ /* 0x000fe40000000800 */
[----:B--2---:R-:W-:-:S13]  /*28fe0*/  ISETP.GE.AND P0, PT, R0, UR4, PT ;  /* 0x0000000400007c0c */ /* 0x004fda000bf06270 */
[----:B------:R-:W-:Y:S05]  /*28ff0*/  @!P0 BRA `(.L_x_798) ;  /* 0xffffff8c00208947 */ /* 0x000fea000383ffff */
[----:B------:R-:W-:Y:S05]  /*29000*/  BSYNC B8 ;  /* 0x0000000000087941 */ /* 0x000fea0003800000 */
.L_x_650:
[----:B--2---:R-:W2:Y:S01]  /*29010*/  LDL.LU R0, [R1+0x64] ;  /* 0x0000640001007983 */ /* 0x004ea20000300800 */
[----:B------:R-:W-:Y:S01]  /*29020*/  BSSY B0, `(.L_x_799) ;  /* 0x000000b000007945 */ /* 0x000fe20003800000 */
[----:B01----:R-:W0:Y:S01]  /*29030*/  S2R R5, SR_CgaCtaId ;  /* 0x0000000000057919 */ /* 0x003e220000008800 */
[----:B--2---:R-:W-:-:S05]  /*29040*/  VIADD R0, R0, 0x1 ;  /* 0x0000000100007836 */ /* 0x004fca0000000000 */
[----:B------:R-:W-:-:S04]  /*29050*/  LEA.HI R2, R0, R0, RZ, 0x1 ;  /* 0x0000000000027211 */ /* 0x000fc800078f08ff */
[----:B------:R-:W-:-:S04]  /*29060*/  LOP3.LUT R3, R2, 0xfffffffe, RZ, 0xc0, !PT ;  /* 0xfffffffe02037812 */ /* 0x000fc800078ec0ff */
[----:B------:R-:W-:Y:S02]  /*29070*/  IADD3 R3, R0, -R3, RZ ;  /* 0x8000000300037210 */ /* 0x000fe40007ffe0ff */
[----:B------:R-:W-:Y:S02]  /*29080*/  MOV R0, 0x400 ;  /* 0x0000040000007802 */ /* 0x000fe40000000f00 */
[----:B------:R-:W-:Y:S02]  /*29090*/  SHF.L.U32 R3, R3, 0x1f, RZ ;  /* 0x0000001f03037819 */ /* 0x000fe400000006ff */
[----:B0-----:R-:W-:-:S04]  /*290a0*/  LEA R0, R5, R0, 0x18 ;  /* 0x0000000005007211 */ /* 0x001fc800078ec0ff */
[----:B------:R-:W0:Y:S02]  /*290b0*/  SYNCS.PHASECHK.TRANS64.TRYWAIT P0, [R0+URZ+0x36820], R3 ;  /* 0x03682003000075a7 */ /* 0x000e24000800017f */
[----:B0-----:R-:W-:Y:S05]  /*290c0*/  @!P0 BRA `(.L_x_800) ;  /* 0x0000002400f08947 */ /* 0x001fea0003800000 */
.L_x_895:
[----:B------:R-:W-:Y:S05]  /*290d0*/  BSYNC B0 ;  /* 0x0000000000007941 */ /* 0x000fea0003800000 */
.L_x_799:
[----:B------:R-:W-:-:S03]  /*290e0*/  UMOV UR4, 0xffffffff ;  /* 0xffffffff00047882 */ /* 0x000fc60000000000 */
[----:B------:R-:W-:Y:S05]  /*290f0*/  BRA.DIV UR4, `(.L_x_801) ;  /* 0x0000002604f87947 */ /* 0x000fea000b800000 */
[----:B------:R-:W1:Y:S02]  /*29100*/  S2R R2, SR_TID.X ;  /* 0x0000000000027919 */ /* 0x000e640000002100 */
[----:B-1----:R-:W-:-:S04]  /*29110*/  SHF.R.U32.HI R2, RZ, 0x5, R2 ;  /* 0x00000005ff027819 */ /* 0x002fc80000011602 */
[----:B------:R-:W-:-:S05]  /*29120*/  LOP3.LUT R2, R2, 0x3, RZ, 0xc0, !PT ;  /* 0x0000000302027812 */ /* 0x000fca00078ec0ff */
[----:B------:R1:W2:Y:S02]  /*29130*/  SHFL.IDX PT, R14, R2, RZ, 0x1f ;  /* 0x00001fff020e7589 */ /* 0x0002a400000e0000 */
.L_x_898:
[----:B--2---:R-:W-:-:S13]  /*29140*/  ISETP.NE.AND P0, PT, R14, RZ, PT ;  /* 0x000000ff0e00720c */ /* 0x004fda0003f05270 */
[----:B------:R-:W-:Y:S05]  /*29150*/  @P0 BRA `(.L_x_430) ;  /* 0x0000000000940947 */ /* 0x000fea0003800000 */
[----:B------:R-:W-:-:S03]  /*29160*/  UMOV UR4, 0xffffffff ;  /* 0xffffffff00047882 */ /* 0x000fc60000000000 */
[----:B------:R-:W-:Y:S05]  /*29170*/  BRA.DIV UR4, `(.L_x_802) ;  /* 0x0000002a040c7947 */ /* 0x000fea000b800000 */
[----:B------:R-:W-:-:S13]  /*29180*/  ELECT P6, URZ, PT ;  /* 0x00000000003f782f */ /* 0x000fda00038c0000 */
.L_x_901:
        /* <DEDUP_REMOVED lines=8> */
.L_x_803:
[----:B------:R-:W2:Y:S01]  /*29210*/  LDL.LU R7, [R1+0x18] ;  /* 0x0000180001077983 */ /* 0x000ea20000300800 */
[----:B------:R-:W-:Y:S01]  /*29220*/  VIADD R2, R0, 0x36840 ;  /* 0x0003684000027836 */ /* 0x000fe20000000000 */
[----:B0-----:R-:W-:-:S03]  /*29230*/  IADD3 R3, R19, 0x1, RZ ;  /* 0x0000000113037810 */ /* 0x001fc60007ffe0ff */
[----:B------:R-:W-:Y:S01]  /*29240*/  IMAD R6, R19, 0x8, R2 ;  /* 0x0000000813067824 */ /* 0x000fe200078e0202 */
        /* <DEDUP_REMOVED lines=9> */
.L_x_902:
[----:B------:R-:W1:Y:S02]  /*292e0*/  SYNCS.PHASECHK.TRANS64.TRYWAIT P0, [R7+URZ], R2 ;  /* 0x00000002070075a7 */ /* 0x000e64000800017f */
[----:B-1----:R-:W-:Y:S05]  /*292f0*/  @!P0 BRA `(.L_x_805) ;  /* 0x0000002400e08947 */ /* 0x002fea0003800000 */
.L_x_903:
[----:B------:R-:W-:Y:S05]  /*29300*/  @!P2 BRA `(.L_x_806) ;  /* 0x000000000004a947 */ /* 0x000fea0003800000 */
[----:B------:R-:W-:Y:S01]  /*29310*/  BPT.TRAP 0x1 ;  /* 0x000000040000795c */ /* 0x000fe20000300000 */
.L_x_806:
[----:B------:R-:W-:-:S04]  /*29320*/  VIADD R0, R0, 0x36860 ;  /* 0x0003686000007836 */ /* 0x000fc80000000000 */
[----:B------:R-:W-:-:S04]  /*29330*/  IMAD R4, R19, 0x8, R0 ;  /* 0x0000000813047824 */ /* 0x000fc800078e0200 */
[----:B------:R-:W2:Y:S02]  /*29340*/  SYNCS.PHASECHK.TRANS64.TRYWAIT P0, [R4+URZ], R5 ;  /* 0x00000005040075a7 */ /* 0x000ea4000800017f */
[----:B--2---:R-:W-:Y:S05]  /*29350*/  @!P0 BRA `(.L_x_807) ;  /* 0x0000002400dc8947 */ /* 0x004fea0003800000 */
.L_x_904:
[----:B------:R-:W-:-:S07]  /*29360*/  LEA R3, R3, R0, 0x3 ;  /* 0x0000000003037211 */ /* 0x000fce00078e18ff */
.L_x_808:
[----:B---3--:R3:W4:Y:S02]  /*29370*/  SYNCS.PHASECHK.TRANS64.TRYWAIT P0, [R3+URZ], R2 ;  /* 0x00000002030075a7 */ /* 0x008724000800017f */
[----:B----4-:R-:W-:Y:S05]  /*29380*/  @!P0 NANOSLEEP.SYNCS 0x989680 ;  /* 0x009896800000895d */ /* 0x010fea0003900000 */
[----:B------:R-:W4:Y:S02]  /*29390*/  @!P0 SYNCS.PHASECHK.TRANS64 P0, [R3+URZ], R2 ;  /* 0x00000002030085a7 */ /* 0x000f24000800007f */
[----:B----4-:R-:W-:Y:S05]  /*293a0*/  @!P0 BRA `(.L_x_808) ;  /* 0xfffffffc00f08947 */ /* 0x010fea000383ffff */
.L_x_430:
[----:B------:R-:W-:Y:S05]  /*293b0*/  BSYNC B9 ;  /* 0x0000000000097941 */ /* 0x000fea0003800000 */
.L_x_427:
[----:B------:R-:W-:Y:S05]  /*293c0*/  EXIT ;  /* 0x000000000000794d */ /* 0x000fea0003800000 */
.L_x_450:
[----:B0-----:R0:W1:Y:S02]  /*293d0*/  SYNCS.PHASECHK.TRANS64.TRYWAIT P5, [R98+URZ+0x36890], R99 ;  /* 0x03689063620075a7 */ /* 0x00106400080a017f */
[----:B-1----:R-:W-:Y:S05]  /*293e0*/  @!P5 NANOSLEEP.SYNCS 0x989680 ;  /* 0x009896800000d95d */ /* 0x002fea0003900000 */
[----:B------:R-:W1:Y:S02]  /*293f0*/  @!P5 SYNCS.PHASECHK.TRANS64 P5, [R98+URZ+0x36890], R99 ;  /* 0x036890636200d5a7 */ /* 0x000e6400080a007f */
[----:B-1----:R-:W-:Y:S05]  /*29400*/  @!P5 BRA `(.L_x_450) ;  /* 0xfffffffc00f0d947 */ /* 0x002fea000383ffff */
[----:B------:R-:W-:Y:S05]  /*29410*/  BRA `(.L_x_809) ;  /* 0xfffffda400707947 */ /* 0x000fea000383ffff */
.L_x_504:
[----:B-1----:R1:W2:Y:S02]  /*29420*/  SYNCS.PHASECHK.TRANS64.TRYWAIT P5, [R98+URZ+0x36890], R99 ;  /* 0x03689063620075a7 */ /* 0x0022a400080a017f */
[----:B--2---:R-:W-:Y:S05]  /*29430*/  @!P5 NANOSLEEP.SYNCS 0x989680 ;  /* 0x009896800000d95d */ /* 0x004fea0003900000 */
[----:B------:R-:W2:Y:S02]  /*29440*/  @!P5 SYNCS.PHASECHK.TRANS64 P5, [R98+URZ+0x36890], R99 ;  /* 0x036890636200d5a7 */ /* 0x000ea400080a007f */
[----:B--2---:R-:W-:Y:S05]  /*29450*/  @!P5 BRA `(.L_x_504) ;  /* 0xfffffffc00f0d947 */ /* 0x004fea000383ffff */
[----:B------:R-:W-:Y:S05]  /*29460*/  BRA `(.L_x_810) ;  /* 0xfffffdd800507947 */ /* 0x000fea000383ffff */
.L_x_529:
[----:B-1----:R1:W2:Y:S02]  /*29470*/  SYNCS.PHASECHK.TRANS64.TRYWAIT P3, [R98+URZ+0x36890], R99 ;  /* 0x03689063620075a7 */ /* 0x0022a4000806017f */
[----:B--2---:R-:W-:Y:S05]  /*29480*/  @!P3 NANOSLEEP.SYNCS 0x989680 ;  /* 0x009896800000b95d */ /* 0x004fea0003900000 */
[----:B------:R-:W2:Y:S02]  /*29490*/  @!P3 SYNCS.PHASECHK.TRANS64 P3, [R98+URZ+0x36890], R99 ;  /* 0x036890636200b5a7 */ /* 0x000ea4000806007f */
[----:B--2---:R-:W-:Y:S05]  /*294a0*/  @!P3 BRA `(.L_x_529) ;  /* 0xfffffffc00f0b947 */ /* 0x004fea000383ffff */
[----:B------:R-:W-:Y:S05]  /*294b0*/  BRA `(.L_x_811) ;  /* 0xfffffe0800787947 */ /* 0x000fea000383ffff */
.L_x_535:
[----:B-1----:R1:W2:Y:S02]  /*294c0*/  SYNCS.PHASECHK.TRANS64.TRYWAIT P2, [R98+URZ+0x368b0], R99 ;  /* 0x0368b063620075a7 */ /* 0x0022a4000804017f */
[----:B--2---:R-:W-:Y:S05]  /*294d0*/  @!P2 NANOSLEEP.SYNCS 0x989680 ;  /* 0x009896800000a95d */ /* 0x004fea0003900000 */
[----:B------:R-:W2:Y:S02]  /*294e0*/  @!P2 SYNCS.PHASECHK.TRANS64 P2, [R98+URZ+0x368b0], R99 ;  /* 0x0368b0636200a5a7 */ /* 0x000ea4000804007f */
[----:B--2---:R-:W-:Y:S05]  /*294f0*/  @!P2 BRA `(.L_x_535) ;  /* 0xfffffffc00f0a947 */ /* 0x004fea000383ffff */
[----:B------:R-:W-:Y:S05]  /*29500*/  BRA `(.L_x_812) ;  /* 0xfffffe0c00947947 */ /* 0x000fea000383ffff */
.L_x_555:
[----:B------:R-:W-:Y:S01]  /*29510*/  BSSY B1, `(.L_x_813) ;  /* 0x0000008000017945 */ /* 0x000fe20003800000 */
[----:B------:R-:W-:Y:S01]  /*29520*/  IMAD.MOV.U32 R13, RZ, RZ, R25 ;  /* 0x000000ffff0d7224 */ /* 0x000fe200078e0019 */
[----:B------:R-:W-:Y:S01]  /*29530*/  MOV R15, 0xffffffff ;  /* 0xffffffff000f7802 */ /* 0x000fe20000000f00 */
[----:B------:R-:W-:Y:S02]  /*29540*/  IMAD.MOV.U32 R12, RZ, RZ, RZ ;  /* 0x000000ffff0c7224 */ /* 0x000fe400078e00ff */
[----:B------:R-:W-:-:S07]  /*29550*/  IMAD.MOV.U32 R11, RZ, RZ, 0x1c1f ;  /* 0x00001c1fff0b7424 */ /* 0x000fce00078e00ff */
[----:B------:R-:W-:Y:S05]  /*29560*/  WARPSYNC.COLLECTIVE R15, `(.L_x_814) ;  /* 0x000000000f087348 */ /* 0x000fea0003c00000 */
[----:B------:R0:W1:Y:S02]  /*29570*/  SHFL.IDX P6, R14, R13, R12, R11 ;  /* 0x0000000c0d0e7389 */ /* 0x00006400000c000b */
[----:B01----:R-:W-:Y:S01]  /*29580*/  ENDCOLLECTIVE ;  /* 0x000000000000791b */ /* 0x003fe20003800000 */
.L_x_814:
[----:B------:R-:W-:Y:S05]  /*29590*/  BSYNC B1 ;  /* 0x0000000000017941 */ /* 0x000fea0003800000 */
.L_x_813:
[----:B------:R-:W-:Y:S01]  /*295a0*/  IMAD.MOV.U32 R13, RZ, RZ, R24 ;  /* 0x000000ffff0d7224 */ /* 0x000fe200078e0018 */
[----:B------:R-:W-:Y:S01]  /*295b0*/  MOV R11, 0x1c1f ;  /* 0x00001c1f000b7802 */ /* 0x000fe20000000f00 */
[----:B------:R-:W-:Y:S02]  /*295c0*/  IMAD.MOV.U32 R12, RZ, RZ, RZ ;  /* 0x000000ffff0c7224 */ /* 0x000fe400078e00ff */
[----:B------:R-:W-:Y:S02]  /*295d0*/  IMAD.MOV.U32 R15, RZ, RZ, -0x1 ;  /* 0xffffffffff0f7424 */ /* 0x000fe400078e00ff */
[----:B------:R-:W-:-:S07]  /*295e0*/  IMAD.MOV.U32 R3, RZ, RZ, R14 ;  /* 0x000000ffff037224 */ /* 0x000fce00078e000e */
[----:B------:R-:W-:Y:S05]  /*295f0*/  WARPSYNC.COLLECTIVE R15, `(.L_x_815) ;  /* 0x000000000f087348 */ /* 0x000fea0003c00000 */
[----:B------:R0:W1:Y:S02]  /*29600*/  SHFL.IDX P6, R14, R13, R12, R11 ;  /* 0x0000000c0d0e7389 */ /* 0x00006400000c000b */
[----:B01----:R-:W-:Y:S01]  /*29610*/  ENDCOLLECTIVE ;  /* 0x000000000000791b */ /* 0x003fe20003800000 */
.L_x_815:
[----:B------:R-:W-:Y:S02]  /*29620*/  IMAD.MOV.U32 R13, RZ, RZ, R27 ;  /* 0x000000ffff0d7224 */ /* 0x000fe400078e001b */
[----:B------:R-:W-:-:S07]  /*29630*/  IMAD.MOV.U32 R0, RZ, RZ, R14 ;  /* 0x000000ffff007224 */ /* 0x000fce00078e000e */
[----:B------:R-:W-:Y:S05]  /*29640*/  WARPSYNC.COLLECTIVE R15, `(.L_x_816) ;  /* 0x000000000f087348 */ /* 0x000fea0003c00000 */
[----:B------:R0:W1:Y:S02]  /*29650*/  SHFL.IDX P6, R14, R13, R12, R11 ;  /* 0x0000000c0d0e7389 */ /* 0x00006400000c000b */
[----:B01----:R-:W-:Y:S01]  /*29660*/  ENDCOLLECTIVE ;  /* 0x000000000000791b */ /* 0x003fe20003800000 */
.L_x_816:
[----:B------:R-:W-:Y:S01]  /*29670*/  IMAD.MOV.U32 R13, RZ, RZ, R26 ;  /* 0x000000ffff0d7224 */ /* 0x000fe200078e001a */
[----:B------:R-:W-:-:S07]  /*29680*/  MOV R5, R14 ;  /* 0x0000000e00057202 */ /* 0x000fce0000000f00 */
[----:B------:R-:W-:Y:S05]  /*29690*/  WARPSYNC.COLLECTIVE R15, `(.L_x_817) ;  /* 0x000000000f087348 */ /* 0x000fea0003c00000 */
[----:B------:R0:W1:Y:S02]  /*296a0*/  SHFL.IDX P6, R14, R13, R12, R11 ;  /* 0x0000000c0d0e7389 */ /* 0x00006400000c000b */
[----:B01----:R-:W-:Y:S01]  /*296b0*/  ENDCOLLECTIVE ;  /* 0x000000000000791b */ /* 0x003fe20003800000 */
.L_x_817:
[----:B------:R-:W-:Y:S05]  /*296c0*/  BRA `(.L_x_818) ;  /* 0xfffffe1c00b07947 */ /* 0x000fea000383ffff */
.L_x_559:
[----:B0-----:R0:W1:Y:S02]  /*296d0*/  SYNCS.PHASECHK.TRANS64.TRYWAIT P0, [R2+URZ+0x36800], R5 ;  /* 0x03680005020075a7 */ /* 0x001064000800017f */
[----:B-1----:R-:W-:Y:S05]  /*296e0*/  @!P0 NANOSLEEP.SYNCS 0x989680 ;  /* 0x009896800000895d */ /* 0x002fea0003900000 */
[----:B------:R-:W1:Y:S02]  /*296f0*/  @!P0 SYNCS.PHASECHK.TRANS64 P0, [R2+URZ+0x36800], R5 ;  /* 0x03680005020085a7 */ /* 0x000e64000800007f */
[----:B-1----:R-:W-:Y:S05]  /*29700*/  @!P0 BRA `(.L_x_559) ;  /* 0xfffffffc00f08947 */ /* 0x002fea000383ffff */
[----:B------:R-:W-:Y:S05]  /*29710*/  BRA `(.L_x_819) ;  /* 0xfffffe28007c7947 */ /* 0x000fea000383ffff */
.L_x_583:
[----:B------:R-:W-:Y:S01]  /*29720*/  BSSY B1, `(.L_x_820) ;  /* 0x0000008000017945 */ /* 0x000fe20003800000 */
[----:B------:R-:W-:Y:S01]  /*29730*/  IMAD.MOV.U32 R13, RZ, RZ, R25 ;  /* 0x000000ffff0d7224 */ /* 0x000fe200078e0019 */
[----:B------:R-:W-:Y:S01]  /*29740*/  MOV R11, 0x1c1f ;  /* 0x00001c1f000b7802 */ /* 0x000fe20000000f00 */
[----:B------:R-:W-:Y:S02]  /*29750*/  IMAD.MOV.U32 R12, RZ, RZ, RZ ;  /* 0x000000ffff0c7224 */ /* 0x000fe400078e00ff */
[----:B------:R-:W-:-:S07]  /*29760*/  IMAD.MOV.U32 R15, RZ, RZ, -0x1 ;  /* 0xffffffffff0f7424 */ /* 0x000fce00078e00ff */
[----:B------:R-:W-:Y:S05]  /*29770*/  WARPSYNC.COLLECTIVE R15, `(.L_x_821) ;  /* 0x000000000f087348 */ /* 0x000fea0003c00000 */
[----:B------:R0:W1:Y:S02]  /*29780*/  SHFL.IDX P6, R14, R13, R12, R11 ;  /* 0x0000000c0d0e7389 */ /* 0x00006400000c000b */
[----:B01----:R-:W-:Y:S01]  /*29790*/  ENDCOLLECTIVE ;  /* 0x000000000000791b */ /* 0x003fe20003800000 */
.L_x_821:
[----:B------:R-:W-:Y:S05]  /*297a0*/  BSYNC B1 ;  /* 0x0000000000017941 */ /* 0x000fea0003800000 */
.L_x_820:
[----:B------:R-:W-:Y:S01]  /*297b0*/  IMAD.MOV.U32 R13, RZ, RZ, R24 ;  /* 0x000000ffff0d7224 */ /* 0x000fe200078e0018 */
[----:B------:R-:W-:Y:S01]  /*297c0*/  MOV R12, RZ ;  /* 0x000000ff000c7202 */ /* 0x000fe20000000f00 */
[----:B------:R-:W-:Y:S02]  /*297d0*/  IMAD.MOV.U32 R11, RZ, RZ, 0x1c1f ;  /* 0x00001c1fff0b7424 */ /* 0x000fe400078e00ff */
[----:B------:R-:W-:Y:S02]  /*297e0*/  IMAD.MOV.U32 R15, RZ, RZ, -0x1 ;  /* 0xffffffffff0f7424 */ /* 0x000fe400078e00ff */
[----:B------:R-:W-:-:S07]  /*297f0*/  IMAD.MOV.U32 R3, RZ, RZ, R14 ;  /* 0x000000ffff037224 */ /* 0x000fce00078e000e */
[----:B------:R-:W-:Y:S05]  /*29800*/  WARPSYNC.COLLECTIVE R15, `(.L_x_822) ;  /* 0x000000000f087348 */ /* 0x000fea0003c00000 */
[----:B------:R0:W1:Y:S02]  /*29810*/  SHFL.IDX P6, R14, R13, R12, R11 ;  /* 0x0000000c0d0e7389 */ /* 0x00006400000c000b */
[----:B01----:R-:W-:Y:S01]  /*29820*/  ENDCOLLECTIVE ;  /* 0x000000000000791b */ /* 0x003fe20003800000 */
.L_x_822:
[----:B------:R-:W-:Y:S02]  /*29830*/  MOV R21, R3 ;  /* 0x0000000300157202 */ /* 0x000fe40000000f00 */
[----:B------:R-:W-:Y:S01]  /*29840*/  MOV R13, R27 ;  /* 0x0000001b000d7202 */ /* 0x000fe20000000f00 */
[----:B------:R-:W-:-:S07]  /*29850*/  IMAD.MOV.U32 R0, RZ, RZ, R14 ;  /* 0x000000ffff007224 */ /* 0x000fce00078e000e */
[----:B------:R-:W-:Y:S05]  /*29860*/  WARPSYNC.COLLECTIVE R15, `(.L_x_823) ;  /* 0x000000000f087348 */ /* 0x000fea0003c00000 */
[----:B------:R0:W1:Y:S02]  /*29870*/  SHFL.IDX P6, R14, R13, R12, R11 ;  /* 0x0000000c0d0e7389 */ /* 0x00006400000c000b */
[----:B01----:R-:W-:Y:S01]  /*29880*/  ENDCOLLECTIVE ;  /* 0x000000000000791b */ /* 0x003fe20003800000 */
.L_x_823:
[----:B------:R-:W-:Y:S02]  /*29890*/  IMAD.MOV.U32 R20, RZ, RZ, R0 ;  /* 0x000000ffff147224 */ /* 0x000fe400078e0000 */
[----:B------:R-:W-:Y:S02]  /*298a0*/  IMAD.MOV.U32 R13, RZ, RZ, R26 ;  /* 0x000000ffff0d7224 */ /* 0x000fe400078e001a */
[----:B------:R-:W-:-:S07]  /*298b0*/  IMAD.MOV.U32 R5, RZ, RZ, R14 ;  /* 0x000000ffff057224 */ /* 0x000fce00078e000e */
[----:B------:R-:W-:Y:S05]  /*298c0*/  WARPSYNC.COLLECTIVE R15, `(.L_x_824) ;  /* 0x000000000f087348 */ /* 0x000fea0003c00000 */
[----:B------:R0:W1:Y:S02]  /*298d0*/  SHFL.IDX P6, R14, R13, R12, R11 ;  /* 0x0000000c0d0e7389 */ /* 0x00006400000c000b */
[----:B01----:R-:W-:Y:S01]  /*298e0*/  ENDCOLLECTIVE ;  /* 0x000000000000791b */ /* 0x003fe20003800000 */
.L_x_824:
[----:B------:R-:W-:Y:S05]  /*298f0*/  BRA `(.L_x_825) ;  /* 0xfffffe48001c7947 */ /* 0x000fea000383ffff */
.L_x_587:
[----:B0-----:R0:W1:Y:S02]  /*29900*/  SYNCS.PHASECHK.TRANS64.TRYWAIT P0, [R2+URZ+0x36800], R5 ;  /* 0x03680005020075a7 */ /* 0x001064000800017f */
[----:B-1----:R-:W-:Y:S05]  /*29910*/  @!P0 NANOSLEEP.SYNCS 0x989680 ;  /* 0x009896800000895d */ /* 0x002fea0003900000 */
[----:B------:R-:W1:Y:S02]  /*29920*/  @!P0 SYNCS.PHASECHK.TRANS64 P0, [R2+URZ+0x36800], R5 ;  /* 0x03680005020085a7 */ /* 0x000e64000800007f */
[----:B-1----:R-:W-:Y:S05]  /*29930*/  @!P0 BRA `(.L_x_587) ;  /* 0xfffffffc00f08947 */ /* 0x002fea000383ffff */
[----:B------:R-:W-:Y:S05]  /*29940*/  BRA `(.L_x_826) ;  /* 0xfffffe50003c7947 */ /* 0x000fea000383ffff */
.L_x_601:
[----:B-1----:R1:W2:Y:S02]  /*29950*/  SYNCS.PHASECHK.TRANS64.TRYWAIT P2, [R0+URZ+0x36830], R3 ;  /* 0x03683003000075a7 */ /* 0x0022a4000804017f */
[----:B--2---:R-:W-:Y:S05]  /*29960*/  @!P2 NANOSLEEP.SYNCS 0x989680 ;  /* 0x009896800000a95d */ /* 0x004fea0003900000 */
[----:B------:R-:W2:Y:S02]  /*29970*/  @!P2 SYNCS.PHASECHK.TRANS64 P2, [R0+URZ+0x36830], R3 ;  /* 0x036830030000a5a7 */ /* 0x000ea4000804007f */
[----:B--2---:R-:W-:Y:S05]  /*29980*/  @!P2 BRA `(.L_x_601) ;  /* 0xfffffffc00f0a947 */ /* 0x004fea000383ffff */
[----:B------:R-:W-:Y:S05]  /*29990*/  BRA `(.L_x_600) ;  /* 0xfffffe7800307947 */ /* 0x000fea000383ffff */
.L_x_608:
[----:B-1----:R1:W2:Y:S02]  /*299a0*/  SYNCS.PHASECHK.TRANS64.TRYWAIT P2, [R12+URZ+0x36830], R5 ;  /* 0x036830050c0075a7 */ /* 0x0022a4000804017f */
[----:B--2---:R-:W-:Y:S05]  /*299b0*/  @!P2 NANOSLEEP.SYNCS 0x989680 ;  /* 0x009896800000a95d */ /* 0x004fea0003900000 */
[----:B------:R-:W2:Y:S02]  /*299c0*/  @!P2 SYNCS.PHASECHK.TRANS64 P2, [R12+URZ+0x36830], R5 ;  /* 0x036830050c00a5a7 */ /* 0x000ea4000804007f */
[----:B--2---:R-:W-:Y:S05]  /*299d0*/  @!P2 BRA `(.L_x_608) ;  /* 0xfffffffc00f0a947 */ /* 0x004fea000383ffff */
[----:B------:R-:W-:Y:S05]  /*299e0*/  BRA `(.L_x_607) ;  /* 0xfffffed000b07947 */ /* 0x000fea000383ffff */
.L_x_613:
[----:B-1----:R1:W2:Y:S02]  /*299f0*/  SYNCS.PHASECHK.TRANS64.TRYWAIT P2, [R14+URZ+0x36850], R0 ;  /* 0x036850000e0075a7 */ /* 0x0022a4000804017f */
[----:B--2---:R-:W-:Y:S05]  /*29a00*/  @!P2 NANOSLEEP.SYNCS 0x989680 ;  /* 0x009896800000a95d */ /* 0x004fea0003900000 */
[----:B------:R-:W2:Y:S02]  /*29a10*/  @!P2 SYNCS.PHASECHK.TRANS64 P2, [R14+URZ+0x36850], R0 ;  /* 0x036850000e00a5a7 */ /* 0x000ea4000804007f */
[----:B--2---:R-:W-:Y:S05]  /*29a20*/  @!P2 BRA `(.L_x_613) ;  /* 0xfffffffc00f0a947 */ /* 0x004fea000383ffff */
[----:B------:R-:W-:Y:S05]  /*29a30*/  BRA `(.L_x_612) ;  /* 0xffffff0800547947 */ /* 0x000fea000383ffff */
.L_x_619:
[----:B-1----:R1:W2:Y:S02]  /*29a40*/  SYNCS.PHASECHK.TRANS64.TRYWAIT P0, [R0+URZ+0x36850], R3 ;  /* 0x03685003000075a7 */ /* 0x0022a4000800017f */
[----:B--2---:R-:W-:Y:S05]  /*29a50*/  @!P0 NANOSLEEP.SYNCS 0x989680 ;  /* 0x009896800000895d */ /* 0x004fea0003900000 */
[----:B------:R-:W2:Y:S02]  /*29a60*/  @!P0 SYNCS.PHASECHK.TRANS64 P0, [R0+URZ+0x36850], R3 ;  /* 0x03685003000085a7 */ /* 0x000ea4000800007f */
[----:B--2---:R-:W-:Y:S05]  /*29a70*/  @!P0 BRA `(.L_x_619) ;  /* 0xfffffffc00f08947 */ /* 0x004fea000383ffff */
[----:B------:R-:W-:Y:S05]  /*29a80*/  BRA `(.L_x_618) ;  /* 0xffffff2c00107947 */ /* 0x000fea000383ffff */
.L_x_658:
[----:B------:R-:W1:Y:S01]  /*29a90*/  S2R R7, SR_TID.X ;  /* 0x0000000000077919 */ /* 0x000e620000002100 */
[----:B------:R-:W-:Y:S01]  /*29aa0*/  BSSY B1, `(.L_x_827) ;  /* 0x000000a000017945 */ /* 0x000fe20003800000 */
[----:B------:R-:W-:Y:S01]  /*29ab0*/  IMAD.MOV.U32 R12, RZ, RZ, RZ ;  /* 0x000000ffff0c7224 */ /* 0x000fe200078e00ff */
[----:B------:R-:W-:Y:S01]  /*29ac0*/  MOV R15, 0xffffffff ;  /* 0xffffffff000f7802 */ /* 0x000fe20000000f00 */
[----:B0-----:R-:W-:Y:S01]  /*29ad0*/  IMAD.MOV.U32 R11, RZ, RZ, 0x1f ;  /* 0x0000001fff0b7424 */ /* 0x001fe200078e00ff */
[----:B-1----:R-:W-:-:S04]  /*29ae0*/  SHF.R.U32.HI R7, RZ, 0x5, R7 ;  /* 0x00000005ff077819 */ /* 0x002fc80000011607 */
[----:B------:R-:W-:-:S05]  /*29af0*/  LOP3.LUT R7, R7, 0x3, RZ, 0xc0, !PT ;  /* 0x0000000307077812 */ /* 0x000fca00078ec0ff */
[----:B------:R-:W-:-:S07]  /*29b00*/  IMAD.MOV.U32 R13, RZ, RZ, R7 ;  /* 0x000000ffff0d7224 */ /* 0x000fce00078e0007 */
[----:B------:R-:W-:Y:S05]  /*29b10*/  WARPSYNC.COLLECTIVE R15, `(.L_x_828) ;  /* 0x000000000f087348 */ /* 0x000fea0003c00000 */
[----:B------:R0:W1:Y:S02]  /*29b20*/  SHFL.IDX P6, R14, R13, R12, R11 ;  /* 0x0000000c0d0e7389 */ /* 0x00006400000c000b */
[----:B01----:R-:W-:Y:S01]  /*29b30*/  ENDCOLLECTIVE ;  /* 0x000000000000791b */ /* 0x003fe20003800000 */
.L_x_828:
[----:B------:R-:W-:Y:S05]  /*29b40*/  BSYNC B1 ;  /* 0x0000000000017941 */ /* 0x000fea0003800000 */
.L_x_827:
[----:B------:R-:W-:Y:S05]  /*29b50*/  BRA `(.L_x_829) ;  /* 0xffffff8800d07947 */ /* 0x000fea000383ffff */
.L_x_660:
[----:B------:R-:W-:Y:S01]  /*29b60*/  BSSY B1, `(.L_x_830) ;  /* 0x0000006000017945 */ /* 0x000fe20003800000 */
[----:B------:R-:W-:-:S07]  /*29b70*/  IMAD.MOV.U32 R15, RZ, RZ, -0x1 ;  /* 0xffffffffff0f7424 */ /* 0x000fce00078e00ff */
[----:B01----:R-:W-:Y:S05]  /*29b80*/  WARPSYNC.COLLECTIVE R15, `(.L_x_831) ;  /* 0x000000000f0c7348 */ /* 0x003fea0003c00000 */
[----:B------:R-:W-:Y:S02]  /*29b90*/  ELECT P6, UR62, PT ;  /* 0x00000000003e782f */ /* 0x000fe400038c0000 */
[----:B------:R-:W-:Y:S01]  /*29ba0*/  MOV R14, UR62 ;  /* 0x0000003e000e7c02 */ /* 0x000fe20008000f00 */
[----:B01----:R-:W-:Y:S10]  /*29bb0*/  ENDCOLLECTIVE ;  /* 0x000000000000791b */ /* 0x003ff40003800000 */
.L_x_831:
[----:B------:R-:W-:Y:S05]  /*29bc0*/  BSYNC B1 ;  /* 0x0000000000017941 */ /* 0x000fea0003800000 */
.L_x_830:
[----:B------:R-:W-:Y:S05]  /*29bd0*/  BRA `(.L_x_659) ;  /* 0xffffff8800c87947 */ /* 0x000fea000383ffff */
.L_x_662:
[----:B-1----:R1:W2:Y:S02]  /*29be0*/  SYNCS.PHASECHK.TRANS64.TRYWAIT P0, [R18+URZ+0x36820], R3 ;  /* 0x03682003120075a7 */ /* 0x0022a4000800017f */
[----:B--2---:R-:W-:Y:S05]  /*29bf0*/  @!P0 NANOSLEEP.SYNCS 0x989680 ;  /* 0x009896800000895d */ /* 0x004fea0003900000 */
[----:B------:R-:W2:Y:S02]  /*29c00*/  @!P0 SYNCS.PHASECHK.TRANS64 P0, [R18+URZ+0x36820], R3 ;  /* 0x03682003120085a7 */ /* 0x000ea4000800007f */
[----:B--2---:R-:W-:Y:S05]  /*29c10*/  @!P0 BRA `(.L_x_662) ;  /* 0xfffffffc00f08947 */ /* 0x004fea000383ffff */
[----:B------:R-:W-:Y:S05]  /*29c20*/  BRA `(.L_x_832) ;  /* 0xffffff8800d87947 */ /* 0x000fea000383ffff */
.L_x_666:
[----:B--2---:R2:W3:Y:S02]  /*29c30*/  SYNCS.PHASECHK.TRANS64.TRYWAIT P0, [R5+URZ+0x368a0], R9 ;  /* 0x0368a009050075a7 */ /* 0x0044e4000800017f */
[----:B---3--:R-:W-:Y:S05]  /*29c40*/  @!P0 NANOSLEEP.SYNCS 0x989680 ;  /* 0x009896800000895d */ /* 0x008fea0003900000 */
[----:B------:R-:W3:Y:S02]  /*29c50*/  @!P0 SYNCS.PHASECHK.TRANS64 P0, [R5+URZ+0x368a0], R9 ;  /* 0x0368a009050085a7 */ /* 0x000ee4000800007f */
[----:B---3--:R-:W-:Y:S05]  /*29c60*/  @!P0 BRA `(.L_x_666) ;  /* 0xfffffffc00f08947 */ /* 0x008fea000383ffff */
[----:B------:R-:W-:Y:S05]  /*29c70*/  BRA `(.L_x_833) ;  /* 0xffffff8800f87947 */ /* 0x000fea000383ffff */
.L_x_673:
[----:B0-----:R0:W1:Y:S02]  /*29c80*/  SYNCS.PHASECHK.TRANS64.TRYWAIT P0, [R5+URZ+0x368c0], R9 ;  /* 0x0368c009050075a7 */ /* 0x001064000800017f */
[----:B-1----:R-:W-:Y:S05]  /*29c90*/  @!P0 NANOSLEEP.SYNCS 0x989680 ;  /* 0x009896800000895d */ /* 0x002fea0003900000 */
[----:B------:R-:W1:Y:S02]  /*29ca0*/  @!P0 SYNCS.PHASECHK.TRANS64 P0, [R5+URZ+0x368c0], R9 ;  /* 0x0368c009050085a7 */ /* 0x000e64000800007f */
[----:B-1----:R-:W-:Y:S05]  /*29cb0*/  @!P0 BRA `(.L_x_673) ;  /* 0xfffffffc00f08947 */ /* 0x002fea000383ffff */
[----:B------:R-:W-:Y:S05]  /*29cc0*/  BRA `(.L_x_834) ;  /* 0xffffff8c00f87947 */ /* 0x000fea000383ffff */
.L_x_682:
[----:B-1----:R1:W2:Y:S02]  /*29cd0*/  SYNCS.PHASECHK.TRANS64.TRYWAIT P2, [R7+URZ+0x368a0], R6 ;  /* 0x0368a006070075a7 */ /* 0x0022a4000804017f */
[----:B--2---:R-:W-:Y:S05]  /*29ce0*/  @!P2 NANOSLEEP.SYNCS 0x989680 ;  /* 0x009896800000a95d */ /* 0x004fea0003900000 */
[----:B------:R-:W2:Y:S02]  /*29cf0*/  @!P2 SYNCS.PHASECHK.TRANS64 P2, [R7+URZ+0x368a0], R6 ;  /* 0x0368a0060700a5a7 */ /* 0x000ea4000804007f */
[----:B--2---:R-:W-:Y:S05]  /*29d00*/  @!P2 BRA `(.L_x_682) ;  /* 0xfffffffc00f0a947 */ /* 0x004fea000383ffff */
[----:B------:R-:W-:Y:S05]  /*29d10*/  BRA `(.L_x_835) ;  /* 0xffffff9400447947 */ /* 0x000fea000383ffff */
.L_x_689:
[----:B0-----:R0:W2:Y:S02]  /*29d20*/  SYNCS.PHASECHK.TRANS64.TRYWAIT P2, [R7+URZ+0x368c0], R6 ;  /* 0x0368c006070075a7 */ /* 0x0010a4000804017f */
[----:B--2---:R-:W-:Y:S05]  /*29d30*/  @!P2 NANOSLEEP.SYNCS 0x989680 ;  /* 0x009896800000a95d */ /* 0x004fea0003900000 */
[----:B------:R-:W2:Y:S02]  /*29d40*/  @!P2 SYNCS.PHASECHK.TRANS64 P2, [R7+URZ+0x368c0], R6 ;  /* 0x0368c0060700a5a7 */ /* 0x000ea4000804007f */
[----:B--2---:R-:W-:Y:S05]  /*29d50*/  @!P2 BRA `(.L_x_689) ;  /* 0xfffffffc00f0a947 */ /* 0x004fea000383ffff */
[----:B------:R-:W-:Y:S05]  /*29d60*/  BRA `(.L_x_836) ;  /* 0xffffff9800407947 */ /* 0x000fea000383ffff */
.L_x_706:
[----:B------:R-:W1:Y:S01]  /*29d70*/  S2R R4, SR_TID.X ;  /* 0x0000000000047919 */ /* 0x000e620000002100 */
[----:B------:R-:W-:Y:S01]  /*29d80*/  BSSY B0, `(.L_x_837) ;  /* 0x000000a000007945 */ /* 0x000fe20003800000 */
[----:B------:R-:W-:Y:S01]  /*29d90*/  IMAD.MOV.U32 R12, RZ, RZ, RZ ;  /* 0x000000ffff0c7224 */ /* 0x000fe200078e00ff */
[----:B0-----:R-:W-:Y:S01]  /*29da0*/  MOV R11, 0x1f ;  /* 0x0000001f000b7802 */ /* 0x001fe20000000f00 */
[----:B------:R-:W-:Y:S01]  /*29db0*/  IMAD.MOV.U32 R15, RZ, RZ, -0x1 ;  /* 0xffffffffff0f7424 */ /* 0x000fe200078e00ff */
[----:B-1----:R-:W-:-:S04]  /*29dc0*/  SHF.R.U32.HI R4, RZ, 0x5, R4 ;  /* 0x00000005ff047819 */ /* 0x002fc80000011604 */
[----:B------:R-:W-:-:S05]  /*29dd0*/  LOP3.LUT R4, R4, 0x3, RZ, 0xc0, !PT ;  /* 0x0000000304047812 */ /* 0x000fca00078ec0ff */
[----:B------:R-:W-:-:S07]  /*29de0*/  IMAD.MOV.U32 R13, RZ, RZ, R4 ;  /* 0x000000ffff0d7224 */ /* 0x000fce00078e0004 */
[----:B------:R-:W-:Y:S05]  /*29df0*/  WARPSYNC.COLLECTIVE R15, `(.L_x_838) ;  /* 0x000000000f087348 */ /* 0x000fea0003c00000 */
[----:B------:R0:W1:Y:S02]  /*29e00*/  SHFL.IDX P6, R14, R13, R12, R11 ;  /* 0x0000000c0d0e7389 */ /* 0x00006400000c000b */
[----:B01----:R-:W-:Y:S01]  /*29e10*/  ENDCOLLECTIVE ;  /* 0x000000000000791b */ /* 0x003fe20003800000 */
.L_x_838:
[----:B------:R-:W-:Y:S05]  /*29e20*/  BSYNC B0 ;  /* 0x0000000000007941 */ /* 0x000fea0003800000 */
.L_x_837:
[----:B------:R-:W-:Y:S05]  /*29e30*/  BRA `(.L_x_839) ;  /* 0xffffffa4007c7947 */ /* 0x000fea000383ffff */
.L_x_708:
[----:B------:R-:W-:Y:S01]  /*29e40*/  BSSY B0, `(.L_x_840) ;  /* 0x0000006000007945 */ /* 0x000fe20003800000 */
[----:B------:R-:W-:-:S07]  /*29e50*/  IMAD.MOV.U32 R15, RZ, RZ, -0x1 ;  /* 0xffffffffff0f7424 */ /* 0x000fce00078e00ff */
[----:B01----:R-:W-:Y:S05]  /*29e60*/  WARPSYNC.COLLECTIVE R15, `(.L_x_841) ;  /* 0x000000000f0c7348 */ /* 0x003fea0003c00000 */
[----:B------:R-:W-:Y:S02]  /*29e70*/  ELECT P6, UR62, PT ;  /* 0x00000000003e782f */ /* 0x000fe400038c0000 */
[----:B------:R-:W-:Y:S01]  /*29e80*/  MOV R14, UR62 ;  /* 0x0000003e000e7c02 */ /* 0x000fe20008000f00 */
[----:B01----:R-:W-:Y:S10]  /*29e90*/  ENDCOLLECTIVE ;  /* 0x000000000000791b */ /* 0x003ff40003800000 */
.L_x_841:
[----:B------:R-:W-:Y:S05]  /*29ea0*/  BSYNC B0 ;  /* 0x0000000000007941 */ /* 0x000fea0003800000 */
.L_x_840:
[----:B------:R-:W-:Y:S05]  /*29eb0*/  BRA `(.L_x_842) ;  /* 0xffffffa400887947 */ /* 0x000fea000383ffff */
.L_x_710:
[----:B-1----:R1:W2:Y:S02]  /*29ec0*/  SYNCS.PHASECHK.TRANS64.TRYWAIT P0, [R0+URZ+0x36840], R2 ;  /* 0x03684002000075a7 */ /* 0x0022a4000800017f */
[----:B--2---:R-:W-:Y:S05]  /*29ed0*/  @!P0 NANOSLEEP.SYNCS 0x989680 ;  /* 0x009896800000895d */ /* 0x004fea0003900000 */
[----:B------:R-:W2:Y:S02]  /*29ee0*/  @!P0 SYNCS.PHASECHK.TRANS64 P0, [R0+URZ+0x36840], R2 ;  /* 0x03684002000085a7 */ /* 0x000ea4000800007f */
[----:B--2---:R-:W-:Y:S05]  /*29ef0*/  @!P0 BRA `(.L_x_710) ;  /* 0xfffffffc00f08947 */ /* 0x004fea000383ffff */
[----:B------:R-:W-:Y:S05]  /*29f00*/  BRA `(.L_x_843) ;  /* 0xffffffa400e87947 */ /* 0x000fea000383ffff */
.L_x_714:
[----:B------:R0:W5:Y:S01]  /*29f10*/  LDL.LU R9, [R1+0x5c] ;  /* 0x00005c0001097983 */ /* 0x0001620000300800 */
[----:B------:R-:W-:Y:S01]  /*29f20*/  IMAD.MOV.U32 R13, RZ, RZ, R3 ;  /* 0x000000ffff0d7224 */ /* 0x000fe200078e0003 */
[----:B------:R-:W-:Y:S01]  /*29f30*/  MOV R12, RZ ;  /* 0x000000ff000c7202 */ /* 0x000fe20000000f00 */
[----:B------:R-:W-:Y:S02]  /*29f40*/  IMAD.MOV.U32 R11, RZ, RZ, 0x181f ;  /* 0x0000181fff0b7424 */ /* 0x000fe400078e00ff */
[----:B------:R-:W-:-:S07]  /*29f50*/  IMAD.MOV.U32 R15, RZ, RZ, -0x1 ;  /* 0xffffffffff0f7424 */ /* 0x000fce00078e00ff */
[----:B0----5:R-:W-:Y:S05]  /*29f60*/  WARPSYNC.COLLECTIVE R15, `(.L_x_844) ;  /* 0x000000000f087348 */ /* 0x021fea0003c00000 */
[----:B------:R1:W2:Y:S02]  /*29f70*/  SHFL.IDX P6, R14, R13, R12, R11 ;  /* 0x0000000c0d0e7389 */ /* 0x0002a400000c000b */
[----:B012--5:R-:W-:Y:S01]  /*29f80*/  ENDCOLLECTIVE ;  /* 0x000000000000791b */ /* 0x027fe20003800000 */
.L_x_844:
[----:B------:R-:W-:Y:S01]  /*29f90*/  MOV R13, R4 ;  /* 0x00000004000d7202 */ /* 0x000fe20000000f00 */
[----:B------:R-:W-:-:S07]  /*29fa0*/  IMAD.MOV.U32 R6, RZ, RZ, R14 ;  /* 0x000000ffff067224 */ /* 0x000fce00078e000e */
[----:B------:R-:W-:Y:S05]  /*29fb0*/  WARPSYNC.COLLECTIVE R15, `(.L_x_845) ;  /* 0x000000000f087348 */ /* 0x000fea0003c00000 */
[----:B------:R0:W1:Y:S02]  /*29fc0*/  SHFL.IDX P6, R14, R13, R12, R11 ;  /* 0x0000000c0d0e7389 */ /* 0x00006400000c000b */
[----:B01----:R-:W-:Y:S01]  /*29fd0*/  ENDCOLLECTIVE ;  /* 0x000000000000791b */ /* 0x003fe20003800000 */
.L_x_845:
[----:B------:R-:W-:Y:S02]  /*29fe0*/  IMAD.MOV.U32 R13, RZ, RZ, R3 ;  /* 0x000000ffff0d7224 */ /* 0x000fe400078e0003 */
[----:B------:R-:W-:Y:S02]  /*29ff0*/  IMAD.MOV.U32 R12, RZ, RZ, 0x1 ;  /* 0x00000001ff0c7424 */ /* 0x000fe400078e00ff */
[----:B------:R-:W-:-:S07]  /*2a000*/  IMAD.MOV.U32 R7, RZ, RZ, R14 ;  /* 0x000000ffff077224 */ /* 0x000fce00078e000e */
[----:B------:R-:W-:Y:S05]  /*2a010*/  WARPSYNC.COLLECTIVE R15, `(.L_x_846) ;  /* 0x000000000f087348 */ /* 0x000fea0003c00000 */
[----:B------:R0:W1:Y:S02]  /*2a020*/  SHFL.IDX P6, R14, R13, R12, R11 ;  /* 0x0000000c0d0e7389 */ /* 0x00006400000c000b */
[----:B01----:R-:W-:Y:S01]  /*2a030*/  ENDCOLLECTIVE ;  /* 0x000000000000791b */ /* 0x003fe20003800000 */
.L_x_846:
[----:B------:R-:W-:Y:S02]  /*2a040*/  IMAD.MOV.U32 R13, RZ, RZ, R4 ;  /* 0x000000ffff0d7224 */ /* 0x000fe400078e0004 */
[----:B------:R-:W-:Y:S02]  /*2a050*/  IMAD R2, R9, R8, RZ ;  /* 0x0000000809027224 */ /* 0x000fe400078e02ff */
[----:B------:R-:W0:Y:S01]  /*2a060*/  S2R R9, SR_TID.X ;  /* 0x0000000000097919 */ /* 0x000e220000002100 */
[----:B------:R-:W1:Y:S01]  /*2a070*/  S2R R8, SR_TID.X ;  /* 0x0000000000087919 */ /* 0x000e620000002100 */
[----:B0-----:R-:W-:-:S04]  /*2a080*/  LOP3.LUT R9, R9, 0x7f, RZ, 0xc0, !PT ;  /* 0x0000007f09097812 */ /* 0x001fc800078ec0ff */
[----:B------:R-:W-:Y:S01]  /*2a090*/  SHF.R.U32.HI R9, RZ, 0x3, R9 ;  /* 0x00000003ff097819 */ /* 0x000fe20000011609 */
[----:B-1----:R-:W-:-:S04]  /*2a0a0*/  IMAD.SHL.U32 R8, R8, 0x8, RZ ;  /* 0x0000000808087824 */ /* 0x002fc800078e00ff */
[----:B------:R-:W-:Y:S01]  /*2a0b0*/  IMAD.IADD R0, R9, 0x1, R5 ;  /* 0x0000000109007824 */ /* 0x000fe200078e0205 */
[----:B------:R-:W-:Y:S02]  /*2a0c0*/  LOP3.LUT R8, R8, 0x38, RZ, 0xc0, !PT ;  /* 0x0000003808087812 */ /* 0x000fe400078ec0ff */
[----:B------:R-:W-:Y:S01]  /*2a0d0*/  MOV R9, R14 ;  /* 0x0000000e00097202 */ /* 0x000fe20000000f00 */
[C---:B------:R-:W-:Y:S01]  /*2a0e0*/  VIADD R5, R0.reuse, 0x10 ;  /* 0x0000001000057836 */ /* 0x040fe20000000000 */
[----:B------:R-:W-:-:S13]  /*2a0f0*/  ISETP.GE.AND P3, PT, R0, R2, PT ;  /* 0x000000020000720c */ /* 0x000fda0003f66270 */
[----:B------:R-:W-:Y:S05]  /*2a100*/  WARPSYNC.COLLECTIVE R15, `(.L_x_847) ;  /* 0x000000000f087348 */ /* 0x000fea0003c00000 */
[----:B------:R0:W1:Y:S02]  /*2a110*/  SHFL.IDX P6, R14, R13, R12, R11 ;  /* 0x0000000c0d0e7389 */ /* 0x00006400000c000b */
[----:B01----:R-:W-:Y:S01]  /*2a120*/  ENDCOLLECTIVE ;  /* 0x000000000000791b */ /* 0x003fe20003800000 */
.L_x_847:
[----:B------:R-:W-:Y:S01]  /*2a130*/  @!P3 LEA R7, P5, R8, R7, 0x1 ;  /* 0x000000070807b211 */ /* 0x000fe200078a08ff */
[----:B------:R-:W-:Y:S01]  /*2a140*/  IMAD.MOV.U32 R13, RZ, RZ, R3 ;  /* 0x000000ffff0d7224 */ /* 0x000fe200078e0003 */
[----:B------:R-:W-:Y:S02]  /*2a150*/  MOV R12, 0x2 ;  /* 0x00000002000c7802 */ /* 0x000fe40000000f00 */
[----:B------:R-:W-:-:S04]  /*2a160*/  @!P3 IADD3.X R6, RZ, R6, RZ, P5, !PT ;  /* 0x00000006ff06b210 */ /* 0x000fc80002ffe4ff */
        /* <DEDUP_REMOVED lines=9> */
[----:B------:R-:W-:Y:S01]  /*2a200*/  ISETP.GE.AND P3, PT, R5, R2, PT ;  /* 0x000000020500720c */ /* 0x000fe20003f66270 */
[----:B------:R-:W-:-:S12]  /*2a210*/  IMAD.MOV.U32 R5, RZ, RZ, R14 ;  /* 0x000000ffff057224 */ /* 0x000fd800078e000e */
[----:B0-----:R-:W-:Y:S05]  /*2a220*/  WARPSYNC.COLLECTIVE R15, `(.L_x_848) ;  /* 0x000000000f087348 */ /* 0x001fea0003c00000 */
[----:B------:R1:W2:Y:S02]  /*2a230*/  SHFL.IDX P6, R14, R13, R12, R11 ;  /* 0x0000000c0d0e7389 */ /* 0x0002a400000c000b */
[----:B012---:R-:W-:Y:S01]  /*2a240*/  ENDCOLLECTIVE ;  /* 0x000000000000791b */ /* 0x007fe20003800000 */
.L_x_848:
[----:B------:R-:W-:Y:S01]  /*2a250*/  @!P3 LEA R8, P5, R8, R5, 0x1 ;  /* 0x000000050808b211 */ /* 0x000fe200078a08ff */
[----:B------:R-:W-:-:S03]  /*2a260*/  IMAD.MOV.U32 R13, RZ, RZ, R4 ;  /* 0x000000ffff0d7224 */ /* 0x000fc600078e0004 */
[----:B------:R-:W-:Y:S01]  /*2a270*/  @!P3 MOV R6, R8 ;  /* 0x000000080006b202 */ /* 0x000fe20000000f00 */
[----:B------:R-:W-:Y:S02]  /*2a280*/  @!P3 IMAD.X R5, RZ, RZ, R9, P5 ;  /* 0x000000ffff05b224 */ /* 0x000fe400028e0609 */
[----:B------:R-:W0:Y:S02]  /*2a290*/  S2R R9, SR_TID.X ;  /* 0x0000000000097919 */ /* 0x000e240000002100 */
[----:B------:R-:W-:Y:S02]  /*2a2a0*/  @!P3 IMAD.MOV.U32 R7, RZ, RZ, R5 ;  /* 0x000000ffff07b224 */ /* 0x000fe400078e0005 */
[----:B------:R-:W-:Y:S02]  /*2a2b0*/  VIADD R5, R0, 0x20 ;  /* 0x0000002000057836 */ /* 0x000fe40000000000 */
[----:B------:R-:W-:Y:S01]  /*2a2c0*/  IMAD.MOV.U32 R8, RZ, RZ, R14 ;  /* 0x000000ffff087224 */ /* 0x000fe200078e000e */
[----:B------:R-:W-:Y:S01]  /*2a2d0*/  @!PT LDS RZ, [RZ] ;  /* 0x00000000fffff984 */ /* 0x000fe20000000800 */
[----:B------:R-:W-:Y:S01]  /*2a2e0*/  @!PT LDS RZ, [RZ] ;  /* 0x00000000fffff984 */ /* 0x000fe20000000800 */
[----:B------:R-:W-:Y:S01]  /*2a2f0*/  @!PT LDS RZ, [RZ] ;  /* 0x00000000fffff984 */ /* 0x000fe20000000800 */
[----:B------:R1:W-:Y:S06]  /*2a300*/  @!P3 LDGSTS.E.BYPASS.LTC128B.128 [R10+0x15c00], desc[UR60][R6.64], !P2 ;  /* 0x15c00000060abfae */ /* 0x0003ec000d101d7c */
[----:B01----:R-:W-:Y:S05]  /*2a310*/  WARPSYNC.COLLECTIVE R15, `(.L_x_849) ;  /* 0x000000000f087348 */ /* 0x003fea0003c00000 */
[----:B------:R2:W3:Y:S02]  /*2a320*/  SHFL.IDX P6, R14, R13, R12, R11 ;  /* 0x0000000c0d0e7389 */ /* 0x0004e400000c000b */
[----:B0123--:R-:W-:Y:S01]  /*2a330*/  ENDCOLLECTIVE ;  /* 0x000000000000791b */ /* 0x00ffe20003800000 */
.L_x_849:
[----:B------:R-:W-:Y:S01]  /*2a340*/  @!PT LDS RZ, [RZ] ;  /* 0x00000000fffff984 */ /* 0x000fe20000000800 */
[----:B------:R-:W-:Y:S01]  /*2a350*/  @!PT LDS RZ, [RZ] ;  /* 0x00000000fffff984 */ /* 0x000fe20000000800 */
[----:B------:R-:W-:Y:S01]  /*2a360*/  @!PT LDS RZ, [RZ] ;  /* 0x00000000fffff984 */ /* 0x000fe20000000800 */
[----:B------:R0:W-:Y:S04]  /*2a370*/  @!P3 LDGSTS.E.BYPASS.LTC128B.128 [R10+0x19c00], desc[UR60][R6.64+0x80], !P1 ;  /* 0x19c00080060abfae */ /* 0x0001e8000c901d7c */
[----:B------:R0:W-:Y:S01]  /*2a380*/  @!P3 LDGSTS.E.BYPASS.LTC128B.128 [R10+0x1dc00], desc[UR60][R6.64+0x100], !P0 ;  /* 0x1dc00100060abfae */ /* 0x0001e2000c101d7c */
[----:B------:R-:W-:Y:S01]  /*2a390*/  ISETP.GE.AND P3, PT, R5, R2, PT ;  /* 0x000000020500720c */ /* 0x000fe20003f66270 */
[----:B------:R-:W-:Y:S02]  /*2a3a0*/  IMAD.MOV.U32 R13, RZ, RZ, R3 ;  /* 0x000000ffff0d7224 */ /* 0x000fe400078e0003 */
[----:B------:R-:W-:Y:S02]  /*2a3b0*/  IMAD.MOV.U32 R12, RZ, RZ, 0x3 ;  /* 0x00000003ff0c7424 */ /* 0x000fe400078e00ff */
[----:B------:R-:W-:Y:S01]  /*2a3c0*/  IMAD.SHL.U32 R9, R9, 0x8, RZ ;  /* 0x0000000809097824 */ /* 0x000fe200078e00ff */
[----:B------:R-:W-:-:S07]  /*2a3d0*/  MOV R5, R14 ;  /* 0x0000000e00057202 */ /* 0x000fce0000000f00 */
[----:B0-----:R-:W-:Y:S05]  /*2a3e0*/  WARPSYNC.COLLECTIVE R15, `(.L_x_850) ;  /* 0x000000000f087348 */ /* 0x001fea0003c00000 */
[----:B------:R1:W2:Y:S02]  /*2a3f0*/  SHFL.IDX P6, R14, R13, R12, R11 ;  /* 0x0000000c0d0e7389 */ /* 0x0002a400000c000b */
[----:B012---:R-:W-:Y:S01]  /*2a400*/  ENDCOLLECTIVE ;  /* 0x000000000000791b */ /* 0x007fe20003800000 */
.L_x_850:
[----:B------:R-:W-:-:S04]  /*2a410*/  LOP3.LUT R9, R9, 0x38, RZ, 0xc0, !PT ;  /* 0x0000003809097812 */ /* 0x000fc800078ec0ff */
[----:B------:R-:W-:-:S05]  /*2a420*/  @!P3 LEA R5, P4, R9, R5, 0x1 ;  /* 0x000000050905b211 */ /* 0x000fca00078808ff */
[----:B------:R-:W-:-:S04]  /*2a430*/  @!P3 IMAD.X R6, RZ, RZ, R8, P4 ;  /* 0x000000ffff06b224 */ /* 0x000fc800020e0608 */
[----:B------:R-:W-:Y:S01]  /*2a440*/  @!P3 IMAD.MOV.U32 R7, RZ, RZ, R6 ;  /* 0x000000ffff07b224 */ /* 0x000fe200078e0006 */
[----:B------:R-:W-:Y:S01]  /*2a450*/  MOV R13, R4 ;  /* 0x00000004000d7202 */ /* 0x000fe20000000f00 */
[----:B------:R-:W-:Y:S01]  /*2a460*/  @!P3 IMAD.MOV.U32 R6, RZ, RZ, R5 ;  /* 0x000000ffff06b224 */ /* 0x000fe200078e0005 */
[----:B------:R-:W-:-:S04]  /*2a470*/  IADD3 R5, R0, 0x30, RZ ;  /* 0x0000003000057810 */ /* 0x000fc80007ffe0ff */
[----:B------:R-:W-:Y:S01]  /*2a480*/  @!PT LDS RZ, [RZ] ;  /* 0x00000000fffff984 */ /* 0x000fe20000000800 */
[----:B------:R-:W-:Y:S01]  /*2a490*/  @!PT LDS RZ, [RZ] ;  /* 0x00000000fffff984 */ /* 0x000fe20000000800 */
[----:B------:R-:W-:Y:S01]  /*2a4a0*/  @!PT LDS RZ, [RZ] ;  /* 0x00000000fffff984 */ /* 0x000fe20000000800 */
[----:B------:R-:W-:Y:S04]  /*2a4b0*/  @!P3 LDGSTS.E.BYPASS.LTC128B.128 [R10+0x16400], desc[UR60][R6.64], !P2 ;  /* 0x16400000060abfae */ /* 0x000fe8000d101d7c */
[----:B------:R-:W-:Y:S04]  /*2a4c0*/  @!P3 LDGSTS.E.BYPASS.LTC128B.128 [R10+0x1a400], desc[UR60][R6.64+0x80], !P1 ;  /* 0x1a400080060abfae */ /* 0x000fe8000c901d7c */
[----:B------:R0:W-:Y:S01]  /*2a4d0*/  @!P3 LDGSTS.E.BYPASS.LTC128B.128 [R10+0x1e400], desc[UR60][R6.64+0x100], !P0 ;  /* 0x1e400100060abfae */ /* 0x0001e2000c101d7c */
[----:B------:R-:W-:Y:S01]  /*2a4e0*/  ISETP.GE.AND P3, PT, R5, R2, PT ;  /* 0x000000020500720c */ /* 0x000fe20003f66270 */
[----:B0-----:R-:W-:-:S12]  /*2a4f0*/  IMAD.MOV.U32 R6, RZ, RZ, R14 ;  /* 0x000000ffff067224 */ /* 0x001fd800078e000e */
[----:B------:R-:W-:Y:S05]  /*2a500*/  WARPSYNC.COLLECTIVE R15, `(.L_x_851) ;  /* 0x000000000f087348 */ /* 0x000fea0003c00000 */
[----:B------:R0:W1:Y:S02]  /*2a510*/  SHFL.IDX P6, R14, R13, R12, R11 ;  /* 0x0000000c0d0e7389 */ /* 0x00006400000c000b */
[----:B01----:R-:W-:Y:S01]  /*2a520*/  ENDCOLLECTIVE ;  /* 0x000000000000791b */ /* 0x003fe20003800000 */
.L_x_851:
[----:B------:R-:W-:Y:S02]  /*2a530*/  IMAD.MOV.U32 R13, RZ, RZ, R3 ;  /* 0x000000ffff0d7224 */ /* 0x000fe400078e0003 */
[----:B------:R-:W-:Y:S02]  /*2a540*/  IMAD.MOV.U32 R12, RZ, RZ, 0x4 ;  /* 0x00000004ff0c7424 */ /* 0x000fe400078e00ff */
[----:B------:R-:W-:-:S07]  /*2a550*/  IMAD.MOV.U32 R5, RZ, RZ, R14 ;  /* 0x000000ffff057224 */ /* 0x000fce00078e000e */
[----:B------:R-:W-:Y:S05]  /*2a560*/  WARPSYNC.COLLECTIVE R15, `(.L_x_852) ;  /* 0x000000000f087348 */ /* 0x000fea0003c00000 */
[----:B------:R0:W1:Y:S02]  /*2a570*/  SHFL.IDX P6, R14, R13, R12, R11 ;  /* 0x0000000c0d0e7389 */ /* 0x00006400000c000b */
[----:B01----:R-:W-:Y:S01]  /*2a580*/  ENDCOLLECTIVE ;  /* 0x000000000000791b */ /* 0x003fe20003800000 */
.L_x_852:
[----:B------:R-:W-:-:S05]  /*2a590*/  @!P3 LEA R5, P4, R9, R5, 0x1 ;  /* 0x000000050905b211 */ /* 0x000fca00078808ff */
[----:B------:R-:W-:-:S04]  /*2a5a0*/  @!P3 IMAD.X R6, RZ, RZ, R6, P4 ;  /* 0x000000ffff06b224 */ /* 0x000fc800020e0606 */
[----:B------:R-:W-:Y:S01]  /*2a5b0*/  @!P3 IMAD.MOV.U32 R7, RZ, RZ, R6 ;  /* 0x000000ffff07b224 */ /* 0x000fe200078e0006 */
[----:B------:R-:W-:Y:S01]  /*2a5c0*/  @!P3 MOV R6, R5 ;  /* 0x000000050006b202 */ /* 0x000fe20000000f00 */
[----:B------:R-:W-:Y:S02]  /*2a5d0*/  IMAD.MOV.U32 R13, RZ, RZ, R4 ;  /* 0x000000ffff0d7224 */ /* 0x000fe400078e0004 */
[----:B------:R-:W-:Y:S02]  /*2a5e0*/  VIADD R5, R0, 0x40 ;  /* 0x0000004000057836 */ /* 0x000fe40000000000 */
[----:B------:R-:W-:Y:S01]  /*2a5f0*/  @!PT LDS RZ, [RZ] ;  /* 0x00000000fffff984 */ /* 0x000fe20000000800 */
[----:B------:R-:W-:Y:S01]  /*2a600*/  @!PT LDS RZ, [RZ] ;  /* 0x00000000fffff984 */ /* 0x000fe20000000800 */
[----:B------:R-:W-:Y:S01]  /*2a610*/  @!PT LDS RZ, [RZ] ;  /* 0x00000000fffff984 */ /* 0x000fe20000000800 */
[----:B------:R-:W-:Y:S04]  /*2a620*/  @!P3 LDGSTS.E.BYPASS.LTC128B.128 [R10+0x16c00], desc[UR60][R6.64], !P2 ;  /* 0x16c00000060abfae */ /* 0x000fe8000d101d7c */
[----:B------:R-:W-:Y:S04]  /*2a630*/  @!P3 LDGSTS.E.BYPASS.LTC128B.128 [R10+0x1ac00], desc[UR60][R6.64+0x80], !P1 ;  /* 0x1ac00080060abfae */ /* 0x000fe8000c901d7c */
[----:B------:R0:W-:Y:S01]  /*2a640*/  @!P3 LDGSTS.E.BYPASS.LTC128B.128 [R10+0x1ec00], desc[UR60][R6.64+0x100], !P0 ;  /* 0x1ec00100060abfae */ /* 0x0001e2000c101d7c */
[----:B------:R-:W-:-:S02]  /*2a650*/  ISETP.GE.AND P3, PT, R5, R2, PT ;  /* 0x000000020500720c */ /* 0x000fc40003f66270 */
[----:B0-----:R-:W-:-:S11]  /*2a660*/  MOV R6, R14 ;  /* 0x0000000e00067202 */ /* 0x001fd60000000f00 */
[----:B------:R-:W-:Y:S05]  /*2a670*/  WARPSYNC.COLLECTIVE R15, `(.L_x_853) ;  /* 0x000000000f087348 */ /* 0x000fea0003c00000 */
[----:B------:R0:W1:Y:S02]  /*2a680*/  SHFL.IDX P6, R14, R13, R12, R11 ;  /* 0x0000000c0d0e7389 */ /* 0x00006400000c000b */
[----:B01----:R-:W-:Y:S01]  /*2a690*/  ENDCOLLECTIVE ;  /* 0x000000000000791b */ /* 0x003fe20003800000 */
.L_x_853:
[----:B------:R-:W-:Y:S01]  /*2a6a0*/  IMAD.MOV.U32 R13, RZ, RZ, R3 ;  /* 0x000000ffff0d7224 */ /* 0x000fe200078e0003 */
[----:B------:R-:W-:Y:S01]  /*2a6b0*/  MOV R12, 0x5 ;  /* 0x00000005000c7802 */ /* 0x000fe20000000f00 */
[----:B------:R-:W-:-:S07]  /*2a6c0*/  IMAD.MOV.U32 R5, RZ, RZ, R14 ;  /* 0x000000ffff057224 */ /* 0x000fce00078e000e */
[----:B------:R-:W-:Y:S05]  /*2a6d0*/  WARPSYNC.COLLECTIVE R15, `(.L_x_854) ;  /* 0x000000000f087348 */ /* 0x000fea0003c00000 */
[----:B------:R0:W1:Y:S02]  /*2a6e0*/  SHFL.IDX P6, R14, R13, R12, R11 ;  /* 0x0000000c0d0e7389 */ /* 0x00006400000c000b */
[----:B01----:R-:W-:Y:S01]  /*2a6f0*/  ENDCOLLECTIVE ;  /* 0x000000000000791b */ /* 0x003fe20003800000 */
.L_x_854:
[----:B------:R-:W-:-:S05]  /*2a700*/  @!P3 LEA R5, P4, R9, R5, 0x1 ;  /* 0x000000050905b211 */ /* 0x000fca00078808ff */
[----:B------:R-:W-:-:S05]  /*2a710*/  @!P3 IMAD.X R6, RZ, RZ, R6, P4 ;  /* 0x000000ffff06b224 */ /* 0x000fca00020e0606 */
[----:B------:R-:W-:Y:S01]  /*2a720*/  @!P3 MOV R7, R6 ;  /* 0x000000060007b202 */ /* 0x000fe20000000f00 */
[----:B------:R-:W-:Y:S02]  /*2a730*/  @!P3 IMAD.MOV.U32 R6, RZ, RZ, R5 ;  /* 0x000000ffff06b224 */ /* 0x000fe400078e0005 */
[----:B------:R-:W-:Y:S02]  /*2a740*/  IMAD.MOV.U32 R13, RZ, RZ, R4 ;  /* 0x000000ffff0d7224 */ /* 0x000fe400078e0004 */
[----:B------:R-:W-:Y:S01]  /*2a750*/  VIADD R5, R0, 0x50 ;  /* 0x0000005000057836 */ /* 0x000fe20000000000 */
        /* <DEDUP_REMOVED lines=11> */
.L_x_855:
[----:B------:R-:W-:Y:S01]  /*2a810*/  IMAD.MOV.U32 R13, RZ, RZ, R3 ;  /* 0x000000ffff0d7224 */ /* 0x000fe200078e0003 */
[----:B------:R-:W-:Y:S01]  /*2a820*/  MOV R12, 0x6 ;  /* 0x00000006000c7802 */ /* 0x000fe20000000f00 */
[----:B------:R-:W-:-:S07]  /*2a830*/  IMAD.MOV.U32 R5, RZ, RZ, R14 ;  /* 0x000000ffff057224 */ /* 0x000fce00078e000e */
[----:B------:R-:W-:Y:S05]  /*2a840*/  WARPSYNC.COLLECTIVE R15, `(.L_x_856) ;  /* 0x000000000f087348 */ /* 0x000fea0003c00000 */
[----:B------:R0:W1:Y:S02]  /*2a850*/  SHFL.IDX P6, R14, R13, R12, R11 ;  /* 0x0000000c0d0e7389 */ /* 0x00006400000c000b */
[----:B01----:R-:W-:Y:S01]  /*2a860*/  ENDCOLLECTIVE ;  /* 0x000000000000791b */ /* 0x003fe20003800000 */
.L_x_856:
[----:B------:R-:W-:-:S04]  /*2a870*/  @!P3 LEA R5, P4, R9, R5, 0x1 ;  /* 0x000000050905b211 */ /* 0x000fc800078808ff */
[----:B------:R-:W-:-:S05]  /*2a880*/  @!P3 IADD3.X R6, RZ, R6, RZ, P4, !PT ;  /* 0x00000006ff06b210 */ /* 0x000fca00027fe4ff */
[----:B------:R-:W-:Y:S02]  /*2a890*/  @!P3 IMAD.MOV.U32 R7, RZ, RZ, R6 ;  /* 0x000000ffff07b224 */ /* 0x000fe400078e0006 */
[----:B------:R-:W-:Y:S02]  /*2a8a0*/  @!P3 IMAD.MOV.U32 R6, RZ, RZ, R5 ;  /* 0x000000ffff06b224 */ /* 0x000fe400078e0005 */
[----:B------:R-:W-:-:S03]  /*2a8b0*/  IMAD.MOV.U32 R13, RZ, RZ, R4 ;  /* 0x000000ffff0d7224 */ /* 0x000fc600078e0004 */
[----:B------:R-:W-:Y:S01]  /*2a8c0*/  @!PT LDS RZ, [RZ] ;  /* 0x00000000fffff984 */ /* 0x000fe20000000800 */
[----:B------:R-:W-:Y:S01]  /*2a8d0*/  @!PT LDS RZ, [RZ] ;  /* 0x00000000fffff984 */ /* 0x000fe20000000800 */
[----:B------:R-:W-:Y:S01]  /*2a8e0*/  @!PT LDS RZ, [RZ] ;  /* 0x00000000fffff984 */ /* 0x000fe20000000800 */
[----:B------:R-:W-:Y:S04]  /*2a8f0*/  @!P3 LDGSTS.E.BYPASS.LTC128B.128 [R10+0x17c00], desc[UR60][R6.64], !P2 ;  /* 0x17c00000060abfae */ /* 0x000fe8000d101d7c */
[----:B------:R-:W-:Y:S04]  /*2a900*/  @!P3 LDGSTS.E.BYPASS.LTC128B.128 [R10+0x1bc00], desc[UR60][R6.64+0x80], !P1 ;  /* 0x1bc00080060abfae */ /* 0x000fe8000c901d7c */
[----:B------:R0:W-:Y:S02]  /*2a910*/  @!P3 LDGSTS.E.BYPASS.LTC128B.128 [R10+0x1fc00], desc[UR60][R6.64+0x100], !P0 ;  /* 0x1fc00100060abfae */ /* 0x0001e4000c101d7c */
[----:B0-----:R-:W-:Y:S01]  /*2a920*/  IMAD.MOV.U32 R6, RZ, RZ, R14 ;  /* 0x000000ffff067224 */ /* 0x001fe200078e000e */
[----:B------:R-:W-:-:S07]  /*2a930*/  IADD3 R7, R0, 0x60, RZ ;  /* 0x0000006000077810 */ /* 0x000fce0007ffe0ff */
[----:B------:R-:W-:Y:S05]  /*2a940*/  WARPSYNC.COLLECTIVE R15, `(.L_x_857) ;  /* 0x000000000f087348 */ /* 0x000fea0003c00000 */
[----:B------:R0:W1:Y:S02]  /*2a950*/  SHFL.IDX P6, R14, R13, R12, R11 ;  /* 0x0000000c0d0e7389 */ /* 0x00006400000c000b */
[----:B01----:R-:W-:Y:S01]  /*2a960*/  ENDCOLLECTIVE ;  /* 0x000000000000791b */ /* 0x003fe20003800000 */
.L_x_857:
[----:B------:R-:W-:Y:S02]  /*2a970*/  ISETP.GE.AND P4, PT, R7, R2, PT ;  /* 0x000000020700720c */ /* 0x000fe40003f86270 */
[----:B------:R-:W-:Y:S01]  /*2a980*/  MOV R13, R3 ;  /* 0x00000003000d7202 */ /* 0x000fe20000000f00 */
[----:B------:R-:W-:Y:S02]  /*2a990*/  IMAD.MOV.U32 R12, RZ, RZ, 0x7 ;  /* 0x00000007ff0c7424 */ /* 0x000fe400078e00ff */
[----:B------:R-:W-:-:S08]  /*2a9a0*/  IMAD.MOV.U32 R5, RZ, RZ, R14 ;  /* 0x000000ffff057224 */ /* 0x000fd000078e000e */
[----:B------:R-:W-:Y:S05]  /*2a9b0*/  WARPSYNC.COLLECTIVE R15, `(.L_x_858) ;  /* 0x000000000f087348 */ /* 0x000fea0003c00000 */
[----:B------:R0:W1:Y:S02]  /*2a9c0*/  SHFL.IDX P6, R14, R13, R12, R11 ;  /* 0x0000000c0d0e7389 */ /* 0x00006400000c000b */
[----:B01----:R-:W-:Y:S01]  /*2a9d0*/  ENDCOLLECTIVE ;  /* 0x000000000000791b */ /* 0x003fe20003800000 */
.L_x_858:
[----:B------:R-:W-:-:S05]  /*2a9e0*/  @!P4 LEA R5, P3, R9, R5, 0x1 ;  /* 0x000000050905c211 */ /* 0x000fca00078608ff */
[----:B------:R-:W-:-:S04]  /*2a9f0*/  @!P4 IMAD.X R6, RZ, RZ, R6, P3 ;  /* 0x000000ffff06c224 */ /* 0x000fc800018e0606 */
[----:B------:R-:W-:Y:S02]  /*2aa00*/  @!P4 IMAD.MOV.U32 R7, RZ, RZ, R6 ;  /* 0x000000ffff07c224 */ /* 0x000fe400078e0006 */
[----:B------:R-:W-:Y:S02]  /*2aa10*/  IMAD.MOV.U32 R13, RZ, RZ, R4 ;  /* 0x000000ffff0d7224 */ /* 0x000fe400078e0004 */
[----:B------:R-:W-:-:S05]  /*2aa20*/  @!P4 IMAD.MOV.U32 R6, RZ, RZ, R5 ;  /* 0x000000ffff06c224 */ /* 0x000fca00078e0005 */
[----:B------:R-:W-:Y:S01]  /*2aa30*/  @!PT LDS RZ, [RZ] ;  /* 0x00000000fffff984 */ /* 0x000fe20000000800 */
[----:B------:R-:W-:Y:S01]  /*2aa40*/  @!PT LDS RZ, [RZ] ;  /* 0x00000000fffff984 */ /* 0x000fe20000000800 */
[----:B------:R-:W-:Y:S01]  /*2aa50*/  @!PT LDS RZ, [RZ] ;  /* 0x00000000fffff984 */ /* 0x000fe20000000800 */
[----:B------:R0:W-:Y:S01]  /*2aa60*/  @!P4 LDGSTS.E.BYPASS.LTC128B.128 [R10+0x18400], desc[UR60][R6.64], !P2 ;  /* 0x18400000060acfae */ /* 0x0001e2000d101d7c */
[----:B------:R-:W-:-:S03]  /*2aa70*/  IMAD.MOV.U32 R5, RZ, RZ, R14 ;  /* 0x000000ffff057224 */ /* 0x000fc600078e000e */
[----:B------:R0:W-:Y:S04]  /*2aa80*/  @!P4 LDGSTS.E.BYPASS.LTC128B.128 [R10+0x1c400], desc[UR60][R6.64+0x80], !P1 ;  /* 0x1c400080060acfae */ /* 0x0001e8000c901d7c */
[----:B0-----:R-:W-:Y:S05]  /*2aa90*/  WARPSYNC.COLLECTIVE R15, `(.L_x_859) ;  /* 0x000000000f087348 */ /* 0x001fea0003c00000 */
[----:B------:R1:W2:Y:S02]  /*2aaa0*/  SHFL.IDX P6, R14, R13, R12, R11 ;  /* 0x0000000c0d0e7389 */ /* 0x0002a400000c000b */
[----:B012---:R-:W-:Y:S01]  /*2aab0*/  ENDCOLLECTIVE ;  /* 0x000000000000791b */ /* 0x007fe20003800000 */
.L_x_859:
[----:B------:R-:W-:Y:S01]  /*2aac0*/  @!PT LDS RZ, [RZ] ;  /* 0x00000000fffff984 */ /* 0x000fe20000000800 */
[----:B------:R-:W-:Y:S01]  /*2aad0*/  @!PT LDS RZ, [RZ] ;  /* 0x00000000fffff984 */ /* 0x000fe20000000800 */
[----:B------:R-:W-:Y:S01]  /*2aae0*/  @!PT LDS RZ, [RZ] ;  /* 0x00000000fffff984 */ /* 0x000fe20000000800 */
[----:B------:R0:W-:Y:S01]  /*2aaf0*/  @!P4 LDGSTS.E.BYPASS.LTC128B.128 [R10+0x20400], desc[UR60][R6.64+0x100], !P0 ;  /* 0x20400100060acfae */ /* 0x0001e2000c101d7c */
[----:B------:R-:W-:Y:S01]  /*2ab00*/  MOV R3, R14 ;  /* 0x0000000e00037202 */ /* 0x000fe20000000f00 */
[----:B------:R-:W-:Y:S06]  /*2ab10*/  BRA `(.L_x_860) ;  /* 0xffffffa800887947 */ /* 0x000fec000383ffff */
.L_x_719:
[----:B----4-:R4:W0:Y:S02]  /*2ab20*/  SYNCS.PHASECHK.TRANS64.TRYWAIT P0, [R18+URZ+0x36820], R0 ;  /* 0x03682000120075a7 */ /* 0x010824000800017f */
[----:B0-----:R-:W-:Y:S05]  /*2ab30*/  @!P0 NANOSLEEP.SYNCS 0x989680 ;  /* 0x009896800000895d */ /* 0x001fea0003900000 */
[----:B------:R-:W0:Y:S02]  /*2ab40*/  @!P0 SYNCS.PHASECHK.TRANS64 P0, [R18+URZ+0x36820], R0 ;  /* 0x03682000120085a7 */ /* 0x000e24000800007f */
[----:B0-----:R-:W-:Y:S05]  /*2ab50*/  @!P0 BRA `(.L_x_719) ;  /* 0xfffffffc00f08947 */ /* 0x001fea000383ffff */
[----:B------:R-:W-:Y:S05]  /*2ab60*/  BRA `(.L_x_861) ;  /* 0xffffffac00087947 */ /* 0x000fea000383ffff */
.L_x_728:
[----:B-1----:R1:W2:Y:S02]  /*2ab70*/  SYNCS.PHASECHK.TRANS64.TRYWAIT P0, [R3+URZ+0x36840], R2 ;  /* 0x03684002030075a7 */ /* 0x0022a4000800017f */
[----:B--2---:R-:W-:Y:S05]  /*2ab80*/  @!P0 NANOSLEEP.SYNCS 0x989680 ;  /* 0x009896800000895d */ /* 0x004fea0003900000 */
[----:B------:R-:W2:Y:S02]  /*2ab90*/  @!P0 SYNCS.PHASECHK.TRANS64 P0, [R3+URZ+0x36840], R2 ;  /* 0x03684002030085a7 */ /* 0x000ea4000800007f */
[----:B--2---:R-:W-:Y:S05]  /*2aba0*/  @!P0 BRA `(.L_x_728) ;  /* 0xfffffffc00f08947 */ /* 0x004fea000383ffff */
[----:B------:R-:W-:Y:S05]  /*2abb0*/  BRA `(.L_x_862) ;  /* 0xffffffac00e47947 */ /* 0x000fea000383ffff */
.L_x_735:
[----:B0-----:R0:W1:Y:S02]  /*2abc0*/  SYNCS.PHASECHK.TRANS64.TRYWAIT P0, [R3+URZ+0x60], R2 ;  /* 0x00006002030075a7 */ /* 0x001064000800017f */
[----:B-1----:R-:W-:Y:S05]  /*2abd0*/  @!P0 NANOSLEEP.SYNCS 0x989680 ;  /* 0x009896800000895d */ /* 0x002fea0003900000 */
[----:B------:R-:W1:Y:S02]  /*2abe0*/  @!P0 SYNCS.PHASECHK.TRANS64 P0, [R3+URZ+0x60], R2 ;  /* 0x00006002030085a7 */ /* 0x000e64000800007f */
[----:B-1----:R-:W-:Y:S05]  /*2abf0*/  @!P0 BRA `(.L_x_735) ;  /* 0xfffffffc00f08947 */ /* 0x002fea000383ffff */
[----:B------:R-:W-:Y:S05]  /*2ac00*/  BRA `(.L_x_863) ;  /* 0xffffffb000f87947 */ /* 0x000fea000383ffff */
.L_x_745:
[----:B-1----:R1:W2:Y:S02]  /*2ac10*/  SYNCS.PHASECHK.TRANS64.TRYWAIT P0, [R3+URZ+0x36840], R2 ;  /* 0x03684002030075a7 */ /* 0x0022a4000800017f */
[----:B--2---:R-:W-:Y:S05]  /*2ac20*/  @!P0 NANOSLEEP.SYNCS 0x989680 ;  /* 0x009896800000895d */ /* 0x004fea0003900000 */
[----:B------:R-:W2:Y:S02]  /*2ac30*/  @!P0 SYNCS.PHASECHK.TRANS64 P0, [R3+URZ+0x36840], R2 ;  /* 0x03684002030085a7 */ /* 0x000ea4000800007f */
[----:B--2---:R-:W-:Y:S05]  /*2ac40*/  @!P0 BRA `(.L_x_745) ;  /* 0xfffffffc00f08947 */ /* 0x004fea000383ffff */
[----:B------:R-:W-:Y:S05]  /*2ac50*/  BRA `(.L_x_864) ;  /* 0xffffffb800c47947 */ /* 0x000fea000383ffff */
.L_x_752:
[----:B0-----:R0:W1:Y:S02]  /*2ac60*/  SYNCS.PHASECHK.TRANS64.TRYWAIT P0, [R2+URZ+0x60], R3 ;  /* 0x00006003020075a7 */ /* 0x001064000800017f */
[----:B-1----:R-:W-:Y:S05]  /*2ac70*/  @!P0 NANOSLEEP.SYNCS 0x989680 ;  /* 0x009896800000895d */ /* 0x002fea0003900000 */
[----:B------:R-:W1:Y:S02]  /*2ac80*/  @!P0 SYNCS.PHASECHK.TRANS64 P0, [R2+URZ+0x60], R3 ;  /* 0x00006003020085a7 */ /* 0x000e64000800007f */
[----:B-1----:R-:W-:Y:S05]  /*2ac90*/  @!P0 BRA `(.L_x_752) ;  /* 0xfffffffc00f08947 */ /* 0x002fea000383ffff */
[----:B------:R-:W-:Y:S05]  /*2aca0*/  BRA `(.L_x_865) ;  /* 0xffffffbc00d87947 */ /* 0x000fea000383ffff */
.L_x_762:
[----:B--2---:R2:W3:Y:S02]  /*2acb0*/  SYNCS.PHASECHK.TRANS64.TRYWAIT P0, [R2+URZ+0x36840], R3 ;  /* 0x03684003020075a7 */ /* 0x0044e4000800017f */
[----:B---3--:R-:W-:Y:S05]  /*2acc0*/  @!P0 NANOSLEEP.SYNCS 0x989680 ;  /* 0x009896800000895d */ /* 0x008fea0003900000 */
[----:B------:R-:W3:Y:S02]  /*2acd0*/  @!P0 SYNCS.PHASECHK.TRANS64 P0, [R2+URZ+0x36840], R3 ;  /* 0x03684003020085a7 */ /* 0x000ee4000800007f */
[----:B---3--:R-:W-:Y:S05]  /*2ace0*/  @!P0 BRA `(.L_x_762) ;  /* 0xfffffffc00f08947 */ /* 0x008fea000383ffff */
[----:B------:R-:W-:Y:S05]  /*2acf0*/  BRA `(.L_x_866) ;  /* 0xffffffc400747947 */ /* 0x000fea000383ffff */
.L_x_769:
[----:B0-----:R0:W1:Y:S02]  /*2ad00*/  SYNCS.PHASECHK.TRANS64.TRYWAIT P0, [R2+URZ+0x60], R5 ;  /* 0x00006005020075a7 */ /* 0x001064000800017f */
[----:B-1----:R-:W-:Y:S05]  /*2ad10*/  @!P0 NANOSLEEP.SYNCS 0x989680 ;  /* 0x009896800000895d */ /* 0x002fea0003900000 */
[----:B------:R-:W1:Y:S02]  /*2ad20*/  @!P0 SYNCS.PHASECHK.TRANS64 P0, [R2+URZ+0x60], R5 ;  /* 0x00006005020085a7 */ /* 0x000e64000800007f */
[----:B-1----:R-:W-:Y:S05]  /*2ad30*/  @!P0 BRA `(.L_x_769) ;  /* 0xfffffffc00f08947 */ /* 0x002fea000383ffff */
[----:B------:R-:W-:Y:S05]  /*2ad40*/  BRA `(.L_x_867) ;  /* 0xffffffc800887947 */ /* 0x000fea000383ffff */
.L_x_781:
[----:B---3--:R3:W4:Y:S02]  /*2ad50*/  SYNCS.PHASECHK.TRANS64.TRYWAIT P0, [R0+URZ+0x36860], R2 ;  /* 0x03686002000075a7 */ /* 0x008724000800017f */
[----:B----4-:R-:W-:Y:S05]  /*2ad60*/  @!P0 NANOSLEEP.SYNCS 0x989680 ;  /* 0x009896800000895d */ /* 0x010fea0003900000 */
[----:B------:R-:W4:Y:S02]  /*2ad70*/  @!P0 SYNCS.PHASECHK.TRANS64 P0, [R0+URZ+0x36860], R2 ;  /* 0x03686002000085a7 */ /* 0x000f24000800007f */
[----:B----4-:R-:W-:Y:S05]  /*2ad80*/  @!P0 BRA `(.L_x_781) ;  /* 0xfffffffc00f08947 */ /* 0x010fea000383ffff */
[----:B------:R-:W-:Y:S05]  /*2ad90*/  BRA `(.L_x_868) ;  /* 0xffffffd000107947 */ /* 0x000fea000383ffff */
.L_x_789:
[----:B------:R-:W4:Y:S01]  /*2ada0*/  LDL R0, [R1] ;  /* 0x0000000001007983 */ /* 0x000f220000100800 */
[----:B------:R-:W-:Y:S01]  /*2adb0*/  BSSY B0, `(.L_x_869) ;  /* 0x0000008000007945 */ /* 0x000fe20003800000 */
[----:B------:R-:W-:Y:S01]  /*2adc0*/  IMAD.MOV.U32 R12, RZ, RZ, RZ ;  /* 0x000000ffff0c7224 */ /* 0x000fe200078e00ff */
[----:B------:R-:W-:Y:S01]  /*2add0*/  MOV R15, 0xffffffff ;  /* 0xffffffff000f7802 */ /* 0x000fe20000000f00 */
[----:B0-----:R-:W-:Y:S02]  /*2ade0*/  IMAD.MOV.U32 R11, RZ, RZ, 0x1f ;  /* 0x0000001fff0b7424 */ /* 0x001fe400078e00ff */
[----:B----4-:R-:W-:-:S07]  /*2adf0*/  IMAD.MOV.U32 R13, RZ, RZ, R0 ;  /* 0x000000ffff0d7224 */ /* 0x010fce00078e0000 */
[----:B-123--:R-:W-:Y:S05]  /*2ae00*/  WARPSYNC.COLLECTIVE R15, `(.L_x_870) ;  /* 0x000000000f087348 */ /* 0x00efea0003c00000 */
[----:B------:R0:W4:Y:S02]  /*2ae10*/  SHFL.IDX P6, R14, R13, R12, R11 ;  /* 0x0000000c0d0e7389 */ /* 0x00012400000c000b */
[----:B01234-:R-:W-:Y:S01]  /*2ae20*/  ENDCOLLECTIVE ;  /* 0x000000000000791b */ /* 0x01ffe20003800000 */
.L_x_870:
[----:B------:R-:W-:Y:S05]  /*2ae30*/  BSYNC B0 ;  /* 0x0000000000007941 */ /* 0x000fea0003800000 */
.L_x_869:
[----:B------:R0:W5:Y:S01]  /*2ae40*/  LDL R2, [R1+0xc] ;  /* 0x00000c0001027983 */ /* 0x0001620000100800 */
[----:B------:R-:W-:Y:S01]  /*2ae50*/  IMAD.MOV.U32 R13, RZ, RZ, R0 ;  /* 0x000000ffff0d7224 */ /* 0x000fe200078e0000 */
[----:B------:R-:W-:Y:S01]  /*2ae60*/  MOV R11, 0x1f ;  /* 0x0000001f000b7802 */ /* 0x000fe20000000f00 */
[----:B------:R-:W-:Y:S02]  /*2ae70*/  IMAD.MOV.U32 R12, RZ, RZ, 0x1 ;  /* 0x00000001ff0c7424 */ /* 0x000fe400078e00ff */
[----:B------:R-:W-:Y:S02]  /*2ae80*/  IMAD.MOV.U32 R15, RZ, RZ, -0x1 ;  /* 0xffffffffff0f7424 */ /* 0x000fe400078e00ff */
[----:B------:R-:W-:-:S07]  /*2ae90*/  IMAD.MOV.U32 R5, RZ, RZ, R14 ;  /* 0x000000ffff057224 */ /* 0x000fce00078e000e */
[----:B0----5:R-:W-:Y:S05]  /*2aea0*/  WARPSYNC.COLLECTIVE R15, `(.L_x_871) ;  /* 0x000000000f087348 */ /* 0x021fea0003c00000 */
[----:B------:R1:W2:Y:S02]  /*2aeb0*/  SHFL.IDX P6, R14, R13, R12, R11 ;  /* 0x0000000c0d0e7389 */ /* 0x0002a400000c000b */
[----:B012--5:R-:W-:Y:S01]  /*2aec0*/  ENDCOLLECTIVE ;  /* 0x000000000000791b */ /* 0x027fe20003800000 */
.L_x_871:
[----:B------:R-:W-:Y:S01]  /*2aed0*/  ULDC UR4, c[0x0][0xc3c] ;  /* 0x00030f0000047ab9 */ /* 0x000fe20000000800 */
        /* <DEDUP_REMOVED lines=10> */
[----:B------:R-:W-:Y:S01]  /*2af80*/  MOV R4, RZ ;  /* 0x000000ff00047202 */ /* 0x000fe20000000f00 */
[----:B------:R-:W-:Y:S01]  /*2af90*/  IMAD.MOV.U32 R6, RZ, RZ, RZ ;  /* 0x000000ffff067224 */ /* 0x000fe200078e00ff */
[C---:B------:R-:W-:Y:S02]  /*2afa0*/  ISETP.GE.U32.AND P2, PT, R16.reuse, 0x2, PT ;  /* 0x000000021000780c */ /* 0x040fe40003f46070 */
[C---:B------:R-:W-:Y:S02]  /*2afb0*/  ISETP.GE.U32.AND P3, PT, R16.reuse, 0x4, PT ;  /* 0x000000041000780c */ /* 0x040fe40003f66070 */
[C---:B------:R-:W-:Y:S02]  /*2afc0*/  ISETP.GE.U32.AND P4, PT, R16.reuse, 0x8, PT ;  /* 0x000000081000780c */ /* 0x040fe40003f86070 */
[C---:B------:R-:W-:Y:S01]  /*2afd0*/  ISETP.GE.U32.AND P5, PT, R16.reuse, 0x10, PT ;  /* 0x000000101000780c */ /* 0x040fe20003fa6070 */
[----:B--2---:R-:W-:Y:S01]  /*2afe0*/  @!P1 IMAD.MOV.U32 R4, RZ, RZ, R8 ;  /* 0x000000ffff049224 */ /* 0x004fe200078e0008 */
[----:B------:R-:W-:Y:S01]  /*2aff0*/  MOV R8, RZ ;  /* 0x000000ff00087202 */ /* 0x000fe20000000f00 */
[----:B---3--:R-:W-:Y:S01]  /*2b000*/  @!P1 IMAD.MOV.U32 R6, RZ, RZ, R2 ;  /* 0x000000ffff069224 */ /* 0x008fe200078e0002 */
[----:B------:R-:W-:-:S03]  /*2b010*/  ISETP.NE.AND P1, PT, R16, RZ, PT ;  /* 0x000000ff1000720c */ /* 0x000fc60003f25270 */
[----:B------:R-:W-:-:S05]  /*2b020*/  IMAD R2, R6, R4, RZ ;  /* 0x0000000406027224 */ /* 0x000fca00078e02ff */
[----:B------:R-:W-:-:S07]  /*2b030*/  MOV R13, R2 ;  /* 0x00000002000d7202 */ /* 0x000fce0000000f00 */
[----:B------:R-:W-:Y:S05]  /*2b040*/  WARPSYNC.COLLECTIVE R15, `(.L_x_872) ;  /* 0x000000000f087348 */ /* 0x000fea0003c00000 */
[----:B------:R0:W1:Y:S02]  /*2b050*/  SHFL.UP P6, R14, R13, R12, R11 ;  /* 0x0400000c0d0e7389 */ /* 0x00006400000c000b */
[----:B01----:R-:W-:Y:S01]  /*2b060*/  ENDCOLLECTIVE ;  /* 0x000000000000791b */ /* 0x003fe20003800000 */
.L_x_872:
[----:B------:R-:W-:Y:S02]  /*2b070*/  IMAD.MOV.U32 R12, RZ, RZ, 0x2 ;  /* 0x00000002ff0c7424 */ /* 0x000fe400078e00ff */
[----:B------:R-:W-:-:S05]  /*2b080*/  IMAD.MOV.U32 R3, RZ, RZ, R14 ;  /* 0x000000ffff037224 */ /* 0x000fca00078e000e */
[----:B------:R-:W-:-:S05]  /*2b090*/  SEL R3, R3, RZ, P1 ;  /* 0x000000ff03037207 */ /* 0x000fca0000800000 */
[----:B------:R-:W-:-:S05]  /*2b0a0*/  IMAD.IADD R2, R2, 0x1, R3 ;  /* 0x0000000102027824 */ /* 0x000fca00078e0203 */
[----:B------:R-:W-:-:S07]  /*2b0b0*/  MOV R13, R2 ;  /* 0x00000002000d7202 */ /* 0x000fce0000000f00 */
[----:B------:R-:W-:Y:S05]  /*2b0c0*/  WARPSYNC.COLLECTIVE R15, `(.L_x_873) ;  /* 0x000000000f087348 */ /* 0x000fea0003c00000 */
[----:B------:R0:W1:Y:S02]  /*2b0d0*/  SHFL.UP P6, R14, R13, R12, R11 ;  /* 0x0400000c0d0e7389 */ /* 0x00006400000c000b */
[----:B01----:R-:W-:Y:S01]  /*2b0e0*/  ENDCOLLECTIVE ;  /* 0x000000000000791b */ /* 0x003fe20003800000 */
.L_x_873:
        /* <DEDUP_REMOVED lines=8> */
.L_x_874:
        /* <DEDUP_REMOVED lines=8> */
.L_x_875:
        /* <DEDUP_REMOVED lines=8> */
.L_x_876:
[----:B------:R-:W-:Y:S02]  /*2b270*/  IMAD.MOV.U32 R12, RZ, RZ, 0x1f ;  /* 0x0000001fff0c7424 */ /* 0x000fe400078e00ff */
[----:B------:R-:W-:Y:S02]  /*2b280*/  IMAD.MOV.U32 R11, RZ, RZ, 0x1f ;  /* 0x0000001fff0b7424 */ /* 0x000fe400078e00ff */
[----:B------:R-:W-:-:S05]  /*2b290*/  IMAD.MOV.U32 R3, RZ, RZ, R14 ;  /* 0x000000ffff037224 */ /* 0x000fca00078e000e */
[----:B------:R-:W-:-:S05]  /*2b2a0*/  SEL R3, R3, RZ, P5 ;  /* 0x000000ff03037207 */ /* 0x000fca0002800000 */
[----:B------:R-:W-:-:S05]  /*2b2b0*/  IMAD.IADD R7, R2, 0x1, R3 ;  /* 0x0000000102077824 */ /* 0x000fca00078e0203 */
[----:B------:R-:W-:-:S07]  /*2b2c0*/  MOV R13, R7 ;  /* 0x00000007000d7202 */ /* 0x000fce0000000f00 */
[----:B------:R-:W-:Y:S05]  /*2b2d0*/  WARPSYNC.COLLECTIVE R15, `(.L_x_877) ;  /* 0x000000000f087348 */ /* 0x000fea0003c00000 */
[----:B------:R0:W1:Y:S02]  /*2b2e0*/  SHFL.IDX P6, R14, R13, R12, R11 ;  /* 0x0000000c0d0e7389 */ /* 0x00006400000c000b */
[----:B01----:R-:W-:Y:S01]  /*2b2f0*/  ENDCOLLECTIVE ;  /* 0x000000000000791b */ /* 0x003fe20003800000 */
.L_x_877:
[----:B------:R-:W-:Y:S01]  /*2b300*/  IMAD.MOV.U32 R9, RZ, RZ, R14 ;  /* 0x000000ffff097224 */ /* 0x000fe200078e000e */
[----:B------:R-:W-:Y:S06]  /*2b310*/  BRA `(.L_x_878) ;  /* 0xffffffd000c07947 */ /* 0x000fec000383ffff */
.L_x_792:
[----:B------:R-:W-:Y:S01]  /*2b320*/  BSSY B0, `(.L_x_879) ;  /* 0x0000008000007945 */ /* 0x000fe20003800000 */
[----:B------:R-:W-:Y:S01]  /*2b330*/  IMAD.MOV.U32 R13, RZ, RZ, R2 ;  /* 0x000000ffff0d7224 */ /* 0x000fe200078e0002 */
[----:B------:R-:W-:Y:S01]  /*2b340*/  MOV R15, 0xffffffff ;  /* 0xffffffff000f7802 */ /* 0x000fe20000000f00 */
[----:B------:R-:W-:Y:S02]  /*2b350*/  IMAD.MOV.U32 R12, RZ, RZ, 0x1 ;  /* 0x00000001ff0c7424 */ /* 0x000fe400078e00ff */
[----:B------:R-:W-:-:S07]  /*2b360*/  IMAD.MOV.U32 R11, RZ, RZ, RZ ;  /* 0x000000ffff0b7224 */ /* 0x000fce00078e00ff */
[----:B0-----:R-:W-:Y:S05]  /*2b370*/  WARPSYNC.COLLECTIVE R15, `(.L_x_880) ;  /* 0x000000000f087348 */ /* 0x001fea0003c00000 */
[----:B------:R1:W2:Y:S02]  /*2b380*/  SHFL.UP P6, R14, R13, R12, R11 ;  /* 0x0400000c0d0e7389 */ /* 0x0002a400000c000b */
[----:B012---:R-:W-:Y:S01]  /*2b390*/  ENDCOLLECTIVE ;  /* 0x000000000000791b */ /* 0x007fe20003800000 */
.L_x_880:
[----:B------:R-:W-:Y:S05]  /*2b3a0*/  BSYNC B0 ;  /* 0x0000000000007941 */ /* 0x000fea0003800000 */
.L_x_879:
[----:B------:R-:W-:Y:S01]  /*2b3b0*/  IMAD.MOV.U32 R3, RZ, RZ, R14 ;  /* 0x000000ffff037224 */ /* 0x000fe200078e000e */
[----:B------:R-:W-:Y:S01]  /*2b3c0*/  MOV R12, 0x2 ;  /* 0x00000002000c7802 */ /* 0x000fe20000000f00 */
[----:B------:R-:W-:Y:S02]  /*2b3d0*/  IMAD.MOV.U32 R11, RZ, RZ, RZ ;  /* 0x000000ffff0b7224 */ /* 0x000fe400078e00ff */
[----:B------:R-:W-:Y:S01]  /*2b3e0*/  IMAD.MOV.U32 R15, RZ, RZ, -0x1 ;  /* 0xffffffffff0f7424 */ /* 0x000fe200078e00ff */
[----:B------:R-:W-:-:S05]  /*2b3f0*/  SEL R3, R3, RZ, P1 ;  /* 0x000000ff03037207 */ /* 0x000fca0000800000 */
[----:B------:R-:W-:-:S04]  /*2b400*/  IMAD.IADD R2, R2, 0x1, R3 ;  /* 0x0000000102027824 */ /* 0x000fc800078e0203 */
[----:B------:R-:W-:-:S07]  /*2b410*/  IMAD.MOV.U32 R13, RZ, RZ, R2 ;  /* 0x000000ffff0d7224 */ /* 0x000fce00078e0002 */
[----:B------:R-:W-:Y:S05]  /*2b420*/  WARPSYNC.COLLECTIVE R15, `(.L_x_881) ;  /* 0x000000000f087348 */ /* 0x000fea0003c00000 */
[----:B------:R0:W1:Y:S02]  /*2b430*/  SHFL.UP P6, R14, R13, R12, R11 ;  /* 0x0400000c0d0e7389 */ /* 0x00006400000c000b */
[----:B01----:R-:W-:Y:S01]  /*2b440*/  ENDCOLLECTIVE ;  /* 0x000000000000791b */ /* 0x003fe20003800000 */
.L_x_881:
[----:B------:R-:W-:Y:S02]  /*2b450*/  IMAD.MOV.U32 R12, RZ, RZ, 0x4 ;  /* 0x00000004ff0c7424 */ /* 0x000fe400078e00ff */
[----:B------:R-:W-:-:S05]  /*2b460*/  IMAD.MOV.U32 R3, RZ, RZ, R14 ;  /* 0x000000ffff037224 */ /* 0x000fca00078e000e */
[----:B------:R-:W-:-:S04]  /*2b470*/  SEL R3, R3, RZ, P2 ;  /* 0x000000ff03037207 */ /* 0x000fc80001000000 */
[----:B------:R-:W-:-:S05]  /*2b480*/  IADD3 R2, R2, R3, RZ ;  /* 0x0000000302027210 */ /* 0x000fca0007ffe0ff */
[----:B------:R-:W-:-:S07]  /*2b490*/  IMAD.MOV.U32 R13, RZ, RZ, R2 ;  /* 0x000000ffff0d7224 */ /* 0x000fce00078e0002 */
[----:B------:R-:W-:Y:S05]  /*2b4a0*/  WARPSYNC.COLLECTIVE R15, `(.L_x_882) ;  /* 0x000000000f087348 */ /* 0x000fea0003c00000 */
[----:B------:R0:W1:Y:S02]  /*2b4b0*/  SHFL.UP P6, R14, R13, R12, R11 ;  /* 0x0400000c0d0e7389 */ /* 0x00006400000c000b */
[----:B01----:R-:W-:Y:S01]  /*2b4c0*/  ENDCOLLECTIVE ;  /* 0x000000000000791b */ /* 0x003fe20003800000 */
.L_x_882:
        /* <DEDUP_REMOVED lines=8> */
.L_x_883:
        /* <DEDUP_REMOVED lines=8> */
.L_x_884:
[----:B------:R-:W-:Y:S02]  /*2b5d0*/  IMAD.MOV.U32 R12, RZ, RZ, 0x1f ;  /* 0x0000001fff0c7424 */ /* 0x000fe400078e00ff */
[----:B------:R-:W-:Y:S02]  /*2b5e0*/  IMAD.MOV.U32 R11, RZ, RZ, 0x1f ;  /* 0x0000001fff0b7424 */ /* 0x000fe400078e00ff */
[----:B------:R-:W-:-:S05]  /*2b5f0*/  IMAD.MOV.U32 R3, RZ, RZ, R14 ;  /* 0x000000ffff037224 */ /* 0x000fca00078e000e */
[----:B------:R-:W-:-:S04]  /*2b600*/  SEL R3, R3, RZ, P5 ;  /* 0x000000ff03037207 */ /* 0x000fc80002800000 */
[----:B------:R-:W-:-:S05]  /*2b610*/  IADD3 R7, R2, R3, RZ ;  /* 0x0000000302077210 */ /* 0x000fca0007ffe0ff */
[----:B------:R-:W-:-:S07]  /*2b620*/  IMAD.MOV.U32 R13, RZ, RZ, R7 ;  /* 0x000000ffff0d7224 */ /* 0x000fce00078e0007 */
[----:B------:R-:W-:Y:S05]  /*2b630*/  WARPSYNC.COLLECTIVE R15, `(.L_x_885) ;  /* 0x000000000f087348 */ /* 0x000fea0003c00000 */
[----:B------:R0:W1:Y:S02]  /*2b640*/  SHFL.IDX P6, R14, R13, R12, R11 ;  /* 0x0000000c0d0e7389 */ /* 0x00006400000c000b */
[----:B01----:R-:W-:Y:S01]  /*2b650*/  ENDCOLLECTIVE ;  /* 0x000000000000791b */ /* 0x003fe20003800000 */
.L_x_885:
[----:B------:R-:W-:Y:S01]  /*2b660*/  MOV R9, R14 ;  /* 0x0000000e00097202 */ /* 0x000fe20000000f00 */
[----:B------:R-:W-:Y:S06]  /*2b670*/  BRA `(.L_x_886) ;  /* 0xffffffd000947947 */ /* 0x000fec000383ffff */
.L_x_794:
[----:B------:R-:W-:Y:S01]  /*2b680*/  BSSY B0, `(.L_x_887) ;  /* 0x0000006000007945 */ /* 0x000fe20003800000 */
[----:B------:R-:W-:Y:S01]  /*2b690*/  PLOP3.LUT P6, PT, P6, PT, PT, 0x8, 0x0 ;  /* 0x000000000000781c */ /* 0x000fe200037ce170 */
[----:B------:R-:W-:-:S12]  /*2b6a0*/  IMAD.MOV.U32 R15, RZ, RZ, -0x1 ;  /* 0xffffffffff0f7424 */ /* 0x000fd800078e00ff */
[----:B0-----:R-:W-:Y:S05]  /*2b6b0*/  WARPSYNC.COLLECTIVE R15, `(.L_x_888) ;  /* 0x000000000f087348 */ /* 0x001fea0003c00000 */
[----:B------:R-:W-:Y:S01]  /*2b6c0*/  VOTE.ANY R14, PT, P6 ;  /* 0x00000000000e7806 */ /* 0x000fe200030e0100 */
[----:B0-----:R-:W-:Y:S06]  /*2b6d0*/  ENDCOLLECTIVE ;  /* 0x000000000000791b */ /* 0x001fec0003800000 */
.L_x_888:
[----:B------:R-:W-:Y:S05]  /*2b6e0*/  BSYNC B0 ;  /* 0x0000000000007941 */ /* 0x000fea0003800000 */
.L_x_887:
[----:B------:R-:W-:Y:S02]  /*2b6f0*/  IMAD.MOV.U32 R3, RZ, RZ, R14 ;  /* 0x000000ffff037224 */ /* 0x000fe400078e000e */
[----:B------:R-:W-:Y:S02]  /*2b700*/  IMAD.MOV.U32 R13, RZ, RZ, R4 ;  /* 0x000000ffff0d7224 */ /* 0x000fe400078e0004 */
[----:B------:R-:W0:Y:S01]  /*2b710*/  POPC R0, R3 ;  /* 0x0000000300007309 */ /* 0x000e220000000000 */
[----:B------:R-:W-:Y:S02]  /*2b720*/  IMAD.MOV.U32 R11, RZ, RZ, 0x1f ;  /* 0x0000001fff0b7424 */ /* 0x000fe400078e00ff */
[----:B------:R-:W-:Y:S01]  /*2b730*/  IMAD.MOV.U32 R15, RZ, RZ, -0x1 ;  /* 0xffffffffff0f7424 */ /* 0x000fe200078e00ff */
[----:B0-----:R-:W-:-:S07]  /*2b740*/  MOV R12, R0 ;  /* 0x00000000000c7202 */ /* 0x001fce0000000f00 */
[----:B------:R-:W-:Y:S05]  /*2b750*/  WARPSYNC.COLLECTIVE R15, `(.L_x_889) ;  /* 0x000000000f087348 */ /* 0x000fea0003c00000 */
[----:B------:R0:W1:Y:S02]  /*2b760*/  SHFL.IDX P6, R14, R13, R12, R11 ;  /* 0x0000000c0d0e7389 */ /* 0x00006400000c000b */
[----:B01----:R-:W-:Y:S01]  /*2b770*/  ENDCOLLECTIVE ;  /* 0x000000000000791b */ /* 0x003fe20003800000 */
.L_x_889:
[----:B------:R-:W-:Y:S01]  /*2b780*/  MOV R13, R6 ;  /* 0x00000006000d7202 */ /* 0x000fe20000000f00 */
[----:B------:R-:W-:-:S07]  /*2b790*/  IMAD.MOV.U32 R4, RZ, RZ, R14 ;  /* 0x000000ffff047224 */ /* 0x000fce00078e000e */
[----:B------:R-:W-:Y:S05]  /*2b7a0*/  WARPSYNC.COLLECTIVE R15, `(.L_x_890) ;  /* 0x000000000f087348 */ /* 0x000fea0003c00000 */
[----:B------:R0:W1:Y:S02]  /*2b7b0*/  SHFL.IDX P6, R14, R13, R12, R11 ;  /* 0x0000000c0d0e7389 */ /* 0x00006400000c000b */
[----:B01----:R-:W-:Y:S01]  /*2b7c0*/  ENDCOLLECTIVE ;  /* 0x000000000000791b */ /* 0x003fe20003800000 */
.L_x_890:
[----:B------:R-:W-:Y:S01]  /*2b7d0*/  IMAD.MOV.U32 R6, RZ, RZ, R14 ;  /* 0x000000ffff067224 */ /* 0x000fe200078e000e */
[----:B------:R-:W-:Y:S06]  /*2b7e0*/  BRA `(.L_x_891) ;  /* 0xffffffd000747947 */ /* 0x000fec000383ffff */
.L_x_796:
[----:B------:R-:W-:Y:S01]  /*2b7f0*/  BSSY B0, `(.L_x_892) ;  /* 0x0000007000007945 */ /* 0x000fe20003800000 */
[----:B------:R-:W-:Y:S01]  /*2b800*/  IMAD.MOV.U32 R13, RZ, RZ, R7 ;  /* 0x000000ffff0d7224 */ /* 0x000fe200078e0007 */
[----:B------:R-:W-:Y:S01]  /*2b810*/  MOV R15, 0xffffffff ;  /* 0xffffffff000f7802 */ /* 0x000fe20000000f00 */
[----:B------:R-:W-:-:S07]  /*2b820*/  IMAD.MOV.U32 R11, RZ, RZ, 0x1f ;  /* 0x0000001fff0b7424 */ /* 0x000fce00078e00ff */
[----:B0123--:R-:W-:Y:S05]  /*2b830*/  WARPSYNC.COLLECTIVE R15, `(.L_x_893) ;  /* 0x000000000f087348 */ /* 0x00ffea0003c00000 */
[----:B------:R4:W0:Y:S02]  /*2b840*/  SHFL.IDX P6, R14, R13, R12, R11 ;  /* 0x0000000c0d0e7389 */ /* 0x00082400000c000b */
[----:B01234-:R-:W-:Y:S01]  /*2b850*/  ENDCOLLECTIVE ;  /* 0x000000000000791b */ /* 0x01ffe20003800000 */
.L_x_893:
[----:B------:R-:W-:Y:S05]  /*2b860*/  BSYNC B0 ;  /* 0x0000000000007941 */ /* 0x000fea0003800000 */
.L_x_892:
[----:B------:R-:W-:Y:S01]  /*2b870*/  IMAD.MOV.U32 R7, RZ, RZ, R14 ;  /* 0x000000ffff077224 */ /* 0x000fe200078e000e */
[----:B------:R-:W-:Y:S06]  /*2b880*/  BRA `(.L_x_894) ;  /* 0xffffffd000647947 */ /* 0x000fec000383ffff */
.L_x_800:
[----:B0-----:R0:W1:Y:S02]  /*2b890*/  SYNCS.PHASECHK.TRANS64.TRYWAIT P0, [R0+URZ+0x36820], R3 ;  /* 0x03682003000075a7 */ /* 0x001064000800017f */
[----:B-1----:R-:W-:Y:S05]  /*2b8a0*/  @!P0 NANOSLEEP.SYNCS 0x989680 ;  /* 0x009896800000895d */ /* 0x002fea0003900000 */
[----:B------:R-:W1:Y:S02]  /*2b8b0*/  @!P0 SYNCS.PHASECHK.TRANS64 P0, [R0+URZ+0x36820], R3 ;  /* 0x03682003000085a7 */ /* 0x000e64000800007f */
[----:B-1----:R-:W-:Y:S05]  /*2b8c0*/  @!P0 BRA `(.L_x_800) ;  /* 0xfffffffc00f08947 */ /* 0x002fea000383ffff */
[----:B------:R-:W-:Y:S05]  /*2b8d0*/  BRA `(.L_x_895) ;  /* 0xffffffd400fc7947 */ /* 0x000fea000383ffff */
.L_x_801:
[----:B------:R-:W1:Y:S01]  /*2b8e0*/  S2R R2, SR_TID.X ;  /* 0x0000000000027919 */ /* 0x000e620000002100 */
[----:B------:R-:W-:Y:S01]  /*2b8f0*/  BSSY B0, `(.L_x_896) ;  /* 0x000000a000007945 */ /* 0x000fe20003800000 */
[----:B------:R-:W-:Y:S01]  /*2b900*/  IMAD.MOV.U32 R12, RZ, RZ, RZ ;  /* 0x000000ffff0c7224 */ /* 0x000fe200078e00ff */
[----:B------:R-:W-:Y:S01]  /*2b910*/  MOV R11, 0x1f ;  /* 0x0000001f000b7802 */ /* 0x000fe20000000f00 */
[----:B------:R-:W-:Y:S01]  /*2b920*/  IMAD.MOV.U32 R15, RZ, RZ, -0x1 ;  /* 0xffffffffff0f7424 */ /* 0x000fe200078e00ff */
[----:B-1----:R-:W-:-:S04]  /*2b930*/  SHF.R.U32.HI R2, RZ, 0x5, R2 ;  /* 0x00000005ff027819 */ /* 0x002fc80000011602 */
[----:B------:R-:W-:-:S05]  /*2b940*/  LOP3.LUT R2, R2, 0x3, RZ, 0xc0, !PT ;  /* 0x0000000302027812 */ /* 0x000fca00078ec0ff */
[----:B------:R-:W-:-:S07]  /*2b950*/  IMAD.MOV.U32 R13, RZ, RZ, R2 ;  /* 0x000000ffff0d7224 */ /* 0x000fce00078e0002 */
[----:B0-----:R-:W-:Y:S05]  /*2b960*/  WARPSYNC.COLLECTIVE R15, `(.L_x_897) ;  /* 0x000000000f087348 */ /* 0x001fea0003c00000 */
[----:B------:R1:W2:Y:S02]  /*2b970*/  SHFL.IDX P6, R14, R13, R12, R11 ;  /* 0x0000000c0d0e7389 */ /* 0x0002a400000c000b */
[----:B012---:R-:W-:Y:S01]  /*2b980*/  ENDCOLLECTIVE ;  /* 0x000000000000791b */ /* 0x007fe20003800000 */
.L_x_897:
[----:B------:R-:W-:Y:S05]  /*2b990*/  BSYNC B0 ;  /* 0x0000000000007941 */ /* 0x000fea0003800000 */
.L_x_896:
[----:B------:R-:W-:Y:S05]  /*2b9a0*/  BRA `(.L_x_898) ;  /* 0xffffffd400e47947 */ /* 0x000fea000383ffff */
.L_x_802:
[----:B------:R-:W-:Y:S01]  /*2b9b0*/  BSSY B0, `(.L_x_899) ;  /* 0x0000006000007945 */ /* 0x000fe20003800000 */
[----:B------:R-:W-:-:S07]  /*2b9c0*/  IMAD.MOV.U32 R15, RZ, RZ, -0x1 ;  /* 0xffffffffff0f7424 */ /* 0x000fce00078e00ff */
[----:B01----:R-:W-:Y:S05]  /*2b9d0*/  WARPSYNC.COLLECTIVE R15, `(.L_x_900) ;  /* 0x000000000f0c7348 */ /* 0x003fea0003c00000 */
[----:B------:R-:W-:Y:S02]  /*2b9e0*/  ELECT P6, UR62, PT ;  /* 0x00000000003e782f */ /* 0x000fe400038c0000 */
[----:B------:R-:W-:Y:S01]  /*2b9f0*/  MOV R14, UR62 ;  /* 0x0000003e000e7c02 */ /* 0x000fe20008000f00 */
[----:B01----:R-:W-:Y:S10]  /*2ba00*/  ENDCOLLECTIVE ;  /* 0x000000000000791b */ /* 0x003ff40003800000 */
.L_x_900:
[----:B------:R-:W-:Y:S05]  /*2ba10*/  BSYNC B0 ;  /* 0x0000000000007941 */ /* 0x000fea0003800000 */
.L_x_899:
[----:B------:R-:W-:Y:S05]  /*2ba20*/  BRA `(.L_x_901) ;  /* 0xffffffd400d87947 */ /* 0x000fea000383ffff */
.L_x_804:
[----:B0-----:R0:W1:Y:S02]  /*2ba30*/  SYNCS.PHASECHK.TRANS64.TRYWAIT P0, [R6+URZ], R5 ;  /* 0x00000005060075a7 */ /* 0x001064000800017f */
[----:B-1----:R-:W-:Y:S05]  /*2ba40*/  @!P0 NANOSLEEP.SYNCS 0x989680 ;  /* 0x009896800000895d */ /* 0x002fea0003900000 */
[----:B------:R-:W1:Y:S02]  /*2ba50*/  @!P0 SYNCS.PHASECHK.TRANS64 P0, [R6+URZ], R5 ;  /* 0x00000005060085a7 */ /* 0x000e64000800007f */
[----:B-1----:R-:W-:Y:S05]  /*2ba60*/  @!P0 BRA `(.L_x_804) ;  /* 0xfffffffc00f08947 */ /* 0x002fea000383ffff */
[----:B------:R-:W-:Y:S05]  /*2ba70*/  BRA `(.L_x_902) ;  /* 0xffffffd800187947 */ /* 0x000fea000383ffff */
.L_x_805:
[----:B-1----:R1:W2:Y:S02]  /*2ba80*/  SYNCS.PHASECHK.TRANS64.TRYWAIT P0, [R7+URZ], R2 ;  /* 0x00000002070075a7 */ /* 0x0022a4000800017f */
[----:B--2---:R-:W-:Y:S05]  /*2ba90*/  @!P0 NANOSLEEP.SYNCS 0x989680 ;  /* 0x009896800000895d */ /* 0x004fea0003900000 */
[----:B------:R-:W2:Y:S02]  /*2baa0*/  @!P0 SYNCS.PHASECHK.TRANS64 P0, [R7+URZ], R2 ;  /* 0x00000002070085a7 */ /* 0x000ea4000800007f */
[----:B--2---:R-:W-:Y:S05]  /*2bab0*/  @!P0 BRA `(.L_x_805) ;  /* 0xfffffffc00f08947 */ /* 0x004fea000383ffff */
[----:B------:R-:W-:Y:S05]  /*2bac0*/  BRA `(.L_x_903) ;  /* 0xffffffd8000c7947 */ /* 0x000fea000383ffff */
.L_x_807:
[----:B--2---:R2:W3:Y:S02]  /*2bad0*/  SYNCS.PHASECHK.TRANS64.TRYWAIT P0, [R4+URZ], R5 ;  /* 0x00000005040075a7 */ /* 0x0044e4000800017f */
[----:B---3--:R-:W-:Y:S05]  /*2bae0*/  @!P0 NANOSLEEP.SYNCS 0x989680 ;  /* 0x009896800000895d */ /* 0x008fea0003900000 */
[----:B------:R-:W3:Y:S02]  /*2baf0*/  @!P0 SYNCS.PHASECHK.TRANS64 P0, [R4+URZ], R5 ;  /* 0x00000005040085a7 */ /* 0x000ee4000800007f */
[----:B---3--:R-:W-:Y:S05]  /*2bb00*/  @!P0 BRA `(.L_x_807) ;  /* 0xfffffffc00f08947 */ /* 0x008fea000383ffff */
[----:B------:R-:W-:Y:S05]  /*2bb10*/  BRA `(.L_x_904) ;  /* 0xffffffd800107947 */ /* 0x000fea000383ffff */
.L_x_905:
        /* <DEDUP_REMOVED lines=14> */
.L_x_3025:


//--------------------- .text._ZN7cutlass13device_kernelIN5flash11enable_sm90INS1_16FlashAttnFwdSm90INS1_25CollectiveMainloopFwdSm90ILi2EN4cute5tupleIJNS5_1CILi1EEES8_S8_EEENS6_IJNS7_ILi128EEENS7_ILi96EEENS7_ILi192EEEEEELi192ENS_6half_tEfNS_4arch4Sm90ELb0ELb1ELb1ELb0ELb0ELb0ELb0ELb1ELb1ELb1ELb1ELb0EEENS1_21CollectiveEpilogueFwdINS6_IJSA_SC_SB_EEES9_SE_SG_Li256ELb0ELb1ELb1ELb0EEENS1_19SingleTileSchedulerILb0ELb1ELb1ELi128EEEEEEEEEvNT_6ParamsE --------------------------
	.section	.text._ZN7cutlass13device_kernelIN5flash11enable_sm90INS1_16FlashAttnFwdSm90INS1_25CollectiveMainloopFwdSm90ILi2EN4cute5tupleIJNS5_1CILi1EEES8_S8_EEENS6_IJNS7_ILi128EEENS7_ILi96EEENS7_ILi192EEEEEELi192ENS_6half_tEfNS_4arch4Sm90ELb0ELb1ELb1ELb0ELb0ELb0ELb0ELb1ELb1ELb1ELb1ELb0EEENS1_21CollectiveEpilogueFwdINS6_IJSA_SC_SB_EEES9_SE_SG_Li256ELb0ELb1ELb1ELb0EEENS1_19SingleTileSchedulerILb0ELb1ELb1ELi128EEEEEEEEEvNT_6ParamsE,"ax",@progbits
	.align	128
.text._ZN7cutlass13device_kernelIN5flash11enable_sm90INS1_16FlashAttnFwdSm90INS1_25CollectiveMainloopFwdSm90ILi2EN4cute5tupleIJNS5_1CILi1EEES8_S8_EEENS6_IJNS7_ILi128EEENS7_ILi96EEENS7_ILi192EEEEEELi192ENS_6half_tEfNS_4arch4Sm90ELb0ELb1ELb1ELb0ELb0ELb0ELb0ELb1ELb1ELb1ELb1ELb0EEENS1_21CollectiveEpilogueFwdINS6_IJSA_SC_SB_EEES9_SE_SG_Li256ELb0ELb1ELb1ELb0EEENS1_19SingleTileSchedulerILb0ELb1ELb1ELi128EEEEEEEEEvNT_6ParamsE:
        .type           _ZN7cutlass13device_kernelIN5flash11enable_sm90INS1_16FlashAttnFwdSm90INS1_25CollectiveMainloopFwdSm90ILi2EN4cute5tupleIJNS5_1CILi1EEES8_S8_EEENS6_IJNS7_ILi128EEENS7_ILi96EEENS7_ILi192EEEEEELi192ENS_6half_tEfNS_4arch4Sm90ELb0ELb1ELb1ELb0ELb0ELb0ELb0ELb1ELb1ELb1ELb1ELb0EEENS1_21CollectiveEpilogueFwdINS6_IJSA_SC_SB_EEES9_SE_SG_Li256ELb0ELb1ELb1ELb0EEENS1_19SingleTileSchedulerILb0ELb1ELb1ELi128EEEEEEEEEvNT_6ParamsE,@function
        .size           _ZN7cutlass13device_kernelIN5flash11enable_sm90INS1_16FlashAttnFwdSm90INS1_25CollectiveMainloopFwdSm90ILi2EN4cute5tupleIJNS5_1CILi1EEES8_S8_EEENS6_IJNS7_ILi128EEENS7_ILi96EEENS7_ILi192EEEEEELi192ENS_6half_tEfNS_4arch4Sm90ELb0ELb1ELb1ELb0ELb0ELb0ELb0ELb1ELb1ELb1ELb1ELb0EEENS1_21CollectiveEpilogueFwdINS6_IJSA_SC_SB_EEES9_SE_SG_Li256ELb0ELb1ELb1ELb0EEENS1_19SingleTileSchedulerILb0ELb1ELb1ELi128EEEEEEEEEvNT_6ParamsE,(.L_x_3026 - _ZN7cutlass13device_kernelIN5flash11enable_sm90INS1_16FlashAttnFwdSm90INS1_25CollectiveMainloopFwdSm90ILi2EN4cute5tupleIJNS5_1CILi1EEES8_S8_EEENS6_IJNS7_ILi128EEENS7_ILi96EEENS7_ILi192EEEEEELi192ENS_6half_tEfNS_4arch4Sm90ELb0ELb1ELb1ELb0ELb0ELb0ELb0ELb1ELb1ELb1ELb1ELb0EEENS1_21CollectiveEpilogueFwdINS6_IJSA_SC_SB_EEES9_SE_SG_Li256ELb0ELb1ELb1ELb0EEENS1_19SingleTileSchedulerILb0ELb1ELb1ELi128EEEEEEEEEvNT_6ParamsE)
        .other          _ZN7cutlass13device_kernelIN5flash11enable_sm90INS1_16FlashAttnFwdSm90INS1_25CollectiveMainloopFwdSm90ILi2EN4cute5tupleIJNS5_1CILi1EEES8_S8_EEENS6_IJNS7_ILi128EEENS7_ILi96EEENS7_ILi192EEEEEELi192ENS_6half_tEfNS_4arch4Sm90ELb0ELb1ELb1ELb0ELb0ELb0ELb0ELb1ELb1ELb1ELb1ELb0EEENS1_21CollectiveEpilogueFwdINS6_IJSA_SC_SB_EEES9_SE_SG_Li256ELb0ELb1ELb1ELb0EEENS1_19SingleTileSchedulerILb0ELb1ELb1ELi128EEEEEEEEEvNT_6ParamsE,@"STO_CUDA_ENTRY STV_DEFAULT"
_ZN7cutlass13device_kernelIN5flash11enable_sm90INS1_16FlashAttnFwdSm90INS1_25CollectiveMainloopFwdSm90ILi2EN4cute5tupleIJNS5_1CILi1EEES8_S8_EEENS6_IJNS7_ILi128EEENS7_ILi96EEENS7_ILi192EEEEEELi192ENS_6half_tEfNS_4arch4Sm90ELb0ELb1ELb1ELb0ELb0ELb0ELb0ELb1ELb1ELb1ELb1ELb0EEENS1_21CollectiveEpilogueFwdINS6_IJSA_SC_SB_EEES9_SE_SG_Li256ELb0ELb1ELb1ELb0EEENS1_19SingleTileSchedulerILb0ELb1ELb1ELi128EEEEEEEEEvNT_6ParamsE:
        /* <DEDUP_REMOVED lines=18> */
.L_x_907:
[----:B------:R-:W-:Y:S05]  /*0120*/  BSYNC B0 ;  /* 0x0000000000007941 */ /* 0x000fea0003800000 */
.L_x_906:
        /* <DEDUP_REMOVED lines=41> */
.L_x_908:
        /* <DEDUP_REMOVED lines=22> */
.L_x_909:
        /* <DEDUP_REMOVED lines=18> */
.L_x_910:
        /* <DEDUP_REMOVED lines=22> */
.L_x_911:
        /* <DEDUP_REMOVED lines=22> */
.L_x_912:
        /* <DEDUP_REMOVED lines=9> */
.L_x_915:
        /* <DEDUP_REMOVED lines=19> */
[----:B0-----:R-:W0:Y:S01]  /*0ac0*/  LDC.64 R2, c[0x0][0x418] ;  /* 0x00010600ff027b82 */ /* 0x001e220000000a00 */
[----:B------:R-:W-:Y:S01]  /*0ad0*/  ULDC UR4, c[0x0][0x448] ;  /* 0x0001120000047ab9 */ /* 0x000fe20000000800 */
[----:B------:R-:W1:Y:S01]  /*0ae0*/  S2R R0, SR_TID.X ;  /* 0x0000000000007919 */ /* 0x000e620000002100 */
[----:B------:R-:W-:-:S03]  /*0af0*/  UISETP.NE.AND UP0, UPT, UR4, 0x1, UPT ;  /* 0x000000010400788c */ /* 0x000fc6000bf05270 */
[----:B------:R-:W-:Y:S02]  /*0b00*/  ULDC.64 UR4, c[0x0][0x9e0] ;  /* 0x0002780000047ab9 */ /* 0x000fe40000000a00 */
[----:B------:R-:W2:Y:S01]  /*0b10*/  LDC R22, c[0x0][0x288] ;  /* 0x0000a200ff167b82 */ /* 0x000ea20000000800 */
[----:B------:R-:W-:-:S05]  /*0b20*/  UISETP.GE.AND UP1, UPT, UR5, 0x1, UPT ;  /* 0x000000010500788c */ /* 0x000fca000bf26270 */
[----:B------:R-:W-:Y:S01]  /*0b30*/  @UP0 ULDC UR9, c[0x0][0x44c] ;  /* 0x0001130000090ab9 */ /* 0x000fe20000000800 */
[----:B------:R-:W-:Y:S01]  /*0b40*/  @UP0 ULDC UR11, c[0x0][0x450] ;  /* 0x00011400000b0ab9 */ /* 0x000fe20000000800 */
[----:B------:R-:W3:Y:S01]  /*0b50*/  LDC R16, c[0x0][0x424] ;  /* 0x00010900ff107b82 */ /* 0x000ee20000000800 */
[----:B------:R-:W-:-:S07]  /*0b60*/  PLOP3.LUT P1, PT, PT, PT, UP1, 0x80, 0x0 ;  /* 0x000000000000781c */ /* 0x000fce0003f2f018 */
[----:B------:R-:W4:Y:S01]  /*0b70*/  LDC R5, c[0x0][0x2f0] ;  /* 0x0000bc00ff057b82 */ /* 0x000f220000000800 */
[----:B0-----:R-:W-:-:S04]  /*0b80*/  ISETP.NE.U32.AND P0, PT, R2, RZ, PT ;  /* 0x000000ff0200720c */ /* 0x001fc80003f05070 */
[----:B------:R-:W-:-:S03]  /*0b90*/  ISETP.NE.AND.EX P0, PT, R3, RZ, PT, P0 ;  /* 0x000000ff0300720c */ /* 0x000fc60003f05300 */
[----:B------:R-:W0:Y:S01]  /*0ba0*/  S2UR UR38, SR_CTAID.X ;  /* 0x00000000002679c3 */ /* 0x000e220000002500 */
[----:B--2---:R-:W-:Y:S01]  /*0bb0*/  IADD3 R3, -R22, 0x1, RZ ;  /* 0x0000000116037810 */ /* 0x004fe20007ffe1ff */
[----:B-1----:R-:W-:Y:S01]  /*0bc0*/  VIADD R120, R0, 0xffffff80 ;  /* 0xffffff8000787836 */ /* 0x002fe20000000000 */
[----:B---3--:R-:W-:-:S05]  /*0bd0*/  SEL R16, R16, 0x1, P0 ;  /* 0x0000000110107807 */ /* 0x008fca0000000000 */
[CC--:B----4-:R-:W-:Y:S02]  /*0be0*/  IMAD R3, R16.reuse, R5.reuse, R3 ;  /* 0x0000000510037224 */ /* 0x0d0fe400078e0203 */
[----:B------:R-:W-:-:S03]  /*0bf0*/  IMAD R18, R16, R5, RZ ;  /* 0x0000000510127224 */ /* 0x000fc600078e02ff */
[----:B------:R-:W-:Y:S01]  /*0c00*/  R2UR UR10, R3 ;  /* 0x00000000030a72ca */ /* 0x000fe200000e0000 */
[----:B0-----:R-:W-:-:S04]  /*0c10*/  USHF.L.U32 UR38, UR38, 0x7, URZ ;  /* 0x0000000726267899 */ /* 0x001fc8000800063f */
[----:B------:R-:W-:Y:S02]  /*0c20*/  @UP0 UIADD3 UR8, UR38, 0x7f, URZ ;  /* 0x0000007f26080890 */ /* 0x000fe4000fffe03f */
[----:B------:R-:W-:Y:S02]  /*0c30*/  UIADD3 UR7, UR38, 0x7f, URZ ;  /* 0x0000007f26077890 */ /* 0x000fe4000fffe03f */
[----:B------:R-:W-:-:S04]  /*0c40*/  UIMAD.WIDE.U32 UR8, UR8, UR9, URZ ;  /* 0x00000009080872a5 */ /* 0x000fc8000f8e003f */
[----:B------:R-:W-:-:S04]  /*0c50*/  @UP0 USHF.R.U32.HI UR7, URZ, UR11, UR9 ;  /* 0x0000000b3f070299 */ /* 0x000fc80008011609 */
[----:B------:R-:W-:-:S04]  /*0c60*/  UIADD3 UR7, UR10, UR7, URZ ;  /* 0x000000070a077290 */ /* 0x000fc8000fffe03f */
[----:B------:R-:W-:-:S06]  /*0c70*/  UIADD3 UR4, UR7, UR4, URZ ;  /* 0x0000000407047290 */ /* 0x000fcc000fffe03f */
[----:B------:R-:W-:Y:S01]  /*0c80*/  IMAD.U32 R0, RZ, RZ, UR4 ;  /* 0x00000004ff007e24 */ /* 0x000fe2000f8e00ff */
[----:B------:R-:W-:Y:S06]  /*0c90*/  @!P1 BRA `(.L_x_917) ;  /* 0x0000000000409947 */ /* 0x000fec0003800000 */
[----:B------:R-:W-:Y:S01]  /*0ca0*/  ISETP.LT.AND P0, PT, RZ, UR7, PT ;  /* 0x00000007ff007c0c */ /* 0x000fe2000bf01270 */
[----:B------:R-:W-:-:S12]  /*0cb0*/  UIADD3 UR4, UR7, -0x1, URZ ;  /* 0xffffffff07047890 */ /* 0x000fd8000fffe03f */
[----:B------:R-:W-:Y:S05]  /*0cc0*/  @P0 BRA `(.L_x_918) ;  /* 0x00000000001c0947 */ /* 0x000fea0003800000 */
[----:B------:R-:W-:Y:S02]  /*0cd0*/  UISETP.NE.AND UP1, UPT, UR5, 0x1, UPT ;  /* 0x000000010500788c */ /* 0x000fe4000bf25270 */
[----:B------:R-:W-:-:S09]  /*0ce0*/  UIADD3 UR4, -UR7, URZ, URZ ;  /* 0x0000003f07047290 */ /* 0x000fd2000fffe13f */
[----:B------:R-:W-:Y:S02]  /*0cf0*/  @UP1 ULDC.64 UR10, c[0x0][0x9e8] ;  /* 0x00027a00000a1ab9 */ /* 0x000fe40000000a00 */
[----:B------:R-:W-:-:S04]  /*0d00*/  UIMAD.WIDE.U32 UR8, UR4, UR10, URZ ;  /* 0x0000000a040872a5 */ /* 0x000fc8000f8e003f */
[----:B------:R-:W-:-:S04]  /*0d10*/  @UP1 USHF.R.U32.HI UR4, URZ, UR11, UR9 ;  /* 0x0000000b3f041299 */ /* 0x000fc80008011609 */
[----:B------:R-:W-:Y:S01]  /*0d20*/  ULOP3.LUT UR4, URZ, UR4, URZ, 0x33, !UPT ;  /* 0x000000043f047292 */ /* 0x000fe2000f8e333f */
[----:B------:R-:W-:Y:S11]  /*0d30*/  BRA `(.L_x_919) ;  /* 0x0000000000107947 */ /* 0x000ff60003800000 */
.L_x_918:
[----:B------:R-:W-:-:S11]  /*0d40*/  UISETP.NE.AND UP1, UPT, UR5, 0x1, UPT ;  /* 0x000000010500788c */ /* 0x000fd6000bf25270 */
[----:B------:R-:W-:Y:S02]  /*0d50*/  @UP1 ULDC.64 UR10, c[0x0][0x9e8] ;  /* 0x00027a00000a1ab9 */ /* 0x000fe40000000a00 */
[----:B------:R-:W-:-:S04]  /*0d60*/  UIMAD.WIDE.U32 UR8, UR4, UR10, URZ ;  /* 0x0000000a040872a5 */ /* 0x000fc8000f8e003f */
[----:B------:R-:W-:-:S12]  /*0d70*/  @UP1 USHF.R.U32.HI UR4, URZ, UR11, UR9 ;  /* 0x0000000b3f041299 */ /* 0x000fd80008011609 */
.L_x_919:
[----:B------:R-:W-:-:S06]  /*0d80*/  UIMAD UR4, UR4, UR5, UR5 ;  /* 0x00000005040472a4 */ /* 0x000fcc000f8e0205 */
[----:B------:R-:W-:-:S07]  /*0d90*/  VIMNMX R0, R0, UR4, PT ;  /* 0x0000000400007c48 */ /* 0x000fce000bfe0100 */
.L_x_917:
[-C--:B------:R-:W-:Y:S01]  /*0da0*/  IMAD R22, R16, R5.reuse, -R22 ;  /* 0x0000000510167224 */ /* 0x080fe200078e0a16 */
[----:B------:R-:W-:Y:S01]  /*0db0*/  @UP0 ULDC UR8, c[0x0][0x44c] ;  /* 0x0001130000080ab9 */ /* 0x000fe20000000800 */
[----:B------:R-:W-:Y:S01]  /*0dc0*/  VIADD R2, R0, 0x5f ;  /* 0x0000005f00027836 */ /* 0x000fe20000000000 */
[----:B------:R-:W-:Y:S01]  /*0dd0*/  UIMAD.WIDE.U32 UR8, UR38, UR8, URZ ;  /* 0x00000008260872a5 */ /* 0x000fe2000f8e003f */
[----:B------:R-:W-:Y:S01]  /*0de0*/  IMAD R0, R16, R5, 0x5f ;  /* 0x0000005f10007424 */ /* 0x000fe200078e0205 */
[----:B------:R-:W-:Y:S01]  /*0df0*/  R2UR UR7, R22 ;  /* 0x00000000160772ca */ /* 0x000fe200000e0000 */
[----:B------:R-:W-:Y:S01]  /*0e00*/  @UP0 ULDC UR10, c[0x0][0x450] ;  /* 0x00011400000a0ab9 */ /* 0x000fe20000000800 */
[----:B------:R-:W-:Y:S01]  /*0e10*/  IMAD.HI R2, R2, 0x2aaaaaab, RZ ;  /* 0x2aaaaaab02027827 */ /* 0x000fe200078e02ff */
[----:B------:R-:W-:Y:S01]  /*0e20*/  UMOV UR4, UR38 ;  /* 0x0000002600047c82 */ /* 0x000fe20008000000 */
[----:B------:R-:W-:Y:S02]  /*0e30*/  @UP0 USHF.R.U32.HI UR4, URZ, UR10, UR9 ;  /* 0x0000000a3f040299 */ /* 0x000fe40008011609 */
[----:B------:R-:W-:Y:S01]  /*0e40*/  IMAD.HI R0, R0, 0x2aaaaaab, RZ ;  /* 0x2aaaaaab00007827 */ /* 0x000fe200078e02ff */
[----:B------:R-:W-:-:S04]  /*0e50*/  SHF.R.U32.HI R5, RZ, 0x1f, R2 ;  /* 0x0000001fff057819 */ /* 0x000fc80000011602 */
[----:B------:R-:W-:Y:S02]  /*0e60*/  SHF.R.U32.HI R3, RZ, 0x1f, R0 ;  /* 0x0000001fff037819 */ /* 0x000fe40000011600 */
[----:B------:R-:W-:Y:S01]  /*0e70*/  UIADD3 UR4, UR7, UR4, URZ ;  /* 0x0000000407047290 */ /* 0x000fe2000fffe03f */
[----:B------:R-:W-:Y:S02]  /*0e80*/  LEA.HI.SX32 R2, R2, R5, 0x1c ;  /* 0x0000000502027211 */ /* 0x000fe400078fe2ff */
[----:B------:R-:W-:Y:S01]  /*0e90*/  ULDC UR7, c[0x0][0x9dc] ;  /* 0x0002770000077ab9 */ /* 0x000fe20000000800 */
[----:B------:R-:W-:Y:S01]  /*0ea0*/  LEA.HI.SX32 R3, R0, R3, 0x1c ;  /* 0x0000000300037211 */ /* 0x000fe200078fe2ff */
[----:B------:R-:W-:-:S03]  /*0eb0*/  UIADD3 UR7, UR4, -UR7, URZ ;  /* 0x8000000704077290 */ /* 0x000fc6000fffe03f */
[----:B------:R-:W-:Y:S01]  /*0ec0*/  VIMNMX R23, R3, R2, PT ;  /* 0x0000000203177248 */ /* 0x000fe20003fe0100 */
[----:B------:R-:W-:Y:S08]  /*0ed0*/  @!P1 BRA `(.L_x_920) ;  /* 0x0000000000449947 */ /* 0x000ff00003800000 */
[----:B------:R-:W-:-:S06]  /*0ee0*/  UISETP.GT.AND UP0, UPT, UR4, -0x1, UPT ;  /* 0xffffffff0400788c */ /* 0x000fcc000bf04270 */
[----:B------:R-:W-:-:S13]  /*0ef0*/  PLOP3.LUT P0, PT, PT, PT, UP0, 0x80, 0x0 ;  /* 0x000000000000781c */ /* 0x000fda0003f0f008 */
[----:B------:R-:W-:Y:S05]  /*0f00*/  @P0 BRA `(.L_x_921) ;  /* 0x00000000001c0947 */ /* 0x000fea0003800000 */
[----:B------:R-:W-:Y:S02]  /*0f10*/  UISETP.NE.AND UP0, UPT, UR5, 0x1, UPT ;  /* 0x000000010500788c */ /* 0x000fe4000bf05270 */
[----:B------:R-:W-:-:S09]  /*0f20*/  ULOP3.LUT UR4, URZ, UR4, URZ, 0x33, !UPT ;  /* 0x000000043f047292 */ /* 0x000fd2000f8e333f */
[----:B------:R-:W-:Y:S02]  /*0f30*/  @UP0 ULDC.64 UR10, c[0x0][0x9e8] ;  /* 0x00027a00000a0ab9 */ /* 0x000fe40000000a00 */
[----:B------:R-:W-:-:S04]  /*0f40*/  UIMAD.WIDE.U32 UR8, UR4, UR10, URZ ;  /* 0x0000000a040872a5 */ /* 0x000fc8000f8e003f */
[----:B------:R-:W-:-:S04]  /*0f50*/  @UP0 USHF.R.U32.HI UR4, URZ, UR11, UR9 ;  /* 0x0000000b3f040299 */ /* 0x000fc80008011609 */
[----:B------:R-:W-:Y:S01]  /*0f60*/  ULOP3.LUT UR4, URZ, UR4, URZ, 0x33, !UPT ;  /* 0x000000043f047292 */ /* 0x000fe2000f8e333f */
[----:B------:R-:W-:Y:S11]  /*0f70*/  BRA `(.L_x_922) ;  /* 0x0000000000107947 */ /* 0x000ff60003800000 */
.L_x_921:
[----:B------:R-:W-:-:S11]  /*0f80*/  UISETP.NE.AND UP0, UPT, UR5, 0x1, UPT ;  /* 0x000000010500788c */ /* 0x000fd6000bf05270 */
[----:B------:R-:W-:Y:S02]  /*0f90*/  @UP0 ULDC.64 UR10, c[0x0][0x9e8] ;  /* 0x00027a00000a0ab9 */ /* 0x000fe40000000a00 */
[----:B------:R-:W-:-:S04]  /*0fa0*/  UIMAD.WIDE.U32 UR8, UR4, UR10, URZ ;  /* 0x0000000a040872a5 */ /* 0x000fc8000f8e003f */
[----:B------:R-:W-:-:S12]  /*0fb0*/  @UP0 USHF.R.U32.HI UR4, URZ, UR11, UR9 ;  /* 0x0000000b3f040299 */ /* 0x000fd80008011609 */
.L_x_922:
[----:B------:R-:W-:-:S04]  /*0fc0*/  UIMAD UR4, UR4, UR5, URZ ;  /* 0x00000005040472a4 */ /* 0x000fc8000f8e023f */
[----:B------:R-:W-:-:S04]  /*0fd0*/  UISETP.LT.AND UP0, UPT, UR7, UR4, UPT ;  /* 0x000000040700728c */ /* 0x000fc8000bf01270 */
[----:B------:R-:W-:-:S12]  /*0fe0*/  USEL UR7, UR7, UR4, !UP0 ;  /* 0x0000000407077287 */ /* 0x000fd8000c000000 */
.L_x_920:
[----:B------:R-:W-:Y:S02]  /*0ff0*/  UIMAD.WIDE UR4, UR7, 0x2aaaaaab, URZ ;  /* 0x2aaaaaab070478a5 */ /* 0x000fe4000f8e023f */
[----:B------:R-:W-:Y:S02]  /*1000*/  USHF.R.U32.HI UR11, URZ, 0x10, UR6 ;  /* 0x000000103f0b7899 */ /* 0x000fe40008011606 */
[----:B------:R-:W-:Y:S02]  /*1010*/  USHF.R.U32.HI UR4, URZ, 0x1f, UR5 ;  /* 0x0000001f3f047899 */ /* 0x000fe40008011605 */
[----:B------:R-:W-:Y:S02]  /*1020*/  ULOP3.LUT UR7, UR6, 0xffff, URZ, 0xc0, !UPT ;  /* 0x0000ffff06077892 */ /* 0x000fe4000f8ec03f */
[----:B------:R-:W-:-:S04]  /*1030*/  ULEA.HI.SX32 UR4, UR5, UR4, 0x1c ;  /* 0x0000000405047291 */ /* 0x000fc8000f8fe23f */
[----:B------:R-:W-:-:S04]  /*1040*/  UISETP.LT.AND UP0, UPT, URZ, UR4, UPT ;  /* 0x000000043f00728c */ /* 0x000fc8000bf01270 */
[----:B------:R-:W-:Y:S02]  /*1050*/  USEL UR10, URZ, UR4, !UP0 ;  /* 0x000000043f0a7287 */ /* 0x000fe4000c000000 */
[----:B------:R-:W-:Y:S01]  /*1060*/  UISETP.NE.AND UP0, UPT, UR11, URZ, UPT ;  /* 0x0000003f0b00728c */ /* 0x000fe2000bf05270 */
[----:B------:R-:W-:-:S03]  /*1070*/  UMOV UR4, URZ ;  /* 0x0000003f00047c82 */ /* 0x000fc60008000000 */
[----:B------:R-:W-:-:S07]  /*1080*/  ISETP.GT.AND P0, PT, R23, UR10, PT ;  /* 0x0000000a17007c0c */ /* 0x000fce000bf04270 */
[----:B------:R-:W-:-:S06]  /*1090*/  @!UP0 ULDC UR11, c[0x0][0x9f0] ;  /* 0x00027c00000b8ab9 */ /* 0x000fcc0000000800 */
[----:B------:R-:W-:Y:S05]  /*10a0*/  @!P0 BRA `(.L_x_923) ;  /* 0x00000000008c8947 */ /* 0x000fea0003800000 */
[----:B------:R-:W-:Y:S01]  /*10b0*/  IMAD.U32 R4, RZ, RZ, UR11 ;  /* 0x0000000bff047e24 */ /* 0x000fe2000f8e00ff */
[----:B------:R-:W-:-:S04]  /*10c0*/  UMOV UR4, URZ ;  /* 0x0000003f00047c82 */ /* 0x000fc80008000000 */
[----:B------:R-:W-:-:S04]  /*10d0*/  IABS R0, R4 ;  /* 0x0000000400007213 */ /* 0x000fc80000000000 */
[----:B------:R-:W-:Y:S02]  /*10e0*/  R2UR UR12, R0 ;  /* 0x00000000000c72ca */ /* 0x000fe400000e0000 */
[----:B------:R-:W-:Y:S02]  /*10f0*/  IADD3 R0, R4, -0x1, R23 ;  /* 0xffffffff04007810 */ /* 0x000fe40007ffe017 */
[----:B------:R-:W-:Y:S02]  /*1100*/  IABS R4, R4 ;  /* 0x0000000400047213 */ /* 0x000fe40000000000 */
[----:B------:R-:W-:-:S03]  /*1110*/  R2UR UR6, R0 ;  /* 0x00000000000672ca */ /* 0x000fc600000e0000 */
[----:B------:R-:W-:-:S04]  /*1120*/  IMAD.MOV R4, RZ, RZ, -R4 ;  /* 0x000000ffff047224 */ /* 0x000fc800078e0a04 */
[----:B------:R-:W0:Y:S06]  /*1130*/  I2F.RP R2, UR12 ;  /* 0x0000000c00027d06 */ /* 0x000e2c0008209400 */
[----:B------:R-:W-:-:S06]  /*1140*/  UIADD3 UR6, -UR10, UR6, URZ ;  /* 0x000000060a067290 */ /* 0x000fcc000fffe13f */
[----:B------:R-:W-:Y:S01]  /*1150*/  IMAD.U32 R0, RZ, RZ, UR6 ;  /* 0x00000006ff007e24 */ /* 0x000fe2000f8e00ff */
[----:B------:R-:W-:Y:S01]  /*1160*/  ULOP3.LUT UR6, UR6, UR11, URZ, 0x3c, !UPT ;  /* 0x0000000b06067292 */ /* 0x000fe2000f8e3c3f */
[----:B0-----:R-:W0:Y:S03]  /*1170*/  MUFU.RCP R2, R2 ;  /* 0x0000000200027308 */ /* 0x001e260000001000 */
[----:B------:R-:W-:-:S04]  /*1180*/  IABS R0, R0 ;  /* 0x0000000000007213 */ /* 0x000fc80000000000 */
[----:B------:R-:W-:Y:S01]  /*1190*/  R2UR UR9, R0 ;  /* 0x00000000000972ca */ /* 0x000fe200000e0000 */
[----:B------:R-:W-:Y:S02]  /*11a0*/  IMAD.MOV.U32 R0, RZ, RZ, R4 ;  /* 0x000000ffff007224 */ /* 0x000fe400078e0004 */
[----:B0-----:R-:W-:-:S06]  /*11b0*/  VIADD R3, R2, 0xffffffe ;  /* 0x0ffffffe02037836 */ /* 0x001fcc0000000000 */
        /* <DEDUP_REMOVED lines=18> */
.L_x_923:
[----:B------:R-:W-:Y:S02]  /*12e0*/  UIMAD UR5, UR7, UR4, UR10 ;  /* 0x00000004070572a4 */ /* 0x000fe4000f8e020a */
[----:B------:R-:W-:Y:S01]  /*12f0*/  IMAD.U32 R2, RZ, RZ, UR4 ;  /* 0x00000004ff027e24 */ /* 0x000fe2000f8e00ff */
[----:B------:R-:W-:Y:S01]  /*1300*/  PLOP3.LUT P0, PT, PT, PT, PT, 0x80, 0x0 ;  /* 0x000000000000781c */ /* 0x000fe20003f0f070 */
[----:B------:R-:W-:Y:S01]  /*1310*/  IMAD.MOV.U32 R0, RZ, RZ, RZ ;  /* 0x000000ffff007224 */ /* 0x000fe200078e00ff */
[----:B------:R-:W-:Y:S02]  /*1320*/  CS2R R118, SRZ ;  /* 0x0000000000767805 */ /* 0x000fe4000001ff00 */
[----:B------:R-:W-:Y:S02]  /*1330*/  CS2R R116, SRZ ;  /* 0x0000000000747805 */ /* 0x000fe4000001ff00 */
[----:B------:R-:W-:Y:S01]  /*1340*/  VIADDMNMX R23, R2, UR5, R23, PT ;  /* 0x0000000502177c46 */ /* 0x000fe2000b800117 */
[----:B------:R-:W-:Y:S01]  /*1350*/  IMAD.U32 R17, RZ, RZ, UR5 ;  /* 0x00000005ff117e24 */ /* 0x000fe2000f8e00ff */
[----:B------:R-:W-:Y:S01]  /*1360*/  CS2R R114, SRZ ;  /* 0x0000000000727805 */ /* 0x000fe2000001ff00 */
[----:B------:R-:W-:Y:S01]  /*1370*/  IMAD.MOV.U32 R2, RZ, RZ, RZ ;  /* 0x000000ffff027224 */ /* 0x000fe200078e00ff */
[----:B------:R-:W-:-:S02]  /*1380*/  ISETP.GT.AND P1, PT, R23, UR5, PT ;  /* 0x0000000517007c0c */ /* 0x000fc4000bf24270 */
        /* <DEDUP_REMOVED lines=50> */
[----:B------:R-:W-:-:S05]  /*16b0*/  SHF.R.S32.HI R74, RZ, 0x7, R72 ;  /* 0x00000007ff4a7819 */ /* 0x000fca0000011448 */
[----:B------:R-:W1:Y:S01]  /*16c0*/  SHFL.IDX PT, R0, R74, RZ, 0x1f ;  /* 0x00001fff4a007589 */ /* 0x000e6200000e0000 */
[----:B0-----:R-:W-:-:S04]  /*16d0*/  ULEA UR58, UR6, UR58, 0x18 ;  /* 0x0000003a063a7291 */ /* 0x001fc8000f8ec03f */
[----:B------:R-:W-:-:S04]  /*16e0*/  UIADD3 UR6, UR58, 0x12400, URZ ;  /* 0x000124003a067890 */ /* 0x000fc8000fffe03f */
        /* <DEDUP_REMOVED lines=26> */
.L_x_925:
[----:B------:R-:W-:-:S04]  /*1890*/  SHF.L.U32 R0, RZ, 0x1f, RZ ;  /* 0x0000001fff007819 */ /* 0x000fc800000006ff */
[----:B------:R-:W0:Y:S02]  /*18a0*/  SYNCS.PHASECHK.TRANS64.TRYWAIT P0, [UR58+0x30800], R0 ;  /* 0x03080000ff0075a7 */ /* 0x000e24000800017a */
[----:B0-----:R-:W-:Y:S05]  /*18b0*/  @!P0 BRA `(.L_x_926) ;  /* 0x0000013c00888947 */ /* 0x001fea0003800000 */
.L_x_1093:
[----:B------:R-:W2:Y:S02]  /*18c0*/  LDL R2, [R1+0x8] ;  /* 0x0000080001027983 */ /* 0x000ea40000100800 */
[----:B--2---:R-:W-:-:S13]  /*18d0*/  R2UR UR4, R2 ;  /* 0x00000000020472ca */ /* 0x004fda00000e0000 */
[----:B------:R-:W-:-:S06]  /*18e0*/  ULOP3.LUT UR4, UR4, 0x1, URZ, 0xfc, !UPT ;  /* 0x0000000104047892 */ /* 0x000fcc000f8efc3f */
[----:B------:R-:W-:-:S05]  /*18f0*/  IMAD.U32 R2, RZ, RZ, UR4 ;  /* 0x00000004ff027e24 */ /* 0x000fca000f8e00ff */
[----:B------:R-:W-:-:S13]  /*1900*/  ISETP.NE.AND P0, PT, R2, 0x3, PT ;  /* 0x000000030200780c */ /* 0x000fda0003f05270 */
[----:B------:R-:W-:Y:S05]  /*1910*/  @!P0 BRA `(.L_x_927) ;  /* 0x0000000000048947 */ /* 0x000fea0003800000 */
[----:B------:R-:W-:Y:S01]  /*1920*/  BPT.TRAP 0x1 ;  /* 0x000000040000795c */ /* 0x000fe20000300000 */
.L_x_927:
[----:B------:R1:W2:Y:S01]  /*1930*/  SYNCS.PHASECHK.TRANS64.TRYWAIT P2, [UR58+0x30830], R0 ;  /* 0x03083000ff0075a7 */ /* 0x0002a2000804017a */
[----:B------:R-:W-:Y:S05]  /*1940*/  @!P0 BRA `(.L_x_928) ;  /* 0x0000000000048947 */ /* 0x000fea0003800000 */
[----:B------:R-:W-:Y:S01]  /*1950*/  BPT.TRAP 0x1 ;  /* 0x000000040000795c */ /* 0x000fe20000300000 */
.L_x_928:
[----:B------:R-:W3:Y:S01]  /*1960*/  S2R R2, SR_TID.X ;  /* 0x0000000000027919 */ /* 0x000ee20000002100 */
[----:B------:R-:W-:-:S05]  /*1970*/  IMAD.U32 R6, RZ, RZ, UR36 ;  /* 0x00000024ff067e24 */ /* 0x000fca000f8e00ff */
[----:B------:R-:W-:Y:S02]  /*1980*/  LOP3.LUT R6, R6, 0x10000, RZ, 0xfc, !PT ;  /* 0x0001000006067812 */ /* 0x000fe400078efcff */
[----:B---3--:R-:W-:-:S04]  /*1990*/  LOP3.LUT R2, R2, 0x7f, RZ, 0xc0, !PT ;  /* 0x0000007f02027812 */ /* 0x008fc800078ec0ff */
[----:B------:R-:W-:Y:S01]  /*19a0*/  ISETP.NE.AND P1, PT, R2, RZ, PT ;  /* 0x000000ff0200720c */ /* 0x000fe20003f25270 */
[----:B--2---:R-:W-:-:S12]  /*19b0*/  @P2 BRA `(.L_x_929) ;  /* 0x0000000000082947 */ /* 0x004fd80003800000 */
[----:B------:R-:W2:Y:S02]  /*19c0*/  SYNCS.PHASECHK.TRANS64.TRYWAIT P2, [UR58+0x30830], R0 ;  /* 0x03083000ff0075a7 */ /* 0x000ea4000804017a */
[----:B--2---:R-:W-:Y:S05]  /*19d0*/  @!P2 BRA `(.L_x_930) ;  /* 0x0000013c0058a947 */ /* 0x004fea0003800000 */
.L_x_929:
[----:B------:R-:W-:Y:S05]  /*19e0*/  WARPSYNC.ALL ;  /* 0x0000000000007948 */ /* 0x000fea0003800000 */
[----:B------:R-:W-:Y:S01]  /*19f0*/  IMAD.MOV.U32 R7, RZ, RZ, 0x40000040 ;  /* 0x40000040ff077424 */ /* 0x000fe200078e00ff */
[----:B------:R-:W-:Y:S01]  /*1a00*/  UIADD3 UR4, UR58, 0x1e400, URZ ;  /* 0x0001e4003a047890 */ /* 0x000fe2000fffe03f */
[----:B------:R-:W-:Y:S01]  /*1a10*/  R2UR UR8, R6 ;  /* 0x00000000060872ca */ /* 0x000fe200000e0000 */
[----:B------:R-:W-:Y:S02]  /*1a20*/  WARPGROUP.ARRIVE ;  /* 0x00000000000079c5 */ /* 0x000fe40000000000 */
[----:B------:R-:W-:Y:S01]  /*1a30*/  R2UR UR9, R7 ;  /* 0x00000000070972ca */ /* 0x000fe200000e0000 */
[----:B------:R-:W-:Y:S01]  /*1a40*/  USHF.R.U32.HI UR4, URZ, 0x4, UR4 ;  /* 0x000000043f047899 */ /* 0x000fe20008011604 */
[----:B------:R-:W-:Y:S01]  /*1a50*/  LOP3.LUT R9, R72, 0xffffff80, RZ, 0xc0, !PT ;  /* 0xffffff8048097812 */ /* 0x000fe200078ec0ff */
[----:B------:R-:W-:Y:S01]  /*1a60*/  UMOV UR11, 0x40000040 ;  /* 0x40000040000b7882 */ /* 0x000fe20000000000 */
[----:B------:R-:W-:Y:S01]  /*1a70*/  UMOV UR7, 0x40000040 ;  /* 0x4000004000077882 */ /* 0x000fe20000000000 */
[----:B------:R-:W-:Y:S01]  /*1a80*/  ULOP3.LUT UR4, UR4, 0x3fff, URZ, 0xc0, !UPT ;  /* 0x00003fff04047892 */ /* 0x000fe2000f8ec03f */
[----:B------:R-:W-:Y:S01]  /*1a90*/  LEA.HI R73, R73, R120, RZ, 0x2 ;  /* 0x0000007849497211 */ /* 0x000fe200078f10ff */
[----:B------:R-:W-:Y:S01]  /*1aa0*/  UMOV UR13, 0x40000040 ;  /* 0x40000040000d7882 */ /* 0x000fe20000000000 */
[----:B------:R-:W-:Y:S01]  /*1ab0*/  UMOV UR15, 0x40000040 ;  /* 0x40000040000f7882 */ /* 0x000fe20000000000 */
[----:B------:R-:W-:Y:S01]  /*1ac0*/  ULOP3.LUT UR60, UR4, 0x10000, URZ, 0xfc, !UPT ;  /* 0x00010000043c7892 */ /* 0x000fe2000f8efc3f */
[----:B------:R-:W-:Y:S01]  /*1ad0*/  IMAD.IADD R10, R120, 0x1, -R9 ;  /* 0x00000001780a7824 */ /* 0x000fe200078e0a09 */
[----:B------:R-:W-:Y:S01]  /*1ae0*/  UMOV UR17, 0x40000040 ;  /* 0x4000004000117882 */ /* 0x000fe20000000000 */
[----:B------:R-:W-:Y:S01]  /*1af0*/  UMOV UR19, 0x40000040 ;  /* 0x4000004000137882 */ /* 0x000fe20000000000 */
[----:B------:R-:W-:Y:S01]  /*1b00*/  UIADD3 UR6, UR60, 0x2, URZ ;  /* 0x000000023c067890 */ /* 0x000fe2000fffe03f */
[----:B------:R-:W-:Y:S01]  /*1b10*/  LOP3.LUT R73, R73, 0xfffffffc, RZ, 0xc0, !PT ;  /* 0xfffffffc49497812 */ /* 0x000fe200078ec0ff */
[----:B------:R-:W-:Y:S01]  /*1b20*/  UIADD3 UR14, UR60, 0x4, URZ ;  /* 0x000000043c0e7890 */ /* 0x000fe2000fffe03f */
[----:B------:R-:W-:Y:S01]  /*1b30*/  SHF.R.S32.HI R9, RZ, 0x1f, R10 ;  /* 0x0000001fff097819 */ /* 0x000fe2000001140a */
[----:B------:R-:W-:Y:S01]  /*1b40*/  UMOV UR10, UR60 ;  /* 0x0000003c000a7c82 */ /* 0x000fe20008000000 */
[----:B------:R-:W-:Y:S01]  /*1b50*/  UIADD3 UR18, UR60, 0x6, URZ ;  /* 0x000000063c127890 */ /* 0x000fe2000fffe03f */
[----:B------:R-:W-:Y:S01]  /*1b60*/  HGMMA.64x96x16.F32 R24, gdesc[UR8], RZ, !UPT, gsb0 ;  /* 0x01600000081879f0 */ /* 0x000fe2000c0008ff */
[----:B------:R-:W-:Y:S01]  /*1b70*/  R2UR UR10, R6 ;  /* 0x00000000060a72ca */ /* 0x000fe200000e0000 */
[----:B------:R-:W-:Y:S01]  /*1b80*/  UMOV UR9, 0x40000040 ;  /* 0x4000004000097882 */ /* 0x000fe20000000000 */
[----:B------:R-:W-:Y:S01]  /*1b90*/  UIADD3 UR22, UR60, 0x300, URZ ;  /* 0x000003003c167890 */ /* 0x000fe2000fffe03f */
[CC--:B------:R-:W-:Y:S01]  /*1ba0*/  LEA.HI R11, R9.reuse, R10.reuse, RZ, 0x2 ;  /* 0x0000000a090b7211 */ /* 0x0c0fe200078f10ff */
[----:B------:R-:W-:Y:S01]  /*1bb0*/  UMOV UR5, UR9 ;  /* 0x0000000900057c82 */ /* 0x000fe20008000000 */
[----:B------:R-:W-:Y:S01]  /*1bc0*/  UMOV UR21, 0x40000040 ;  /* 0x4000004000157882 */ /* 0x000fe20000000000 */
[----:B------:R-:W-:Y:S01]  /*1bd0*/  UMOV UR23, 0x40000040 ;  /* 0x4000004000177882 */ /* 0x000fe20000000000 */
[----:B------:R-:W-:Y:S01]  /*1be0*/  UIADD3 UR26, UR60, 0x302, URZ ;  /* 0x000003023c1a7890 */ /* 0x000fe2000fffe03f */
[----:B------:R-:W-:Y:S01]  /*1bf0*/  LEA.HI R13, R9, R10, RZ, 0x5 ;  /* 0x0000000a090d7211 */ /* 0x000fe200078f28ff */
[----:B------:R-:W-:Y:S01]  /*1c00*/  UMOV UR25, 0x40000040 ;  /* 0x4000004000197882 */ /* 0x000fe20000000000 */
[----:B------:R-:W-:Y:S01]  /*1c10*/  UMOV UR27, 0x40000040 ;  /* 0x40000040001b7882 */ /* 0x000fe20000000000 */
[----:B------:R-:W-:Y:S01]  /*1c20*/  UIADD3 UR30, UR60, 0x304, URZ ;  /* 0x000003043c1e7890 */ /* 0x000fe2000fffe03f */
[--C-:B------:R-:W-:Y:S01]  /*1c30*/  SHF.R.S32.HI R9, RZ, 0x2, R11.reuse ;  /* 0x00000002ff097819 */ /* 0x100fe2000001140b */
[----:B------:R-:W-:Y:S01]  /*1c40*/  UIADD3 UR8, UR10, 0x2, URZ ;  /* 0x000000020a087890 */ /* 0x000fe2000fffe03f */
[----:B------:R-:W-:Y:S01]  /*1c50*/  SHF.R.S32.HI R20, RZ, 0x1f, R11 ;  /* 0x0000001fff147819 */ /* 0x000fe2000001140b */
[----:B------:R-:W-:Y:S01]  /*1c60*/  UIADD3 UR12, UR10, 0x4, URZ ;  /* 0x000000040a0c7890 */ /* 0x000fe2000fffe03f */
[----:B------:R-:W-:Y:S01]  /*1c70*/  IMAD.IADD R73, R120, 0x1, -R73 ;  /* 0x0000000178497824 */ /* 0x000fe200078e0a49 */
[----:B------:R-:W-:Y:S01]  /*1c80*/  UIADD3 UR16, UR10, 0x6, URZ ;  /* 0x000000060a107890 */ /* 0x000fe2000fffe03f */
[----:B------:R-:W-:Y:S01]  /*1c90*/  SHF.R.S32.HI R13, RZ, 0x5, R13 ;  /* 0x00000005ff0d7819 */ /* 0x000fe2000001140d */
[----:B------:R-:W-:Y:S01]  /*1ca0*/  UIADD3 UR20, UR10, 0x400, URZ ;  /* 0x000004000a147890 */ /* 0x000fe2000fffe03f */
[----:B------:R-:W-:Y:S01]  /*1cb0*/  LEA.HI R20, R20, R9, RZ, 0x3 ;  /* 0x0000000914147211 */ /* 0x000fe200078f18ff */
[----:B------:R-:W-:Y:S01]  /*1cc0*/  UMOV UR4, UR8 ;  /* 0x0000000800047c82 */ /* 0x000fe20008000000 */
[----:B------:R-:W-:Y:S01]  /*1cd0*/  UIADD3 UR24, UR10, 0x402, URZ ;  /* 0x000004020a187890 */ /* 0x000fe2000fffe03f */
[----:B------:R-:W-:Y:S01]  /*1ce0*/  LEA.HI R15, R74, R74, RZ, 0x1 ;  /* 0x0000004a4a0f7211 */ /* 0x000fe200078f08ff */
[----:B------:R-:W-:Y:S01]  /*1cf0*/  UIADD3 UR28, UR10, 0x404, URZ ;  /* 0x000004040a1c7890 */ /* 0x000fe2000fffe03f */
[----:B------:R-:W-:Y:S01]  /*1d00*/  LEA R13, R13, UR38, 0x4 ;  /* 0x000000260d0d7c11 */ /* 0x000fe2000f8e20ff */
[----:B------:R-:W-:Y:S01]  /*1d10*/  UMOV UR29, 0x40000040 ;  /* 0x40000040001d7882 */ /* 0x000fe20000000000 */
[----:B------:R-:W-:Y:S01]  /*1d20*/  UMOV UR31, 0x40000040 ;  /* 0x40000040001f7882 */ /* 0x000fe20000000000 */
[----:B------:R-:W-:Y:S01]  /*1d30*/  UIADD3 UR32, UR10, 0x406, URZ ;  /* 0x000004060a207890 */ /* 0x000fe2000fffe03f */
[----:B------:R-:W-:Y:S01]  /*1d40*/  LOP3.LUT R20, R20, 0xfffffff8, RZ, 0xc0, !PT ;  /* 0xfffffff814147812 */ /* 0x000fe200078ec0ff */
[----:B------:R-:W-:Y:S01]  /*1d50*/  UIADD3 UR34, UR60, 0x306, URZ ;  /* 0x000003063c227890 */ /* 0x000fe2000fffe03f */
[----:B------:R-:W-:Y:S01]  /*1d60*/  LOP3.LUT R15, R15, 0x3fffffe, RZ, 0xc0, !PT ;  /* 0x03fffffe0f0f7812 */ /* 0x000fe200078ec0ff */
[----:B------:R-:W-:Y:S01]  /*1d70*/  UMOV UR33, 0x40000040 ;  /* 0x4000004000217882 */ /* 0x000fe20000000000 */
[----:B------:R-:W-:Y:S01]  /*1d80*/  UMOV UR35, 0x40000040 ;  /* 0x4000004000237882 */ /* 0x000fe20000000000 */
[----:B------:R-:W-:Y:S01]  /*1d90*/  UIADD3 UR36, UR10, 0x800, URZ ;  /* 0x000008000a247890 */ /* 0x000fe2000fffe03f */
[----:B------:R-:W-:Y:S01]  /*1da0*/  LEA.HI R21, R73, R73, RZ, 0x1 ;  /* 0x0000004949157211 */ /* 0x000fe200078f08ff */
[----:B------:R-:W-:Y:S01]  /*1db0*/  UMOV UR37, 0x40000040 ;  /* 0x4000004000257882 */ /* 0x000fe20000000000 */
[----:B------:R-:W-:Y:S01]  /*1dc0*/  UIADD3 UR40, UR10, 0x802, URZ ;  /* 0x000008020a287890 */ /* 0x000fe2000fffe03f */
[----:B------:R-:W-:Y:S01]  /*1dd0*/  IMAD.IADD R15, R74, 0x1, -R15 ;  /* 0x000000014a0f7824 */ /* 0x000fe200078e0a0f */
[----:B------:R-:W-:Y:S01]  /*1de0*/  UMOV UR41, 0x40000040 ;  /* 0x4000004000297882 */ /* 0x000fe20000000000 */
[----:B------:R-:W-:Y:S01]  /*1df0*/  UIADD3 UR44, UR10, 0x804, URZ ;  /* 0x000008040a2c7890 */ /* 0x000fe2000fffe03f */
[----:B------:R-:W-:Y:S01]  /*1e00*/  UMOV UR45, 0x40000040 ;  /* 0x40000040002d7882 */ /* 0x000fe20000000000 */
[----:B------:R-:W-:Y:S01]  /*1e10*/  UIADD3 UR48, UR10, 0x806, URZ ;  /* 0x000008060a307890 */ /* 0x000fe2000fffe03f */
[----:B------:R-:W-:-:S02]  /*1e20*/  UMOV UR49, 0x40000040 ;  /* 0x4000004000317882 */ /* 0x000fc40000000000 */
[----:B------:R-:W-:Y:S01]  /*1e30*/  ULDC UR10, c[0x0][0x288] ;  /* 0x0000a200000a7ab9 */ /* 0x000fe20000000800 */
[----:B------:R-:W-:Y:S02]  /*1e40*/  WARPGROUP.DEPBAR.LE gsb0, 0x0 ;  /* 0x00008000000079c5 */ /* 0x000fe40000010000 */
[----:B------:R-:W-:-:S06]  /*1e50*/  WARPGROUP.ARRIVE ;  /* 0x00000000000079c5 */ /* 0x000fcc0000000000 */
[----:B------:R-:W-:Y:S01]  /*1e60*/  HGMMA.64x96x16.F32 R24, gdesc[UR4], R24, gsb0 ;  /* 0x01600000041879f0 */ /* 0x000fe20008000818 */
[----:B------:R-:W-:Y:S01]  /*1e70*/  UIADD3 UR6, UR60, 0x600, URZ ;  /* 0x000006003c067890 */ /* 0x000fe2000fffe03f */
[----:B------:R-:W-:Y:S01]  /*1e80*/  UMOV UR4, UR36 ;  /* 0x0000002400047c82 */ /* 0x000fe20008000000 */
[----:B------:R-:W-:Y:S01]  /*1e90*/  UMOV UR5, UR37 ;  /* 0x0000002500057c82 */ /* 0x000fe20008000000 */
[----:B------:R-:W-:Y:S01]  /*1ea0*/  UMOV UR7, 0x40000040 ;  /* 0x4000004000077882 */ /* 0x000fe20000000000 */
[----:B------:R-:W-:Y:S02]  /*1eb0*/  WARPGROUP.DEPBAR.LE gsb0, 0x0 ;  /* 0x00008000000079c5 */ /* 0x000fe40000010000 */
[----:B------:R-:W-:-:S06]  /*1ec0*/  WARPGROUP.ARRIVE ;  /* 0x00000000000079c5 */ /* 0x000fcc0000000000 */
[----:B------:R-:W-:Y:S03]  /*1ed0*/  HGMMA.64x96x16.F32 R24, gdesc[UR12], R24, gsb0 ;  /* 0x016000000c1879f0 */ /* 0x000fe60008000818 */
        /* <DEDUP_REMOVED lines=39> */
[----:B------:R-:W-:Y:S01]  /*2150*/  ULDC UR5, c[0x0][0x448] ;  /* 0x0001120000057ab9 */ /* 0x000fe20000000800 */
[----:B------:R-:W-:Y:S01]  /*2160*/  ULDC UR4, c[0x0][0x9d8] ;  /* 0x0002760000047ab9 */ /* 0x000fe20000000800 */
[----:B------:R-:W-:Y:S01]  /*2170*/  UISETP.NE.AND UP0, UPT, UR5, 0x1, UPT ;  /* 0x000000010500788c */ /* 0x000fe2000bf05270 */
[----:B------:R-:W-:Y:S02]  /*2180*/  ULDC UR6, c[0x0][0x9dc] ;  /* 0x0002770000067ab9 */ /* 0x000fe40000000800 */
[----:B------:R-:W-:-:S03]  /*2190*/  ULOP3.LUT UR39, URZ, UR6, URZ, 0x33, !UPT ;  /* 0x000000063f277292 */ /* 0x000fc6000f8e333f */
[----:B------:R-:W-:Y:S02]  /*21a0*/  PLOP3.LUT P2, PT, PT, PT, UP0, 0x80, 0x0 ;  /* 0x000000000000781c */ /* 0x000fe40003f4f008 */
[----:B------:R-:W-:-:S03]  /*21b0*/  PLOP3.LUT P3, PT, PT, PT, UP0, 0x80, 0x0 ;  /* 0x000000000000781c */ /* 0x000fc60003f6f008 */
[----:B------:R-:W-:Y:S01]  /*21c0*/  @UP0 ULDC UR5, c[0x0][0x44c] ;  /* 0x0001130000050ab9 */ /* 0x000fe20000000800 */
[----:B------:R-:W-:Y:S02]  /*21d0*/  WARPGROUP.DEPBAR.LE gsb0, 0x0 ;  /* 0x00008000000079c5 */ /* 0x000fe40000010000 */
[----:B------:R-:W-:Y:S01]  /*21e0*/  FMUL.FTZ R4, R24, UR4 ;  /* 0x0000000418047c20 */ /* 0x000fe20008410000 */
[----:B------:R-:W-:Y:S01]  /*21f0*/  IADD3 R24, R13, R9, -R20 ;  /* 0x000000090d187210 */ /* 0x000fe20007ffe814 */
[----:B------:R-:W-:Y:S01]  /*2200*/  FMUL.FTZ R2, R63, UR4 ;  /* 0x000000043f027c20 */ /* 0x000fe20008410000 */
[----:B------:R-:W-:Y:S01]  /*2210*/  LOP3.LUT R20, R21, 0x1ffffffe, RZ, 0xc0, !PT ;  /* 0x1ffffffe15147812 */ /* 0x000fe200078ec0ff */
[----:B------:R-:W-:Y:S02]  /*2220*/  IMAD.U32 R21, RZ, RZ, UR58 ;  /* 0x0000003aff157e24 */ /* 0x000fe4000f8e00ff */
[----:B------:R-:W-:Y:S01]  /*2230*/  FMUL.FTZ R25, R25, UR4 ;  /* 0x0000000419197c20 */ /* 0x000fe20008410000 */
[----:B------:R-:W-:-:S02]  /*2240*/  IMAD R24, R15, 0x40, R24 ;  /* 0x000000400f187824 */ /* 0x000fc400078e0218 */
[----:B01----:R-:W-:Y:S01]  /*2250*/  FMUL.FTZ R0, R26, UR4 ;  /* 0x000000041a007c20 */ /* 0x003fe20008410000 */
[----:B------:R-:W-:Y:S02]  /*2260*/  IMAD.IADD R9, R73, 0x1, -R20 ;  /* 0x0000000149097824 */ /* 0x000fe400078e0a14 */
[----:B------:R-:W-:Y:S01]  /*2270*/  FMUL.FTZ R3, R27, UR4 ;  /* 0x000000041b037c20 */ /* 0x000fe20008410000 */
[----:B------:R-:W-:Y:S01]  /*2280*/  FMUL.FTZ R28, R28, UR4 ;  /* 0x000000041c1c7c20 */ /* 0x000fe20008410000 */
[----:B------:R-:W-:Y:S01]  /*2290*/  FMUL.FTZ R29, R29, UR4 ;  /* 0x000000041d1d7c20 */ /* 0x000fe20008410000 */
[----:B------:R-:W-:Y:S02]  /*22a0*/  IMAD R9, R9, 0x8, R24 ;  /* 0x0000000809097824 */ /* 0x000fe400078e0218 */
[----:B------:R-:W-:Y:S01]  /*22b0*/  FMUL.FTZ R5, R30, UR4 ;  /* 0x000000041e057c20 */ /* 0x000fe20008410000 */
[----:B------:R-:W-:Y:S01]  /*22c0*/  FMUL.FTZ R8, R31, UR4 ;  /* 0x000000041f087c20 */ /* 0x000fe20008410000 */
[----:B------:R-:W-:Y:S01]  /*22d0*/  FMUL.FTZ R32, R32, UR4 ;  /* 0x0000000420207c20 */ /* 0x000fe20008410000 */
[----:B------:R-:W-:Y:S01]  /*22e0*/  @P2 IMAD.HI.U32 R15, R9, UR5, RZ ;  /* 0x00000005090f2c27 */ /* 0x000fe2000f8e00ff */
[----:B------:R-:W-:-:S03]  /*22f0*/  @UP0 ULDC UR5, c[0x0][0x450] ;  /* 0x0001140000050ab9 */ /* 0x000fc60000000800 */
[----:B------:R-:W-:Y:S01]  /*2300*/  FMUL.FTZ R33, R33, UR4 ;  /* 0x0000000421217c20 */ /* 0x000fe20008410000 */
[----:B------:R-:W-:Y:S01]  /*2310*/  FMUL.FTZ R12, R34, UR4 ;  /* 0x00000004220c7c20 */ /* 0x000fe20008410000 */
[----:B------:R-:W-:Y:S01]  /*2320*/  IMAD.MOV.U32 R20, RZ, RZ, R9 ;  /* 0x000000ffff147224 */ /* 0x000fe200078e0009 */
[----:B------:R-:W-:Y:S01]  /*2330*/  @P3 SHF.R.U32.HI R20, RZ, UR5, R15 ;  /* 0x00000005ff143c19 */ /* 0x000fe2000801160f */
[----:B------:R-:W-:Y:S01]  /*2340*/  FMUL.FTZ R14, R35, UR4 ;  /* 0x00000004230e7c20 */ /* 0x000fe20008410000 */
        /* <DEDUP_REMOVED lines=32> */
[----:B------:R-:W-:Y:S01]  /*2550*/  LOP3.LUT R15, R11, 0x7ffffffc, RZ, 0xc0, !PT ;  /* 0x7ffffffc0b0f7812 */ /* 0x000fe200078ec0ff */
[----:B------:R-:W-:Y:S01]  /*2560*/  FMUL.FTZ R69, R69, UR4 ;  /* 0x0000000445457c20 */ /* 0x000fe20008410000 */
[----:B------:R-:W0:Y:S01]  /*2570*/  SHFL.IDX PT, R63, R20, RZ, 0x1c1f ;  /* 0x001c1fff143f7589 */ /* 0x000e2200000e0000 */
[----:B------:R-:W-:Y:S01]  /*2580*/  FMUL.FTZ R70, R70, UR4 ;  /* 0x0000000446467c20 */ /* 0x000fe20008410000 */
[----:B------:R-:W-:Y:S01]  /*2590*/  FMUL.FTZ R71, R71, UR4 ;  /* 0x0000000447477c20 */ /* 0x000fe20008410000 */
[----:B------:R-:W-:Y:S01]  /*25a0*/  @!P1 VIADD R11, R21, 0x30840 ;  /* 0x00030840150b9836 */ /* 0x000fe20000000000 */
[----:B------:R-:W-:Y:S01]  /*25b0*/  ULDC.64 UR4, c[0x0][0x9e0] ;  /* 0x0002780000047ab9 */ /* 0x000fe20000000a00 */
[----:B------:R-:W-:Y:S01]  /*25c0*/  IMAD.MOV.U32 R24, RZ, RZ, -0x60 ;  /* 0xffffffa0ff187424 */ /* 0x000fe200078e00ff */
[----:B------:R-:W-:Y:S01]  /*25d0*/  UISETP.GE.AND UP1, UPT, UR5, 0x1, UPT ;  /* 0x000000010500788c */ /* 0x000fe2000bf26270 */
[----:B------:R-:W-:Y:S01]  /*25e0*/  IMAD.IADD R10, R10, 0x1, -R15 ;  /* 0x000000010a0a7824 */ /* 0x000fe200078e0a0f */
[----:B------:R-:W-:Y:S01]  /*25f0*/  @!P1 PRMT R11, RZ, 0x654, R11 ;  /* 0x00000654ff0b9816 */ /* 0x000fe2000000000b */
[----:B------:R-:W-:Y:S01]  /*2600*/  IMAD R21, R23, R24, 0x61 ;  /* 0x0000006117157424 */ /* 0x000fe200078e0218 */
[----:B------:R1:W2:Y:S02]  /*2610*/  MUFU.TANH R75, R25 ;  /* 0x00000019004b7308 */ /* 0x0002a40000002400 */
[----:B------:R-:W-:Y:S01]  /*2620*/  PLOP3.LUT P2, PT, PT, PT, UP1, 0x40, 0x0 ;  /* 0x000000000000781c */ /* 0x000fe20003f4e818 */
[----:B------:R3:W-:Y:S05]  /*2630*/  @!P1 SYNCS.ARRIVE.TRANS64.RED.A1T0 RZ, [R11+URZ], RZ ;  /* 0x000000ff0bff99a7 */ /* 0x0007ea000810043f */
[----:B------:R-:W4:Y:S01]  /*2640*/  MUFU.TANH R4, R4 ;  /* 0x0000000400047308 */ /* 0x000f220000002400 */
[----:B-1----:R-:W-:-:S02]  /*2650*/  IMAD R25, R10, -0x2, R21 ;  /* 0xfffffffe0a197824 */ /* 0x002fc400078e0215 */
[----:B---3--:R-:W-:-:S03]  /*2660*/  IMAD R11, R23, -0x60, R18 ;  /* 0xffffffa0170b7824 */ /* 0x008fc600078e0212 */
[----:B------:R-:W-:Y:S01]  /*2670*/  IADD3 R24, R25, -UR10, R18 ;  /* 0x8000000a19187c10 */ /* 0x000fe2000fffe012 */
[----:B------:R-:W-:Y:S01]  /*2680*/  VIADD R15, R11, 0x60 ;  /* 0x000000600b0f7836 */ /* 0x000fe20000000000 */
[----:B------:R-:W1:Y:S01]  /*2690*/  MUFU.TANH R0, R0 ;  /* 0x0000000000007308 */ /* 0x000e620000002400 */
[----:B------:R-:W-:Y:S02]  /*26a0*/  IMAD.U32 R11, RZ, RZ, UR39 ;  /* 0x00000027ff0b7e24 */ /* 0x000fe4000f8e00ff */
[----:B------:R-:W-:Y:S02]  /*26b0*/  IMAD R26, R10, -0x2, R15 ;  /* 0xfffffffe0a1a7824 */ /* 0x000fe400078e020f */
[C---:B------:R-:W-:Y:S02]  /*26c0*/  VIADD R27, R24.reuse, UR4 ;  /* 0x00000004181b7c36 */ /* 0x040fe40008000000 */
[----:B------:R-:W-:Y:S01]  /*26d0*/  VIADD R31, R24, UR39 ;  /* 0x00000027181f7c36 */ /* 0x000fe20008000000 */
[----:B------:R-:W3:Y:S01]  /*26e0*/  MUFU.TANH R3, R3 ;  /* 0x0000000300037308 */ /* 0x000ee20000002400 */
[----:B------:R-:W-:Y:S01]  /*26f0*/  VIADD R25, R25, 0xffffffff ;  /* 0xffffffff19197836 */ /* 0x000fe20000000000 */
[----:B0-----:R-:W-:-:S06]  /*2700*/  VIADDMNMX R15, R63, R27, R26, PT ;  /* 0x0000001b3f0f7246 */ /* 0x001fcc000380011a */
[----:B------:R-:W0:Y:S08]  /*2710*/  MUFU.TANH R28, R28 ;  /* 0x0000001c001c7308 */ /* 0x000e300000002400 */
        /* <DEDUP_REMOVED lines=42> */
[----:B------:R5:W0:Y:S02]  /*29c0*/  MUFU.TANH R35, R39 ;  /* 0x0000002700237308 */ /* 0x000a240000002400 */
[----:B-----5:R-:W-:-:S02]  /*29d0*/  VIADD R39, R21, 0xffffffff ;  /* 0xffffffff15277836 */ /* 0x020fc40000000000 */
[----:B------:R-:W-:Y:S01]  /*29e0*/  IMAD.IADD R21, R31, 0x1, R63 ;  /* 0x000000011f157824 */ /* 0x000fe200078e023f */
[----:B-1234-:R-:W-:Y:S06]  /*29f0*/  @P2 BRA `(.L_x_931) ;  /* 0x0000000000542947 */ /* 0x01efec0003800000 */
[----:B------:R-:W-:Y:S01]  /*2a00*/  IADD3 R24, R18, -UR10, R63 ;  /* 0x8000000a12187c10 */ /* 0x000fe2000fffe03f */
[----:B------:R-:W-:Y:S03]  /*2a10*/  BSSY B0, `(.L_x_932) ;  /* 0x0000010000007945 */ /* 0x000fe60003800000 */
[----:B------:R-:W-:-:S13]  /*2a20*/  ISETP.GT.AND P2, PT, R24, -0x1, PT ;  /* 0xffffffff1800780c */ /* 0x000fda0003f44270 */
[----:B------:R-:W-:Y:S05]  /*2a30*/  @P2 BRA `(.L_x_933) ;  /* 0x0000000000202947 */ /* 0x000fea0003800000 */
[----:B------:R-:W-:Y:S01]  /*2a40*/  UISETP.NE.AND UP2, UPT, UR5, 0x1, UPT ;  /* 0x000000010500788c */ /* 0x000fe2000bf45270 */
[----:B------:R-:W-:-:S05]  /*2a50*/  LOP3.LUT R24, RZ, R24, RZ, 0x33, !PT ;  /* 0x00000018ff187212 */ /* 0x000fca00078e33ff */
[----:B------:R-:W-:-:S05]  /*2a60*/  PLOP3.LUT P2, PT, PT, PT, UP2, 0x80, 0x0 ;  /* 0x000000000000781c */ /* 0x000fca0003f4f028 */
[----:B------:R-:W-:-:S08]  /*2a70*/  @UP2 ULDC.64 UR6, c[0x0][0x9e8] ;  /* 0x00027a0000062ab9 */ /* 0x000fd00000000a00 */
[----:B------:R-:W-:-:S05]  /*2a80*/  @P2 IMAD.HI.U32 R63, R24, UR6, RZ ;  /* 0x00000006183f2c27 */ /* 0x000fca000f8e00ff */
[----:B------:R-:W-:-:S04]  /*2a90*/  @P2 SHF.R.U32.HI R24, RZ, UR7, R63 ;  /* 0x00000007ff182c19 */ /* 0x000fc8000801163f */
[----:B------:R-:W-:Y:S01]  /*2aa0*/  LOP3.LUT R24, RZ, R24, RZ, 0x33, !PT ;  /* 0x00000018ff187212 */ /* 0x000fe200078e33ff */
[----:B------:R-:W-:Y:S06]  /*2ab0*/  BRA `(.L_x_934) ;  /* 0x0000000000147947 */ /* 0x000fec0003800000 */
.L_x_933:
[----:B------:R-:W-:-:S06]  /*2ac0*/  UISETP.NE.AND UP2, UPT, UR5, 0x1, UPT ;  /* 0x000000010500788c */ /* 0x000fcc000bf45270 */
[----:B------:R-:W-:-:S05]  /*2ad0*/  PLOP3.LUT P2, PT, PT, PT, UP2, 0x80, 0x0 ;  /* 0x000000000000781c */ /* 0x000fca0003f4f028 */
[----:B------:R-:W-:-:S08]  /*2ae0*/  @UP2 ULDC.64 UR6, c[0x0][0x9e8] ;  /* 0x00027a0000062ab9 */ /* 0x000fd00000000a00 */
[----:B------:R-:W-:-:S05]  /*2af0*/  @P2 IMAD.HI.U32 R63, R24, UR6, RZ ;  /* 0x00000006183f2c27 */ /* 0x000fca000f8e00ff */
[----:B------:R-:W-:-:S07]  /*2b00*/  @P2 SHF.R.U32.HI R24, RZ, UR7, R63 ;  /* 0x00000007ff182c19 */ /* 0x000fce000801163f */
.L_x_934:
[----:B------:R-:W-:Y:S05]  /*2b10*/  BSYNC B0 ;  /* 0x0000000000007941 */ /* 0x000fea0003800000 */
.L_x_932:
[----:B------:R-:W-:-:S05]  /*2b20*/  IMAD R24, R24, UR5, R25 ;  /* 0x0000000518187c24 */ /* 0x000fca000f8e0219 */
[----:B------:R-:W-:Y:S02]  /*2b30*/  VIMNMX R21, R21, R24, !PT ;  /* 0x0000001815157248 */ /* 0x000fe40007fe0100 */
[----:B------:R-:W-:-:S07]  /*2b40*/  VIADDMNMX R15, R24, UR5, R15, PT ;  /* 0x00000005180f7c46 */ /* 0x000fce000b80010f */
.L_x_931:
[C---:B------:R-:W-:Y:S02]  /*2b50*/  ISETP.GE.AND P2, PT, R39.reuse, 0x2, PT ;  /* 0x000000022700780c */ /* 0x040fe40003f46270 */
[----:B------:R-:W-:Y:S02]  /*2b60*/  ISETP.GE.AND P6, PT, R39, 0xa, PT ;  /* 0x0000000a2700780c */ /* 0x000fe40003fc6270 */
[----:B------:R-:W-:Y:S02]  /*2b70*/  ISETP.GT.AND P4, PT, R21, 0x1, !P2 ;  /* 0x000000011500780c */ /* 0x000fe40005784270 */
[----:B------:R-:W-:Y:S02]  /*2b80*/  ISETP.GE.AND P3, PT, R39, 0x9, PT ;  /* 0x000000092700780c */ /* 0x000fe40003f66270 */
[----:B------:R-:W-:Y:S02]  /*2b90*/  ISETP.LT.OR P4, PT, R15, 0x2, P4 ;  /* 0x000000020f00780c */ /* 0x000fe40002781670 */
[----:B------:R-:W-:-:S02]  /*2ba0*/  P2R R63, PR, RZ, 0x40 ;  /* 0x00000040ff3f7803 */ /* 0x000fc40000000000 */
[----:B------:R-:W-:Y:S02]  /*2bb0*/  FSEL R66, R75, -INF , !P4 ;  /* 0xff8000004b427808 */ /* 0x000fe40006000000 */
[C---:B------:R-:W-:Y:S02]  /*2bc0*/  ISETP.GT.AND P4, PT, R21.reuse, 0x9, !P6 ;  /* 0x000000091500780c */ /* 0x040fe40007784270 */
[----:B------:R-:W-:Y:S02]  /*2bd0*/  ISETP.GT.AND P5, PT, R21, 0x8, !P3 ;  /* 0x000000081500780c */ /* 0x000fe40005fa4270 */
[----:B------:R-:W-:Y:S02]  /*2be0*/  ISETP.LT.OR P4, PT, R15, 0xa, P4 ;  /* 0x0000000a0f00780c */ /* 0x000fe40002781670 */
[----:B------:R-:W-:Y:S02]  /*2bf0*/  ISETP.GE.AND P6, PT, R39, 0x11, PT ;  /* 0x000000112700780c */ /* 0x000fe40003fc6270 */
[----:B0-----:R-:W-:-:S02]  /*2c00*/  FSEL R72, R29, -INF , !P4 ;  /* 0xff8000001d487808 */ /* 0x001fc40006000000 */
[----:B------:R-:W-:Y:S02]  /*2c10*/  ISETP.LT.OR P5, PT, R15, 0x9, P5 ;  /* 0x000000090f00780c */ /* 0x000fe40002fa1670 */
[----:B------:R-:W-:Y:S02]  /*2c20*/  ISETP.GT.AND P4, PT, R21, 0x10, !P6 ;  /* 0x000000101500780c */ /* 0x000fe40007784270 */
[----:B------:R-:W-:Y:S02]  /*2c30*/  FSEL R28, R28, -INF , !P5 ;  /* 0xff8000001c1c7808 */ /* 0x000fe40006800000 */
[----:B------:R-:W-:Y:S02]  /*2c40*/  ISETP.LT.OR P4, PT, R15, 0x11, P4 ;  /* 0x000000110f00780c */ /* 0x000fe40002781670 */
[----:B------:R-:W-:Y:S02]  /*2c50*/  ISETP.GE.AND P5, PT, R39, 0x12, PT ;  /* 0x000000122700780c */ /* 0x000fe40003fa6270 */
[----:B------:R-:W-:-:S02]  /*2c60*/  FSEL R32, R32, -INF , !P4 ;  /* 0xff80000020207808 */ /* 0x000fc40006000000 */
[----:B------:R-:W-:Y:S02]  /*2c70*/  ISETP.GT.AND P4, PT, R21, 0x11, !P5 ;  /* 0x000000111500780c */ /* 0x000fe40006f84270 */
[----:B------:R-:W-:Y:S02]  /*2c80*/  P2R R67, PR, RZ, 0x20 ;  /* 0x00000020ff437803 */ /* 0x000fe40000000000 */
[----:B------:R-:W-:Y:S02]  /*2c90*/  ISETP.LT.OR P4, PT, R15, 0x12, P4 ;  /* 0x000000120f00780c */ /* 0x000fe40002781670 */
[----:B------:R-:W-:Y:S02]  /*2ca0*/  ISETP.GE.AND P5, PT, R39, 0x19, PT ;  /* 0x000000192700780c */ /* 0x000fe40003fa6270 */
[----:B------:R-:W-:Y:S02]  /*2cb0*/  FSEL R74, R33, -INF , !P4 ;  /* 0xff800000214a7808 */ /* 0x000fe40006000000 */
[----:B------:R-:W-:-:S02]  /*2cc0*/  ISETP.GT.AND P4, PT, R21, 0x18, !P5 ;  /* 0x000000181500780c */ /* 0x000fc40006f84270 */
[----:B------:R-:W-:Y:S02]  /*2cd0*/  P2R R33, PR, RZ, 0x20 ;  /* 0x00000020ff217803 */ /* 0x000fe40000000000 */
[----:B------:R-:W-:Y:S02]  /*2ce0*/  ISETP.LT.OR P4, PT, R15, 0x19, P4 ;  /* 0x000000190f00780c */ /* 0x000fe40002781670 */
[----:B------:R-:W-:Y:S02]  /*2cf0*/  ISETP.GE.AND P5, PT, R39, 0x1a, PT ;  /* 0x0000001a2700780c */ /* 0x000fe40003fa6270 */
[----:B------:R-:W-:Y:S02]  /*2d00*/  FSEL R36, R36, -INF , !P4 ;  /* 0xff80000024247808 */ /* 0x000fe40006000000 */
[----:B------:R-:W-:Y:S02]  /*2d10*/  ISETP.GT.AND P4, PT, R21, 0x19, !P5 ;  /* 0x000000191500780c */ /* 0x000fe40006f84270 */
[----:B------:R-:W-:-:S02]  /*2d20*/  P2R R71, PR, RZ, 0x20 ;  /* 0x00000020ff477803 */ /* 0x000fc40000000000 */
[----:B------:R-:W-:Y:S02]  /*2d30*/  ISETP.LT.OR P4, PT, R15, 0x1a, P4 ;  /* 0x0000001a0f00780c */ /* 0x000fe40002781670 */
[----:B------:R-:W-:Y:S02]  /*2d40*/  ISETP.GE.AND P5, PT, R39, 0x21, PT ;  /* 0x000000212700780c */ /* 0x000fe40003fa6270 */
[----:B------:R-:W-:Y:S02]  /*2d50*/  FSEL R76, R37, -INF , !P4 ;  /* 0xff800000254c7808 */ /* 0x000fe40006000000 */
[----:B------:R-:W-:Y:S02]  /*2d60*/  ISETP.GT.AND P4, PT, R21, 0x20, !P5 ;  /* 0x000000201500780c */ /* 0x000fe40006f84270 */
[----:B------:R-:W-:Y:S02]  /*2d70*/  P2R R73, PR, RZ, 0x20 ;  /* 0x00000020ff497803 */ /* 0x000fe40000000000 */
[----:B------:R-:W-:-:S02]  /*2d80*/  ISETP.LT.OR P4, PT, R15, 0x21, P4 ;  /* 0x000000210f00780c */ /* 0x000fc40002781670 */
[----:B------:R-:W-:Y:S02]  /*2d90*/  ISETP.GE.AND P5, PT, R39, 0x22, PT ;  /* 0x000000222700780c */ /* 0x000fe40003fa6270 */
[----:B------:R-:W-:Y:S02]  /*2da0*/  FSEL R40, R40, -INF , !P4 ;  /* 0xff80000028287808 */ /* 0x000fe40006000000 */
[----:B------:R-:W-:Y:S02]  /*2db0*/  ISETP.GT.AND P4, PT, R21, 0x21, !P5 ;  /* 0x000000211500780c */ /* 0x000fe40006f84270 */
[----:B------:R-:W-:Y:S02]  /*2dc0*/  P2R R75, PR, RZ, 0x20 ;  /* 0x00000020ff4b7803 */ /* 0x000fe40000000000 */
[----:B------:R-:W-:Y:S02]  /*2dd0*/  ISETP.LT.OR P4, PT, R15, 0x22, P4 ;  /* 0x000000220f00780c */ /* 0x000fe40002781670 */
[----:B------:R-:W-:-:S02]  /*2de0*/  ISETP.GE.AND P5, PT, R39, 0x29, PT ;  /* 0x000000292700780c */ /* 0x000fc40003fa6270 */
[----:B------:R-:W-:Y:S02]  /*2df0*/  FSEL R78, R41, -INF , !P4 ;  /* 0xff800000294e7808 */ /* 0x000fe40006000000 */
[----:B------:R-:W-:Y:S02]  /*2e00*/  ISETP.GT.AND P4, PT, R21, 0x28, !P5 ;  /* 0x000000281500780c */ /* 0x000fe40006f84270 */
[----:B------:R-:W-:Y:S02]  /*2e10*/  P2R R41, PR, RZ, 0x20 ;  /* 0x00000020ff297803 */ /* 0x000fe40000000000 */
        /* <DEDUP_REMOVED lines=51> */
[----:B------:R-:W-:Y:S02]  /*3150*/  P2R R29, PR, RZ, 0x40 ;  /* 0x00000040ff1d7803 */ /* 0x000fe40000000000 */
[----:B------:R-:W-:Y:S02]  /*3160*/  FSEL R64, R64, -INF , !P4 ;  /* 0xff80000040407808 */ /* 0x000fe40006000000 */
[----:B------:R-:W-:-:S04]  /*3170*/  ISETP.GE.AND P4, PT, R39, 0x52, PT ;  /* 0x000000522700780c */ /* 0x000fc80003f86270 */
[----:B------:R-:W-:-:S04]  /*3180*/  ISETP.GT.AND P5, PT, R21, 0x51, !P4 ;  /* 0x000000511500780c */ /* 0x000fc800067a4270 */
[----:B------:R-:W-:-:S04]  /*3190*/  ISETP.LT.OR P5, PT, R15, 0x52, P5 ;  /* 0x000000520f00780c */ /* 0x000fc80002fa1670 */
[----:B------:R-:W-:Y:S02]  /*31a0*/  FSEL R90, R65, -INF , !P5 ;  /* 0xff800000415a7808 */ /* 0x000fe40006800000 */
[----:B------:R-:W-:-:S04]  /*31b0*/  ISETP.GE.AND P5, PT, R39, 0x59, PT ;  /* 0x000000592700780c */ /* 0x000fc80003fa6270 */
[----:B------:R-:W-:-:S04]  /*31c0*/  ISETP.GT.AND P6, PT, R21, 0x58, !P5 ;  /* 0x000000581500780c */ /* 0x000fc80006fc4270 */
[----:B------:R-:W-:-:S04]  /*31d0*/  ISETP.LT.OR P6, PT, R15, 0x59, P6 ;  /* 0x000000590f00780c */ /* 0x000fc800037c1670 */
[----:B------:R-:W-:Y:S02]  /*31e0*/  FSEL R68, R68, -INF , !P6 ;  /* 0xff80000044447808 */ /* 0x000fe40007000000 */
[----:B------:R-:W-:-:S04]  /*31f0*/  ISETP.GE.AND P6, PT, R39, 0x1, PT ;  /* 0x000000012700780c */ /* 0x000fc80003fc6270 */
[----:B------:R-:W-:Y:S02]  /*3200*/  P2R R37, PR, RZ, 0x40 ;  /* 0x00000040ff257803 */ /* 0x000fe40000000000 */
[----:B------:R-:W-:-:S04]  /*3210*/  ISETP.GT.AND P6, PT, R21, RZ, !P6 ;  /* 0x000000ff1500720c */ /* 0x000fc800077c4270 */
[----:B------:R-:W-:-:S04]  /*3220*/  ISETP.LT.OR P6, PT, R15, 0x1, P6 ;  /* 0x000000010f00780c */ /* 0x000fc800037c1670 */
[----:B------:R-:W-:Y:S02]  /*3230*/  FSEL R24, R4, -INF , !P6 ;  /* 0xff80000004187808 */ /* 0x000fe40007000000 */
[----:B------:R-:W-:Y:S01]  /*3240*/  ISETP.GE.AND P6, PT, R39, 0x5a, PT ;  /* 0x0000005a2700780c */ /* 0x000fe20003fc6270 */
[----:B------:R-:W0:Y:S03]  /*3250*/  SHFL.IDX PT, R4, R20, 0x1, 0x1c1f ;  /* 0x003c1f0014047f89 */ /* 0x000e2600000e0000 */
[----:B------:R-:W-:Y:S02]  /*3260*/  P2R R65, PR, RZ, 0x40 ;  /* 0x00000040ff417803 */ /* 0x000fe40000000000 */
[----:B------:R-:W-:-:S04]  /*3270*/  ISETP.GT.AND P6, PT, R21, 0x59, !P6 ;  /* 0x000000591500780c */ /* 0x000fc800077c4270 */
[----:B------:R-:W-:-:S04]  /*3280*/  ISETP.LT.OR P6, PT, R15, 0x5a, P6 ;  /* 0x0000005a0f00780c */ /* 0x000fc800037c1670 */
[----:B------:R-:W-:Y:S02]  /*3290*/  FSEL R92, R69, -INF , !P6 ;  /* 0xff800000455c7808 */ /* 0x000fe40007000000 */
[----:B------:R-:W-:Y:S02]  /*32a0*/  PLOP3.LUT P6, PT, PT, PT, UP1, 0x40, 0x0 ;  /* 0x000000000000781c */ /* 0x000fe40003fce818 */
[----:B0-----:R-:W-:Y:S01]  /*32b0*/  VIADDMNMX R15, R4, R27, R26, PT ;  /* 0x0000001b040f7246 */ /* 0x001fe2000380011a */
[----:B------:R-:W-:-:S10]  /*32c0*/  IMAD.IADD R21, R31, 0x1, R4 ;  /* 0x000000011f157824 */ /* 0x000fd400078e0204 */
[----:B------:R-:W-:Y:S05]  /*32d0*/  @P6 BRA `(.L_x_935) ;  /* 0x00000000005c6947 */ /* 0x000fea0003800000 */
        /* <DEDUP_REMOVED lines=8> */
[----:B------:R-:W-:Y:S01]  /*3360*/  @P6 IMAD.HI.U32 R20, R4, UR6, RZ ;  /* 0x0000000604146c27 */ /* 0x000fe2000f8e00ff */
[----:B------:R-:W-:-:S13]  /*3370*/  PLOP3.LUT P6, PT, PT, PT, UP2, 0x80, 0x0 ;  /* 0x000000000000781c */ /* 0x000fda0003fcf028 */
[----:B------:R-:W-:-:S04]  /*3380*/  @P6 SHF.R.U32.HI R4, RZ, UR7, R20 ;  /* 0x00000007ff046c19 */ /* 0x000fc80008011614 */
[----:B------:R-:W-:Y:S01]  /*3390*/  LOP3.LUT R4, RZ, R4, RZ, 0x33, !PT ;  /* 0x00000004ff047212 */ /* 0x000fe200078e33ff */
[----:B------:R-:W-:Y:S06]  /*33a0*/  BRA `(.L_x_938) ;  /* 0x0000000000187947 */ /* 0x000fec0003800000 */
.L_x_937:
[----:B------:R-:W-:-:S06]  /*33b0*/  UISETP.NE.AND UP2, UPT, UR5, 0x1, UPT ;  /* 0x000000010500788c */ /* 0x000fcc000bf45270 */
[----:B------:R-:W-:-:S05]  /*33c0*/  PLOP3.LUT P6, PT, PT, PT, UP2, 0x80, 0x0 ;  /* 0x000000000000781c */ /* 0x000fca0003fcf028 */
[----:B------:R-:W-:-:S08]  /*33d0*/  @UP2 ULDC.64 UR6, c[0x0][0x9e8] ;  /* 0x00027a0000062ab9 */ /* 0x000fd00000000a00 */
[----:B------:R-:W-:Y:S01]  /*33e0*/  @P6 IMAD.HI.U32 R20, R4, UR6, RZ ;  /* 0x0000000604146c27 */ /* 0x000fe2000f8e00ff */
[----:B------:R-:W-:-:S13]  /*33f0*/  PLOP3.LUT P6, PT, PT, PT, UP2, 0x80, 0x0 ;  /* 0x000000000000781c */ /* 0x000fda0003fcf028 */
[----:B------:R-:W-:-:S07]  /*3400*/  @P6 SHF.R.U32.HI R4, RZ, UR7, R20 ;  /* 0x00000007ff046c19 */ /* 0x000fce0008011614 */
.L_x_938:
[----:B------:R-:W-:Y:S05]  /*3410*/  BSYNC B0 ;  /* 0x0000000000007941 */ /* 0x000fea0003800000 */
.L_x_936:
[----:B------:R-:W-:-:S05]  /*3420*/  IMAD R4, R4, UR5, R25 ;  /* 0x0000000504047c24 */ /* 0x000fca000f8e0219 */
[----:B------:R-:W-:Y:S02]  /*3430*/  VIMNMX R21, R21, R4, !PT ;  /* 0x0000000415157248 */ /* 0x000fe40007fe0100 */
[----:B------:R-:W-:-:S07]  /*3440*/  VIADDMNMX R15, R4, UR5, R15, PT ;  /* 0x00000005040f7c46 */ /* 0x000fce000b80010f */
.L_x_935:
[C---:B------:R-:W-:Y:S01]  /*3450*/  ISETP.GT.AND P2, PT, R21.reuse, 0x1, !P2 ;  /* 0x000000011500780c */ /* 0x040fe20005744270 */
[----:B------:R-:W-:Y:S01]  /*3460*/  ULDC UR6, c[0x0][0x988] ;  /* 0x0002620000067ab9 */ /* 0x000fe20000000800 */
[----:B------:R-:W-:Y:S01]  /*3470*/  ISETP.GT.AND P3, PT, R21, 0x8, !P3 ;  /* 0x000000081500780c */ /* 0x000fe20005f64270 */
[----:B------:R-:W-:Y:S01]  /*3480*/  @UP0 ULDC UR14, c[0x0][0x450] ;  /* 0x00011400000e0ab9 */ /* 0x000fe20000000800 */
[C---:B------:R-:W-:Y:S02]  /*3490*/  ISETP.LT.OR P2, PT, R15.reuse, 0x2, P2 ;  /* 0x000000020f00780c */ /* 0x040fe40001741670 */
[----:B------:R-:W-:Y:S02]  /*34a0*/  ISETP.LT.OR P3, PT, R15, 0x9, P3 ;  /* 0x000000090f00780c */ /* 0x000fe40001f61670 */
[----:B------:R-:W-:Y:S02]  /*34b0*/  FSEL R20, R3, -INF , !P2 ;  /* 0xff80000003147808 */ /* 0x000fe40005000000 */
[----:B------:R-:W-:-:S02]  /*34c0*/  ISETP.NE.AND P2, PT, R63, RZ, PT ;  /* 0x000000ff3f00720c */ /* 0x000fc40003f45270 */
[----:B------:R-:W-:Y:S02]  /*34d0*/  FSEL R25, R5, -INF , !P3 ;  /* 0xff80000005197808 */ /* 0x000fe40005800000 */
[----:B------:R-:W-:Y:S02]  /*34e0*/  ISETP.GT.AND P2, PT, R21, 0x9, !P2 ;  /* 0x000000091500780c */ /* 0x000fe40005744270 */
[----:B------:R-:W-:Y:S02]  /*34f0*/  ISETP.NE.AND P3, PT, R33, RZ, PT ;  /* 0x000000ff2100720c */ /* 0x000fe40003f65270 */
[----:B------:R-:W-:Y:S02]  /*3500*/  ISETP.LT.OR P2, PT, R15, 0xa, P2 ;  /* 0x0000000a0f00780c */ /* 0x000fe40001741670 */
[----:B------:R-:W-:Y:S02]  /*3510*/  ISETP.NE.AND P6, PT, R71, RZ, PT ;  /* 0x000000ff4700720c */ /* 0x000fe40003fc5270 */
[----:B------:R-:W-:-:S02]  /*3520*/  FSEL R27, R8, -INF , !P2 ;  /* 0xff800000081b7808 */ /* 0x000fc40005000000 */
[----:B------:R-:W-:Y:S02]  /*3530*/  ISETP.NE.AND P2, PT, R29, RZ, PT ;  /* 0x000000ff1d00720c */ /* 0x000fe40003f45270 */
[C---:B------:R-:W-:Y:S02]  /*3540*/  ISETP.GT.AND P4, PT, R21.reuse, 0x51, !P4 ;  /* 0x000000511500780c */ /* 0x040fe40006784270 */
[C---:B------:R-:W-:Y:S02]  /*3550*/  ISETP.GT.AND P2, PT, R21.reuse, 0x10, !P2 ;  /* 0x000000101500780c */ /* 0x040fe40005744270 */
[----:B------:R-:W-:Y:S02]  /*3560*/  ISETP.GT.AND P5, PT, R21, 0x58, !P5 ;  /* 0x000000581500780c */ /* 0x000fe40006fa4270 */
[C---:B------:R-:W-:Y:S02]  /*3570*/  ISETP.LT.OR P2, PT, R15.reuse, 0x11, P2 ;  /* 0x000000110f00780c */ /* 0x040fe40001741670 */
[----:B------:R-:W-:-:S02]  /*3580*/  ISETP.LT.OR P4, PT, R15, 0x52, P4 ;  /* 0x000000520f00780c */ /* 0x000fc40002781670 */
[----:B------:R-:W-:Y:S01]  /*3590*/  FSEL R29, R12, -INF , !P2 ;  /* 0xff8000000c1d7808 */ /* 0x000fe20005000000 */
[----:B------:R-:W-:Y:S01]  /*35a0*/  IMAD.U32 R12, RZ, RZ, UR6 ;  /* 0x00000006ff0c7e24 */ /* 0x000fe2000f8e00ff */
[----:B------:R-:W-:Y:S01]  /*35b0*/  ISETP.NE.AND P2, PT, R67, RZ, PT ;  /* 0x000000ff4300720c */ /* 0x000fe20003f45270 */
[----:B------:R-:W-:Y:S01]  /*35c0*/  @UP0 ULDC UR6, c[0x0][0x44c] ;  /* 0x0001130000060ab9 */ /* 0x000fe20000000800 */
[----:B------:R-:W-:Y:S01]  /*35d0*/  ISETP.LT.OR P5, PT, R15, 0x59, P5 ;  /* 0x000000590f00780c */ /* 0x000fe20002fa1670 */
[----:B------:R-:W-:Y:S01]  /*35e0*/  UIMAD.WIDE.U32 UR6, UR38, UR6, URZ ;  /* 0x00000006260672a5 */ /* 0x000fe2000f8e003f */
[----:B------:R-:W-:Y:S02]  /*35f0*/  ISETP.GT.AND P2, PT, R21, 0x11, !P2 ;  /* 0x000000111500780c */ /* 0x000fe40005744270 */
[----:B------:R-:W-:Y:S01]  /*3600*/  R2UR UR11, R22 ;  /* 0x00000000160b72ca */ /* 0x000fe200000e0000 */
[----:B------:R-:W-:Y:S01]  /*3610*/  @UP0 USHF.R.U32.HI UR38, URZ, UR14, UR7 ;  /* 0x0000000e3f260299 */ /* 0x000fe20008011607 */
[----:B------:R-:W-:-:S04]  /*3620*/  ISETP.LT.OR P2, PT, R15, 0x12, P2 ;  /* 0x000000120f00780c */ /* 0x000fc80001741670 */
[----:B------:R-:W-:Y:S02]  /*3630*/  FSEL R31, R14, -INF , !P2 ;  /* 0xff8000000e1f7808 */ /* 0x000fe40005000000 */
[----:B------:R-:W-:Y:S02]  /*3640*/  ISETP.GT.AND P2, PT, R21, 0x18, !P3 ;  /* 0x000000181500780c */ /* 0x000fe40005f44270 */
[----:B------:R-:W-:Y:S02]  /*3650*/  ISETP.NE.AND P3, PT, R83, RZ, PT ;  /* 0x000000ff5300720c */ /* 0x000fe40003f65270 */
[----:B------:R-:W-:Y:S01]  /*3660*/  ISETP.LT.OR P2, PT, R15, 0x19, P2 ;  /* 0x000000190f00780c */ /* 0x000fe20001741670 */
[----:B------:R-:W-:-:S03]  /*3670*/  UIADD3 UR38, UR11, UR38, URZ ;  /* 0x000000260b267290 */ /* 0x000fc6000fffe03f */
[----:B------:R-:W-:Y:S01]  /*3680*/  FSEL R33, R38, -INF , !P2 ;  /* 0xff80000026217808 */ /* 0x000fe20005000000 */
[----:B------:R-:W-:Y:S01]  /*3690*/  UIADD3 UR4, UR38, UR4, URZ ;  /* 0x0000000426047290 */ /* 0x000fe2000fffe03f */
[----:B------:R-:W-:Y:S02]  /*36a0*/  ISETP.GT.AND P2, PT, R21, 0x19, !P6 ;  /* 0x000000191500780c */ /* 0x000fe40007744270 */
[----:B------:R-:W-:Y:S02]  /*36b0*/  ISETP.NE.AND P6, PT, R37, RZ, PT ;  /* 0x000000ff2500720c */ /* 0x000fe40003fc5270 */
[----:B------:R-:W-:-:S04]  /*36c0*/  ISETP.LT.OR P2, PT, R15, 0x1a, P2 ;  /* 0x0000001a0f00780c */ /* 0x000fc80001741670 */
[----:B------:R-:W-:Y:S02]  /*36d0*/  FSEL R35, R35, -INF , !P2 ;  /* 0xff80000023237808 */ /* 0x000fe40005000000 */
[----:B------:R-:W-:-:S04]  /*36e0*/  ISETP.NE.AND P2, PT, R73, RZ, PT ;  /* 0x000000ff4900720c */ /* 0x000fc80003f45270 */
[----:B------:R-:W-:-:S04]  /*36f0*/  ISETP.GT.AND P2, PT, R21, 0x20, !P2 ;  /* 0x000000201500780c */ /* 0x000fc80005744270 */
        /* <DEDUP_REMOVED lines=34> */
[----:B------:R-:W-:Y:S02]  /*3920*/  ISETP.GT.AND P2, PT, R21, 0x41, !P3 ;  /* 0x000000411500780c */ /* 0x000fe40005f44270 */
[----:B------:R-:W-:Y:S02]  /*3930*/  ISETP.NE.AND P3, PT, R61, RZ, PT ;  /* 0x000000ff3d00720c */ /* 0x000fe40003f65270 */
[----:B------:R-:W-:Y:S02]  /*3940*/  ISETP.LT.OR P2, PT, R15, 0x42, P2 ;  /* 0x000000420f00780c */ /* 0x000fe40001741670 */
[----:B------:R-:W-:Y:S02]  /*3950*/  ISETP.GT.AND P3, PT, R21, 0x50, !P3 ;  /* 0x000000501500780c */ /* 0x000fe40005f64270 */
[----:B------:R-:W-:-:S02]  /*3960*/  FSEL R55, R59, -INF , !P2 ;  /* 0xff8000003b377808 */ /* 0x000fc40005000000 */
[----:B------:R-:W-:Y:S02]  /*3970*/  ISETP.GT.AND P2, PT, R21, RZ, !P6 ;  /* 0x000000ff1500720c */ /* 0x000fe40007744270 */
[----:B------:R-:W-:Y:S02]  /*3980*/  ISETP.NE.AND P6, PT, R57, RZ, PT ;  /* 0x000000ff3900720c */ /* 0x000fe40003fc5270 */
[C---:B------:R-:W-:Y:S02]  /*3990*/  ISETP.LT.OR P2, PT, R15.reuse, 0x1, P2 ;  /* 0x000000010f00780c */ /* 0x040fe40001741670 */
[----:B------:R-:W-:Y:S02]  /*39a0*/  ISETP.LT.OR P3, PT, R15, 0x51, P3 ;  /* 0x000000510f00780c */ /* 0x000fe40001f61670 */
[----:B------:R-:W-:Y:S02]  /*39b0*/  FSEL R5, R0, -INF , !P2 ;  /* 0xff80000000057808 */ /* 0x000fe40005000000 */
[----:B------:R-:W-:-:S02]  /*39c0*/  FMNMX.FTZ R0, R24, R66, !PT ;  /* 0x0000004218007209 */ /* 0x000fc40007810000 */
[----:B------:R-:W-:Y:S02]  /*39d0*/  FSEL R13, R13, -INF , !P3 ;  /* 0xff8000000d0d7808 */ /* 0x000fe40005800000 */
[----:B------:R-:W-:Y:S02]  /*39e0*/  FMNMX.FTZ R0, R28, R0, !PT ;  /* 0x000000001c007209 */ /* 0x000fe40007810000 */
[----:B------:R-:W-:Y:S02]  /*39f0*/  FSEL R59, R30, -INF , !P4 ;  /* 0xff8000001e3b7808 */ /* 0x000fe40006000000 */
[----:B------:R-:W-:-:S04]  /*3a00*/  FMNMX.FTZ R0, R72, R0, !PT ;  /* 0x0000000048007209 */ /* 0x000fc80007810000 */
        /* <DEDUP_REMOVED lines=19> */
[----:B------:R-:W-:-:S05]  /*3b40*/  FMNMX.FTZ R0, R92, R0, !PT ;  /* 0x000000005c007209 */ /* 0x000fca0007810000 */
[----:B------:R-:W0:Y:S02]  /*3b50*/  SHFL.BFLY PT, R3, R0, 0x2, 0x1f ;  /* 0x0c401f0000037f89 */ /* 0x000e2400000e0000 */
[----:B0-----:R-:W-:Y:S02]  /*3b60*/  FMNMX.FTZ R3, R0, R3, !PT ;  /* 0x0000000300037209 */ /* 0x001fe40007810000 */
[----:B------:R-:W-:-:S03]  /*3b70*/  FMNMX.FTZ R0, R5, R20, !PT ;  /* 0x0000001405007209 */ /* 0x000fc60007810000 */
[----:B------:R-:W0:Y:S01]  /*3b80*/  SHFL.BFLY PT, R4, R3, 0x1, 0x1f ;  /* 0x0c201f0003047f89 */ /* 0x000e2200000e0000 */
[----:B------:R-:W-:-:S04]  /*3b90*/  FMNMX.FTZ R0, R25, R0, !PT ;  /* 0x0000000019007209 */ /* 0x000fc80007810000 */
[----:B------:R-:W-:-:S04]  /*3ba0*/  FMNMX.FTZ R0, R27, R0, !PT ;  /* 0x000000001b007209 */ /* 0x000fc80007810000 */
[----:B------:R-:W-:-:S04]  /*3bb0*/  FMNMX.FTZ R0, R29, R0, !PT ;  /* 0x000000001d007209 */ /* 0x000fc80007810000 */
[----:B------:R-:W-:-:S04]  /*3bc0*/  FMNMX.FTZ R0, R31, R0, !PT ;  /* 0x000000001f007209 */ /* 0x000fc80007810000 */
[----:B------:R-:W-:-:S04]  /*3bd0*/  FMNMX.FTZ R0, R33, R0, !PT ;  /* 0x0000000021007209 */ /* 0x000fc80007810000 */
[----:B------:R-:W-:Y:S02]  /*3be0*/  FMNMX.FTZ R0, R35, R0, !PT ;  /* 0x0000000023007209 */ /* 0x000fe40007810000 */
[----:B0-----:R-:W-:Y:S02]  /*3bf0*/  FMNMX.FTZ R4, R3, R4, !PT ;  /* 0x0000000403047209 */ /* 0x001fe40007810000 */
[----:B------:R-:W-:Y:S02]  /*3c00*/  FMNMX.FTZ R0, R37, R0, !PT ;  /* 0x0000000025007209 */ /* 0x000fe40007810000 */
[C---:B------:R-:W-:Y:S01]  /*3c10*/  FSETP.NEU.FTZ.AND P2, PT, R4.reuse, -INF , PT ;  /* 0xff8000000400780b */ /* 0x040fe20003f5d000 */
[----:B------:R-:W-:Y:S01]  /*3c20*/  FMUL.FTZ R8, R4, R12 ;  /* 0x0000000c04087220 */ /* 0x000fe20000410000 */
[----:B------:R-:W-:-:S04]  /*3c30*/  FMNMX.FTZ R0, R39, R0, !PT ;  /* 0x0000000027007209 */ /* 0x000fc80007810000 */
[----:B------:R-:W-:Y:S02]  /*3c40*/  FMNMX.FTZ R0, R41, R0, !PT ;  /* 0x0000000029007209 */ /* 0x000fe40007810000 */
[----:B------:R-:W-:Y:S02]  /*3c50*/  FSEL R63, R8, RZ, P2 ;  /* 0x000000ff083f7208 */ /* 0x000fe40001000000 */
[----:B------:R-:W-:Y:S02]  /*3c60*/  FMNMX.FTZ R0, R43, R0, !PT ;  /* 0x000000002b007209 */ /* 0x000fe40007810000 */
[----:B------:R-:W-:Y:S01]  /*3c70*/  ISETP.GT.AND P2, PT, R21, 0x48, !P6 ;  /* 0x000000481500780c */ /* 0x000fe20007744270 */
[--C-:B------:R-:W-:Y:S01]  /*3c80*/  FFMA.FTZ R3, R24, R12, -R63.reuse ;  /* 0x0000000c18037223 */ /* 0x100fe2000001083f */
[----:B------:R-:W-:Y:S01]  /*3c90*/  FMNMX.FTZ R0, R45, R0, !PT ;  /* 0x000000002d007209 */ /* 0x000fe20007810000 */
[--C-:B------:R-:W-:Y:S01]  /*3ca0*/  FFMA.FTZ R8, R66, R12, -R63.reuse ;  /* 0x0000000c42087223 */ /* 0x100fe2000001083f */
[----:B------:R-:W-:Y:S01]  /*3cb0*/  ISETP.LT.OR P2, PT, R15, 0x49, P2 ;  /* 0x000000490f00780c */ /* 0x000fe20001741670 */
[----:B------:R0:W-:Y:S01]  /*3cc0*/  MUFU.EX2 R188, R3 ;  /* 0x0000000300bc7308 */ /* 0x0001e20000000800 */
[----:B------:R-:W-:Y:S01]  /*3cd0*/  FMNMX.FTZ R0, R47, R0, !PT ;  /* 0x000000002f007209 */ /* 0x000fe20007810000 */
[-CC-:B------:R-:W-:Y:S01]  /*3ce0*/  FFMA.FTZ R14, R28, R12.reuse, -R63.reuse ;  /* 0x0000000c1c0e7223 */ /* 0x180fe2000001083f */
[----:B------:R-:W-:Y:S01]  /*3cf0*/  FSEL R57, R62, -INF , !P2 ;  /* 0xff8000003e397808 */ /* 0x000fe20005000000 */
[--C-:B------:R-:W-:Y:S01]  /*3d00*/  FFMA.FTZ R24, R72, R12, -R63.reuse ;  /* 0x0000000c48187223 */ /* 0x100fe2000001083f */
[----:B------:R-:W-:Y:S01]  /*3d10*/  FMNMX.FTZ R0, R49, R0, !PT ;  /* 0x0000000031007209 */ /* 0x000fe20007810000 */
[--C-:B------:R-:W-:Y:S01]  /*3d20*/  FFMA.FTZ R26, R36, R12, -R63.reuse ;  /* 0x0000000c241a7223 */ /* 0x100fe2000001083f */
[----:B------:R-:W-:Y:S01]  /*3d30*/  ISETP.NE.AND P2, PT, R85, RZ, PT ;  /* 0x000000ff5500720c */ /* 0x000fe20003f45270 */
[----:B------:R-:W-:Y:S01]  /*3d40*/  MUFU.EX2 R14, R14 ;  /* 0x0000000e000e7308 */ /* 0x000fe20000000800 */
[----:B------:R-:W-:Y:S01]  /*3d50*/  FMNMX.FTZ R0, R51, R0, !PT ;  /* 0x0000000033007209 */ /* 0x000fe20007810000 */
[-CC-:B0-----:R-:W-:Y:S01]  /*3d60*/  FFMA.FTZ R3, R32, R12.reuse, -R63.reuse ;  /* 0x0000000c20037223 */ /* 0x181fe2000001083f */
[----:B------:R-:W-:Y:S01]  /*3d70*/  ISETP.GT.AND P2, PT, R21, 0x49, !P2 ;  /* 0x000000491500780c */ /* 0x000fe20005744270 */
[--C-:B------:R-:W-:Y:S01]  /*3d80*/  FFMA.FTZ R36, R90, R12, -R63.reuse ;  /* 0x0000000c5a247223 */ /* 0x100fe2000001083f */
[----:B------:R-:W-:Y:S01]  /*3d90*/  FMNMX.FTZ R0, R53, R0, !PT ;  /* 0x0000000035007209 */ /* 0x000fe20007810000 */
[-CC-:B------:R-:W-:Y:S01]  /*3da0*/  FFMA.FTZ R28, R48, R12.reuse, -R63.reuse ;  /* 0x0000000c301c7223 */ /* 0x180fe2000001083f */
[----:B------:R-:W-:Y:S01]  /*3db0*/  ISETP.NE.AND P6, PT, R65, RZ, PT ;  /* 0x000000ff4100720c */ /* 0x000fe20003fc5270 */
[----:B------:R0:W-:Y:S01]  /*3dc0*/  MUFU.EX2 R184, R3 ;  /* 0x0000000300b87308 */ /* 0x0001e20000000800 */
[----:B------:R-:W-:Y:S01]  /*3dd0*/  ISETP.LT.OR P2, PT, R15, 0x4a, P2 ;  /* 0x0000004a0f00780c */ /* 0x000fe20001741670 */
[--C-:B------:R-:W-:Y:S01]  /*3de0*/  FFMA.FTZ R30, R52, R12, -R63.reuse ;  /* 0x0000000c341e7223 */ /* 0x100fe2000001083f */
[----:B------:R-:W-:Y:S01]  /*3df0*/  FMNMX.FTZ R0, R55, R0, !PT ;  /* 0x0000000037007209 */ /* 0x000fe20007810000 */
[----:B------:R-:W-:Y:S01]  /*3e00*/  FFMA.FTZ R32, R84, R12, -R63 ;  /* 0x0000000c54207223 */ /* 0x000fe2000001083f */
[----:B------:R-:W-:-:S02]  /*3e10*/  ISETP.GT.AND P6, PT, R21, 0x59, !P6 ;  /* 0x000000591500780c */ /* 0x000fc400077c4270 */
[----:B------:R-:W-:Y:S01]  /*3e20*/  FSEL R21, R2, -INF , !P2 ;  /* 0xff80000002157808 */ /* 0x000fe20005000000 */
[--C-:B------:R-:W-:Y:S01]  /*3e30*/  FFMA.FTZ R2, R40, R12, -R63.reuse ;  /* 0x0000000c28027223 */ /* 0x100fe2000001083f */
[----:B------:R-:W-:Y:S01]  /*3e40*/  FMNMX.FTZ R0, R57, R0, !PT ;  /* 0x0000000039007209 */ /* 0x000fe20007810000 */
[----:B0-----:R-:W-:Y:S01]  /*3e50*/  FFMA.FTZ R3, R76, R12, -R63 ;  /* 0x0000000c4c037223 */ /* 0x001fe2000001083f */
[----:B------:R-:W-:Y:S01]  /*3e60*/  ISETP.LT.OR P6, PT, R15, 0x5a, P6 ;  /* 0x0000005a0f00780c */ /* 0x000fe200037c1670 */
[----:B------:R0:W-:Y:S01]  /*3e70*/  MUFU.EX2 R180, R2 ;  /* 0x0000000200b47308 */ /* 0x0001e20000000800 */
[----:B------:R-:W-:Y:S02]  /*3e80*/  FMNMX.FTZ R0, R21, R0, !PT ;  /* 0x0000000015007209 */ /* 0x000fe40007810000 */
[----:B------:R-:W-:Y:S02]  /*3e90*/  FSEL R15, R70, -INF , !P5 ;  /* 0xff800000460f7808 */ /* 0x000fe40006800000 */
[----:B------:R-:W-:-:S02]  /*3ea0*/  FMNMX.FTZ R0, R13, R0, !PT ;  /* 0x000000000d007209 */ /* 0x000fc40007810000 */
[----:B------:R-:W-:Y:S01]  /*3eb0*/  FSEL R61, R34, -INF , !P6 ;  /* 0xff800000223d7808 */ /* 0x000fe20007000000 */
[----:B------:R1:W-:Y:S01]  /*3ec0*/  MUFU.EX2 R71, R3 ;  /* 0x0000000300477308 */ /* 0x0003e20000000800 */
[----:B------:R-:W-:Y:S01]  /*3ed0*/  FMNMX.FTZ R0, R59, R0, !PT ;  /* 0x000000003b007209 */ /* 0x000fe20007810000 */
[-CC-:B0-----:R-:W-:Y:S01]  /*3ee0*/  FFMA.FTZ R2, R44, R12.reuse, -R63.reuse ;  /* 0x0000000c2c027223 */ /* 0x181fe2000001083f */
[----:B------:R-:W-:Y:S02]  /*3ef0*/  FFMA.FTZ R34, R56, R12, -R63 ;  /* 0x0000000c38227223 */ /* 0x000fe4000001083f */
[----:B------:R-:W-:-:S03]  /*3f00*/  FMNMX.FTZ R0, R15, R0, !PT ;  /* 0x000000000f007209 */ /* 0x000fc60007810000 */
[----:B------:R-:W-:Y:S01]  /*3f10*/  MUFU.EX2 R182, R2 ;  /* 0x0000000200b67308 */ /* 0x000fe20000000800 */
[----:B------:R-:W-:-:S05]  /*3f20*/  FMNMX.FTZ R0, R61, R0, !PT ;  /* 0x000000003d007209 */ /* 0x000fca0007810000 */
[----:B-1----:R-:W0:Y:S02]  /*3f30*/  SHFL.BFLY PT, R3, R0, 0x2, 0x1f ;  /* 0x0c401f0000037f89 */ /* 0x002e2400000e0000 */
[----:B------:R1:W-:Y:S08]  /*3f40*/  MUFU.EX2 R65, R8 ;  /* 0x0000000800417308 */ /* 0x0003f00000000800 */
[----:B------:R2:W3:Y:S01]  /*3f50*/  MUFU.EX2 R67, R24 ;  /* 0x0000001800437308 */ /* 0x0004e20000000800 */
[----:B-1----:R-:W-:-:S07]  /*3f60*/  FFMA.FTZ R8, R74, R12, -R63 ;  /* 0x0000000c4a087223 */ /* 0x002fce000001083f */
[----:B------:R1:W4:Y:S01]  /*3f70*/  MUFU.EX2 R69, R8 ;  /* 0x0000000800457308 */ /* 0x0003220000000800 */
[-CC-:B--2---:R-:W-:Y:S01]  /*3f80*/  FFMA.FTZ R24, R80, R12.reuse, -R63.reuse ;  /* 0x0000000c50187223 */ /* 0x184fe2000001083f */
[----:B0-----:R-:W-:Y:S01]  /*3f90*/  FMNMX.FTZ R2, R0, R3, !PT ;  /* 0x0000000300027209 */ /* 0x001fe20007810000 */
[----:B------:R-:W-:-:S05]  /*3fa0*/  FFMA.FTZ R0, R86, R12, -R63 ;  /* 0x0000000c56007223 */ /* 0x000fca000001083f */
[----:B------:R0:W-:Y:S01]  /*3fb0*/  MUFU.EX2 R75, R24 ;  /* 0x00000018004b7308 */ /* 0x0001e20000000800 */
[--C-:B-1----:R-:W-:Y:S01]  /*3fc0*/  FFMA.FTZ R8, R78, R12, -R63.reuse ;  /* 0x0000000c4e087223 */ /* 0x102fe2000001083f */
[----:B---3--:R-:W-:Y:S01]  /*3fd0*/  F2FP.F16.F32.PACK_AB R190, R67, R14 ;  /* 0x0000000e43be723e */ /* 0x008fe200000000ff */
[----:B------:R-:W1:Y:S05]  /*3fe0*/  SHFL.BFLY PT, R3, R2, 0x1, 0x1f ;  /* 0x0c201f0002037f89 */ /* 0x000e6a00000e0000 */
[----:B------:R2:W-:Y:S01]  /*3ff0*/  MUFU.EX2 R81, R0 ;  /* 0x0000000000517308 */ /* 0x0005e20000000800 */
[----:B0-----:R-:W-:-:S07]  /*4000*/  FFMA.FTZ R24, R88, R12, -R63 ;  /* 0x0000000c58187223 */ /* 0x001fce000001083f */
[----:B------:R-:W-:Y:S08]  /*4010*/  MUFU.EX2 R83, R24 ;  /* 0x0000001800537308 */ /* 0x000ff00000000800 */
[----:B------:R-:W0:Y:S01]  /*4020*/  MUFU.EX2 R26, R26 ;  /* 0x0000001a001a7308 */ /* 0x000e220000000800 */
[----:B-1----:R-:W-:Y:S01]  /*4030*/  FMNMX.FTZ R3, R2, R3, !PT ;  /* 0x0000000302037209 */ /* 0x002fe20007810000 */
[----:B------:R-:W-:-:S03]  /*4040*/  FFMA.FTZ R2, R68, R12, -R63 ;  /* 0x0000000c44027223 */ /* 0x000fc6000001083f */
[C---:B------:R-:W-:Y:S01]  /*4050*/  FSETP.NEU.FTZ.AND P2, PT, R3.reuse, -INF , PT ;  /* 0xff8000000300780b */ /* 0x040fe20003f5d000 */
[----:B--2---:R-:W-:Y:S02]  /*4060*/  FMUL.FTZ R0, R3, R12 ;  /* 0x0000000c03007220 */ /* 0x004fe40000410000 */
[----:B------:R1:W-:Y:S03]  /*4070*/  MUFU.EX2 R73, R8 ;  /* 0x0000000800497308 */ /* 0x0003e60000000800 */
[----:B------:R-:W-:Y:S02]  /*4080*/  FSEL R0, R0, RZ, P2 ;  /* 0x000000ff00007208 */ /* 0x000fe40001000000 */
[----:B------:R-:W-:-:S03]  /*4090*/  PLOP3.LUT P2, PT, PT, PT, UP1, 0x40, 0x0 ;  /* 0x000000000000781c */ /* 0x000fc60003f4e818 */
        /* <DEDUP_REMOVED lines=8> */
[----:B------:R2:W-:Y:S01]  /*4120*/  MUFU.EX2 R24, R27 ;  /* 0x0000001b00187308 */ /* 0x0005e20000000800 */
[-C--:B-1----:R-:W-:Y:S01]  /*4130*/  FFMA.FTZ R8, R82, R12.reuse, -R63 ;  /* 0x0000000c52087223 */ /* 0x082fe2000001083f */
[-CC-:B------:R-:W-:Y:S01]  /*4140*/  FFMA.FTZ R35, R35, R12.reuse, -R0.reuse ;  /* 0x0000000c23237223 */ /* 0x180fe20000010800 */
[-CC-:B------:R-:W-:Y:S01]  /*4150*/  FFMA.FTZ R37, R37, R12.reuse, -R0.reuse ;  /* 0x0000000c25257223 */ /* 0x180fe20000010800 */
[-CC-:B------:R-:W-:Y:S01]  /*4160*/  FFMA.FTZ R39, R39, R12.reuse, -R0.reuse ;  /* 0x0000000c27277223 */ /* 0x180fe20000010800 */
[-CC-:B------:R-:W-:Y:S01]  /*4170*/  FFMA.FTZ R41, R41, R12.reuse, -R0.reuse ;  /* 0x0000000c29297223 */ /* 0x180fe20000010800 */
[-CC-:B------:R-:W-:Y:S01]  /*4180*/  FFMA.FTZ R43, R43, R12.reuse, -R0.reuse ;  /* 0x0000000c2b2b7223 */ /* 0x180fe20000010800 */
[-CC-:B------:R-:W-:Y:S01]  /*4190*/  FFMA.FTZ R45, R45, R12.reuse, -R0.reuse ;  /* 0x0000000c2d2d7223 */ /* 0x180fe20000010800 */
[----:B------:R-:W-:Y:S01]  /*41a0*/  MUFU.EX2 R5, R5 ;  /* 0x0000000500057308 */ /* 0x000fe20000000800 */
[----:B--2---:R-:W-:Y:S01]  /*41b0*/  FADD.FTZ R27, R188, R65 ;  /* 0x00000041bc1b7221 */ /* 0x004fe20000010000 */
[-CC-:B------:R-:W-:Y:S01]  /*41c0*/  FFMA.FTZ R47, R47, R12.reuse, -R0.reuse ;  /* 0x0000000c2f2f7223 */ /* 0x180fe20000010800 */
[-CC-:B------:R-:W-:Y:S01]  /*41d0*/  FFMA.FTZ R49, R49, R12.reuse, -R0.reuse ;  /* 0x0000000c31317223 */ /* 0x180fe20000010800 */
[-CC-:B------:R-:W-:Y:S01]  /*41e0*/  FFMA.FTZ R51, R51, R12.reuse, -R0.reuse ;  /* 0x0000000c33337223 */ /* 0x180fe20000010800 */
[----:B------:R-:W-:Y:S01]  /*41f0*/  FADD.FTZ R44, R14, R27 ;  /* 0x0000001b0e2c7221 */ /* 0x000fe20000010000 */
[-CC-:B------:R-:W-:Y:S01]  /*4200*/  FFMA.FTZ R53, R53, R12.reuse, -R0.reuse ;  /* 0x0000000c35357223 */ /* 0x180fe20000010800 */
[-C--:B------:R-:W-:Y:S01]  /*4210*/  FFMA.FTZ R55, R55, R12.reuse, -R0 ;  /* 0x0000000c37377223 */ /* 0x080fe20000010800 */
[----:B------:R-:W1:Y:S01]  /*4220*/  MUFU.EX2 R20, R20 ;  /* 0x0000001400147308 */ /* 0x000e620000000800 */
[----:B------:R-:W-:Y:S01]  /*4230*/  FADD.FTZ R27, R67, R44 ;  /* 0x0000002c431b7221 */ /* 0x000fe20000010000 */
[-CC-:B------:R-:W-:Y:S01]  /*4240*/  FFMA.FTZ R57, R57, R12.reuse, -R0.reuse ;  /* 0x0000000c39397223 */ /* 0x180fe20000010800 */
[-CC-:B------:R-:W-:Y:S01]  /*4250*/  FFMA.FTZ R21, R21, R12.reuse, -R0.reuse ;  /* 0x0000000c15157223 */ /* 0x180fe20000010800 */
[-CC-:B------:R-:W-:Y:S01]  /*4260*/  FFMA.FTZ R13, R13, R12.reuse, -R0.reuse ;  /* 0x0000000c0d0d7223 */ /* 0x180fe20000010800 */
[----:B------:R-:W-:Y:S01]  /*4270*/  FADD.FTZ R44, R184, R27 ;  /* 0x0000001bb82c7221 */ /* 0x000fe20000010000 */
[-CC-:B------:R-:W-:Y:S01]  /*4280*/  FFMA.FTZ R59, R59, R12.reuse, -R0.reuse ;  /* 0x0000000c3b3b7223 */ /* 0x180fe20000010800 */
[-C--:B------:R-:W-:Y:S01]  /*4290*/  FFMA.FTZ R15, R15, R12.reuse, -R0 ;  /* 0x0000000c0f0f7223 */ /* 0x080fe20000010800 */
[----:B------:R-:W2:Y:S01]  /*42a0*/  MUFU.EX2 R25, R25 ;  /* 0x0000001900197308 */ /* 0x000ea20000000800 */
[----:B----4-:R-:W-:Y:S01]  /*42b0*/  FADD.FTZ R27, R69, R44 ;  /* 0x0000002c451b7221 */ /* 0x010fe20000010000 */
[----:B------:R-:W-:Y:S01]  /*42c0*/  FFMA.FTZ R61, R61, R12, -R0 ;  /* 0x0000000c3d3d7223 */ /* 0x000fe20000010800 */
[----:B0-----:R-:W-:-:S02]  /*42d0*/  F2FP.F16.F32.PACK_AB R186, R71, R26 ;  /* 0x0000001a47ba723e */ /* 0x001fc400000000ff */
[----:B------:R-:W-:Y:S01]  /*42e0*/  FADD.FTZ R46, R26, R27 ;  /* 0x0000001b1a2e7221 */ /* 0x000fe20000010000 */
[----:B------:R-:W-:Y:S02]  /*42f0*/  F2FP.F16.F32.PACK_AB R188, R65, R188 ;  /* 0x000000bc41bc723e */ /* 0x000fe400000000ff */
[----:B------:R-:W0:Y:S01]  /*4300*/  MUFU.EX2 R29, R29 ;  /* 0x0000001d001d7308 */ /* 0x000e220000000800 */
[----:B------:R-:W-:Y:S01]  /*4310*/  FADD.FTZ R27, R71, R46 ;  /* 0x0000002e471b7221 */ /* 0x000fe20000010000 */
[----:B-1----:R-:W-:Y:S01]  /*4320*/  FADD.FTZ R46, R5, R20 ;  /* 0x00000014052e7221 */ /* 0x002fe20000010000 */
[----:B------:R-:W-:Y:S02]  /*4330*/  F2FP.F16.F32.PACK_AB R189, R20, R5 ;  /* 0x0000000514bd723e */ /* 0x000fe400000000ff */
[----:B------:R-:W-:Y:S01]  /*4340*/  FADD.FTZ R48, R180, R27 ;  /* 0x0000001bb4307221 */ /* 0x000fe20000010000 */
[----:B------:R-:W-:Y:S02]  /*4350*/  F2FP.F16.F32.PACK_AB R184, R69, R184 ;  /* 0x000000b845b8723e */ /* 0x000fe400000000ff */
[----:B------:R1:W3:Y:S01]  /*4360*/  MUFU.EX2 R36, R31 ;  /* 0x0000001f00247308 */ /* 0x0002e20000000800 */
[----:B--2---:R-:W-:Y:S01]  /*4370*/  FADD.FTZ R27, R25, R46 ;  /* 0x0000002e191b7221 */ /* 0x004fe20000010000 */
[----:B------:R-:W-:-:S02]  /*4380*/  F2FP.F16.F32.PACK_AB R180, R73, R180 ;  /* 0x000000b449b4723e */ /* 0x000fc400000000ff */
[C---:B------:R-:W-:Y:S01]  /*4390*/  F2FP.F16.F32.PACK_AB R191, R24.reuse, R25 ;  /* 0x0000001918bf723e */ /* 0x040fe200000000ff */
[----:B------:R-:W-:-:S03]  /*43a0*/  FADD.FTZ R46, R24, R27 ;  /* 0x0000001b182e7221 */ /* 0x000fc60000010000 */
[----:B------:R-:W2:Y:S01]  /*43b0*/  MUFU.EX2 R28, R28 ;  /* 0x0000001c001c7308 */ /* 0x000ea20000000800 */
[----:B-1----:R-:W-:Y:S01]  /*43c0*/  FADD.FTZ R31, R73, R48 ;  /* 0x00000030491f7221 */ /* 0x002fe20000010000 */
[----:B0-----:R-:W-:-:S03]  /*43d0*/  FADD.FTZ R27, R29, R46 ;  /* 0x0000002e1d1b7221 */ /* 0x001fc60000010000 */
[----:B------:R-:W-:Y:S01]  /*43e0*/  FADD.FTZ R48, R182, R31 ;  /* 0x0000001fb6307221 */ /* 0x000fe20000010000 */
[C---:B------:R-:W-:Y:S02]  /*43f0*/  F2FP.F16.F32.PACK_AB R182, R75.reuse, R182 ;  /* 0x000000b64bb6723e */ /* 0x040fe400000000ff */
[----:B------:R-:W0:Y:S01]  /*4400*/  MUFU.EX2 R33, R33 ;  /* 0x0000002100217308 */ /* 0x000e220000000800 */
[----:B------:R-:W-:Y:S01]  /*4410*/  FADD.FTZ R31, R75, R48 ;  /* 0x000000304b1f7221 */ /* 0x000fe20000010000 */
[C---:B---3--:R-:W-:Y:S01]  /*4420*/  FADD.FTZ R46, R36.reuse, R27 ;  /* 0x0000001b242e7221 */ /* 0x048fe20000010000 */
[----:B------:R-:W-:-:S05]  /*4430*/  F2FP.F16.F32.PACK_AB R185, R36, R29 ;  /* 0x0000001d24b9723e */ /* 0x000fca00000000ff */
[----:B------:R1:W3:Y:S01]  /*4440*/  MUFU.EX2 R77, R8 ;  /* 0x00000008004d7308 */ /* 0x0002e20000000800 */
[----:B--2---:R-:W-:-:S07]  /*4450*/  FADD.FTZ R48, R28, R31 ;  /* 0x0000001f1c307221 */ /* 0x004fce0000010000 */
[----:B------:R-:W2:Y:S01]  /*4460*/  MUFU.EX2 R38, R35 ;  /* 0x0000002300267308 */ /* 0x000ea20000000800 */
[----:B-1----:R-:W-:Y:S01]  /*4470*/  FFMA.FTZ R8, R60, R12, -R63 ;  /* 0x0000000c3c087223 */ /* 0x002fe2000001083f */
[----:B0-----:R-:W-:-:S06]  /*4480*/  FADD.FTZ R27, R33, R46 ;  /* 0x0000002e211b7221 */ /* 0x001fcc0000010000 */
[----:B------:R-:W0:Y:S01]  /*4490*/  MUFU.EX2 R30, R30 ;  /* 0x0000001e001e7308 */ /* 0x000e220000000800 */
[C---:B---3--:R-:W-:Y:S01]  /*44a0*/  FADD.FTZ R31, R77.reuse, R48 ;  /* 0x000000304d1f7221 */ /* 0x048fe20000010000 */
[----:B------:R-:W-:-:S06]  /*44b0*/  F2FP.F16.F32.PACK_AB R176, R77, R28 ;  /* 0x0000001c4db0723e */ /* 0x000fcc00000000ff */
[----:B------:R-:W1:Y:S01]  /*44c0*/  MUFU.EX2 R37, R37 ;  /* 0x0000002500257308 */ /* 0x000e620000000800 */
[C---:B--2---:R-:W-:Y:S01]  /*44d0*/  FADD.FTZ R48, R38.reuse, R27 ;  /* 0x0000001b26307221 */ /* 0x044fe20000010000 */
[----:B------:R-:W-:-:S06]  /*44e0*/  F2FP.F16.F32.PACK_AB R187, R38, R33 ;  /* 0x0000002126bb723e */ /* 0x000fcc00000000ff */
[----:B------:R2:W3:Y:S01]  /*44f0*/  MUFU.EX2 R79, R32 ;  /* 0x00000020004f7308 */ /* 0x0004e20000000800 */
[----:B0-----:R-:W-:-:S07]  /*4500*/  FADD.FTZ R50, R30, R31 ;  /* 0x0000001f1e327221 */ /* 0x001fce0000010000 */
[----:B------:R-:W0:Y:S01]  /*4510*/  MUFU.EX2 R40, R39 ;  /* 0x0000002700287308 */ /* 0x000e220000000800 */
[-CC-:B--2---:R-:W-:Y:S01]  /*4520*/  FFMA.FTZ R32, R64, R12.reuse, -R63.reuse ;  /* 0x0000000c40207223 */ /* 0x184fe2000001083f */
[----:B-1----:R-:W-:Y:S01]  /*4530*/  FADD.FTZ R27, R37, R48 ;  /* 0x00000030251b7221 */ /* 0x002fe20000010000 */
[----:B------:R-:W-:-:S05]  /*4540*/  FFMA.FTZ R63, R92, R12, -R63 ;  /* 0x0000000c5c3f7223 */ /* 0x000fca000001083f */
[----:B------:R-:W1:Y:S01]  /*4550*/  MUFU.EX2 R34, R34 ;  /* 0x0000002200227308 */ /* 0x000e620000000800 */
[C---:B---3--:R-:W-:Y:S01]  /*4560*/  FADD.FTZ R31, R79.reuse, R50 ;  /* 0x000000324f1f7221 */ /* 0x048fe20000010000 */
[----:B------:R-:W-:-:S06]  /*4570*/  F2FP.F16.F32.PACK_AB R178, R79, R30 ;  /* 0x0000001e4fb2723e */ /* 0x000fcc00000000ff */
[----:B------:R-:W2:Y:S01]  /*4580*/  MUFU.EX2 R41, R41 ;  /* 0x0000002900297308 */ /* 0x000ea20000000800 */
[C---:B0-----:R-:W-:Y:S01]  /*4590*/  FADD.FTZ R0, R40.reuse, R27 ;  /* 0x0000001b28007221 */ /* 0x041fe20000010000 */
[----:B------:R-:W-:-:S06]  /*45a0*/  F2FP.F16.F32.PACK_AB R181, R40, R37 ;  /* 0x0000002528b5723e */ /* 0x000fcc00000000ff */
[----:B------:R-:W0:Y:S01]  /*45b0*/  MUFU.EX2 R42, R43 ;  /* 0x0000002b002a7308 */ /* 0x000e220000000800 */
[----:B-1----:R-:W-:Y:S01]  /*45c0*/  FADD.FTZ R48, R34, R31 ;  /* 0x0000001f22307221 */ /* 0x002fe20000010000 */
[----:B------:R-:W-:-:S03]  /*45d0*/  F2FP.F16.F32.PACK_AB R172, R81, R34 ;  /* 0x0000002251ac723e */ /* 0x000fc600000000ff */
[----:B------:R-:W-:-:S03]  /*45e0*/  FADD.FTZ R31, R81, R48 ;  /* 0x00000030511f7221 */ /* 0x000fc60000010000 */
[----:B------:R-:W1:Y:S01]  /*45f0*/  MUFU.EX2 R8, R8 ;  /* 0x0000000800087308 */ /* 0x000e620000000800 */
[----:B--2---:R-:W-:-:S07]  /*4600*/  FADD.FTZ R27, R41, R0 ;  /* 0x00000000291b7221 */ /* 0x004fce0000010000 */
        /* <DEDUP_REMOVED lines=9> */
[----:B------:R-:W-:Y:S01]  /*46a0*/  MUFU.EX2 R49, R49 ;  /* 0x0000003100317308 */ /* 0x000fe20000000800 */
[C---:B0-----:R-:W-:Y:S01]  /*46b0*/  FADD.FTZ R14, R44.reuse, R27 ;  /* 0x0000001b2c0e7221 */ /* 0x041fe20000010000 */
[----:B------:R-:W-:-:S06]  /*46c0*/  F2FP.F16.F32.PACK_AB R177, R44, R45 ;  /* 0x0000002d2cb1723e */ /* 0x000fcc00000000ff */
[----:B------:R-:W0:Y:S01]  /*46d0*/  MUFU.EX2 R22, R51 ;  /* 0x0000003300167308 */ /* 0x000e220000000800 */
[----:B-1----:R-:W-:Y:S01]  /*46e0*/  FADD.FTZ R26, R32, R31 ;  /* 0x0000001f201a7221 */ /* 0x002fe20000010000 */
[----:B------:R-:W-:-:S03]  /*46f0*/  F2FP.F16.F32.PACK_AB R168, R85, R32 ;  /* 0x0000002055a8723e */ /* 0x000fc600000000ff */
[----:B------:R-:W-:-:S03]  /*4700*/  FADD.FTZ R27, R85, R26 ;  /* 0x0000001a551b7221 */ /* 0x000fc60000010000 */
[----:B------:R-:W-:Y:S08]  /*4710*/  MUFU.EX2 R53, R53 ;  /* 0x0000003500357308 */ /* 0x000ff00000000800 */
[----:B------:R-:W1:Y:S01]  /*4720*/  MUFU.EX2 R2, R2 ;  /* 0x0000000200027308 */ /* 0x000e620000000800 */
[----:B0-----:R-:W-:-:S07]  /*4730*/  F2FP.F16.F32.PACK_AB R179, R22, R49 ;  /* 0x0000003116b3723e */ /* 0x001fce00000000ff */
[----:B------:R-:W0:Y:S08]  /*4740*/  MUFU.EX2 R63, R63 ;  /* 0x0000003f003f7308 */ /* 0x000e300000000800 */
[----:B------:R-:W2:Y:S01]  /*4750*/  MUFU.EX2 R46, R55 ;  /* 0x00000037002e7308 */ /* 0x000ea20000000800 */
[----:B-1----:R-:W-:-:S07]  /*4760*/  FADD.FTZ R8, R2, R27 ;  /* 0x0000001b02087221 */ /* 0x002fce0000010000 */
[----:B------:R-:W-:Y:S01]  /*4770*/  MUFU.EX2 R57, R57 ;  /* 0x0000003900397308 */ /* 0x000fe20000000800 */
[C---:B0-----:R-:W-:Y:S01]  /*4780*/  F2FP.F16.F32.PACK_AB R170, R63.reuse, R2 ;  /* 0x000000023faa723e */ /* 0x041fe200000000ff */
[----:B------:R-:W-:-:S06]  /*4790*/  FADD.FTZ R8, R63, R8 ;  /* 0x000000083f087221 */ /* 0x000fcc0000010000 */
[----:B------:R0:W1:Y:S01]  /*47a0*/  MUFU.EX2 R0, R21 ;  /* 0x0000001500007308 */ /* 0x0000620000000800 */
[----:B--2---:R-:W-:-:S07]  /*47b0*/  F2FP.F16.F32.PACK_AB R173, R46, R53 ;  /* 0x000000352ead723e */ /* 0x004fce00000000ff */
[----:B------:R-:W2:Y:S01]  /*47c0*/  MUFU.EX2 R13, R13 ;  /* 0x0000000d000d7308 */ /* 0x000ea20000000800 */
[----:B0-----:R-:W-:-:S04]  /*47d0*/  FADD.FTZ R21, R49, R14 ;  /* 0x0000000e31157221 */ /* 0x001fc80000010000 */
[----:B------:R-:W-:-:S03]  /*47e0*/  FADD.FTZ R26, R22, R21 ;  /* 0x00000015161a7221 */ /* 0x000fc60000010000 */
[----:B------:R-:W0:Y:S01]  /*47f0*/  MUFU.EX2 R14, R59 ;  /* 0x0000003b000e7308 */ /* 0x000e220000000800 */
[----:B------:R-:W-:Y:S01]  /*4800*/  FADD.FTZ R21, R53, R26 ;  /* 0x0000001a35157221 */ /* 0x000fe20000010000 */
[----:B-1----:R-:W-:-:S03]  /*4810*/  F2FP.F16.F32.PACK_AB R175, R0, R57 ;  /* 0x0000003900af723e */ /* 0x002fc600000000ff */
[----:B------:R-:W-:-:S03]  /*4820*/  FADD.FTZ R2, R46, R21 ;  /* 0x000000152e027221 */ /* 0x000fc60000010000 */
[----:B------:R-:W1:Y:S01]  /*4830*/  MUFU.EX2 R15, R15 ;  /* 0x0000000f000f7308 */ /* 0x000e620000000800 */
[----:B------:R-:W-:-:S04]  /*4840*/  FADD.FTZ R5, R57, R2 ;  /* 0x0000000239057221 */ /* 0x000fc80000010000 */
[----:B------:R-:W-:-:S03]  /*4850*/  FADD.FTZ R20, R0, R5 ;  /* 0x0000000500147221 */ /* 0x000fc60000010000 */
[----:B------:R-:W3:Y:S01]  /*4860*/  MUFU.EX2 R2, R61 ;  /* 0x0000003d00027308 */ /* 0x000ee20000000800 */
[----:B--2---:R-:W-:Y:S01]  /*4870*/  FADD.FTZ R5, R13, R20 ;  /* 0x000000140d057221 */ /* 0x004fe20000010000 */
[C---:B0-----:R-:W-:Y:S01]  /*4880*/  F2FP.F16.F32.PACK_AB R169, R14.reuse, R13 ;  /* 0x0000000d0ea9723e */ /* 0x041fe200000000ff */
[----:B------:R-:W-:Y:S02]  /*4890*/  VIADD R13, R23, 0xfffffffe ;  /* 0xfffffffe170d7836 */ /* 0x000fe40000000000 */
[----:B------:R-:W-:-:S04]  /*48a0*/  FADD.FTZ R20, R14, R5 ;  /* 0x000000050e147221 */ /* 0x000fc80000010000 */
[----:B-1----:R-:W-:-:S04]  /*48b0*/  FADD.FTZ R5, R15, R20 ;  /* 0x000000140f057221 */ /* 0x002fc80000010000 */
[C---:B---3--:R-:W-:Y:S01]  /*48c0*/  FADD.FTZ R5, R2.reuse, R5 ;  /* 0x0000000502057221 */ /* 0x048fe20000010000 */
[----:B------:R-:W-:Y:S01]  /*48d0*/  F2FP.F16.F32.PACK_AB R171, R2, R15 ;  /* 0x0000000f02ab723e */ /* 0x000fe200000000ff */
[----:B------:R-:W-:Y:S06]  /*48e0*/  @P2 BRA `(.L_x_939) ;  /* 0x0000000000442947 */ /* 0x000fec0003800000 */
        /* <DEDUP_REMOVED lines=10> */
.L_x_940:
[----:B------:R-:W-:-:S11]  /*4990*/  UISETP.NE.AND UP2, UPT, UR5, 0x1, UPT ;  /* 0x000000010500788c */ /* 0x000fd6000bf45270 */
[----:B------:R-:W-:Y:S02]  /*49a0*/  @UP2 ULDC.64 UR14, c[0x0][0x9e8] ;  /* 0x00027a00000e2ab9 */ /* 0x000fe40000000a00 */
[----:B------:R-:W-:-:S04]  /*49b0*/  UIMAD.WIDE.U32 UR6, UR11, UR14, URZ ;  /* 0x0000000e0b0672a5 */ /* 0x000fc8000f8e003f */
[----:B------:R-:W-:-:S12]  /*49c0*/  @UP2 USHF.R.U32.HI UR11, URZ, UR15, UR7 ;  /* 0x0000000f3f0b2299 */ /* 0x000fd80008011607 */
.L_x_941:
[----:B------:R-:W-:-:S04]  /*49d0*/  UIMAD UR5, UR11, UR5, UR5 ;  /* 0x000000050b0572a4 */ /* 0x000fc8000f8e0205 */
[----:B------:R-:W-:-:S04]  /*49e0*/  UISETP.LT.AND UP2, UPT, UR4, UR5, UPT ;  /* 0x000000050400728c */ /* 0x000fc8000bf41270 */
[----:B------:R-:W-:-:S12]  /*49f0*/  USEL UR4, UR4, UR5, UP2 ;  /* 0x0000000504047287 */ /* 0x000fd80009000000 */
.L_x_939:
[----:B------:R-:W-:Y:S01]  /*4a00*/  R2UR UR6, R17 ;  /* 0x00000000110672ca */ /* 0x000fe200000e0000 */
[----:B------:R-:W-:Y:S01]  /*4a10*/  UIMAD.WIDE UR4, UR4, 0x2aaaaaab, URZ ;  /* 0x2aaaaaab040478a5 */ /* 0x000fe2000f8e023f */
[----:B------:R-:W-:Y:S01]  /*4a20*/  IMAD.MOV.U32 R2, RZ, RZ, 0x3f800000 ;  /* 0x3f800000ff027424 */ /* 0x000fe200078e00ff */
[----:B------:R-:W-:Y:S01]  /*4a30*/  UMOV UR7, URZ ;  /* 0x0000003f00077c82 */ /* 0x000fe20008000000 */
[----:B------:R-:W-:Y:S01]  /*4a40*/  IMAD.MOV.U32 R0, RZ, RZ, 0x3f800000 ;  /* 0x3f800000ff007424 */ /* 0x000fe200078e00ff */
[----:B------:R-:W-:Y:S01]  /*4a50*/  USHF.R.U32.HI UR4, URZ, 0x1f, UR5 ;  /* 0x0000001f3f047899 */ /* 0x000fe20008011605 */
[----:B------:R-:W-:Y:S02]  /*4a60*/  CS2R R118, SRZ ;  /* 0x0000000000767805 */ /* 0x000fe4000001ff00 */
[----:B------:R-:W-:Y:S02]  /*4a70*/  CS2R R116, SRZ ;  /* 0x0000000000747805 */ /* 0x000fe4000001ff00 */
[----:B------:R-:W-:Y:S01]  /*4a80*/  CS2R R114, SRZ ;  /* 0x0000000000727805 */ /* 0x000fe2000001ff00 */
[----:B------:R-:W-:Y:S01]  /*4a90*/  ULEA.HI.SX32 UR4, UR5, UR4, 0x1c ;  /* 0x0000000405047291 */ /* 0x000fe2000f8fe23f */
[----:B------:R-:W-:-:S02]  /*4aa0*/  CS2R R112, SRZ ;  /* 0x0000000000707805 */ /* 0x000fc4000001ff00 */
[----:B------:R-:W-:Y:S02]  /*4ab0*/  CS2R R110, SRZ ;  /* 0x00000000006e7805 */ /* 0x000fe4000001ff00 */
[----:B------:R-:W-:Y:S01]  /*4ac0*/  CS2R R108, SRZ ;  /* 0x00000000006c7805 */ /* 0x000fe2000001ff00 */
[----:B------:R-:W-:Y:S01]  /*4ad0*/  UISETP.LT.AND UP2, UPT, UR6, UR4, UPT ;  /* 0x000000040600728c */ /* 0x000fe2000bf41270 */
[----:B------:R-:W-:Y:S02]  /*4ae0*/  CS2R R106, SRZ ;  /* 0x00000000006a7805 */ /* 0x000fe4000001ff00 */
[----:B------:R-:W-:Y:S02]  /*4af0*/  CS2R R104, SRZ ;  /* 0x0000000000687805 */ /* 0x000fe4000001ff00 */
[----:B------:R-:W-:Y:S01]  /*4b00*/  CS2R R102, SRZ ;  /* 0x0000000000667805 */ /* 0x000fe2000001ff00 */
[----:B------:R-:W-:Y:S01]  /*4b10*/  USEL UR57, UR6, UR4, !UP2 ;  /* 0x0000000406397287 */ /* 0x000fe2000d000000 */
[----:B------:R-:W-:-:S02]  /*4b20*/  CS2R R100, SRZ ;  /* 0x0000000000647805 */ /* 0x000fc4000001ff00 */
[----:B------:R-:W-:Y:S01]  /*4b30*/  CS2R R98, SRZ ;  /* 0x0000000000627805 */ /* 0x000fe2000001ff00 */
[----:B------:R-:W-:Y:S01]  /*4b40*/  UMOV UR4, URZ ;  /* 0x0000003f00047c82 */ /* 0x000fe20008000000 */
[----:B------:R-:W-:Y:S02]  /*4b50*/  CS2R R96, SRZ ;  /* 0x0000000000607805 */ /* 0x000fe4000001ff00 */
[----:B------:R-:W-:Y:S02]  /*4b60*/  CS2R R94, SRZ ;  /* 0x00000000005e7805 */ /* 0x000fe4000001ff00 */
[----:B------:R-:W-:Y:S02]  /*4b70*/  ISETP.GE.AND P2, PT, R13, UR57, PT ;  /* 0x000000390d007c0c */ /* 0x000fe4000bf46270 */
        /* <DEDUP_REMOVED lines=36> */
[----:B------:R-:W-:Y:S01]  /*4dc0*/  IMAD.MOV.U32 R2, RZ, RZ, 0x3f800000 ;  /* 0x3f800000ff027424 */ /* 0x000fe200078e00ff */
[----:B------:R-:W-:Y:S01]  /*4dd0*/  UMOV UR6, URZ ;  /* 0x0000003f00067c82 */ /* 0x000fe20008000000 */
[----:B------:R-:W-:Y:S01]  /*4de0*/  IMAD.MOV.U32 R119, RZ, RZ, RZ ;  /* 0x000000ffff777224 */ /* 0x000fe200078e00ff */
[----:B------:R-:W-:Y:S01]  /*4df0*/  UMOV UR5, URZ ;  /* 0x0000003f00057c82 */ /* 0x000fe20008000000 */
[----:B------:R-:W-:Y:S01]  /*4e00*/  ULDC UR56, c[0x0][0x9e4] ;  /* 0x0002790000387ab9 */ /* 0x000fe20000000800 */
[----:B------:R-:W-:-:S05]  /*4e10*/  ULDC UR59, c[0x0][0x9d8] ;  /* 0x00027600003b7ab9 */ /* 0x000fca0000000800 */
.L_x_959:
[----:B------:R-:W-:-:S04]  /*4e20*/  UIADD3 UR4, UR5, 0x1, URZ ;  /* 0x0000000105047890 */ /* 0x000fc8000fffe03f */
[----:B------:R-:W-:-:S04]  /*4e30*/  UISETP.NE.AND UP2, UPT, UR4, 0x2, UPT ;  /* 0x000000020400788c */ /* 0x000fc8000bf45270 */
[----:B------:R-:W-:Y:S02]  /*4e40*/  USEL UR7, URZ, 0x1, UP2 ;  /* 0x000000013f077887 */ /* 0x000fe40009000000 */
[----:B------:R-:W-:Y:S02]  /*4e50*/  USEL UR4, UR4, URZ, UP2 ;  /* 0x0000003f04047287 */ /* 0x000fe40009000000 */
[----:B------:R-:W-:Y:S01]  /*4e60*/  ULOP3.LUT UR7, UR6, UR7, URZ, 0x3c, !UPT ;  /* 0x0000000706077292 */ /* 0x000fe2000f8e3c3f */
[----:B------:R-:W-:Y:S11]  /*4e70*/  @!P0 BRA `(.L_x_943) ;  /* 0x0000000000048947 */ /* 0x000ff60003800000 */
[----:B------:R-:W-:Y:S01]  /*4e80*/  BPT.TRAP 0x1 ;  /* 0x000000040000795c */ /* 0x000fe20000300000 */
.L_x_943:
[----:B------:R-:W-:Y:S01]  /*4e90*/  ULEA UR61, UR4, UR58, 0x3 ;  /* 0x0000003a043d7291 */ /* 0x000fe2000f8e183f */
[----:B------:R-:W-:-:S05]  /*4ea0*/  IMAD.U32 R12, RZ, RZ, UR7 ;  /* 0x00000007ff0c7e24 */ /* 0x000fca000f8e00ff */
[----:B------:R-:W-:-:S04]  /*4eb0*/  SHF.L.U32 R12, R12, 0x1f, RZ ;  /* 0x0000001f0c0c7819 */ /* 0x000fc800000006ff */
[----:B------:R0:W1:Y:S01]  /*4ec0*/  SYNCS.PHASECHK.TRANS64.TRYWAIT P2, [UR61+0x30830], R12 ;  /* 0x0308300cff0075a7 */ /* 0x000062000804017d */
[----:B------:R-:W-:Y:S05]  /*4ed0*/  @!P0 BRA `(.L_x_944) ;  /* 0x0000000000048947 */ /* 0x000fea0003800000 */
[----:B------:R-:W-:Y:S01]  /*4ee0*/  BPT.TRAP 0x1 ;  /* 0x000000040000795c */ /* 0x000fe20000300000 */
.L_x_944:
[----:B-1----:R-:W-:Y:S05]  /*4ef0*/  @P2 BRA `(.L_x_945) ;  /* 0x0000000000082947 */ /* 0x002fea0003800000 */
[----:B------:R-:W1:Y:S02]  /*4f00*/  SYNCS.PHASECHK.TRANS64.TRYWAIT P2, [UR61+0x30830], R12 ;  /* 0x0308300cff0075a7 */ /* 0x000e64000804017d */
[----:B-1----:R-:W-:Y:S05]  /*4f10*/  @!P2 BRA `(.L_x_946) ;  /* 0x000001080020a947 */ /* 0x002fea0003800000 */
.L_x_945:
[----:B------:R-:W-:Y:S01]  /*4f20*/  R2UR UR52, R6 ;  /* 0x00000000063472ca */ /* 0x000fe200000e0000 */
[----:B------:R-:W-:Y:S01]  /*4f30*/  UIMAD UR50, UR4, 0x900, UR60 ;  /* 0x00000900043278a4 */ /* 0x000fe2000f8e023c */
[----:B------:R-:W-:Y:S01]  /*4f40*/  R2UR UR53, R7 ;  /* 0x00000000073572ca */ /* 0x000fe200000e0000 */
[----:B------:R-:W-:Y:S01]  /*4f50*/  WARPGROUP.ARRIVE ;  /* 0x00000000000079c5 */ /* 0x000fe20000000000 */
[----:B------:R-:W-:Y:S01]  /*4f60*/  UMOV UR55, 0x40000040 ;  /* 0x4000004000377882 */ /* 0x000fe20000000000 */
[----:B------:R-:W-:Y:S01]  /*4f70*/  UIADD3 UR10, UR50, 0x2, URZ ;  /* 0x00000002320a7890 */ /* 0x000fe2000fffe03f */
[-C--:B------:R-:W-:Y:S01]  /*4f80*/  FMUL.FTZ R24, R24, R0.reuse ;  /* 0x0000000018187220 */ /* 0x080fe20000410000 */
[----:B------:R-:W-:Y:S01]  /*4f90*/  UMOV UR11, 0x40000040 ;  /* 0x40000040000b7882 */ /* 0x000fe20000000000 */
[----:B------:R-:W-:Y:S01]  /*4fa0*/  UMOV UR54, UR50 ;  /* 0x0000003200367c82 */ /* 0x000fe20008000000 */
[----:B------:R-:W-:Y:S01]  /*4fb0*/  UIADD3 UR14, UR50, 0x4, URZ ;  /* 0x00000004320e7890 */ /* 0x000fe2000fffe03f */
[-C--:B------:R-:W-:Y:S01]  /*4fc0*/  FMUL.FTZ R25, R25, R0.reuse ;  /* 0x0000000019197220 */ /* 0x080fe20000410000 */
[----:B------:R-:W-:Y:S01]  /*4fd0*/  UMOV UR15, 0x40000040 ;  /* 0x40000040000f7882 */ /* 0x000fe20000000000 */
[----:B------:R-:W-:Y:S01]  /*4fe0*/  UIADD3 UR18, UR50, 0x6, URZ ;  /* 0x0000000632127890 */ /* 0x000fe2000fffe03f */
[-C--:B------:R-:W-:Y:S01]  /*4ff0*/  FMUL.FTZ R28, R28, R0.reuse ;  /* 0x000000001c1c7220 */ /* 0x080fe20000410000 */
[----:B------:R-:W-:Y:S01]  /*5000*/  UMOV UR19, 0x40000040 ;  /* 0x4000004000137882 */ /* 0x000fe20000000000 */
[----:B------:R-:W-:Y:S01]  /*5010*/  HGMMA.64x96x16.F32 R120, gdesc[UR52], RZ, !UPT, gsb0 ;  /* 0x01600000347879f0 */ /* 0x000fe2000c0008ff */
        /* <DEDUP_REMOVED lines=108> */
[----:B------:R-:W-:Y:S01]  /*56e0*/  HGMMA.64x96x16.F32 R120, gdesc[UR8], R120, gsb0 ;  /* 0x01600000087879f0 */ /* 0x000fe20008000878 */
[-C--:B------:R-:W-:Y:S01]  /*56f0*/  FMUL.FTZ R115, R115, R2.reuse ;  /* 0x0000000273737220 */ /* 0x080fe20000410000 */
[-C--:B------:R-:W-:Y:S01]  /*5700*/  FMUL.FTZ R118, R118, R2.reuse ;  /* 0x0000000276767220 */ /* 0x080fe20000410000 */
[----:B------:R-:W-:Y:S01]  /*5710*/  FMUL.FTZ R119, R119, R2 ;  /* 0x0000000277777220 */ /* 0x000fe20000410000 */
[----:B------:R-:W-:-:S02]  /*5720*/  WARPGROUP.DEPBAR.LE gsb0, 0x0 ;  /* 0x00008000000079c5 */ /* 0x000fc40000010000 */
        /* <DEDUP_REMOVED lines=30> */
[----:B------:R-:W-:Y:S05]  /*5910*/  @!P0 BRA `(.L_x_947) ;  /* 0x0000000000048947 */ /* 0x000fea0003800000 */
[----:B------:R-:W-:Y:S01]  /*5920*/  BPT.TRAP 0x1 ;  /* 0x000000040000795c */ /* 0x000fe20000300000 */
.L_x_947:
[----:B------:R-:W-:Y:S01]  /*5930*/  ULEA UR14, UR5, UR58, 0x3 ;  /* 0x0000003a050e7291 */ /* 0x000fe2000f8e183f */
[----:B------:R-:W-:-:S05]  /*5940*/  IMAD.U32 R0, RZ, RZ, UR6 ;  /* 0x00000006ff007e24 */ /* 0x000fca000f8e00ff */
[----:B------:R-:W-:-:S04]  /*5950*/  SHF.L.U32 R0, R0, 0x1f, RZ ;  /* 0x0000001f00007819 */ /* 0x000fc800000006ff */
[----:B------:R2:W3:Y:S01]  /*5960*/  SYNCS.PHASECHK.TRANS64.TRYWAIT P2, [UR14+0x30850], R0 ;  /* 0x03085000ff0075a7 */ /* 0x0004e2000804014e */
[----:B------:R-:W-:Y:S05]  /*5970*/  @!P0 BRA `(.L_x_948) ;  /* 0x0000000000048947 */ /* 0x000fea0003800000 */
[----:B------:R-:W-:Y:S01]  /*5980*/  BPT.TRAP 0x1 ;  /* 0x000000040000795c */ /* 0x000fe20000300000 */
.L_x_948:
[----:B---3--:R-:W-:Y:S05]  /*5990*/  @P2 BRA `(.L_x_949) ;  /* 0x0000000000082947 */ /* 0x008fea0003800000 */
[----:B------:R-:W3:Y:S02]  /*59a0*/  SYNCS.PHASECHK.TRANS64.TRYWAIT P2, [UR14+0x30850], R0 ;  /* 0x03085000ff0075a7 */ /* 0x000ee4000804014e */
[----:B---3--:R-:W-:Y:S05]  /*59b0*/  @!P2 BRA `(.L_x_950) ;  /* 0x000000fc0090a947 */ /* 0x008fea0003800000 */
.L_x_949:
[----:B------:R-:W-:Y:S01]  /*59c0*/  UIADD3 UR6, UR58, 0x400, URZ ;  /* 0x000004003a067890 */ /* 0x000fe2000fffe03f */
[----:B------:R-:W-:Y:S01]  /*59d0*/  WARPGROUP.ARRIVE ;  /* 0x00000000000079c5 */ /* 0x000fe20000000000 */
[----:B------:R-:W-:Y:S01]  /*59e0*/  UMOV UR11, 0x40000040 ;  /* 0x40000040000b7882 */ /* 0x000fe20000000000 */
[----:B------:R-:W-:Y:S01]  /*59f0*/  PLOP3.LUT P2, PT, PT, PT, UP0, 0x80, 0x0 ;  /* 0x000000000000781c */ /* 0x000fe20003f4f008 */
[----:B------:R-:W-:Y:S01]  /*5a00*/  USHF.R.U32.HI UR6, URZ, 0x4, UR6 ;  /* 0x000000043f067899 */ /* 0x000fe20008011606 */
[----:B------:R-:W-:Y:S01]  /*5a10*/  PLOP3.LUT P3, PT, PT, PT, UP0, 0x80, 0x0 ;  /* 0x000000000000781c */ /* 0x000fe20003f6f008 */
[----:B------:R-:W-:Y:S01]  /*5a20*/  FMUL.FTZ R2, R123, UR59 ;  /* 0x0000003b7b027c20 */ /* 0x000fe20008410000 */
[----:B------:R-:W-:Y:S01]  /*5a30*/  FMUL.FTZ R123, R142, UR59 ;  /* 0x0000003b8e7b7c20 */ /* 0x000fe20008410000 */
[----:B------:R-:W-:Y:S01]  /*5a40*/  ULOP3.LUT UR6, UR6, 0x3fff, URZ, 0xc0, !UPT ;  /* 0x00003fff06067892 */ /* 0x000fe2000f8ec03f */
[----:B01----:R-:W-:Y:S01]  /*5a50*/  FMUL.FTZ R12, R120, UR59 ;  /* 0x0000003b780c7c20 */ /* 0x003fe20008410000 */
[----:B------:R-:W-:Y:S01]  /*5a60*/  FMUL.FTZ R120, R121, UR59 ;  /* 0x0000003b79787c20 */ /* 0x000fe20008410000 */
[----:B------:R-:W-:Y:S01]  /*5a70*/  FMUL.FTZ R121, R138, UR59 ;  /* 0x0000003b8a797c20 */ /* 0x000fe20008410000 */
[----:B------:R-:W-:Y:S01]  /*5a80*/  ULOP3.LUT UR6, UR6, 0x3000000, URZ, 0xfc, !UPT ;  /* 0x0300000006067892 */ /* 0x000fe2000f8efc3f */
[----:B------:R-:W-:Y:S01]  /*5a90*/  FMUL.FTZ R138, R154, UR59 ;  /* 0x0000003b9a8a7c20 */ /* 0x000fe20008410000 */
[----:B------:R-:W-:-:S02]  /*5aa0*/  IMAD.MOV.U32 R154, RZ, RZ, R9 ;  /* 0x000000ffff9a7224 */ /* 0x000fc400078e0009 */
[----:B------:R-:W-:Y:S01]  /*5ab0*/  FMUL.FTZ R15, R127, UR59 ;  /* 0x0000003b7f0f7c20 */ /* 0x000fe20008410000 */
[----:B------:R-:W-:Y:S01]  /*5ac0*/  UIMAD UR5, UR5, 0x900, UR6 ;  /* 0x00000900050578a4 */ /* 0x000fe2000f8e0206 */
[----:B------:R-:W-:Y:S01]  /*5ad0*/  FMUL.FTZ R20, R130, UR59 ;  /* 0x0000003b82147c20 */ /* 0x000fe20008410000 */
[----:B--2---:R-:W-:Y:S01]  /*5ae0*/  FMUL.FTZ R0, R122, UR59 ;  /* 0x0000003b7a007c20 */ /* 0x004fe20008410000 */
[----:B------:R-:W-:Y:S01]  /*5af0*/  FMUL.FTZ R21, R131, UR59 ;  /* 0x0000003b83157c20 */ /* 0x000fe20008410000 */
[----:B------:R-:W-:Y:S01]  /*5b00*/  FMUL.FTZ R130, R132, UR59 ;  /* 0x0000003b84827c20 */ /* 0x000fe20008410000 */
[----:B------:R-:W-:Y:S01]  /*5b10*/  FMUL.FTZ R127, R147, UR59 ;  /* 0x0000003b937f7c20 */ /* 0x000fe20008410000 */
[----:B------:R-:W-:Y:S01]  /*5b20*/  FMUL.FTZ R131, R133, UR59 ;  /* 0x0000003b85837c20 */ /* 0x000fe20008410000 */
[----:B------:R-:W-:Y:S01]  /*5b30*/  UMOV UR10, UR5 ;  /* 0x00000005000a7c82 */ /* 0x000fe20008000000 */
[----:B------:R-:W-:Y:S01]  /*5b40*/  FMUL.FTZ R22, R134, UR59 ;  /* 0x0000003b86167c20 */ /* 0x000fe20008410000 */
[----:B------:R-:W-:Y:S01]  /*5b50*/  HGMMA.64x192x16.F32 R24, R188, gdesc[UR8].tnspB, R24, gsb0 ;  /* 0x42e00008bc187df0 */ /* 0x000fe20008000818 */
[----:B------:R-:W-:Y:S01]  /*5b60*/  UIADD3 UR10, UR5, 0x80, URZ ;  /* 0x00000080050a7890 */ /* 0x000fe2000fffe03f */
[----:B------:R-:W-:Y:S01]  /*5b70*/  FMUL.FTZ R23, R135, UR59 ;  /* 0x0000003b87177c20 */ /* 0x000fe20008410000 */
[----:B------:R-:W-:Y:S01]  /*5b80*/  UMOV UR11, 0x40000040 ;  /* 0x40000040000b7882 */ /* 0x000fe20000000000 */
        /* <DEDUP_REMOVED lines=22> */
[----:B------:R-:W-:Y:S01]  /*5cf0*/  R2UR UR15, R11 ;  /* 0x000000000b0f72ca */ /* 0x000fe200000e0000 */
[----:B------:R-:W-:Y:S01]  /*5d00*/  FMUL.FTZ R161, R161, UR59 ;  /* 0x0000003ba1a17c20 */ /* 0x000fe20008410000 */
[----:B------:R-:W-:Y:S01]  /*5d10*/  FMUL.FTZ R165, R165, UR59 ;  /* 0x0000003ba5a57c20 */ /* 0x000fe20008410000 */
[----:B------:R-:W-:Y:S01]  /*5d20*/  ULDC UR19, c[0x0][0x2f0] ;  /* 0x0000bc0000137ab9 */ /* 0x000fe20000000800 */
[----:B------:R-:W0:Y:S01]  /*5d30*/  MUFU.TANH R12, R12 ;  /* 0x0000000c000c7308 */ /* 0x000e220000002400 */
[----:B------:R-:W-:Y:S01]  /*5d40*/  ULDC UR18, c[0x0][0x288] ;  /* 0x0000a20000127ab9 */ /* 0x000fe20000000800 */
[----:B------:R-:W-:-:S06]  /*5d50*/  FMUL.FTZ R166, R166, UR59 ;  /* 0x0000003ba6a67c20 */ /* 0x000fcc0008410000 */
[----:B------:R-:W1:Y:S08]  /*5d60*/  MUFU.TANH R120, R120 ;  /* 0x0000007800787308 */ /* 0x000e700000002400 */
[----:B------:R-:W2:Y:S08]  /*5d70*/  MUFU.TANH R0, R0 ;  /* 0x0000000000007308 */ /* 0x000eb00000002400 */
[----:B------:R-:W3:Y:S08]  /*5d80*/  MUFU.TANH R2, R2 ;  /* 0x0000000200027308 */ /* 0x000ef00000002400 */
[----:B------:R-:W4:Y:S08]  /*5d90*/  MUFU.TANH R125, R125 ;  /* 0x0000007d007d7308 */ /* 0x000f300000002400 */
        /* <DEDUP_REMOVED lines=16> */
[----:B------:R-:W0:Y:S01]  /*5ea0*/  MUFU.TANH R123, R123 ;  /* 0x0000007b007b7308 */ /* 0x000e220000002400 */
[----:B------:R-:W-:-:S02]  /*5eb0*/  WARPGROUP.DEPBAR.LE gsb0, 0x0 ;  /* 0x00008000000079c5 */ /* 0x000fc40000010000 */
[----:B------:R-:W-:-:S05]  /*5ec0*/  WARPGROUP.ARRIVE ;  /* 0x00000000000079c5 */ /* 0x000fca0000000000 */
[----:B------:R-:W0:Y:S01]  /*5ed0*/  MUFU.TANH R126, R126 ;  /* 0x0000007e007e7308 */ /* 0x000e220000002400 */
[----:B------:R-:W-:Y:S01]  /*5ee0*/  HGMMA.64x192x16.F32 R24, R184, gdesc[UR8].tnspB, R24, gsb0 ;  /* 0x42e00008b8187df0 */ /* 0x000fe20008000818 */
[----:B------:R-:W-:Y:S01]  /*5ef0*/  UIADD3 UR10, UR5, 0x100, URZ ;  /* 0x00000100050a7890 */ /* 0x000fe2000fffe03f */
[----:B------:R-:W-:-:S05]  /*5f00*/  UMOV UR11, 0x40000040 ;  /* 0x40000040000b7882 */ /* 0x000fca0000000000 */
        /* <DEDUP_REMOVED lines=26> */
[----:B------:R-:W-:Y:S01]  /*60b0*/  WARPGROUP.ARRIVE ;  /* 0x00000000000079c5 */ /* 0x000fe20000000000 */
[----:B------:R-:W-:-:S04]  /*60c0*/  IMAD R176, R13, -0x60, RZ ;  /* 0xffffffa00db07824 */ /* 0x000fc800078e02ff */
[----:B------:R-:W-:-:S10]  /*60d0*/  VIADD R147, R176, 0x1 ;  /* 0x00000001b0937836 */ /* 0x000fd40000000000 */
[----:B------:R-:W-:Y:S01]  /*60e0*/  HGMMA.64x192x16.F32 R24, R172, gdesc[UR8].tnspB, R24, gsb0 ;  /* 0x42e00008ac187df0 */ /* 0x000fe20008000818 */
[----:B------:R-:W-:Y:S01]  /*60f0*/  UIADD3 UR10, UR5, 0x280, URZ ;  /* 0x00000280050a7890 */ /* 0x000fe2000fffe03f */
[----:B------:R-:W-:Y:S02]  /*6100*/  UMOV UR11, 0x40000040 ;  /* 0x40000040000b7882 */ /* 0x000fe40000000000 */
[----:B------:R-:W-:Y:S01]  /*6110*/  @UP0 ULDC UR5, c[0x0][0x44c] ;  /* 0x0001130000050ab9 */ /* 0x000fe20000000800 */
[----:B------:R-:W-:Y:S02]  /*6120*/  IMAD R147, R10, -0x2, R147 ;  /* 0xfffffffe0a937824 */ /* 0x000fe400078e0293 */
[----:B------:R-:W-:Y:S01]  /*6130*/  @P2 IMAD.HI.U32 R142, R9, UR5, RZ ;  /* 0x00000005098e2c27 */ /* 0x000fe2000f8e00ff */
[----:B------:R-:W-:Y:S01]  /*6140*/  @UP0 ULDC UR5, c[0x0][0x450] ;  /* 0x0001140000050ab9 */ /* 0x000fe20000000800 */
[----:B------:R-:W-:Y:S02]  /*6150*/  PLOP3.LUT P2, PT, PT, PT, UP1, 0x40, 0x0 ;  /* 0x000000000000781c */ /* 0x000fe40003f4e818 */
[----:B------:R-:W-:Y:S01]  /*6160*/  IMAD R146, R16, UR19, R147 ;  /* 0x0000001310927c24 */ /* 0x000fe2000f8e0293 */
[----:B------:R-:W-:Y:S01]  /*6170*/  @P3 SHF.R.U32.HI R154, RZ, UR5, R142 ;  /* 0x00000005ff9a3c19 */ /* 0x000fe2000801168e */
[----:B------:R-:W-:-:S04]  /*6180*/  IMAD.U32 R142, RZ, RZ, UR61 ;  /* 0x0000003dff8e7e24 */ /* 0x000fc8000f8e00ff */
[----:B------:R-:W-:Y:S01]  /*6190*/  @!P1 VIADD R142, R142, 0x30840 ;  /* 0x000308408e8e9836 */ /* 0x000fe20000000000 */
[----:B------:R-:W-:Y:S02]  /*61a0*/  WARPGROUP.DEPBAR.LE gsb0, 0x0 ;  /* 0x00008000000079c5 */ /* 0x000fe40000010000 */
[----:B------:R-:W-:Y:S01]  /*61b0*/  WARPGROUP.ARRIVE ;  /* 0x00000000000079c5 */ /* 0x000fe20000000000 */
[----:B------:R-:W-:Y:S01]  /*61c0*/  FMUL.FTZ R175, R145, UR59 ;  /* 0x0000003b91af7c20 */ /* 0x000fe20008410000 */
[----:B------:R-:W-:Y:S01]  /*61d0*/  @!P1 PRMT R145, RZ, 0x654, R142 ;  /* 0x00000654ff919816 */ /* 0x000fe2000000008e */
[----:B------:R-:W-:Y:S01]  /*61e0*/  FMUL.FTZ R172, R124, UR59 ;  /* 0x0000003b7cac7c20 */ /* 0x000fe20008410000 */
[----:B------:R-:W-:Y:S01]  /*61f0*/  FMUL.FTZ R124, R143, UR59 ;  /* 0x0000003b8f7c7c20 */ /* 0x000fe20008410000 */
[----:B------:R-:W-:Y:S01]  /*6200*/  FMUL.FTZ R174, R144, UR59 ;  /* 0x0000003b90ae7c20 */ /* 0x000fe20008410000 */
[----:B------:R-:W-:Y:S01]  /*6210*/  HGMMA.64x192x16.F32 R24, R168, gdesc[UR8].tnspB, R24, gsb0 ;  /* 0x42e00008a8187df0 */ /* 0x000fe20008000818 */
[----:B------:R-:W-:Y:S01]  /*6220*/  FMUL.FTZ R143, R158, UR59 ;  /* 0x0000003b9e8f7c20 */ /* 0x000fe20008410000 */
[----:B------:R-:W-:Y:S01]  /*6230*/  FMUL.FTZ R144, R159, UR59 ;  /* 0x0000003b9f907c20 */ /* 0x000fe20008410000 */
[----:B------:R-:W0:Y:S01]  /*6240*/  MUFU.TANH R172, R172 ;  /* 0x000000ac00ac7308 */ /* 0x000e220000002400 */
[----:B------:R-:W-:Y:S01]  /*6250*/  UMOV UR10, UR18 ;  /* 0x00000012000a7c82 */ /* 0x000fe20008000000 */
[----:B------:R-:W-:Y:S01]  /*6260*/  ULDC UR18, c[0x0][0x9e0] ;  /* 0x0002780000127ab9 */ /* 0x000fe20000000800 */
[----:B------:R-:W-:-:S04]  /*6270*/  VIADD R146, R146, -UR10 ;  /* 0x8000000a92927c36 */ /* 0x000fc80008000000 */
[C---:B------:R-:W-:Y:S01]  /*6280*/  VIADD R177, R146.reuse, UR18 ;  /* 0x0000001292b17c36 */ /* 0x040fe20008000000 */
[----:B------:R-:W0:Y:S01]  /*6290*/  MUFU.TANH R124, R124 ;  /* 0x0000007c007c7308 */ /* 0x000e220000002400 */
[----:B------:R-:W-:-:S07]  /*62a0*/  VIADD R178, R146, UR15 ;  /* 0x0000000f92b27c36 */ /* 0x000fce0008000000 */
[----:B------:R-:W0:Y:S08]  /*62b0*/  MUFU.TANH R174, R174 ;  /* 0x000000ae00ae7308 */ /* 0x000e300000002400 */
[----:B------:R-:W0:Y:S08]  /*62c0*/  MUFU.TANH R175, R175 ;  /* 0x000000af00af7308 */ /* 0x000e300000002400 */
[----:B------:R-:W0:Y:S08]  /*62d0*/  MUFU.TANH R143, R143 ;  /* 0x0000008f008f7308 */ /* 0x000e300000002400 */
[----:B------:R-:W0:Y:S08]  /*62e0*/  MUFU.TANH R144, R144 ;  /* 0x0000009000907308 */ /* 0x000e300000002400 */
[----:B------:R5:W0:Y:S02]  /*62f0*/  MUFU.TANH R142, R166 ;  /* 0x000000a6008e7308 */ /* 0x000a240000002400 */
[----:B-----5:R-:W-:Y:S01]  /*6300*/  VIADD R166, R147, 0xffffffff ;  /* 0xffffffff93a67836 */ /* 0x020fe20000000000 */
[----:B------:R-:W-:-:S02]  /*6310*/  WARPGROUP.DEPBAR.LE gsb0, 0x0 ;  /* 0x00008000000079c5 */ /* 0x000fc40000010000 */
[----:B------:R-:W-:Y:S01]  /*6320*/  FMUL.FTZ R168, R149, UR59 ;  /* 0x0000003b95a87c20 */ /* 0x000fe20008410000 */
[----:B------:R5:W-:Y:S01]  /*6330*/  @!P1 SYNCS.ARRIVE.TRANS64.RED.A1T0 RZ, [R145+URZ], RZ ;  /* 0x000000ff91ff99a7 */ /* 0x000be2000810043f */
[----:B------:R-:W1:Y:S01]  /*6340*/  SHFL.IDX PT, R149, R154, RZ, 0x1c1f ;  /* 0x001c1fff9a957589 */ /* 0x000e6200000e0000 */
[----:B------:R0:W0:Y:S01]  /*6350*/  MUFU.TANH R170, R161 ;  /* 0x000000a100aa7308 */ /* 0x0000220000002400 */
[----:B-----5:R-:W-:-:S07]  /*6360*/  FMUL.FTZ R145, R167, UR59 ;  /* 0x0000003ba7917c20 */ /* 0x020fce0008410000 */
[----:B------:R-:W0:Y:S08]  /*6370*/  MUFU.TANH R168, R168 ;  /* 0x000000a800a87308 */ /* 0x000e300000002400 */
[----:B------:R-:W0:Y:S01]  /*6380*/  MUFU.TANH R145, R145 ;  /* 0x0000009100917308 */ /* 0x000e220000002400 */
[--C-:B-1----:R-:W-:Y:S02]  /*6390*/  IMAD.IADD R156, R177, 0x1, R149.reuse ;  /* 0x00000001b19c7824 */ /* 0x102fe400078e0295 */
[----:B------:R-:W-:Y:S01]  /*63a0*/  IMAD.IADD R158, R178, 0x1, R149 ;  /* 0x00000001b29e7824 */ /* 0x000fe200078e0295 */
[----:B--234-:R-:W-:Y:S06]  /*63b0*/  @P2 BRA `(.L_x_951) ;  /* 0x00000000005c2947 */ /* 0x01cfec0003800000 */
[----:B------:R-:W-:Y:S01]  /*63c0*/  ULDC UR5, c[0x0][0x2f0] ;  /* 0x0000bc0000057ab9 */ /* 0x000fe20000000800 */
[----:B------:R-:W-:Y:S01]  /*63d0*/  BSSY B0, `(.L_x_952) ;  /* 0x0000012000007945 */ /* 0x000fe20003800000 */
[----:B------:R-:W-:-:S04]  /*63e0*/  IMAD R146, R16, UR5, R149 ;  /* 0x0000000510927c24 */ /* 0x000fc8000f8e0295 */
[----:B------:R-:W-:-:S05]  /*63f0*/  VIADD R149, R146, -UR10 ;  /* 0x8000000a92957c36 */ /* 0x000fca0008000000 */
[----:B------:R-:W-:-:S13]  /*6400*/  ISETP.GT.AND P2, PT, R149, -0x1, PT ;  /* 0xffffffff9500780c */ /* 0x000fda0003f44270 */
[----:B------:R-:W-:Y:S05]  /*6410*/  @P2 BRA `(.L_x_953) ;  /* 0x0000000000202947 */ /* 0x000fea0003800000 */
[----:B------:R-:W-:Y:S01]  /*6420*/  IMAD.U32 R153, RZ, RZ, UR56 ;  /* 0x00000038ff997e24 */ /* 0x000fe2000f8e00ff */
[----:B------:R-:W-:-:S04]  /*6430*/  LOP3.LUT R149, RZ, R149, RZ, 0x33, !PT ;  /* 0x00000095ff957212 */ /* 0x000fc800078e33ff */
[----:B------:R-:W-:-:S13]  /*6440*/  ISETP.NE.AND P2, PT, R153, 0x1, PT ;  /* 0x000000019900780c */ /* 0x000fda0003f45270 */
[----:B------:R-:W1:Y:S02]  /*6450*/  @P2 LDC.64 R146, c[0x0][0x9e8] ;  /* 0x00027a00ff922b82 */ /* 0x000e640000000a00 */
[----:B-1----:R-:W-:-:S05]  /*6460*/  @P2 IMAD.HI.U32 R146, R149, R146, RZ ;  /* 0x0000009295922227 */ /* 0x002fca00078e00ff */
[----:B------:R-:W-:-:S04]  /*6470*/  @P2 SHF.R.U32.HI R149, RZ, R147, R146 ;  /* 0x00000093ff952219 */ /* 0x000fc80000011692 */
[----:B------:R-:W-:Y:S01]  /*6480*/  LOP3.LUT R149, RZ, R149, RZ, 0x33, !PT ;  /* 0x00000095ff957212 */ /* 0x000fe200078e33ff */
[----:B------:R-:W-:Y:S06]  /*6490*/  BRA `(.L_x_954) ;  /* 0x0000000000147947 */ /* 0x000fec0003800000 */
.L_x_953:
[----:B------:R-:W-:-:S05]  /*64a0*/  IMAD.U32 R153, RZ, RZ, UR56 ;  /* 0x00000038ff997e24 */ /* 0x000fca000f8e00ff */
[----:B------:R-:W-:-:S13]  /*64b0*/  ISETP.NE.AND P2, PT, R153, 0x1, PT ;  /* 0x000000019900780c */ /* 0x000fda0003f45270 */
[----:B------:R-:W1:Y:S02]  /*64c0*/  @P2 LDC.64 R146, c[0x0][0x9e8] ;  /* 0x00027a00ff922b82 */ /* 0x000e640000000a00 */
[----:B-1----:R-:W-:-:S05]  /*64d0*/  @P2 IMAD.HI.U32 R146, R149, R146, RZ ;  /* 0x0000009295922227 */ /* 0x002fca00078e00ff */
[----:B------:R-:W-:-:S07]  /*64e0*/  @P2 SHF.R.U32.HI R149, RZ, R147, R146 ;  /* 0x00000093ff952219 */ /* 0x000fce0000011692 */
.L_x_954:
[----:B------:R-:W-:Y:S05]  /*64f0*/  BSYNC B0 ;  /* 0x0000000000007941 */ /* 0x000fea0003800000 */
.L_x_952:
[----:B------:R-:W-:-:S05]  /*6500*/  IMAD R149, R149, R153, R166 ;  /* 0x0000009995957224 */ /* 0x000fca00078e02a6 */
[----:B------:R-:W-:Y:S02]  /*6510*/  VIADDMNMX R156, R149, R153, R156, PT ;  /* 0x00000099959c7246 */ /* 0x000fe4000380019c */
[----:B------:R-:W-:-:S07]  /*6520*/  VIMNMX R158, R158, R149, !PT ;  /* 0x000000959e9e7248 */ /* 0x000fce0007fe0100 */
.L_x_951:
        /* <DEDUP_REMOVED lines=11> */
[----:B------:R-:W-:-:S02]  /*65e0*/  FSEL R199, R125, -INF , !P4 ;  /* 0xff8000007dc77808 */ /* 0x000fc40006000000 */
[----:B------:R-:W-:Y:S02]  /*65f0*/  ISETP.LT.OR P5, PT, R156, 0x9, P5 ;  /* 0x000000099c00780c */ /* 0x000fe40002fa1670 */
[----:B------:R-:W-:Y:S02]  /*6600*/  ISETP.GT.AND P4, PT, R158, 0x10, !P6 ;  /* 0x000000109e00780c */ /* 0x000fe40007784270 */
[----:B0-----:R-:W-:Y:S02]  /*6610*/  FSEL R201, R172, -INF , !P5 ;  /* 0xff800000acc97808 */ /* 0x001fe40006800000 */
        /* <DEDUP_REMOVED lines=48> */
[----:B------:R-:W-:Y:S01]  /*6920*/  ISETP.GT.AND P4, PT, R158, 0x38, !P5 ;  /* 0x000000389e00780c */ /* 0x000fe20006f84270 */
[----:B------:R-:W0:Y:S01]  /*6930*/  SHFL.IDX PT, R175, R154, 0x1, 0x1c1f ;  /* 0x003c1f009aaf7f89 */ /* 0x000e2200000e0000 */
        /* <DEDUP_REMOVED lines=11> */
[----:B------:R-:W-:Y:S01]  /*69f0*/  ISETP.LT.OR P4, PT, R156, 0x41, P4 ;  /* 0x000000419c00780c */ /* 0x000fe20002781670 */
[--C-:B0-----:R-:W-:Y:S01]  /*6a00*/  IMAD.IADD R120, R177, 0x1, R175.reuse ;  /* 0x00000001b1787824 */ /* 0x101fe200078e02af */
[----:B------:R-:W-:Y:S01]  /*6a10*/  ISETP.GE.AND P5, PT, R176, 0x42, PT ;  /* 0x00000042b000780c */ /* 0x000fe20003fa6270 */
[----:B------:R-:W-:Y:S01]  /*6a20*/  IMAD.IADD R128, R178, 0x1, R175 ;  /* 0x00000001b2807824 */ /* 0x000fe200078e02af */
        /* <DEDUP_REMOVED lines=34> */
[----:B------:R-:W-:-:S04]  /*6c50*/  ISETP.GE.AND P6, PT, R176, 0x5a, PT ;  /* 0x0000005ab000780c */ /* 0x000fc80003fc6270 */
[----:B------:R-:W-:Y:S02]  /*6c60*/  P2R R134, PR, RZ, 0x40 ;  /* 0x00000040ff867803 */ /* 0x000fe40000000000 */
[----:B------:R-:W-:-:S04]  /*6c70*/  ISETP.GT.AND P6, PT, R158, 0x59, !P6 ;  /* 0x000000599e00780c */ /* 0x000fc800077c4270 */
[----:B------:R-:W-:-:S04]  /*6c80*/  ISETP.LT.OR P6, PT, R156, 0x5a, P6 ;  /* 0x0000005a9c00780c */ /* 0x000fc800037c1670 */
[----:B------:R-:W-:Y:S02]  /*6c90*/  FSEL R131, R162, -INF , !P6 ;  /* 0xff800000a2837808 */ /* 0x000fe40007000000 */
[----:B------:R-:W-:-:S13]  /*6ca0*/  PLOP3.LUT P6, PT, PT, PT, UP1, 0x40, 0x0 ;  /* 0x000000000000781c */ /* 0x000fda0003fce818 */
[----:B------:R-:W-:Y:S05]  /*6cb0*/  @P6 BRA `(.L_x_955) ;  /* 0x00000000005c6947 */ /* 0x000fea0003800000 */
        /* <DEDUP_REMOVED lines=9> */
[----:B------:R-:W0:Y:S02]  /*6d50*/  @P6 LDC.64 R174, c[0x0][0x9e8] ;  /* 0x00027a00ffae6b82 */ /* 0x000e240000000a00 */
[----:B0-----:R-:W-:-:S05]  /*6d60*/  @P6 IMAD.HI.U32 R174, R177, R174, RZ ;  /* 0x000000aeb1ae6227 */ /* 0x001fca00078e00ff */
[----:B------:R-:W-:-:S04]  /*6d70*/  @P6 SHF.R.U32.HI R177, RZ, R175, R174 ;  /* 0x000000afffb16219 */ /* 0x000fc800000116ae */
[----:B------:R-:W-:Y:S01]  /*6d80*/  LOP3.LUT R177, RZ, R177, RZ, 0x33, !PT ;  /* 0x000000b1ffb17212 */ /* 0x000fe200078e33ff */
[----:B------:R-:W-:Y:S06]  /*6d90*/  BRA `(.L_x_958) ;  /* 0x0000000000147947 */ /* 0x000fec0003800000 */
.L_x_957:
[----:B------:R-:W-:-:S05]  /*6da0*/  IMAD.U32 R12, RZ, RZ, UR56 ;  /* 0x00000038ff0c7e24 */ /* 0x000fca000f8e00ff */
[----:B------:R-:W-:-:S13]  /*6db0*/  ISETP.NE.AND P6, PT, R12, 0x1, PT ;  /* 0x000000010c00780c */ /* 0x000fda0003fc5270 */
[----:B------:R-:W0:Y:S02]  /*6dc0*/  @P6 LDC.64 R174, c[0x0][0x9e8] ;  /* 0x00027a00ffae6b82 */ /* 0x000e240000000a00 */
[----:B0-----:R-:W-:-:S05]  /*6dd0*/  @P6 IMAD.HI.U32 R174, R177, R174, RZ ;  /* 0x000000aeb1ae6227 */ /* 0x001fca00078e00ff */
[----:B------:R-:W-:-:S07]  /*6de0*/  @P6 SHF.R.U32.HI R177, RZ, R175, R174 ;  /* 0x000000afffb16219 */ /* 0x000fce00000116ae */
.L_x_958:
[----:B------:R-:W-:Y:S05]  /*6df0*/  BSYNC B0 ;  /* 0x0000000000007941 */ /* 0x000fea0003800000 */
.L_x_956:
[----:B------:R-:W-:-:S05]  /*6e00*/  IMAD R177, R177, R12, R166 ;  /* 0x0000000cb1b17224 */ /* 0x000fca00078e02a6 */
[----:B------:R-:W-:Y:S02]  /*6e10*/  VIADDMNMX R120, R177, R12, R120, PT ;  /* 0x0000000cb1787246 */ /* 0x000fe40003800178 */
[----:B------:R-:W-:-:S07]  /*6e20*/  VIMNMX R128, R128, R177, !PT ;  /* 0x000000b180807248 */ /* 0x000fce0007fe0100 */
.L_x_955:
[C---:B------:R-:W-:Y:S01]  /*6e30*/  ISETP.GT.AND P2, PT, R128.reuse, 0x1, !P2 ;  /* 0x000000018000780c */ /* 0x040fe20005744270 */
[----:B------:R-:W0:Y:S01]  /*6e40*/  LDC R12, c[0x0][0x988] ;  /* 0x00026200ff0c7b82 */ /* 0x000e220000000800 */
[----:B------:R-:W-:Y:S01]  /*6e50*/  ISETP.GT.AND P3, PT, R128, 0x8, !P3 ;  /* 0x000000088000780c */ /* 0x000fe20005f64270 */
[----:B------:R-:W-:Y:S01]  /*6e60*/  UMOV UR6, UR7 ;  /* 0x0000000700067c82 */ /* 0x000fe20008000000 */
[C---:B------:R-:W-:Y:S01]  /*6e70*/  ISETP.LT.OR P2, PT, R120.reuse, 0x2, P2 ;  /* 0x000000027800780c */ /* 0x040fe20001741670 */
[----:B------:R-:W-:Y:S01]  /*6e80*/  UMOV UR5, UR4 ;  /* 0x0000000400057c82 */ /* 0x000fe20008000000 */
        /* <DEDUP_REMOVED lines=10> */
[----:B------:R-:W-:Y:S02]  /*6f30*/  FMNMX.FTZ R2, R205, R4, !PT ;  /* 0x00000004cd027209 */ /* 0x000fe40007810000 */
[----:B------:R-:W-:Y:S02]  /*6f40*/  ISETP.GT.AND P2, PT, R128, 0x10, !P2 ;  /* 0x000000108000780c */ /* 0x000fe40005744270 */
[----:B------:R-:W-:Y:S02]  /*6f50*/  FMNMX.FTZ R2, R203, R2, !PT ;  /* 0x00000002cb027209 */ /* 0x000fe40007810000 */
[----:B------:R-:W-:Y:S02]  /*6f60*/  ISETP.LT.OR P2, PT, R120, 0x11, P2 ;  /* 0x000000117800780c */ /* 0x000fe40001741670 */
[----:B------:R-:W-:-:S02]  /*6f70*/  FMNMX.FTZ R2, R201, R2, !PT ;  /* 0x00000002c9027209 */ /* 0x000fc40007810000 */
[----:B------:R-:W-:Y:S02]  /*6f80*/  FSEL R179, R20, -INF , !P2 ;  /* 0xff80000014b37808 */ /* 0x000fe40005000000 */
[----:B------:R-:W-:Y:S02]  /*6f90*/  ISETP.NE.AND P2, PT, R180, RZ, PT ;  /* 0x000000ffb400720c */ /* 0x000fe40003f45270 */
[----:B------:R-:W-:Y:S02]  /*6fa0*/  FMNMX.FTZ R2, R199, R2, !PT ;  /* 0x00000002c7027209 */ /* 0x000fe40007810000 */
[----:B------:R-:W-:Y:S02]  /*6fb0*/  ISETP.GT.AND P2, PT, R128, 0x11, !P2 ;  /* 0x000000118000780c */ /* 0x000fe40005744270 */
[----:B------:R-:W-:Y:S02]  /*6fc0*/  FMNMX.FTZ R2, R195, R2, !PT ;  /* 0x00000002c3027209 */ /* 0x000fe40007810000 */
[----:B------:R-:W-:-:S02]  /*6fd0*/  ISETP.LT.OR P2, PT, R120, 0x12, P2 ;  /* 0x000000127800780c */ /* 0x000fc40001741670 */
[----:B------:R-:W-:Y:S02]  /*6fe0*/  FMNMX.FTZ R2, R169, R2, !PT ;  /* 0x00000002a9027209 */ /* 0x000fe40007810000 */
[----:B------:R-:W-:Y:S02]  /*6ff0*/  FSEL R189, R21, -INF , !P2 ;  /* 0xff80000015bd7808 */ /* 0x000fe40005000000 */
[----:B------:R-:W-:Y:S02]  /*7000*/  ISETP.NE.AND P2, PT, R181, RZ, PT ;  /* 0x000000ffb500720c */ /* 0x000fe40003f45270 */
[----:B------:R-:W-:Y:S02]  /*7010*/  FMNMX.FTZ R2, R173, R2, !PT ;  /* 0x00000002ad027209 */ /* 0x000fe40007810000 */
[----:B------:R-:W-:Y:S02]  /*7020*/  ISETP.GT.AND P2, PT, R128, 0x18, !P2 ;  /* 0x000000188000780c */ /* 0x000fe40005744270 */
[----:B------:R-:W-:-:S02]  /*7030*/  FMNMX.FTZ R2, R167, R2, !PT ;  /* 0x00000002a7027209 */ /* 0x000fc40007810000 */
[----:B------:R-:W-:Y:S02]  /*7040*/  ISETP.LT.OR P2, PT, R120, 0x19, P2 ;  /* 0x000000197800780c */ /* 0x000fe40001741670 */
[----:B------:R-:W-:Y:S02]  /*7050*/  FMNMX.FTZ R2, R171, R2, !PT ;  /* 0x00000002ab027209 */ /* 0x000fe40007810000 */
[----:B------:R-:W-:Y:S02]  /*7060*/  FSEL R177, R22, -INF , !P2 ;  /* 0xff80000016b17808 */ /* 0x000fe40005000000 */
[----:B------:R-:W-:Y:S02]  /*7070*/  ISETP.GT.AND P2, PT, R128, 0x19, !P3 ;  /* 0x000000198000780c */ /* 0x000fe40005f44270 */
[----:B------:R-:W-:Y:S02]  /*7080*/  ISETP.NE.AND P3, PT, R185, RZ, PT ;  /* 0x000000ffb900720c */ /* 0x000fe40003f65270 */
[----:B------:R-:W-:-:S02]  /*7090*/  ISETP.LT.OR P2, PT, R120, 0x1a, P2 ;  /* 0x0000001a7800780c */ /* 0x000fc40001741670 */
[----:B------:R-:W-:Y:S02]  /*70a0*/  FMNMX.FTZ R2, R165, R2, !PT ;  /* 0x00000002a5027209 */ /* 0x000fe40007810000 */
[----:B------:R-:W-:Y:S02]  /*70b0*/  FSEL R187, R23, -INF , !P2 ;  /* 0xff80000017bb7808 */ /* 0x000fe40005000000 */
        /* <DEDUP_REMOVED lines=19> */
[----:B------:R-:W-:Y:S02]  /*71f0*/  ISETP.NE.AND P2, PT, R186, RZ, PT ;  /* 0x000000ffba00720c */ /* 0x000fe40003f45270 */
[----:B------:R-:W-:Y:S02]  /*7200*/  FMNMX.FTZ R2, R141, R2, !PT ;  /* 0x000000028d027209 */ /* 0x000fe40007810000 */
[----:B------:R-:W-:-:S02]  /*7210*/  ISETP.GT.AND P2, PT, R128, 0x29, !P2 ;  /* 0x000000298000780c */ /* 0x000fc40005744270 */
[----:B------:R-:W-:Y:S02]  /*7220*/  FMNMX.FTZ R2, R155, R2, !PT ;  /* 0x000000029b027209 */ /* 0x000fe40007810000 */
[----:B------:R-:W-:Y:S02]  /*7230*/  ISETP.LT.OR P2, PT, R120, 0x2a, P2 ;  /* 0x0000002a7800780c */ /* 0x000fe40001741670 */
[----:B------:R-:W-:Y:S02]  /*7240*/  FMNMX.FTZ R2, R135, R2, !PT ;  /* 0x0000000287027209 */ /* 0x000fe40007810000 */
[----:B------:R-:W-:Y:S02]  /*7250*/  FSEL R183, R124, -INF , !P2 ;  /* 0xff8000007cb77808 */ /* 0x000fe40005000000 */
[----:B------:R-:W-:Y:S02]  /*7260*/  ISETP.NE.AND P2, PT, R188, RZ, PT ;  /* 0x000000ffbc00720c */ /* 0x000fe40003f45270 */
[----:B------:R-:W-:-:S02]  /*7270*/  FMNMX.FTZ R2, R129, R2, !PT ;  /* 0x0000000281027209 */ /* 0x000fc40007810000 */
[----:B------:R-:W-:Y:S02]  /*7280*/  ISETP.GT.AND P2, PT, R128, 0x30, !P2 ;  /* 0x000000308000780c */ /* 0x000fe40005744270 */
[----:B------:R-:W-:Y:S02]  /*7290*/  FMNMX.FTZ R2, R125, R2, !PT ;  /* 0x000000027d027209 */ /* 0x000fe40007810000 */
[----:B------:R-:W-:Y:S02]  /*72a0*/  ISETP.LT.OR P2, PT, R120, 0x31, P2 ;  /* 0x000000317800780c */ /* 0x000fe40001741670 */
[----:B------:R-:W-:Y:S02]  /*72b0*/  FMNMX.FTZ R14, R131, R2, !PT ;  /* 0x00000002830e7209 */ /* 0x000fe40007810000 */
[----:B------:R-:W-:Y:S02]  /*72c0*/  FSEL R23, R126, -INF , !P2 ;  /* 0xff8000007e177808 */ /* 0x000fe40005000000 */
[----:B------:R-:W-:Y:S01]  /*72d0*/  ISETP.NE.AND P2, PT, R190, RZ, PT ;  /* 0x000000ffbe00720c */ /* 0x000fe20003f45270 */
[----:B------:R-:W1:Y:S01]  /*72e0*/  SHFL.BFLY PT, R15, R14, 0x2, 0x1f ;  /* 0x0c401f000e0f7f89 */ /* 0x000e6200000e0000 */
[----:B------:R-:W-:-:S02]  /*72f0*/  ISETP.NE.AND P6, PT, R152, RZ, PT ;  /* 0x000000ff9800720c */ /* 0x000fc40003fc5270 */
[C---:B------:R-:W-:Y:S02]  /*7300*/  ISETP.GT.AND P2, PT, R128.reuse, 0x31, !P2 ;  /* 0x000000318000780c */ /* 0x040fe40005744270 */
[----:B------:R-:W-:Y:S02]  /*7310*/  ISETP.GT.AND P4, PT, R128, 0x51, !P4 ;  /* 0x000000518000780c */ /* 0x000fe40006784270 */
[----:B------:R-:W-:Y:S02]  /*7320*/  ISETP.LT.OR P2, PT, R120, 0x32, P2 ;  /* 0x000000327800780c */ /* 0x000fe40001741670 */
[----:B------:R-:W-:Y:S02]  /*7330*/  ISETP.GT.AND P5, PT, R128, 0x58, !P5 ;  /* 0x000000588000780c */ /* 0x000fe40006fa4270 */
[----:B------:R-:W-:Y:S02]  /*7340*/  FSEL R127, R127, -INF , !P2 ;  /* 0xff8000007f7f7808 */ /* 0x000fe40005000000 */
[----:B------:R-:W-:-:S02]  /*7350*/  ISETP.NE.AND P2, PT, R192, RZ, PT ;  /* 0x000000ffc000720c */ /* 0x000fc40003f45270 */
[----:B------:R-:W-:Y:S02]  /*7360*/  ISETP.LT.OR P4, PT, R120, 0x52, P4 ;  /* 0x000000527800780c */ /* 0x000fe40002781670 */
[----:B------:R-:W-:Y:S02]  /*7370*/  ISETP.GT.AND P2, PT, R128, 0x38, !P2 ;  /* 0x000000388000780c */ /* 0x000fe40005744270 */
[C---:B------:R-:W-:Y:S02]  /*7380*/  ISETP.LT.OR P5, PT, R120.reuse, 0x59, P5 ;  /* 0x000000597800780c */ /* 0x040fe40002fa1670 */
[----:B------:R-:W-:Y:S02]  /*7390*/  ISETP.LT.OR P2, PT, R120, 0x39, P2 ;  /* 0x000000397800780c */ /* 0x000fe40001741670 */
[----:B-1----:R-:W-:Y:S02]  /*73a0*/  FMNMX.FTZ R20, R14, R15, !PT ;  /* 0x0000000f0e147209 */ /* 0x002fe40007810000 */
[----:B------:R-:W-:-:S02]  /*73b0*/  FSEL R21, R132, -INF , !P2 ;  /* 0xff80000084157808 */ /* 0x000fc40005000000 */
[----:B------:R-:W-:Y:S01]  /*73c0*/  ISETP.NE.AND P2, PT, R148, RZ, PT ;  /* 0x000000ff9400720c */ /* 0x000fe20003f45270 */
[----:B------:R-:W1:Y:S03]  /*73d0*/  SHFL.BFLY PT, R15, R20, 0x1, 0x1f ;  /* 0x0c201f00140f7f89 */ /* 0x000e6600000e0000 */
[----:B------:R-:W-:-:S04]  /*73e0*/  ISETP.GT.AND P2, PT, R128, 0x39, !P2 ;  /* 0x000000398000780c */ /* 0x000fc80005744270 */
[----:B------:R-:W-:-:S04]  /*73f0*/  ISETP.LT.OR P2, PT, R120, 0x3a, P2 ;  /* 0x0000003a7800780c */ /* 0x000fc80001741670 */
[----:B------:R-:W-:Y:S02]  /*7400*/  FSEL R133, R133, -INF , !P2 ;  /* 0xff80000085857808 */ /* 0x000fe40005000000 */
[----:B------:R-:W-:-:S04]  /*7410*/  ISETP.NE.AND P2, PT, R168, RZ, PT ;  /* 0x000000ffa800720c */ /* 0x000fc80003f45270 */
[----:B------:R-:W-:-:S04]  /*7420*/  ISETP.GT.AND P2, PT, R128, 0x40, !P2 ;  /* 0x000000408000780c */ /* 0x000fc80005744270 */
[----:B------:R-:W-:Y:S02]  /*7430*/  ISETP.LT.OR P2, PT, R120, 0x41, P2 ;  /* 0x000000417800780c */ /* 0x000fe40001741670 */
[----:B-1----:R-:W-:Y:S02]  /*7440*/  FMNMX.FTZ R15, R20, R15, !PT ;  /* 0x0000000f140f7209 */ /* 0x002fe40007810000 */
        /* <DEDUP_REMOVED lines=10> */
[----:B------:R-:W-:Y:S02]  /*74f0*/  ISETP.GT.AND P2, PT, R128, 0x49, !P6 ;  /* 0x000000498000780c */ /* 0x000fe40007744270 */
[----:B------:R-:W-:Y:S02]  /*7500*/  ISETP.NE.AND P6, PT, R140, RZ, PT ;  /* 0x000000ff8c00720c */ /* 0x000fe40003fc5270 */
[C---:B------:R-:W-:Y:S02]  /*7510*/  ISETP.LT.OR P2, PT, R120.reuse, 0x4a, P2 ;  /* 0x0000004a7800780c */ /* 0x040fe40001741670 */
[----:B------:R-:W-:Y:S02]  /*7520*/  ISETP.LT.OR P3, PT, R120, 0x51, P3 ;  /* 0x000000517800780c */ /* 0x000fe40001f61670 */
[----:B------:R-:W-:Y:S02]  /*7530*/  FSEL R197, R144, -INF , !P2 ;  /* 0xff80000090c57808 */ /* 0x000fe40005000000 */
[----:B------:R-:W-:-:S02]  /*7540*/  ISETP.GT.AND P2, PT, R128, RZ, !P6 ;  /* 0x000000ff8000720c */ /* 0x000fc40007744270 */
[----:B------:R-:W-:Y:S02]  /*7550*/  ISETP.NE.AND P6, PT, R134, RZ, PT ;  /* 0x000000ff8600720c */ /* 0x000fe40003fc5270 */
[----:B------:R-:W-:Y:S02]  /*7560*/  ISETP.LT.OR P2, PT, R120, 0x1, P2 ;  /* 0x000000017800780c */ /* 0x000fe40001741670 */
[----:B------:R-:W-:Y:S02]  /*7570*/  ISETP.GT.AND P6, PT, R128, 0x59, !P6 ;  /* 0x000000598000780c */ /* 0x000fe400077c4270 */
[----:B------:R-:W-:Y:S01]  /*7580*/  FSEL R2, R0, -INF , !P2 ;  /* 0xff80000000027808 */ /* 0x000fe20005000000 */
[C---:B0-----:R-:W-:Y:S01]  /*7590*/  FMUL.FTZ R0, R15.reuse, R12 ;  /* 0x0000000c0f007220 */ /* 0x041fe20000410000 */
[----:B------:R-:W-:Y:S02]  /*75a0*/  FSETP.NEU.FTZ.AND P2, PT, R15, -INF , PT ;  /* 0xff8000000f00780b */ /* 0x000fe40003f5d000 */
[----:B------:R-:W-:-:S02]  /*75b0*/  FMNMX.FTZ R14, R2, R3, !PT ;  /* 0x00000003020e7209 */ /* 0x000fc40007810000 */
[----:B------:R-:W-:Y:S02]  /*75c0*/  FSEL R0, R0, RZ, P2 ;  /* 0x000000ff00007208 */ /* 0x000fe40001000000 */
[----:B------:R-:W-:Y:S02]  /*75d0*/  FMNMX.FTZ R14, R193, R14, !PT ;  /* 0x0000000ec10e7209 */ /* 0x000fe40007810000 */
[----:B------:R-:W-:Y:S01]  /*75e0*/  ISETP.LT.OR P6, PT, R120, 0x5a, P6 ;  /* 0x0000005a7800780c */ /* 0x000fe200037c1670 */
[--C-:B------:R-:W-:Y:S01]  /*75f0*/  FFMA.FTZ R180, R171, R12, -R0.reuse ;  /* 0x0000000cabb47223 */ /* 0x100fe20000010800 */
[----:B------:R-:W-:Y:S01]  /*7600*/  FMNMX.FTZ R14, R175, R14, !PT ;  /* 0x0000000eaf0e7209 */ /* 0x000fe20007810000 */
[-CC-:B------:R-:W-:Y:S01]  /*7610*/  FFMA.FTZ R20, R165, R12.reuse, -R0.reuse ;  /* 0x0000000ca5147223 */ /* 0x180fe20000010800 */
[----:B------:R-:W-:Y:S01]  /*7620*/  FSEL R171, R136, -INF , !P3 ;  /* 0xff80000088ab7808 */ /* 0x000fe20005800000 */
        /* <DEDUP_REMOVED lines=15> */
[----:B------:R-:W-:Y:S01]  /*7720*/  FSEL R135, R15, RZ, P2 ;  /* 0x000000ff0f877208 */ /* 0x000fe20001000000 */
[--C-:B------:R-:W-:Y:S01]  /*7730*/  FFMA.FTZ R174, R141, R12, -R0.reuse ;  /* 0x0000000c8dae7223 */ /* 0x100fe20000010800 */
[----:B------:R-:W-:Y:S01]  /*7740*/  FMNMX.FTZ R14, R187, R14, !PT ;  /* 0x0000000ebb0e7209 */ /* 0x000fe20007810000 */
[-CC-:B------:R-:W-:Y:S01]  /*7750*/  FFMA.FTZ R205, R205, R12.reuse, -R0.reuse ;  /* 0x0000000ccdcd7223 */ /* 0x180fe20000010800 */
[----:B------:R-:W-:Y:S01]  /*7760*/  FFMA.FTZ R188, R203, R12, -R0 ;  /* 0x0000000ccbbc7223 */ /* 0x000fe20000010800 */
[----:B------:R-:W-:Y:S01]  /*7770*/  FADD.FTZ R135, -R135, R4 ;  /* 0x0000000487877221 */ /* 0x000fe20000010100 */
[----:B------:R-:W-:Y:S01]  /*7780*/  FMNMX.FTZ R14, R121, R14, !PT ;  /* 0x0000000e790e7209 */ /* 0x000fe20007810000 */
[-CC-:B------:R-:W-:Y:S01]  /*7790*/  FFMA.FTZ R190, R201, R12.reuse, -R0.reuse ;  /* 0x0000000cc9be7223 */ /* 0x180fe20000010800 */
[-CC-:B------:R-:W-:Y:S01]  /*77a0*/  FFMA.FTZ R199, R199, R12.reuse, -R0.reuse ;  /* 0x0000000cc7c77223 */ /* 0x180fe20000010800 */
[--C-:B------:R-:W-:Y:S01]  /*77b0*/  FFMA.FTZ R184, R195, R12, -R0.reuse ;  /* 0x0000000cc3b87223 */ /* 0x100fe20000010800 */
        /* <DEDUP_REMOVED lines=10> */
[-C--:B------:R-:W-:Y:S01]  /*7860*/  FFMA.FTZ R131, R131, R12.reuse, -R0 ;  /* 0x0000000c83837223 */ /* 0x080fe20000010800 */
[----:B------:R-:W-:Y:S01]  /*7870*/  FMUL.FTZ R0, R135, R12 ;  /* 0x0000000c87007220 */ /* 0x000fe20000410000 */
[----:B------:R-:W-:Y:S01]  /*7880*/  FMNMX.FTZ R14, R23, R14, !PT ;  /* 0x0000000e170e7209 */ /* 0x000fe20007810000 */
[----:B------:R-:W-:Y:S03]  /*7890*/  MUFU.EX2 R205, R205 ;  /* 0x000000cd00cd7308 */ /* 0x000fe60000000800 */
[----:B------:R-:W-:-:S04]  /*78a0*/  FMNMX.FTZ R14, R127, R14, !PT ;  /* 0x0000000e7f0e7209 */ /* 0x000fc80007810000 */
[----:B------:R-:W-:Y:S01]  /*78b0*/  FMNMX.FTZ R14, R21, R14, !PT ;  /* 0x0000000e150e7209 */ /* 0x000fe20007810000 */
[----:B------:R-:W0:Y:S03]  /*78c0*/  MUFU.EX2 R0, R0 ;  /* 0x0000000000007308 */ /* 0x000e260000000800 */
[----:B------:R-:W-:-:S04]  /*78d0*/  FMNMX.FTZ R14, R133, R14, !PT ;  /* 0x0000000e850e7209 */ /* 0x000fc80007810000 */
[----:B------:R-:W-:Y:S01]  /*78e0*/  FMNMX.FTZ R14, R181, R14, !PT ;  /* 0x0000000eb50e7209 */ /* 0x000fe20007810000 */
[----:B------:R-:W1:Y:S03]  /*78f0*/  MUFU.EX2 R188, R188 ;  /* 0x000000bc00bc7308 */ /* 0x000e660000000800 */
[----:B------:R-:W-:-:S04]  /*7900*/  FMNMX.FTZ R14, R139, R14, !PT ;  /* 0x0000000e8b0e7209 */ /* 0x000fc80007810000 */
[----:B------:R-:W-:Y:S01]  /*7910*/  FMNMX.FTZ R14, R143, R14, !PT ;  /* 0x0000000e8f0e7209 */ /* 0x000fe20007810000 */
[----:B------:R-:W2:Y:S03]  /*7920*/  MUFU.EX2 R190, R190 ;  /* 0x000000be00be7308 */ /* 0x000ea60000000800 */
[----:B------:R-:W-:-:S04]  /*7930*/  FMNMX.FTZ R14, R197, R14, !PT ;  /* 0x0000000ec50e7209 */ /* 0x000fc80007810000 */
[----:B------:R-:W-:Y:S01]  /*7940*/  FMNMX.FTZ R14, R171, R14, !PT ;  /* 0x0000000eab0e7209 */ /* 0x000fe20007810000 */
[----:B------:R-:W3:Y:S03]  /*7950*/  MUFU.EX2 R199, R199 ;  /* 0x000000c700c77308 */ /* 0x000ee60000000800 */
[----:B------:R-:W-:-:S04]  /*7960*/  FMNMX.FTZ R14, R165, R14, !PT ;  /* 0x0000000ea50e7209 */ /* 0x000fc80007810000 */
[----:B------:R-:W-:Y:S01]  /*7970*/  FMNMX.FTZ R14, R173, R14, !PT ;  /* 0x0000000ead0e7209 */ /* 0x000fe20007810000 */
[----:B------:R-:W4:Y:S03]  /*7980*/  MUFU.EX2 R184, R184 ;  /* 0x000000b800b87308 */ /* 0x000f260000000800 */
[----:B------:R-:W-:-:S05]  /*7990*/  FMNMX.FTZ R14, R163, R14, !PT ;  /* 0x0000000ea30e7209 */ /* 0x000fca0007810000 */
[----:B------:R-:W5:Y:S01]  /*79a0*/  SHFL.BFLY PT, R157, R14, 0x2, 0x1f ;  /* 0x0c401f000e9d7f89 */ /* 0x000f6200000e0000 */
[----:B------:R-:W4:Y:S08]  /*79b0*/  MUFU.EX2 R169, R169 ;  /* 0x000000a900a97308 */ /* 0x000f300000000800 */
[----:B------:R-:W4:Y:S08]  /*79c0*/  MUFU.EX2 R186, R186 ;  /* 0x000000ba00ba7308 */ /* 0x000f300000000800 */
[----:B------:R2:W-:Y:S01]  /*79d0*/  MUFU.EX2 R137, R20 ;  /* 0x0000001400897308 */ /* 0x0005e20000000800 */
[----:B-----5:R-:W-:-:S07]  /*79e0*/  FMNMX.FTZ R157, R14, R157, !PT ;  /* 0x0000009d0e9d7209 */ /* 0x020fce0007810000 */
[----:B------:R-:W-:Y:S01]  /*79f0*/  MUFU.EX2 R167, R167 ;  /* 0x000000a700a77308 */ /* 0x000fe20000000800 */
[----:B------:R-:W5:Y:S07]  /*7a00*/  SHFL.BFLY PT, R14, R157, 0x1, 0x1f ;  /* 0x0c201f009d0e7f89 */ /* 0x000f6e00000e0000 */
[----:B------:R-:W-:Y:S08]  /*7a10*/  MUFU.EX2 R180, R180 ;  /* 0x000000b400b47308 */ /* 0x000ff00000000800 */
[----:B------:R-:W-:Y:S08]  /*7a20*/  MUFU.EX2 R182, R182 ;  /* 0x000000b600b67308 */ /* 0x000ff00000000800 */
[----:B------:R-:W-:Y:S01]  /*7a30*/  MUFU.EX2 R145, R145 ;  /* 0x0000009100917308 */ /* 0x000fe20000000800 */
[----:B-----5:R-:W-:-:S04]  /*7a40*/  FMNMX.FTZ R125, R157, R14, !PT ;  /* 0x0000000e9d7d7209 */ /* 0x020fc80007810000 */
[C---:B------:R-:W-:Y:S01]  /*7a50*/  FSETP.NEU.FTZ.AND P2, PT, R125.reuse, -INF , PT ;  /* 0xff8000007d00780b */ /* 0x040fe20003f5d000 */
[----:B------:R-:W-:Y:S02]  /*7a60*/  FMUL.FTZ R124, R125, R12 ;  /* 0x0000000c7d7c7220 */ /* 0x000fe40000410000 */
[----:B------:R-:W-:Y:S03]  /*7a70*/  MUFU.EX2 R176, R176 ;  /* 0x000000b000b07308 */ /* 0x000fe60000000800 */
[----:B------:R-:W-:-:S05]  /*7a80*/  FSEL R124, R124, RZ, P2 ;  /* 0x000000ff7c7c7208 */ /* 0x000fca0001000000 */
[----:B------:R-:W-:Y:S01]  /*7a90*/  MUFU.EX2 R149, R149 ;  /* 0x0000009500957308 */ /* 0x000fe20000000800 */
[-CC-:B------:R-:W-:Y:S01]  /*7aa0*/  FFMA.FTZ R135, R2, R12.reuse, -R124.reuse ;  /* 0x0000000c02877223 */ /* 0x180fe2000001087c */
[----:B------:R-:W-:Y:S01]  /*7ab0*/  FSEL R2, R125, RZ, P2 ;  /* 0x000000ff7d027208 */ /* 0x000fe20001000000 */
[-CC-:B------:R-:W-:Y:S01]  /*7ac0*/  FFMA.FTZ R4, R193, R12.reuse, -R124.reuse ;  /* 0x0000000cc1047223 */ /* 0x180fe2000001087c */
[--C-:B------:R-:W-:Y:S01]  /*7ad0*/  FFMA.FTZ R122, R123, R12, -R124.reuse ;  /* 0x0000000c7b7a7223 */ /* 0x100fe2000001087c */
[----:B0-----:R-:W-:Y:S01]  /*7ae0*/  FFMA.FTZ R123, R0, R8, R205 ;  /* 0x00000008007b7223 */ /* 0x001fe200000100cd */
[-CC-:B------:R-:W-:Y:S01]  /*7af0*/  FFMA.FTZ R14, R175, R12.reuse, -R124.reuse ;  /* 0x0000000caf0e7223 */ /* 0x180fe2000001087c */
[----:B------:R-:W-:Y:S01]  /*7b00*/  FADD.FTZ R3, -R2, R3 ;  /* 0x0000000302037221 */ /* 0x000fe20000010100 */
[----:B------:R-:W-:Y:S01]  /*7b10*/  MUFU.EX2 R135, R135 ;  /* 0x0000008700877308 */ /* 0x000fe20000000800 */
[----:B-1----:R-:W-:Y:S01]  /*7b20*/  FADD.FTZ R123, R188, R123 ;  /* 0x0000007bbc7b7221 */ /* 0x002fe20000010000 */
[-CC-:B------:R-:W-:Y:S01]  /*7b30*/  FFMA.FTZ R191, R191, R12.reuse, -R124.reuse ;  /* 0x0000000cbfbf7223 */ /* 0x180fe2000001087c */
[-C--:B------:R-:W-:Y:S01]  /*7b40*/  FMUL.FTZ R3, R3, R12.reuse ;  /* 0x0000000c03037220 */ /* 0x080fe20000410000 */
[-CC-:B--2---:R-:W-:Y:S01]  /*7b50*/  FFMA.FTZ R20, R179, R12.reuse, -R124.reuse ;  /* 0x0000000cb3147223 */ /* 0x184fe2000001087c */
[----:B------:R-:W-:Y:S01]  /*7b60*/  FADD.FTZ R8, R190, R123 ;  /* 0x0000007bbe087221 */ /* 0x000fe20000010000 */
[-CC-:B------:R-:W-:Y:S01]  /*7b70*/  FFMA.FTZ R22, R177, R12.reuse, -R124.reuse ;  /* 0x0000000cb1167223 */ /* 0x180fe2000001087c */
[-C--:B------:R-:W-:Y:S01]  /*7b80*/  FFMA.FTZ R177, R23, R12.reuse, -R124 ;  /* 0x0000000c17b17223 */ /* 0x080fe2000001087c */
[----:B------:R0:W1:Y:S01]  /*7b90*/  MUFU.EX2 R2, R3 ;  /* 0x0000000300027308 */ /* 0x0000620000000800 */
[----:B---3--:R-:W-:Y:S01]  /*7ba0*/  FADD.FTZ R23, R199, R8 ;  /* 0x00000008c7177221 */ /* 0x008fe20000010000 */
[-CC-:B------:R-:W-:Y:S01]  /*7bb0*/  FFMA.FTZ R151, R189, R12.reuse, -R124.reuse ;  /* 0x0000000cbd977223 */ /* 0x180fe2000001087c */
[-CC-:B------:R-:W-:Y:S01]  /*7bc0*/  FFMA.FTZ R187, R187, R12.reuse, -R124.reuse ;  /* 0x0000000cbbbb7223 */ /* 0x180fe2000001087c */
[-CC-:B------:R-:W-:Y:S01]  /*7bd0*/  FFMA.FTZ R120, R121, R12.reuse, -R124.reuse ;  /* 0x0000000c79787223 */ /* 0x180fe2000001087c */
[----:B----4-:R-:W-:Y:S01]  /*7be0*/  FADD.FTZ R8, R184, R23 ;  /* 0x00000017b8087221 */ /* 0x010fe20000010000 */
[-CC-:B------:R-:W-:Y:S01]  /*7bf0*/  FFMA.FTZ R121, R185, R12.reuse, -R124.reuse ;  /* 0x0000000cb9797223 */ /* 0x180fe2000001087c */
[-C--:B------:R-:W-:Y:S01]  /*7c00*/  FFMA.FTZ R183, R183, R12.reuse, -R124 ;  /* 0x0000000cb7b77223 */ /* 0x080fe2000001087c */
[----:B------:R-:W2:Y:S01]  /*7c10*/  MUFU.EX2 R4, R4 ;  /* 0x0000000400047308 */ /* 0x000ea20000000800 */
[----:B0-----:R-:W-:Y:S01]  /*7c20*/  FADD.FTZ R3, R169, R8 ;  /* 0x00000008a9037221 */ /* 0x001fe20000010000 */
[-CC-:B------:R-:W-:Y:S01]  /*7c30*/  FFMA.FTZ R126, R127, R12.reuse, -R124.reuse ;  /* 0x0000000c7f7e7223 */ /* 0x180fe2000001087c */
[-CC-:B------:R-:W-:Y:S01]  /*7c40*/  FFMA.FTZ R179, R21, R12.reuse, -R124.reuse ;  /* 0x0000000c15b37223 */ /* 0x180fe2000001087c */
[-CC-:B------:R-:W-:Y:S01]  /*7c50*/  FFMA.FTZ R133, R133, R12.reuse, -R124.reuse ;  /* 0x0000000c85857223 */ /* 0x180fe2000001087c */
[----:B------:R-:W-:Y:S01]  /*7c60*/  FADD.FTZ R128, R186, R3 ;  /* 0x00000003ba807221 */ /* 0x000fe20000010000 */
[-CC-:B------:R-:W-:Y:S01]  /*7c70*/  FFMA.FTZ R181, R181, R12.reuse, -R124.reuse ;  /* 0x0000000cb5b57223 */ /* 0x180fe2000001087c */
[-CC-:B------:R-:W-:Y:S01]  /*7c80*/  FFMA.FTZ R139, R139, R12.reuse, -R124.reuse ;  /* 0x0000000c8b8b7223 */ /* 0x180fe2000001087c */
[----:B------:R-:W0:Y:S01]  /*7c90*/  MUFU.EX2 R14, R14 ;  /* 0x0000000e000e7308 */ /* 0x000e220000000800 */
[----:B-1----:R-:W-:Y:S01]  /*7ca0*/  FFMA.FTZ R5, R2, R5, R135 ;  /* 0x0000000502057223 */ /* 0x002fe20000010087 */
[-CC-:B------:R-:W-:Y:S01]  /*7cb0*/  FFMA.FTZ R143, R143, R12.reuse, -R124.reuse ;  /* 0x0000000c8f8f7223 */ /* 0x180fe2000001087c */
[-CC-:B------:R-:W-:Y:S01]  /*7cc0*/  FFMA.FTZ R197, R197, R12.reuse, -R124.reuse ;  /* 0x0000000cc5c57223 */ /* 0x180fe2000001087c */
[-CC-:B------:R-:W-:Y:S01]  /*7cd0*/  FFMA.FTZ R171, R171, R12.reuse, -R124.reuse ;  /* 0x0000000cabab7223 */ /* 0x180fe2000001087c */
[-CC-:B------:R-:W-:Y:S01]  /*7ce0*/  FFMA.FTZ R165, R165, R12.reuse, -R124.reuse ;  /* 0x0000000ca5a57223 */ /* 0x180fe2000001087c */
[-CC-:B------:R-:W-:Y:S01]  /*7cf0*/  FFMA.FTZ R173, R173, R12.reuse, -R124.reuse ;  /* 0x0000000cadad7223 */ /* 0x180fe2000001087c */
[----:B------:R-:W-:Y:S01]  /*7d00*/  FFMA.FTZ R124, R163, R12, -R124 ;  /* 0x0000000ca37c7223 */ /* 0x000fe2000001087c */
[----:B------:R-:W1:Y:S01]  /*7d10*/  MUFU.EX2 R191, R191 ;  /* 0x000000bf00bf7308 */ /* 0x000e620000000800 */
[C---:B--2---:R-:W-:Y:S01]  /*7d20*/  FADD.FTZ R5, R4.reuse, R5 ;  /* 0x0000000504057221 */ /* 0x044fe20000010000 */
[----:B------:R-:W-:Y:S01]  /*7d30*/  IMAD.U32 R21, RZ, RZ, UR14 ;  /* 0x0000000eff157e24 */ /* 0x000fe2000f8e00ff */
[C---:B------:R-:W-:Y:S01]  /*7d40*/  ISETP.GT.AND P2, PT, R13.reuse, UR57, PT ;  /* 0x000000390d007c0c */ /* 0x040fe2000bf44270 */
[----:B------:R-:W-:Y:S01]  /*7d50*/  VIADD R13, R13, 0xffffffff ;  /* 0xffffffff0d0d7836 */ /* 0x000fe20000000000 */
[----:B------:R-:W-:Y:S01]  /*7d60*/  F2FP.F16.F32.PACK_AB R184, R169, R184 ;  /* 0x000000b8a9b8723e */ /* 0x000fe200000000ff */
[----:B------:R-:W-:Y:S01]  /*7d70*/  @!P1 VIADD R21, R21, 0x30860 ;  /* 0x0003086015159836 */ /* 0x000fe20000000000 */
[----:B------:R-:W-:Y:S01]  /*7d80*/  F2FP.F16.F32.PACK_AB R189, R4, R135 ;  /* 0x0000008704bd723e */ /* 0x000fe200000000ff */
[----:B------:R-:W2:Y:S01]  /*7d90*/  MUFU.EX2 R20, R20 ;  /* 0x0000001400147308 */ /* 0x000ea20000000800 */
[----:B0-----:R-:W-:Y:S01]  /*7da0*/  FADD.FTZ R8, R14, R5 ;  /* 0x000000050e087221 */ /* 0x001fe20000010000 */
[----:B------:R-:W-:Y:S01]  /*7db0*/  FADD.FTZ R5, R167, R128 ;  /* 0x00000080a7057221 */ /* 0x000fe20000010000 */
[----:B------:R-:W-:Y:S01]  /*7dc0*/  @!P1 PRMT R21, RZ, 0x654, R21 ;  /* 0x00000654ff159816 */ /* 0x000fe20000000015 */
[----:B------:R-:W-:Y:S01]  /*7dd0*/  IMAD.MOV.U32 R4, RZ, RZ, R15 ;  /* 0x000000ffff047224 */ /* 0x000fe200078e000f */
[----:B------:R-:W-:Y:S01]  /*7de0*/  F2FP.F16.F32.PACK_AB R188, R188, R205 ;  /* 0x000000cdbcbc723e */ /* 0x000fe200000000ff */
[----:B------:R-:W-:Y:S01]  /*7df0*/  FADD.FTZ R128, R180, R5 ;  /* 0x00000005b4807221 */ /* 0x000fe20000010000 */
[----:B------:R0:W-:Y:S01]  /*7e00*/  @!P1 SYNCS.ARRIVE.TRANS64.RED.A1T0 RZ, [R21+URZ], RZ ;  /* 0x000000ff15ff99a7 */ /* 0x0001e2000810043f */
[----:B------:R-:W3:Y:S01]  /*7e10*/  MUFU.EX2 R151, R151 ;  /* 0x0000009700977308 */ /* 0x000ee20000000800 */
[----:B-1----:R-:W-:Y:S01]  /*7e20*/  FADD.FTZ R3, R191, R8 ;  /* 0x00000008bf037221 */ /* 0x002fe20000010000 */
[----:B------:R-:W-:Y:S01]  /*7e30*/  FADD.FTZ R5, R137, R128 ;  /* 0x0000008089057221 */ /* 0x000fe20000010000 */
[----:B------:R-:W-:-:S02]  /*7e40*/  F2FP.F16.F32.PACK_AB R190, R199, R190 ;  /* 0x000000bec7be723e */ /* 0x000fc400000000ff */
[----:B------:R-:W-:Y:S01]  /*7e50*/  F2FP.F16.F32.PACK_AB R186, R167, R186 ;  /* 0x000000baa7ba723e */ /* 0x000fe200000000ff */
[----:B------:R-:W-:Y:S01]  /*7e60*/  FADD.FTZ R128, R182, R5 ;  /* 0x00000005b6807221 */ /* 0x000fe20000010000 */
[----:B------:R-:W-:Y:S01]  /*7e70*/  F2FP.F16.F32.PACK_AB R180, R137, R180 ;  /* 0x000000b489b4723e */ /* 0x000fe200000000ff */
[----:B------:R-:W1:Y:S01]  /*7e80*/  MUFU.EX2 R22, R22 ;  /* 0x0000001600167308 */ /* 0x000e620000000800 */
[----:B--2---:R-:W-:Y:S01]  /*7e90*/  FADD.FTZ R8, R20, R3 ;  /* 0x0000000314087221 */ /* 0x004fe20000010000 */
[C---:B------:R-:W-:Y:S01]  /*7ea0*/  FADD.FTZ R5, R145.reuse, R128 ;  /* 0x0000008091057221 */ /* 0x040fe20000010000 */
[----:B------:R-:W-:Y:S02]  /*7eb0*/  F2FP.F16.F32.PACK_AB R182, R145, R182 ;  /* 0x000000b691b6723e */ /* 0x000fe400000000ff */
[----:B------:R-:W-:Y:S01]  /*7ec0*/  F2FP.F16.F32.PACK_AB R191, R191, R14 ;  /* 0x0000000ebfbf723e */ /* 0x000fe200000000ff */
[----:B------:R-:W-:Y:S01]  /*7ed0*/  FADD.FTZ R128, R176, R5 ;  /* 0x00000005b0807221 */ /* 0x000fe20000010000 */
[----:B------:R-:W-:Y:S01]  /*7ee0*/  F2FP.F16.F32.PACK_AB R176, R149, R176 ;  /* 0x000000b095b0723e */ /* 0x000fe200000000ff */
[----:B------:R-:W2:Y:S01]  /*7ef0*/  MUFU.EX2 R187, R187 ;  /* 0x000000bb00bb7308 */ /* 0x000ea20000000800 */
[----:B---3--:R-:W-:Y:S01]  /*7f00*/  FADD.FTZ R3, R151, R8 ;  /* 0x0000000897037221 */ /* 0x008fe20000010000 */
[----:B------:R-:W-:Y:S01]  /*7f10*/  FADD.FTZ R5, R149, R128 ;  /* 0x0000008095057221 */ /* 0x000fe20000010000 */
[----:B------:R-:W-:-:S05]  /*7f20*/  F2FP.F16.F32.PACK_AB R185, R151, R20 ;  /* 0x0000001497b9723e */ /* 0x000fca00000000ff */
[----:B------:R-:W3:Y:S01]  /*7f30*/  MUFU.EX2 R120, R120 ;  /* 0x0000007800787308 */ /* 0x000ee20000000800 */
[----:B-1----:R-:W-:-:S07]  /*7f40*/  FADD.FTZ R8, R22, R3 ;  /* 0x0000000316087221 */ /* 0x002fce0000010000 */
[----:B------:R-:W1:Y:S01]  /*7f50*/  MUFU.EX2 R121, R121 ;  /* 0x0000007900797308 */ /* 0x000e620000000800 */
[C---:B--2---:R-:W-:Y:S01]  /*7f60*/  FADD.FTZ R3, R187.reuse, R8 ;  /* 0x00000008bb037221 */ /* 0x044fe20000010000 */
[----:B------:R-:W-:-:S06]  /*7f70*/  F2FP.F16.F32.PACK_AB R187, R187, R22 ;  /* 0x00000016bbbb723e */ /* 0x000fcc00000000ff */
[----:B------:R-:W2:Y:S01]  /*7f80*/  MUFU.EX2 R178, R178 ;  /* 0x000000b200b27308 */ /* 0x000ea20000000800 */
[----:B---3--:R-:W-:-:S07]  /*7f90*/  FADD.FTZ R8, R120, R3 ;  /* 0x0000000378087221 */ /* 0x008fce0000010000 */
[----:B------:R-:W3:Y:S01]  /*7fa0*/  MUFU.EX2 R122, R122 ;  /* 0x0000007a007a7308 */ /* 0x000ee20000000800 */
[----:B-1----:R-:W-:-:S07]  /*7fb0*/  FADD.FTZ R3, R121, R8 ;  /* 0x0000000879037221 */ /* 0x002fce0000010000 */
[----:B------:R-:W1:Y:S01]  /*7fc0*/  MUFU.EX2 R153, R153 ;  /* 0x0000009900997308 */ /* 0x000e620000000800 */
[----:B--2---:R-:W-:-:S07]  /*7fd0*/  FADD.FTZ R128, R178, R5 ;  /* 0x00000005b2807221 */ /* 0x004fce0000010000 */
[----:B------:R-:W2:Y:S01]  /*7fe0*/  MUFU.EX2 R183, R183 ;  /* 0x000000b700b77308 */ /* 0x000ea20000000800 */
[----:B---3--:R-:W-:-:S07]  /*7ff0*/  FADD.FTZ R8, R122, R3 ;  /* 0x000000037a087221 */ /* 0x008fce0000010000 */
[----:B------:R-:W3:Y:S01]  /*8000*/  MUFU.EX2 R172, R172 ;  /* 0x000000ac00ac7308 */ /* 0x000ee20000000800 */
[C---:B-1----:R-:W-:Y:S01]  /*8010*/  FADD.FTZ R3, R153.reuse, R128 ;  /* 0x0000008099037221 */ /* 0x042fe20000010000 */
[----:B------:R-:W-:-:S06]  /*8020*/  F2FP.F16.F32.PACK_AB R178, R153, R178 ;  /* 0x000000b299b2723e */ /* 0x000fcc00000000ff */
        /* <DEDUP_REMOVED lines=8> */
[C---:B--2---:R-:W-:Y:S01]  /*80b0*/  FADD.FTZ R5, R147.reuse, R128 ;  /* 0x0000008093057221 */ /* 0x044fe20000010000 */
[----:B------:R-:W-:-:S06]  /*80c0*/  F2FP.F16.F32.PACK_AB R172, R147, R172 ;  /* 0x000000ac93ac723e */ /* 0x000fcc00000000ff */
[----:B------:R-:W2:Y:S01]  /*80d0*/  MUFU.EX2 R179, R179 ;  /* 0x000000b300b37308 */ /* 0x000ea20000000800 */
[C---:B---3--:R-:W-:Y:S01]  /*80e0*/  FADD.FTZ R8, R126.reuse, R3 ;  /* 0x000000037e087221 */ /* 0x048fe20000010000 */
[----:B------:R-:W-:-:S06]  /*80f0*/  F2FP.F16.F32.PACK_AB R177, R126, R177 ;  /* 0x000000b17eb1723e */ /* 0x000fcc00000000ff */
[----:B------:R-:W3:Y:S01]  /*8100*/  MUFU.EX2 R141, R141 ;  /* 0x0000008d008d7308 */ /* 0x000ee20000000800 */
[----:B-1----:R-:W-:-:S07]  /*8110*/  FADD.FTZ R128, R174, R5 ;  /* 0x00000005ae807221 */ /* 0x002fce0000010000 */
[----:B------:R-:W1:Y:S01]  /*8120*/  MUFU.EX2 R133, R133 ;  /* 0x0000008500857308 */ /* 0x000e620000000800 */
[----:B--2---:R-:W-:-:S07]  /*8130*/  FADD.FTZ R8, R179, R8 ;  /* 0x00000008b3087221 */ /* 0x004fce0000010000 */
[----:B------:R-:W2:Y:S01]  /*8140*/  MUFU.EX2 R168, R168 ;  /* 0x000000a800a87308 */ /* 0x000ea20000000800 */
[C---:B---3--:R-:W-:Y:S01]  /*8150*/  FADD.FTZ R3, R141.reuse, R128 ;  /* 0x000000808d037221 */ /* 0x048fe20000010000 */
[----:B------:R-:W-:-:S06]  /*8160*/  F2FP.F16.F32.PACK_AB R174, R141, R174 ;  /* 0x000000ae8dae723e */ /* 0x000fcc00000000ff */
[----:B------:R3:W4:Y:S01]  /*8170*/  MUFU.EX2 R23, R181 ;  /* 0x000000b500177308 */ /* 0x0007220000000800 */
[C---:B-1----:R-:W-:Y:S01]  /*8180*/  FADD.FTZ R8, R133.reuse, R8 ;  /* 0x0000000885087221 */ /* 0x042fe20000010000 */
[----:B------:R-:W-:-:S06]  /*8190*/  F2FP.F16.F32.PACK_AB R179, R133, R179 ;  /* 0x000000b385b3723e */ /* 0x000fcc00000000ff */
[----:B------:R-:W1:Y:S01]  /*81a0*/  MUFU.EX2 R129, R129 ;  /* 0x0000008100817308 */ /* 0x000e620000000800 */
[----:B--2---:R-:W-:Y:S01]  /*81b0*/  FADD.FTZ R128, R168, R3 ;  /* 0x00000003a8807221 */ /* 0x004fe20000010000 */
[----:B---3--:R-:W-:-:S06]  /*81c0*/  F2FP.F16.F32.PACK_AB R181, R121, R120 ;  /* 0x0000007879b5723e */ /* 0x008fcc00000000ff */
[----:B------:R-:W2:Y:S01]  /*81d0*/  MUFU.EX2 R139, R139 ;  /* 0x0000008b008b7308 */ /* 0x000ea20000000800 */
[----:B----4-:R-:W-:-:S07]  /*81e0*/  FADD.FTZ R8, R23, R8 ;  /* 0x0000000817087221 */ /* 0x010fce0000010000 */
[----:B------:R-:W3:Y:S01]  /*81f0*/  MUFU.EX2 R170, R170 ;  /* 0x000000aa00aa7308 */ /* 0x000ee20000000800 */
[C---:B-1----:R-:W-:Y:S01]  /*8200*/  FADD.FTZ R3, R129.reuse, R128 ;  /* 0x0000008081037221 */ /* 0x042fe20000010000 */
[----:B------:R-:W-:-:S06]  /*8210*/  F2FP.F16.F32.PACK_AB R168, R129, R168 ;  /* 0x000000a881a8723e */ /* 0x000fcc00000000ff */
[----:B------:R-:W1:Y:S01]  /*8220*/  MUFU.EX2 R143, R143 ;  /* 0x0000008f008f7308 */ /* 0x000e620000000800 */
[----:B--2---:R-:W-:-:S07]  /*8230*/  FADD.FTZ R8, R139, R8 ;  /* 0x000000088b087221 */ /* 0x004fce0000010000 */
[----:B------:R-:W2:Y:S01]  /*8240*/  MUFU.EX2 R130, R197 ;  /* 0x000000c500827308 */ /* 0x000ea20000000800 */
[----:B---3--:R-:W-:-:S07]  /*8250*/  FADD.FTZ R128, R170, R3 ;  /* 0x00000003aa807221 */ /* 0x008fce0000010000 */
[----:B------:R-:W3:Y:S01]  /*8260*/  MUFU.EX2 R132, R171 ;  /* 0x000000ab00847308 */ /* 0x000ee20000000800 */
[----:B-1----:R-:W-:-:S07]  /*8270*/  FADD.FTZ R3, R143, R8 ;  /* 0x000000088f037221 */ /* 0x002fce0000010000 */
[----:B------:R-:W1:Y:S01]  /*8280*/  MUFU.EX2 R165, R165 ;  /* 0x000000a500a57308 */ /* 0x000e620000000800 */
[C---:B--2---:R-:W-:Y:S01]  /*8290*/  FADD.FTZ R3, R130.reuse, R3 ;  /* 0x0000000382037221 */ /* 0x044fe20000010000 */
[----:B------:R-:W-:-:S06]  /*82a0*/  F2FP.F16.F32.PACK_AB R175, R130, R143 ;  /* 0x0000008f82af723e */ /* 0x000fcc00000000ff */
[----:B------:R2:W4:Y:S01]  /*82b0*/  MUFU.EX2 R134, R173 ;  /* 0x000000ad00867308 */ /* 0x0005220000000800 */
[----:B---3--:R-:W-:-:S07]  /*82c0*/  FADD.FTZ R3, R132, R3 ;  /* 0x0000000384037221 */ /* 0x008fce0000010000 */
[----:B------:R-:W3:Y:S01]  /*82d0*/  MUFU.EX2 R124, R124 ;  /* 0x0000007c007c7308 */ /* 0x000ee20000000800 */
[----:B-1----:R-:W-:Y:S01]  /*82e0*/  FADD.FTZ R3, R165, R3 ;  /* 0x00000003a5037221 */ /* 0x002fe20000010000 */
[----:B--2---:R-:W-:Y:S02]  /*82f0*/  F2FP.F16.F32.PACK_AB R173, R139, R23 ;  /* 0x000000178bad723e */ /* 0x004fe400000000ff */
[----:B------:R-:W-:-:S04]  /*8300*/  F2FP.F16.F32.PACK_AB R169, R165, R132 ;  /* 0x00000084a5a9723e */ /* 0x000fc800000000ff */
[----:B------:R-:W1:Y:S01]  /*8310*/  MUFU.EX2 R131, R131 ;  /* 0x0000008300837308 */ /* 0x000e620000000800 */
[----:B----4-:R-:W-:-:S04]  /*8320*/  FADD.FTZ R3, R134, R3 ;  /* 0x0000000386037221 */ /* 0x010fc80000010000 */
[C---:B---3--:R-:W-:Y:S01]  /*8330*/  FADD.FTZ R5, R124.reuse, R3 ;  /* 0x000000037c057221 */ /* 0x048fe20000010000 */
[----:B------:R-:W-:Y:S01]  /*8340*/  F2FP.F16.F32.PACK_AB R171, R124, R134 ;  /* 0x000000867cab723e */ /* 0x000fe200000000ff */
[----:B------:R-:W-:Y:S02]  /*8350*/  IMAD.MOV.U32 R3, RZ, RZ, R125 ;  /* 0x000000ffff037224 */ /* 0x000fe400078e007d */
[C---:B-1----:R-:W-:Y:S01]  /*8360*/  FADD.FTZ R8, R131.reuse, R128 ;  /* 0x0000008083087221 */ /* 0x042fe20000010000 */
[----:B------:R-:W-:Y:S01]  /*8370*/  F2FP.F16.F32.PACK_AB R170, R131, R170 ;  /* 0x000000aa83aa723e */ /* 0x000fe200000000ff */
[----:B0-----:R-:W-:Y:S06]  /*8380*/  @P2 BRA `(.L_x_959) ;  /* 0xffffffc800a42947 */ /* 0x001fec000383ffff */
[----:B------:R-:W-:Y:S02]  /*8390*/  IMAD.MOV.U32 R3, RZ, RZ, R125 ;  /* 0x000000ffff037224 */ /* 0x000fe400078e007d */
[----:B------:R-:W-:-:S07]  /*83a0*/  IMAD.MOV.U32 R4, RZ, RZ, R15 ;  /* 0x000000ffff047224 */ /* 0x000fce00078e000f */
.L_x_942:
[----:B------:R-:W0:Y:S01]  /*83b0*/  LDC R15, c[0x0][0x2f0] ;  /* 0x0000bc00ff0f7b82 */ /* 0x000e220000000800 */
[----:B------:R-:W-:Y:S01]  /*83c0*/  UIADD3 UR10, -UR10, 0x1, URZ ;  /* 0x000000010a0a7890 */ /* 0x000fe2000fffe13f */
[----:B------:R-:W-:Y:S01]  /*83d0*/  ULDC UR6, c[0x0][0x448] ;  /* 0x0001120000067ab9 */ /* 0x000fe20000000800 */
[----:B------:R-:W-:Y:S01]  /*83e0*/  ULDC UR14, c[0x0][0x9e4] ;  /* 0x00027900000e7ab9 */ /* 0x000fe20000000800 */
[----:B------:R-:W-:Y:S02]  /*83f0*/  UISETP.NE.AND UP0, UPT, UR6, 0x1, UPT ;  /* 0x000000010600788c */ /* 0x000fe4000bf05270 */
[----:B------:R-:W-:Y:S02]  /*8400*/  UISETP.GE.AND UP1, UPT, UR14, 0x1, UPT ;  /* 0x000000010e00788c */ /* 0x000fe4000bf26270 */
[----:B------:R-:W1:Y:S04]  /*8410*/  S2UR UR5, SR_CTAID.X ;  /* 0x00000000000579c3 */ /* 0x000e680000002500 */
[----:B------:R-:W-:-:S03]  /*8420*/  PLOP3.LUT P2, PT, PT, PT, UP1, 0x40, 0x0 ;  /* 0x000000000000781c */ /* 0x000fc60003f4e818 */
[----:B------:R-:W-:Y:S01]  /*8430*/  @UP0 ULDC UR15, c[0x0][0x450] ;  /* 0x00011400000f0ab9 */ /* 0x000fe20000000800 */
[----:B0-----:R-:W-:Y:S01]  /*8440*/  IMAD R15, R16, R15, UR10 ;  /* 0x0000000a100f7e24 */ /* 0x001fe2000f8e020f */
[----:B------:R-:W-:-:S04]  /*8450*/  @UP0 ULDC UR10, c[0x0][0x44c] ;  /* 0x00011300000a0ab9 */ /* 0x000fc80000000800 */
[----:B------:R-:W-:Y:S01]  /*8460*/  R2UR UR6, R15 ;  /* 0x000000000f0672ca */ /* 0x000fe200000e0000 */
[----:B-1----:R-:W-:-:S04]  /*8470*/  ULEA UR5, UR5, 0x7f, 0x7 ;  /* 0x0000007f05057891 */ /* 0x002fc8000f8e383f */
[----:B------:R-:W-:-:S04]  /*8480*/  UIMAD.WIDE.U32 UR10, UR5, UR10, URZ ;  /* 0x0000000a050a72a5 */ /* 0x000fc8000f8e003f */
[----:B------:R-:W-:-:S04]  /*8490*/  @UP0 USHF.R.U32.HI UR5, URZ, UR15, UR11 ;  /* 0x0000000f3f050299 */ /* 0x000fc8000801160b */
[----:B------:R-:W-:-:S03]  /*84a0*/  UIADD3 UR5, UR6, UR5, URZ ;  /* 0x0000000506057290 */ /* 0x000fc6000fffe03f */
[----:B------:R-:W-:Y:S02]  /*84b0*/  ULDC UR6, c[0x0][0x9dc] ;  /* 0x0002770000067ab9 */ /* 0x000fe40000000800 */
[----:B------:R-:W-:Y:S01]  /*84c0*/  UIADD3 UR6, UR5, -UR6, URZ ;  /* 0x8000000605067290 */ /* 0x000fe2000fffe03f */
[----:B------:R-:W-:Y:S11]  /*84d0*/  @P2 BRA `(.L_x_960) ;  /* 0x0000000000442947 */ /* 0x000ff60003800000 */
        /* <DEDUP_REMOVED lines=10> */
.L_x_961:
[----:B------:R-:W-:-:S11]  /*8580*/  UISETP.NE.AND UP2, UPT, UR14, 0x1, UPT ;  /* 0x000000010e00788c */ /* 0x000fd6000bf45270 */
[----:B------:R-:W-:Y:S02]  /*8590*/  @UP2 ULDC.64 UR18, c[0x0][0x9e8] ;  /* 0x00027a0000122ab9 */ /* 0x000fe40000000a00 */
[----:B------:R-:W-:-:S04]  /*85a0*/  UIMAD.WIDE.U32 UR10, UR5, UR18, URZ ;  /* 0x00000012050a72a5 */ /* 0x000fc8000f8e003f */
[----:B------:R-:W-:-:S12]  /*85b0*/  @UP2 USHF.R.U32.HI UR5, URZ, UR19, UR11 ;  /* 0x000000133f052299 */ /* 0x000fd8000801160b */
.L_x_962:
[----:B------:R-:W-:-:S04]  /*85c0*/  UIMAD UR5, UR5, UR14, URZ ;  /* 0x0000000e050572a4 */ /* 0x000fc8000f8e023f */
[----:B------:R-:W-:-:S04]  /*85d0*/  UISETP.LT.AND UP2, UPT, UR6, UR5, UPT ;  /* 0x000000050600728c */ /* 0x000fc8000bf41270 */
[----:B------:R-:W-:-:S12]  /*85e0*/  USEL UR6, UR6, UR5, !UP2 ;  /* 0x0000000506067287 */ /* 0x000fd8000d000000 */
.L_x_960:
[----:B------:R-:W-:Y:S01]  /*85f0*/  UIADD3 UR10, UR6, 0x5f, URZ ;  /* 0x0000005f060a7890 */ /* 0x000fe2000fffe03f */
[----:B------:R-:W-:-:S03]  /*8600*/  R2UR UR14, R17 ;  /* 0x00000000110e72ca */ /* 0x000fc600000e0000 */
[----:B------:R-:W-:-:S04]  /*8610*/  UIMAD.WIDE UR10, UR10, 0x2aaaaaab, URZ ;  /* 0x2aaaaaab0a0a78a5 */ /* 0x000fc8000f8e023f */
[----:B------:R-:W-:-:S04]  /*8620*/  USHF.R.U32.HI UR5, URZ, 0x1f, UR11 ;  /* 0x0000001f3f057899 */ /* 0x000fc8000801160b */
[----:B------:R-:W-:-:S04]  /*8630*/  ULEA.HI.SX32 UR5, UR11, UR5, 0x1c ;  /* 0x000000050b057291 */ /* 0x000fc8000f8fe23f */
[----:B------:R-:W-:-:S04]  /*8640*/  UISETP.LT.AND UP2, UPT, UR14, UR5, UPT ;  /* 0x000000050e00728c */ /* 0x000fc8000bf41270 */
[----:B------:R-:W-:-:S06]  /*8650*/  USEL UR61, UR14, UR5, !UP2 ;  /* 0x000000050e3d7287 */ /* 0x000fcc000d000000 */
[----:B------:R-:W-:-:S13]  /*8660*/  ISETP.GE.AND P2, PT, R13, UR61, PT ;  /* 0x0000003d0d007c0c */ /* 0x000fda000bf46270 */
[----:B------:R-:W-:Y:S05]  /*8670*/  @!P2 BRA `(.L_x_963) ;  /* 0x0000002000eca947 */ /* 0x000fea0003800000 */
[----:B------:R-:W-:Y:S01]  /*8680*/  IMAD.MOV.U32 R14, RZ, RZ, R3 ;  /* 0x000000ffff0e7224 */ /* 0x000fe200078e0003 */
[----:B------:R-:W-:Y:S01]  /*8690*/  UMOV UR59, UR7 ;  /* 0x00000007003b7c82 */ /* 0x000fe20008000000 */
[----:B------:R-:W-:Y:S01]  /*86a0*/  IMAD.MOV.U32 R193, RZ, RZ, R4 ;  /* 0x000000ffffc17224 */ /* 0x000fe200078e0004 */
[----:B------:R-:W-:Y:S01]  /*86b0*/  UMOV UR56, UR4 ;  /* 0x0000000400387c82 */ /* 0x000fe20008000000 */
[----:B------:R-:W-:-:S05]  /*86c0*/  ULDC UR5, c[0x0][0x9d8] ;  /* 0x0002760000057ab9 */ /* 0x000fca0000000800 */
.L_x_972:
[----:B------:R-:W-:-:S04]  /*86d0*/  UIADD3 UR4, UR56, 0x1, URZ ;  /* 0x0000000138047890 */ /* 0x000fc8000fffe03f */
[----:B------:R-:W-:-:S04]  /*86e0*/  UISETP.NE.AND UP2, UPT, UR4, 0x2, UPT ;  /* 0x000000020400788c */ /* 0x000fc8000bf45270 */
[----:B------:R-:W-:Y:S02]  /*86f0*/  USEL UR7, URZ, 0x1, UP2 ;  /* 0x000000013f077887 */ /* 0x000fe40009000000 */
[----:B------:R-:W-:Y:S02]  /*8700*/  USEL UR4, UR4, URZ, UP2 ;  /* 0x0000003f04047287 */ /* 0x000fe40009000000 */
[----:B------:R-:W-:Y:S01]  /*8710*/  ULOP3.LUT UR7, UR59, UR7, URZ, 0x3c, !UPT ;  /* 0x000000073b077292 */ /* 0x000fe2000f8e3c3f */
[----:B------:R-:W-:Y:S11]  /*8720*/  @!P0 BRA `(.L_x_964) ;  /* 0x0000000000048947 */ /* 0x000ff60003800000 */
[----:B------:R-:W-:Y:S01]  /*8730*/  BPT.TRAP 0x1 ;  /* 0x000000040000795c */ /* 0x000fe20000300000 */
.L_x_964:
[----:B------:R-:W-:Y:S01]  /*8740*/  ULEA UR57, UR4, UR58, 0x3 ;  /* 0x0000003a04397291 */ /* 0x000fe2000f8e183f */
[----:B------:R-:W-:-:S05]  /*8750*/  IMAD.U32 R3, RZ, RZ, UR7 ;  /* 0x00000007ff037e24 */ /* 0x000fca000f8e00ff */
[----:B------:R-:W-:-:S04]  /*8760*/  SHF.L.U32 R3, R3, 0x1f, RZ ;  /* 0x0000001f03037819 */ /* 0x000fc800000006ff */
[----:B------:R0:W1:Y:S01]  /*8770*/  SYNCS.PHASECHK.TRANS64.TRYWAIT P2, [UR57+0x30830], R3 ;  /* 0x03083003ff0075a7 */ /* 0x0000620008040179 */
[----:B------:R-:W-:Y:S05]  /*8780*/  @!P0 BRA `(.L_x_965) ;  /* 0x0000000000048947 */ /* 0x000fea0003800000 */
[----:B------:R-:W-:Y:S01]  /*8790*/  BPT.TRAP 0x1 ;  /* 0x000000040000795c */ /* 0x000fe20000300000 */
.L_x_965:
[----:B-1----:R-:W-:Y:S05]  /*87a0*/  @P2 BRA `(.L_x_966) ;  /* 0x0000000000082947 */ /* 0x002fea0003800000 */
[----:B------:R-:W1:Y:S02]  /*87b0*/  SYNCS.PHASECHK.TRANS64.TRYWAIT P2, [UR57+0x30830], R3 ;  /* 0x03083003ff0075a7 */ /* 0x000e640008040179 */
[----:B-1----:R-:W-:Y:S05]  /*87c0*/  @!P2 BRA `(.L_x_967) ;  /* 0x000000d00024a947 */ /* 0x002fea0003800000 */
.L_x_966:
        /* <DEDUP_REMOVED lines=161> */
.L_x_968:
[----:B------:R-:W-:Y:S01]  /*91e0*/  ULEA UR14, UR56, UR58, 0x3 ;  /* 0x0000003a380e7291 */ /* 0x000fe2000f8e183f */
[----:B------:R-:W-:-:S05]  /*91f0*/  IMAD.U32 R0, RZ, RZ, UR59 ;  /* 0x0000003bff007e24 */ /* 0x000fca000f8e00ff */
[----:B------:R-:W-:-:S04]  /*9200*/  SHF.L.U32 R0, R0, 0x1f, RZ ;  /* 0x0000001f00007819 */ /* 0x000fc800000006ff */
[----:B------:R2:W3:Y:S01]  /*9210*/  SYNCS.PHASECHK.TRANS64.TRYWAIT P2, [UR14+0x30850], R0 ;  /* 0x03085000ff0075a7 */ /* 0x0004e2000804014e */
[----:B------:R-:W-:Y:S05]  /*9220*/  @!P0 BRA `(.L_x_969) ;  /* 0x0000000000048947 */ /* 0x000fea0003800000 */
[----:B------:R-:W-:Y:S01]  /*9230*/  BPT.TRAP 0x1 ;  /* 0x000000040000795c */ /* 0x000fe20000300000 */
.L_x_969:
[----:B---3--:R-:W-:Y:S05]  /*9240*/  @P2 BRA `(.L_x_970) ;  /* 0x0000000000082947 */ /* 0x008fea0003800000 */
[----:B------:R-:W3:Y:S02]  /*9250*/  SYNCS.PHASECHK.TRANS64.TRYWAIT P2, [UR14+0x30850], R0 ;  /* 0x03085000ff0075a7 */ /* 0x000ee4000804014e */
[----:B---3--:R-:W-:Y:S05]  /*9260*/  @!P2 BRA `(.L_x_971) ;  /* 0x000000c40094a947 */ /* 0x008fea0003800000 */
.L_x_970:
[----:B------:R-:W-:Y:S01]  /*9270*/  UIADD3 UR6, UR58, 0x400, URZ ;  /* 0x000004003a067890 */ /* 0x000fe2000fffe03f */
[----:B------:R-:W-:Y:S01]  /*9280*/  WARPGROUP.ARRIVE ;  /* 0x00000000000079c5 */ /* 0x000fe20000000000 */
[----:B------:R-:W-:Y:S01]  /*9290*/  UMOV UR11, 0x40000040 ;  /* 0x40000040000b7882 */ /* 0x000fe20000000000 */
[----:B------:R-:W-:Y:S01]  /*92a0*/  FMUL.FTZ R2, R120, UR5 ;  /* 0x0000000578027c20 */ /* 0x000fe20008410000 */
[----:B------:R-:W-:Y:S01]  /*92b0*/  USHF.R.U32.HI UR6, URZ, 0x4, UR6 ;  /* 0x000000043f067899 */ /* 0x000fe20008011606 */
[----:B01----:R-:W-:Y:S01]  /*92c0*/  FMUL.FTZ R3, R121, UR5 ;  /* 0x0000000579037c20 */ /* 0x003fe20008410000 */
[----:B------:R-:W-:Y:S01]  /*92d0*/  FMUL.FTZ R195, R132, UR5 ;  /* 0x0000000584c37c20 */ /* 0x000fe20008410000 */
[----:B------:R-:W-:Y:S01]  /*92e0*/  FMUL.FTZ R197, R133, UR5 ;  /* 0x0000000585c57c20 */ /* 0x000fe20008410000 */
[----:B------:R-:W-:Y:S01]  /*92f0*/  ULOP3.LUT UR6, UR6, 0x3fff, URZ, 0xc0, !UPT ;  /* 0x00003fff06067892 */ /* 0x000fe2000f8ec03f */
[----:B------:R-:W2:Y:S01]  /*9300*/  MUFU.TANH R2, R2 ;  /* 0x0000000200027308 */ /* 0x000ea20000002400 */
[----:B------:R-:W-:Y:S01]  /*9310*/  FMUL.FTZ R199, R136, UR5 ;  /* 0x0000000588c77c20 */ /* 0x000fe20008410000 */
[----:B------:R-:W-:Y:S01]  /*9320*/  FMUL.FTZ R137, R137, UR5 ;  /* 0x0000000589897c20 */ /* 0x000fe20008410000 */
[----:B------:R-:W-:Y:S01]  /*9330*/  ULOP3.LUT UR6, UR6, 0x3000000, URZ, 0xfc, !UPT ;  /* 0x0300000006067892 */ /* 0x000fe2000f8efc3f */
[----:B------:R-:W-:Y:S01]  /*9340*/  FMUL.FTZ R133, R139, UR5 ;  /* 0x000000058b857c20 */ /* 0x000fe20008410000 */
[----:B------:R-:W-:Y:S01]  /*9350*/  FMUL.FTZ R139, R140, UR5 ;  /* 0x000000058c8b7c20 */ /* 0x000fe20008410000 */
[----:B------:R-:W-:Y:S01]  /*9360*/  FMUL.FTZ R141, R141, UR5 ;  /* 0x000000058d8d7c20 */ /* 0x000fe20008410000 */
[----:B------:R-:W-:Y:S01]  /*9370*/  UIMAD UR6, UR56, 0x900, UR6 ;  /* 0x00000900380678a4 */ /* 0x000fe2000f8e0206 */
[----:B------:R-:W0:Y:S01]  /*9380*/  MUFU.TANH R3, R3 ;  /* 0x0000000300037308 */ /* 0x000e220000002400 */
[----:B------:R-:W-:Y:S01]  /*9390*/  FMUL.FTZ R201, R144, UR5 ;  /* 0x0000000590c97c20 */ /* 0x000fe20008410000 */
        /* <DEDUP_REMOVED lines=8> */
[----:B--2---:R-:W-:Y:S01]  /*9420*/  FMNMX.FTZ R0, R2, R193, !PT ;  /* 0x000000c102007209 */ /* 0x004fe20007810000 */
[----:B------:R-:W-:Y:S01]  /*9430*/  UMOV UR11, 0x40000040 ;  /* 0x40000040000b7882 */ /* 0x000fe20000000000 */
[----:B------:R-:W-:Y:S01]  /*9440*/  MUFU.TANH R195, R195 ;  /* 0x000000c300c37308 */ /* 0x000fe20000002400 */
[----:B------:R-:W-:Y:S01]  /*9450*/  FMUL.FTZ R23, R126, UR5 ;  /* 0x000000057e177c20 */ /* 0x000fe20008410000 */
[----:B------:R-:W-:Y:S01]  /*9460*/  FMUL.FTZ R203, R156, UR5 ;  /* 0x000000059ccb7c20 */ /* 0x000fe20008410000 */
[----:B------:R-:W-:Y:S01]  /*9470*/  FMUL.FTZ R121, R127, UR5 ;  /* 0x000000057f797c20 */ /* 0x000fe20008410000 */
[----:B------:R-:W-:Y:S01]  /*9480*/  FMUL.FTZ R157, R157, UR5 ;  /* 0x000000059d9d7c20 */ /* 0x000fe20008410000 */
[----:B0-----:R-:W-:Y:S01]  /*9490*/  FMNMX.FTZ R0, R3, R0, !PT ;  /* 0x0000000003007209 */ /* 0x001fe20007810000 */
        /* <DEDUP_REMOVED lines=17> */
[----:B------:R-:W0:Y:S01]  /*95b0*/  LDC R12, c[0x0][0x988] ;  /* 0x00026200ff0c7b82 */ /* 0x000e220000000800 */
[----:B------:R-:W-:Y:S01]  /*95c0*/  MUFU.TANH R137, R137 ;  /* 0x0000008900897308 */ /* 0x000fe20000002400 */
[----:B------:R-:W-:Y:S01]  /*95d0*/  FMUL.FTZ R167, R167, UR5 ;  /* 0x00000005a7a77c20 */ /* 0x000fe20008410000 */
[C---:B------:R-:W-:Y:S01]  /*95e0*/  ISETP.GT.AND P2, PT, R13.reuse, UR61, PT ;  /* 0x0000003d0d007c0c */ /* 0x040fe2000bf44270 */
[----:B------:R-:W-:Y:S01]  /*95f0*/  UMOV UR59, UR7 ;  /* 0x00000007003b7c82 */ /* 0x000fe20008000000 */
[----:B------:R-:W-:Y:S01]  /*9600*/  UMOV UR56, UR4 ;  /* 0x0000000400387c82 */ /* 0x000fe20008000000 */
[----:B------:R-:W-:-:S03]  /*9610*/  VIADD R13, R13, 0xffffffff ;  /* 0xffffffff0d0d7836 */ /* 0x000fc60000000000 */
[----:B------:R-:W-:Y:S08]  /*9620*/  MUFU.TANH R139, R139 ;  /* 0x0000008b008b7308 */ /* 0x000ff00000002400 */
[----:B------:R-:W-:Y:S08]  /*9630*/  MUFU.TANH R141, R141 ;  /* 0x0000008d008d7308 */ /* 0x000ff00000002400 */
[----:B------:R-:W-:Y:S08]  /*9640*/  MUFU.TANH R201, R201 ;  /* 0x000000c900c97308 */ /* 0x000ff00000002400 */
[----:B------:R-:W-:Y:S08]  /*9650*/  MUFU.TANH R145, R145 ;  /* 0x0000009100917308 */ /* 0x000ff00000002400 */
[----:B------:R-:W-:Y:S08]  /*9660*/  MUFU.TANH R149, R149 ;  /* 0x0000009500957308 */ /* 0x000ff00000002400 */
[----:B------:R-:W1:Y:S08]  /*9670*/  MUFU.TANH R15, R15 ;  /* 0x0000000f000f7308 */ /* 0x000e700000002400 */
[----:B------:R-:W2:Y:S08]  /*9680*/  MUFU.TANH R21, R21 ;  /* 0x0000001500157308 */ /* 0x000eb00000002400 */
[----:B------:R-:W-:Y:S01]  /*9690*/  MUFU.TANH R153, R153 ;  /* 0x0000009900997308 */ /* 0x000fe20000002400 */
[----:B-1----:R-:W-:-:S07]  /*96a0*/  FMNMX.FTZ R22, R15, R14, !PT ;  /* 0x0000000e0f167209 */ /* 0x002fce0007810000 */
[----:B------:R-:W1:Y:S01]  /*96b0*/  MUFU.TANH R23, R23 ;  /* 0x0000001700177308 */ /* 0x000e620000002400 */
[----:B--2---:R-:W-:-:S07]  /*96c0*/  FMNMX.FTZ R22, R21, R22, !PT ;  /* 0x0000001615167209 */ /* 0x004fce0007810000 */
[----:B------:R-:W-:Y:S08]  /*96d0*/  MUFU.TANH R203, R203 ;  /* 0x000000cb00cb7308 */ /* 0x000ff00000002400 */
[----:B------:R-:W2:Y:S01]  /*96e0*/  MUFU.TANH R121, R121 ;  /* 0x0000007900797308 */ /* 0x000ea20000002400 */
[----:B-1----:R-:W-:-:S07]  /*96f0*/  FMNMX.FTZ R22, R23, R22, !PT ;  /* 0x0000001617167209 */ /* 0x002fce0007810000 */
[----:B------:R-:W-:Y:S08]  /*9700*/  MUFU.TANH R157, R157 ;  /* 0x0000009d009d7308 */ /* 0x000ff00000002400 */
[----:B------:R-:W1:Y:S01]  /*9710*/  MUFU.TANH R123, R123 ;  /* 0x0000007b007b7308 */ /* 0x000e620000002400 */
[----:B--2---:R-:W-:-:S07]  /*9720*/  FMNMX.FTZ R22, R121, R22, !PT ;  /* 0x0000001679167209 */ /* 0x004fce0007810000 */
[----:B------:R-:W-:Y:S08]  /*9730*/  MUFU.TANH R205, R205 ;  /* 0x000000cd00cd7308 */ /* 0x000ff00000002400 */
[----:B------:R-:W-:Y:S01]  /*9740*/  MUFU.TANH R161, R161 ;  /* 0x000000a100a17308 */ /* 0x000fe20000002400 */
[----:B-1----:R-:W-:-:S07]  /*9750*/  FMNMX.FTZ R22, R123, R22, !PT ;  /* 0x000000167b167209 */ /* 0x002fce0007810000 */
        /* <DEDUP_REMOVED lines=36> */
[----:B------:R-:W-:-:S07]  /*99a0*/  UMOV UR11, 0x40000040 ;  /* 0x40000040000b7882 */ /* 0x000fce0000000000 */
[----:B------:R-:W2:Y:S08]  /*99b0*/  MUFU.TANH R187, R187 ;  /* 0x000000bb00bb7308 */ /* 0x000eb00000002400 */
[----:B------:R-:W3:Y:S01]  /*99c0*/  MUFU.TANH R125, R125 ;  /* 0x0000007d007d7308 */ /* 0x000ee20000002400 */
[----:B-1----:R-:W-:-:S07]  /*99d0*/  FMNMX.FTZ R0, R185, R0, !PT ;  /* 0x00000000b9007209 */ /* 0x002fce0007810000 */
[----:B------:R-:W1:Y:S01]  /*99e0*/  MUFU.TANH R131, R131 ;  /* 0x0000008300837308 */ /* 0x000e620000002400 */
        /* <DEDUP_REMOVED lines=9> */
[----:B-1----:R-:W-:Y:S02]  /*9a80*/  FMNMX.FTZ R22, R131, R22, !PT ;  /* 0x0000001683167209 */ /* 0x002fe40007810000 */
        /* <DEDUP_REMOVED lines=17> */
[----:B------:R-:W-:-:S04]  /*9ba0*/  FMUL.FTZ R183, R152, UR5 ;  /* 0x0000000598b77c20 */ /* 0x000fc80008410000 */
[----:B------:R-:W-:Y:S01]  /*9bb0*/  HGMMA.64x192x16.F32 R24, R176, gdesc[UR8].tnspB, R24, gsb0 ;  /* 0x42e00008b0187df0 */ /* 0x000fe20008000818 */
[----:B------:R-:W-:Y:S01]  /*9bc0*/  UIADD3 UR10, UR6, 0x200, URZ ;  /* 0x00000200060a7890 */ /* 0x000fe2000fffe03f */
[----:B------:R-:W1:Y:S01]  /*9bd0*/  MUFU.TANH R181, R181 ;  /* 0x000000b500b57308 */ /* 0x000e620000002400 */
[----:B------:R-:W-:Y:S01]  /*9be0*/  UMOV UR11, 0x40000040 ;  /* 0x40000040000b7882 */ /* 0x000fe20000000000 */
[----:B------:R-:W-:-:S06]  /*9bf0*/  UIADD3 UR6, UR6, 0x280, URZ ;  /* 0x0000028006067890 */ /* 0x000fcc000fffe03f */
[----:B------:R-:W2:Y:S01]  /*9c00*/  MUFU.TANH R183, R183 ;  /* 0x000000b700b77308 */ /* 0x000ea20000002400 */
[----:B-1----:R-:W-:-:S04]  /*9c10*/  FMNMX.FTZ R0, R181, R0, !PT ;  /* 0x00000000b5007209 */ /* 0x002fc80007810000 */
[----:B------:R-:W-:-:S04]  /*9c20*/  FMNMX.FTZ R0, R149, R0, !PT ;  /* 0x0000000095007209 */ /* 0x000fc80007810000 */
[----:B--2---:R-:W-:-:S04]  /*9c30*/  FMNMX.FTZ R0, R183, R0, !PT ;  /* 0x00000000b7007209 */ /* 0x004fc80007810000 */
[----:B------:R-:W-:-:S04]  /*9c40*/  FMNMX.FTZ R0, R153, R0, !PT ;  /* 0x0000000099007209 */ /* 0x000fc80007810000 */
[----:B------:R-:W-:-:S04]  /*9c50*/  FMNMX.FTZ R0, R203, R0, !PT ;  /* 0x00000000cb007209 */ /* 0x000fc80007810000 */
[----:B------:R-:W-:-:S04]  /*9c60*/  FMNMX.FTZ R0, R157, R0, !PT ;  /* 0x000000009d007209 */ /* 0x000fc80007810000 */
[----:B------:R-:W-:-:S04]  /*9c70*/  FMNMX.FTZ R0, R205, R0, !PT ;  /* 0x00000000cd007209 */ /* 0x000fc80007810000 */
[----:B------:R-:W-:-:S04]  /*9c80*/  FMNMX.FTZ R0, R161, R0, !PT ;  /* 0x00000000a1007209 */ /* 0x000fc80007810000 */
[----:B------:R-:W-:-:S04]  /*9c90*/  FMNMX.FTZ R0, R209, R0, !PT ;  /* 0x00000000d1007209 */ /* 0x000fc80007810000 */
[----:B------:R-:W-:-:S05]  /*9ca0*/  FMNMX.FTZ R0, R165, R0, !PT ;  /* 0x00000000a5007209 */ /* 0x000fca0007810000 */
[----:B------:R-:W1:Y:S02]  /*9cb0*/  SHFL.BFLY PT, R215, R0, 0x2, 0x1f ;  /* 0x0c401f0000d77f89 */ /* 0x000e6400000e0000 */
[----:B-1----:R-:W-:Y:S01]  /*9cc0*/  FMNMX.FTZ R0, R0, R215, !PT ;  /* 0x000000d700007209 */ /* 0x002fe20007810000 */
[----:B------:R-:W-:-:S04]  /*9cd0*/  FMUL.FTZ R215, R166, UR5 ;  /* 0x00000005a6d77c20 */ /* 0x000fc80008410000 */
[----:B------:R-:W1:Y:S02]  /*9ce0*/  SHFL.BFLY PT, R217, R0, 0x1, 0x1f ;  /* 0x0c201f0000d97f89 */ /* 0x000e6400000e0000 */
[----:B------:R-:W-:Y:S01]  /*9cf0*/  MUFU.TANH R215, R215 ;  /* 0x000000d700d77308 */ /* 0x000fe20000002400 */
[----:B-1----:R-:W-:-:S05]  /*9d00*/  FMNMX.FTZ R4, R0, R217, !PT ;  /* 0x000000d900047209 */ /* 0x002fca0007810000 */
[C---:B0-----:R-:W-:Y:S01]  /*9d10*/  FMUL.FTZ R20, R4.reuse, R12 ;  /* 0x0000000c04147220 */ /* 0x041fe20000410000 */
[----:B------:R-:W-:-:S03]  /*9d20*/  FADD.FTZ R193, -R4, R193 ;  /* 0x000000c104c17221 */ /* 0x000fc60000010100 */
[-CC-:B------:R-:W-:Y:S01]  /*9d30*/  FFMA.FTZ R188, R3, R12.reuse, -R20.reuse ;  /* 0x0000000c03bc7223 */ /* 0x180fe20000010814 */
[-C--:B------:R-:W-:Y:S01]  /*9d40*/  FMUL.FTZ R0, R193, R12.reuse ;  /* 0x0000000cc1007220 */ /* 0x080fe20000410000 */
[-CC-:B------:R-:W-:Y:S01]  /*9d50*/  FFMA.FTZ R193, R2, R12.reuse, -R20.reuse ;  /* 0x0000000c02c17223 */ /* 0x180fe20000010814 */
        /* <DEDUP_REMOVED lines=16> */
[----:B------:R-:W-:Y:S01]  /*9e60*/  FFMA.FTZ R161, R165, R12, -R20 ;  /* 0x0000000ca5a17223 */ /* 0x000fe20000010814 */
        /* <DEDUP_REMOVED lines=10> */
[----:B------:R-:W-:Y:S01]  /*9f10*/  FMUL.FTZ R177, R158, UR5 ;  /* 0x000000059eb17c20 */ /* 0x000fe20008410000 */
[----:B------:R-:W-:Y:S01]  /*9f20*/  FMUL.FTZ R179, R162, UR5 ;  /* 0x00000005a2b37c20 */ /* 0x000fe20008410000 */
[-CC-:B------:R-:W-:Y:S01]  /*9f30*/  FFMA.FTZ R176, R201, R12.reuse, -R20.reuse ;  /* 0x0000000cc9b07223 */ /* 0x180fe20000010814 */
[----:B------:R-:W-:Y:S01]  /*9f40*/  FFMA.FTZ R178, R181, R12, -R20 ;  /* 0x0000000cb5b27223 */ /* 0x000fe20000010814 */
[----:B------:R-:W-:Y:S01]  /*9f50*/  MUFU.EX2 R195, R195 ;  /* 0x000000c300c37308 */ /* 0x000fe20000000800 */
[----:B------:R-:W-:Y:S01]  /*9f60*/  HGMMA.64x192x16.F32 R24, R172, gdesc[UR8].tnspB, R24, gsb0 ;  /* 0x42e00008ac187df0 */ /* 0x000fe20008000818 */
[----:B------:R-:W-:Y:S01]  /*9f70*/  UMOV UR10, UR6 ;  /* 0x00000006000a7c82 */ /* 0x000fe20008000000 */
[----:B------:R-:W-:-:S05]  /*9f80*/  UMOV UR11, 0x40000040 ;  /* 0x40000040000b7882 */ /* 0x000fca0000000000 */
[----:B------:R-:W0:Y:S08]  /*9f90*/  MUFU.TANH R177, R177 ;  /* 0x000000b100b17308 */ /* 0x000e300000002400 */
[----:B------:R-:W1:Y:S08]  /*9fa0*/  MUFU.TANH R179, R179 ;  /* 0x000000b300b37308 */ /* 0x000e700000002400 */
[----:B------:R-:W-:Y:S01]  /*9fb0*/  MUFU.EX2 R180, R180 ;  /* 0x000000b400b47308 */ /* 0x000fe20000000800 */
[----:B0-----:R-:W-:-:S04]  /*9fc0*/  FMNMX.FTZ R22, R177, R22, !PT ;  /* 0x00000016b1167209 */ /* 0x001fc80007810000 */
[----:B------:R-:W-:-:S03]  /*9fd0*/  FMNMX.FTZ R22, R159, R22, !PT ;  /* 0x000000169f167209 */ /* 0x000fc60007810000 */
[----:B------:R-:W-:Y:S01]  /*9fe0*/  MUFU.EX2 R137, R137 ;  /* 0x0000008900897308 */ /* 0x000fe20000000800 */
[----:B-1----:R-:W-:-:S04]  /*9ff0*/  FMNMX.FTZ R22, R179, R22, !PT ;  /* 0x00000016b3167209 */ /* 0x002fc80007810000 */
[----:B------:R-:W-:-:S03]  /*a000*/  FMNMX.FTZ R22, R163, R22, !PT ;  /* 0x00000016a3167209 */ /* 0x000fc60007810000 */
[----:B------:R-:W-:Y:S01]  /*a010*/  MUFU.EX2 R182, R182 ;  /* 0x000000b600b67308 */ /* 0x000fe20000000800 */
[----:B------:R-:W-:-:S04]  /*a020*/  FMNMX.FTZ R22, R215, R22, !PT ;  /* 0x00000016d7167209 */ /* 0x000fc80007810000 */
[----:B------:R-:W-:-:S03]  /*a030*/  FMNMX.FTZ R22, R167, R22, !PT ;  /* 0x00000016a7167209 */ /* 0x000fc60007810000 */
[----:B------:R-:W-:Y:S02]  /*a040*/  MUFU.EX2 R139, R139 ;  /* 0x0000008b008b7308 */ /* 0x000fe40000000800 */
[----:B------:R-:W0:Y:S06]  /*a050*/  SHFL.BFLY PT, R3, R22, 0x2, 0x1f ;  /* 0x0c401f0016037f89 */ /* 0x000e2c00000e0000 */
[----:B------:R-:W-:Y:S08]  /*a060*/  MUFU.EX2 R176, R176 ;  /* 0x000000b000b07308 */ /* 0x000ff00000000800 */
[----:B------:R-:W-:Y:S08]  /*a070*/  MUFU.EX2 R141, R141 ;  /* 0x0000008d008d7308 */ /* 0x000ff00000000800 */
[----:B------:R-:W-:Y:S01]  /*a080*/  MUFU.EX2 R178, R178 ;  /* 0x000000b200b27308 */ /* 0x000fe20000000800 */
[----:B0-----:R-:W-:Y:S01]  /*a090*/  FMNMX.FTZ R2, R22, R3, !PT ;  /* 0x0000000316027209 */ /* 0x001fe20007810000 */
[----:B------:R-:W-:-:S04]  /*a0a0*/  FFMA.FTZ R22, R205, R12, -R20 ;  /* 0x0000000ccd167223 */ /* 0x000fc80000010814 */
[----:B------:R-:W0:Y:S02]  /*a0b0*/  SHFL.BFLY PT, R3, R2, 0x1, 0x1f ;  /* 0x0c201f0002037f89 */ /* 0x000e2400000e0000 */
[----:B------:R-:W-:Y:S08]  /*a0c0*/  MUFU.EX2 R145, R145 ;  /* 0x0000009100917308 */ /* 0x000ff00000000800 */
[----:B------:R-:W-:Y:S08]  /*a0d0*/  MUFU.EX2 R149, R149 ;  /* 0x0000009500957308 */ /* 0x000ff00000000800 */
[----:B------:R-:W-:Y:S01]  /*a0e0*/  MUFU.EX2 R153, R153 ;  /* 0x0000009900997308 */ /* 0x000fe20000000800 */
[----:B0-----:R-:W-:-:S07]  /*a0f0*/  FMNMX.FTZ R3, R2, R3, !PT ;  /* 0x0000000302037209 */ /* 0x001fce0007810000 */
[----:B------:R-:W-:Y:S01]  /*a100*/  MUFU.EX2 R22, R22 ;  /* 0x0000001600167308 */ /* 0x000fe20000000800 */
[----:B------:R-:W-:Y:S01]  /*a110*/  FADD.FTZ R165, -R3, R14 ;  /* 0x0000000e03a57221 */ /* 0x000fe20000010100 */
[----:B------:R-:W-:-:S03]  /*a120*/  IMAD.U32 R14, RZ, RZ, UR57 ;  /* 0x00000039ff0e7e24 */ /* 0x000fc6000f8e00ff */
[----:B------:R-:W-:Y:S01]  /*a130*/  FMUL.FTZ R165, R165, R12 ;  /* 0x0000000ca5a57220 */ /* 0x000fe20000410000 */
[----:B------:R-:W-:Y:S02]  /*a140*/  @!P1 VIADD R14, R14, 0x30840 ;  /* 0x000308400e0e9836 */ /* 0x000fe40000000000 */
[----:B------:R-:W-:Y:S03]  /*a150*/  MUFU.EX2 R157, R157 ;  /* 0x0000009d009d7308 */ /* 0x000fe60000000800 */
[----:B------:R-:W-:-:S05]  /*a160*/  @!P1 PRMT R14, RZ, 0x654, R14 ;  /* 0x00000654ff0e9816 */ /* 0x000fca000000000e */
[----:B------:R-:W-:Y:S08]  /*a170*/  MUFU.EX2 R2, R165 ;  /* 0x000000a500027308 */ /* 0x000ff00000000800 */
[----:B------:R-:W-:Y:S08]  /*a180*/  MUFU.EX2 R120, R120 ;  /* 0x0000007800787308 */ /* 0x000ff00000000800 */
[----:B------:R-:W-:Y:S01]  /*a190*/  MUFU.EX2 R161, R161 ;  /* 0x000000a100a17308 */ /* 0x000fe20000000800 */
[----:B------:R-:W-:-:S02]  /*a1a0*/  WARPGROUP.DEPBAR.LE gsb0, 0x0 ;  /* 0x00008000000079c5 */ /* 0x000fc40000010000 */
[----:B------:R-:W-:Y:S01]  /*a1b0*/  WARPGROUP.ARRIVE ;  /* 0x00000000000079c5 */ /* 0x000fe20000000000 */
[-CC-:B------:R-:W-:Y:S01]  /*a1c0*/  FFMA.FTZ R172, R183, R12.reuse, -R20.reuse ;  /* 0x0000000cb7ac7223 */ /* 0x180fe20000010814 */
[-C--:B------:R-:W-:Y:S01]  /*a1d0*/  FFMA.FTZ R174, R203, R12.reuse, -R20 ;  /* 0x0000000ccbae7223 */ /* 0x080fe20000010814 */
[----:B------:R-:W-:-:S03]  /*a1e0*/  FMUL.FTZ R20, R3, R12 ;  /* 0x0000000c03147220 */ /* 0x000fc60000410000 */
[----:B------:R-:W-:Y:S01]  /*a1f0*/  HGMMA.64x192x16.F32 R24, R168, gdesc[UR8].tnspB, R24, gsb0 ;  /* 0x42e00008a8187df0 */ /* 0x000fe20008000818 */
[-CC-:B------:R-:W-:Y:S01]  /*a200*/  FFMA.FTZ R189, R15, R12.reuse, -R20.reuse ;  /* 0x0000000c0fbd7223 */ /* 0x180fe20000010814 */
[-CC-:B------:R-:W-:Y:S01]  /*a210*/  FFMA.FTZ R21, R21, R12.reuse, -R20.reuse ;  /* 0x0000000c15157223 */ /* 0x180fe20000010814 */
[-CC-:B------:R-:W-:Y:S01]  /*a220*/  FFMA.FTZ R23, R23, R12.reuse, -R20.reuse ;  /* 0x0000000c17177223 */ /* 0x180fe20000010814 */
[-CC-:B------:R-:W-:Y:S01]  /*a230*/  FFMA.FTZ R121, R121, R12.reuse, -R20.reuse ;  /* 0x0000000c79797223 */ /* 0x180fe20000010814 */
[----:B------:R-:W-:Y:S01]  /*a240*/  IMAD.U32 R15, RZ, RZ, UR14 ;  /* 0x0000000eff0f7e24 */ /* 0x000fe2000f8e00ff */
        /* <DEDUP_REMOVED lines=22> */
[----:B------:R-:W-:-:S02]  /*a3b0*/  FFMA.FTZ R20, R167, R12, -R20 ;  /* 0x0000000ca7147223 */ /* 0x000fc40000010814 */
[----:B------:R-:W2:Y:S01]  /*a3c0*/  MUFU.EX2 R121, R121 ;  /* 0x0000007900797308 */ /* 0x000ea20000000800 */
[----:B0-----:R-:W-:Y:S01]  /*a3d0*/  FFMA.FTZ R5, R2, R5, R189 ;  /* 0x0000000502057223 */ /* 0x001fe200000100bd */
[----:B------:R-:W-:-:S03]  /*a3e0*/  F2FP.F16.F32.PACK_AB R189, R122, R189 ;  /* 0x000000bd7abd723e */ /* 0x000fc600000000ff */
[----:B------:R-:W-:-:S03]  /*a3f0*/  FADD.FTZ R5, R122, R5 ;  /* 0x000000057a057221 */ /* 0x000fc60000010000 */
[----:B------:R-:W0:Y:S01]  /*a400*/  MUFU.EX2 R126, R123 ;  /* 0x0000007b007e7308 */ /* 0x000e220000000800 */
[----:B-1----:R-:W-:-:S07]  /*a410*/  FADD.FTZ R5, R124, R5 ;  /* 0x000000057c057221 */ /* 0x002fce0000010000 */
[----:B------:R-:W1:Y:S01]  /*a420*/  MUFU.EX2 R125, R125 ;  /* 0x0000007d007d7308 */ /* 0x000e620000000800 */
[C---:B--2---:R-:W-:Y:S01]  /*a430*/  FADD.FTZ R5, R121.reuse, R5 ;  /* 0x0000000579057221 */ /* 0x044fe20000010000 */
[----:B------:R-:W-:-:S06]  /*a440*/  F2FP.F16.F32.PACK_AB R191, R121, R124 ;  /* 0x0000007c79bf723e */ /* 0x000fcc00000000ff */
[----:B------:R-:W2:Y:S01]  /*a450*/  MUFU.EX2 R128, R127 ;  /* 0x0000007f00807308 */ /* 0x000ea20000000800 */
[----:B0-----:R-:W-:-:S07]  /*a460*/  FADD.FTZ R5, R126, R5 ;  /* 0x000000057e057221 */ /* 0x001fce0000010000 */
[----:B------:R-:W-:Y:S01]  /*a470*/  MUFU.EX2 R129, R129 ;  /* 0x0000008100817308 */ /* 0x000fe20000000800 */
[----:B-1----:R-:W-:-:S07]  /*a480*/  FADD.FTZ R5, R125, R5 ;  /* 0x000000057d057221 */ /* 0x002fce0000010000 */
[----:B------:R-:W-:Y:S01]  /*a490*/  MUFU.EX2 R181, R181 ;  /* 0x000000b500b57308 */ /* 0x000fe20000000800 */
[----:B--2---:R-:W-:-:S07]  /*a4a0*/  FADD.FTZ R5, R128, R5 ;  /* 0x0000000580057221 */ /* 0x004fce0000010000 */
[----:B------:R-:W-:Y:S08]  /*a4b0*/  MUFU.EX2 R133, R133 ;  /* 0x0000008500857308 */ /* 0x000ff00000000800 */
[----:B------:R-:W-:Y:S08]  /*a4c0*/  MUFU.EX2 R135, R135 ;  /* 0x0000008700877308 */ /* 0x000ff00000000800 */
[----:B------:R-:W0:Y:S08]  /*a4d0*/  MUFU.EX2 R143, R143 ;  /* 0x0000008f008f7308 */ /* 0x000e300000000800 */
[----:B------:R-:W-:Y:S08]  /*a4e0*/  MUFU.EX2 R207, R207 ;  /* 0x000000cf00cf7308 */ /* 0x000ff00000000800 */
[----:B------:R-:W1:Y:S01]  /*a4f0*/  MUFU.EX2 R147, R147 ;  /* 0x0000009300937308 */ /* 0x000e620000000800 */
[----:B0-----:R-:W-:-:S07]  /*a500*/  F2FP.F16.F32.PACK_AB R183, R143, R135 ;  /* 0x000000878fb7723e */ /* 0x001fce00000000ff */
[----:B------:R-:W-:Y:S08]  /*a510*/  MUFU.EX2 R211, R211 ;  /* 0x000000d300d37308 */ /* 0x000ff00000000800 */
[----:B------:R-:W0:Y:S08]  /*a520*/  MUFU.EX2 R151, R151 ;  /* 0x0000009700977308 */ /* 0x000e300000000800 */
[----:B------:R-:W2:Y:S08]  /*a530*/  MUFU.EX2 R172, R172 ;  /* 0x000000ac00ac7308 */ /* 0x000eb00000000800 */
[----:B------:R-:W3:Y:S08]  /*a540*/  MUFU.EX2 R173, R213 ;  /* 0x000000d500ad7308 */ /* 0x000ef00000000800 */
[----:B------:R-:W4:Y:S08]  /*a550*/  MUFU.EX2 R155, R155 ;  /* 0x0000009b009b7308 */ /* 0x000f300000000800 */
[----:B------:R-:W5:Y:S08]  /*a560*/  MUFU.EX2 R174, R174 ;  /* 0x000000ae00ae7308 */ /* 0x000f700000000800 */
[----:B------:R1:W5:Y:S08]  /*a570*/  MUFU.EX2 R175, R177 ;  /* 0x000000b100af7308 */ /* 0x0003700000000800 */
[----:B------:R-:W5:Y:S01]  /*a580*/  MUFU.EX2 R159, R159 ;  /* 0x0000009f009f7308 */ /* 0x000f620000000800 */
[----:B-1----:R-:W-:-:S07]  /*a590*/  F2FP.F16.F32.PACK_AB R177, R147, R207 ;  /* 0x000000cf93b1723e */ /* 0x002fce00000000ff */
[----:B------:R-:W-:Y:S08]  /*a5a0*/  MUFU.EX2 R163, R163 ;  /* 0x000000a300a37308 */ /* 0x000ff00000000800 */
[----:B------:R-:W-:Y:S01]  /*a5b0*/  MUFU.EX2 R20, R20 ;  /* 0x0000001400147308 */ /* 0x000fe20000000800 */
[----:B------:R-:W-:Y:S02]  /*a5c0*/  WARPGROUP.DEPBAR.LE gsb0, 0x0 ;  /* 0x00008000000079c5 */ /* 0x000fe40000010000 */
[----:B------:R1:W-:Y:S05]  /*a5d0*/  @!P1 SYNCS.ARRIVE.TRANS64.RED.A1T0 RZ, [R14+URZ], RZ ;  /* 0x000000ff0eff99a7 */ /* 0x0003ea000810043f */
[----:B------:R0:W5:Y:S01]  /*a5e0*/  MUFU.EX2 R169, R179 ;  /* 0x000000b300a97308 */ /* 0x0001620000000800 */
[----:B------:R-:W-:-:S02]  /*a5f0*/  F2FP.F16.F32.PACK_AB R168, R157, R22 ;  /* 0x000000169da8723e */ /* 0x000fc400000000ff */
[----:B------:R-:W-:Y:S01]  /*a600*/  F2FP.F16.F32.PACK_AB R170, R161, R120 ;  /* 0x00000078a1aa723e */ /* 0x000fe200000000ff */
[----:B-1----:R-:W-:Y:S02]  /*a610*/  @!P1 VIADD R14, R15, 0x30860 ;  /* 0x000308600f0e9836 */ /* 0x002fe40000000000 */
[----:B------:R-:W-:Y:S02]  /*a620*/  FFMA.FTZ R15, R0, R8, R193 ;  /* 0x00000008000f7223 */ /* 0x000fe400000100c1 */
[----:B------:R-:W1:Y:S01]  /*a630*/  MUFU.EX2 R171, R215 ;  /* 0x000000d700ab7308 */ /* 0x000e620000000800 */
[----:B0-----:R-:W-:Y:S01]  /*a640*/  F2FP.F16.F32.PACK_AB R179, R151, R211 ;  /* 0x000000d397b3723e */ /* 0x001fe200000000ff */
[C---:B------:R-:W-:Y:S01]  /*a650*/  FADD.FTZ R15, R188.reuse, R15 ;  /* 0x0000000fbc0f7221 */ /* 0x040fe20000010000 */
[----:B------:R-:W-:Y:S02]  /*a660*/  @!P1 PRMT R14, RZ, 0x654, R14 ;  /* 0x00000654ff0e9816 */ /* 0x000fe4000000000e */
[----:B------:R-:W-:Y:S01]  /*a670*/  F2FP.F16.F32.PACK_AB R188, R188, R193 ;  /* 0x000000c1bcbc723e */ /* 0x000fe200000000ff */
[----:B------:R-:W-:Y:S01]  /*a680*/  FADD.FTZ R8, R190, R15 ;  /* 0x0000000fbe087221 */ /* 0x000fe20000010000 */
[----:B------:R0:W-:Y:S01]  /*a690*/  @!P1 SYNCS.ARRIVE.TRANS64.RED.A1T0 RZ, [R14+URZ], RZ ;  /* 0x000000ff0eff99a7 */ /* 0x0001e2000810043f */
[----:B------:R-:W-:Y:S01]  /*a6a0*/  F2FP.F16.F32.PACK_AB R190, R185, R190 ;  /* 0x000000beb9be723e */ /* 0x000fe200000000ff */
[----:B------:R-:W-:-:S02]  /*a6b0*/  IMAD.MOV.U32 R193, RZ, RZ, R4 ;  /* 0x000000ffffc17224 */ /* 0x000fc400078e0004 */
[----:B------:R-:W-:Y:S01]  /*a6c0*/  FADD.FTZ R15, R185, R8 ;  /* 0x00000008b90f7221 */ /* 0x000fe20000010000 */
[----:B------:R-:W-:-:S03]  /*a6d0*/  F2FP.F16.F32.PACK_AB R185, R125, R126 ;  /* 0x0000007e7db9723e */ /* 0x000fc600000000ff */
[----:B------:R-:W-:Y:S01]  /*a6e0*/  FADD.FTZ R8, R184, R15 ;  /* 0x0000000fb8087221 */ /* 0x000fe20000010000 */
[----:B------:R-:W-:-:S03]  /*a6f0*/  F2FP.F16.F32.PACK_AB R184, R187, R184 ;  /* 0x000000b8bbb8723e */ /* 0x000fc600000000ff */
[----:B------:R-:W-:Y:S01]  /*a700*/  FADD.FTZ R15, R187, R8 ;  /* 0x00000008bb0f7221 */ /* 0x000fe20000010000 */
[----:B------:R-:W-:-:S03]  /*a710*/  F2FP.F16.F32.PACK_AB R187, R129, R128 ;  /* 0x0000008081bb723e */ /* 0x000fc600000000ff */
[----:B------:R-:W-:Y:S01]  /*a720*/  FADD.FTZ R8, R186, R15 ;  /* 0x0000000fba087221 */ /* 0x000fe20000010000 */
[----:B------:R-:W-:-:S03]  /*a730*/  F2FP.F16.F32.PACK_AB R186, R195, R186 ;  /* 0x000000bac3ba723e */ /* 0x000fc600000000ff */
[----:B------:R-:W-:Y:S01]  /*a740*/  FADD.FTZ R15, R195, R8 ;  /* 0x00000008c30f7221 */ /* 0x000fe20000010000 */
[----:B------:R-:W-:-:S03]  /*a750*/  FADD.FTZ R8, R129, R5 ;  /* 0x0000000581087221 */ /* 0x000fc60000010000 */
[----:B0-----:R-:W-:Y:S01]  /*a760*/  FADD.FTZ R14, R180, R15 ;  /* 0x0000000fb40e7221 */ /* 0x001fe20000010000 */
[----:B------:R-:W-:Y:S01]  /*a770*/  FADD.FTZ R8, R181, R8 ;  /* 0x00000008b5087221 */ /* 0x000fe20000010000 */
[C---:B------:R-:W-:Y:S02]  /*a780*/  F2FP.F16.F32.PACK_AB R180, R137.reuse, R180 ;  /* 0x000000b489b4723e */ /* 0x040fe400000000ff */
[----:B------:R-:W-:Y:S01]  /*a790*/  FADD.FTZ R5, R137, R14 ;  /* 0x0000000e89057221 */ /* 0x000fe20000010000 */
[C---:B------:R-:W-:Y:S01]  /*a7a0*/  FADD.FTZ R8, R133.reuse, R8 ;  /* 0x0000000885087221 */ /* 0x040fe20000010000 */
[----:B------:R-:W-:Y:S02]  /*a7b0*/  F2FP.F16.F32.PACK_AB R181, R133, R181 ;  /* 0x000000b585b5723e */ /* 0x000fe400000000ff */
[----:B------:R-:W-:Y:S01]  /*a7c0*/  FADD.FTZ R14, R182, R5 ;  /* 0x00000005b60e7221 */ /* 0x000fe20000010000 */
[----:B------:R-:W-:Y:S01]  /*a7d0*/  FADD.FTZ R8, R135, R8 ;  /* 0x0000000887087221 */ /* 0x000fe20000010000 */
[----:B------:R-:W-:-:S02]  /*a7e0*/  F2FP.F16.F32.PACK_AB R182, R139, R182 ;  /* 0x000000b68bb6723e */ /* 0x000fc400000000ff */
[----:B------:R-:W-:Y:S01]  /*a7f0*/  FADD.FTZ R5, R139, R14 ;  /* 0x0000000e8b057221 */ /* 0x000fe20000010000 */
[----:B------:R-:W-:-:S03]  /*a800*/  FADD.FTZ R8, R143, R8 ;  /* 0x000000088f087221 */ /* 0x000fc60000010000 */
[----:B------:R-:W-:Y:S01]  /*a810*/  FADD.FTZ R14, R176, R5 ;  /* 0x00000005b00e7221 */ /* 0x000fe20000010000 */
[----:B------:R-:W-:Y:S01]  /*a820*/  FADD.FTZ R8, R207, R8 ;  /* 0x00000008cf087221 */ /* 0x000fe20000010000 */
[C---:B------:R-:W-:Y:S02]  /*a830*/  F2FP.F16.F32.PACK_AB R176, R141.reuse, R176 ;  /* 0x000000b08db0723e */ /* 0x040fe400000000ff */
[----:B------:R-:W-:Y:S01]  /*a840*/  FADD.FTZ R5, R141, R14 ;  /* 0x0000000e8d057221 */ /* 0x000fe20000010000 */
[----:B------:R-:W-:-:S03]  /*a850*/  FADD.FTZ R8, R147, R8 ;  /* 0x0000000893087221 */ /* 0x000fc60000010000 */
[----:B------:R-:W-:Y:S01]  /*a860*/  FADD.FTZ R14, R178, R5 ;  /* 0x00000005b20e7221 */ /* 0x000fe20000010000 */
[----:B------:R-:W-:Y:S01]  /*a870*/  FADD.FTZ R8, R211, R8 ;  /* 0x00000008d3087221 */ /* 0x000fe20000010000 */
[C---:B------:R-:W-:Y:S02]  /*a880*/  F2FP.F16.F32.PACK_AB R178, R145.reuse, R178 ;  /* 0x000000b291b2723e */ /* 0x040fe400000000ff */
[----:B------:R-:W-:Y:S01]  /*a890*/  FADD.FTZ R5, R145, R14 ;  /* 0x0000000e91057221 */ /* 0x000fe20000010000 */
[----:B------:R-:W-:-:S03]  /*a8a0*/  FADD.FTZ R8, R151, R8 ;  /* 0x0000000897087221 */ /* 0x000fc60000010000 */
[----:B--2---:R-:W-:Y:S01]  /*a8b0*/  FADD.FTZ R14, R172, R5 ;  /* 0x00000005ac0e7221 */ /* 0x004fe20000010000 */
[----:B---3--:R-:W-:Y:S01]  /*a8c0*/  FADD.FTZ R8, R173, R8 ;  /* 0x00000008ad087221 */ /* 0x008fe20000010000 */
[C---:B------:R-:W-:Y:S02]  /*a8d0*/  F2FP.F16.F32.PACK_AB R172, R149.reuse, R172 ;  /* 0x000000ac95ac723e */ /* 0x040fe400000000ff */
[----:B------:R-:W-:Y:S01]  /*a8e0*/  FADD.FTZ R5, R149, R14 ;  /* 0x0000000e95057221 */ /* 0x000fe20000010000 */
[C---:B----4-:R-:W-:Y:S01]  /*a8f0*/  FADD.FTZ R8, R155.reuse, R8 ;  /* 0x000000089b087221 */ /* 0x050fe20000010000 */
[----:B------:R-:W-:Y:S02]  /*a900*/  F2FP.F16.F32.PACK_AB R173, R155, R173 ;  /* 0x000000ad9bad723e */ /* 0x000fe400000000ff */
[----:B-----5:R-:W-:Y:S01]  /*a910*/  FADD.FTZ R14, R174, R5 ;  /* 0x00000005ae0e7221 */ /* 0x020fe20000010000 */
[----:B------:R-:W-:Y:S01]  /*a920*/  FADD.FTZ R8, R175, R8 ;  /* 0x00000008af087221 */ /* 0x000fe20000010000 */
[----:B------:R-:W-:-:S02]  /*a930*/  F2FP.F16.F32.PACK_AB R174, R153, R174 ;  /* 0x000000ae99ae723e */ /* 0x000fc400000000ff */
[----:B------:R-:W-:Y:S01]  /*a940*/  FADD.FTZ R5, R153, R14 ;  /* 0x0000000e99057221 */ /* 0x000fe20000010000 */
[C---:B------:R-:W-:Y:S01]  /*a950*/  FADD.FTZ R8, R159.reuse, R8 ;  /* 0x000000089f087221 */ /* 0x040fe20000010000 */
[----:B------:R-:W-:Y:S02]  /*a960*/  F2FP.F16.F32.PACK_AB R175, R159, R175 ;  /* 0x000000af9faf723e */ /* 0x000fe400000000ff */
[----:B------:R-:W-:Y:S01]  /*a970*/  FADD.FTZ R14, R22, R5 ;  /* 0x00000005160e7221 */ /* 0x000fe20000010000 */
[----:B------:R-:W-:Y:S01]  /*a980*/  FADD.FTZ R8, R169, R8 ;  /* 0x00000008a9087221 */ /* 0x000fe20000010000 */
[----:B------:R-:W-:Y:S02]  /*a990*/  F2FP.F16.F32.PACK_AB R169, R163, R169 ;  /* 0x000000a9a3a9723e */ /* 0x000fe400000000ff */
[----:B------:R-:W-:Y:S01]  /*a9a0*/  FADD.FTZ R5, R157, R14 ;  /* 0x0000000e9d057221 */ /* 0x000fe20000010000 */
[----:B------:R-:W-:-:S03]  /*a9b0*/  FADD.FTZ R8, R163, R8 ;  /* 0x00000008a3087221 */ /* 0x000fc60000010000 */
[----:B------:R-:W-:Y:S01]  /*a9c0*/  FADD.FTZ R14, R120, R5 ;  /* 0x00000005780e7221 */ /* 0x000fe20000010000 */
[----:B-1----:R-:W-:Y:S01]  /*a9d0*/  FADD.FTZ R5, R171, R8 ;  /* 0x00000008ab057221 */ /* 0x002fe20000010000 */
[C---:B------:R-:W-:Y:S02]  /*a9e0*/  F2FP.F16.F32.PACK_AB R171, R20.reuse, R171 ;  /* 0x000000ab14ab723e */ /* 0x040fe400000000ff */
[----:B------:R-:W-:Y:S01]  /*a9f0*/  FADD.FTZ R8, R161, R14 ;  /* 0x0000000ea1087221 */ /* 0x000fe20000010000 */
[----:B------:R-:W-:Y:S01]  /*aa00*/  FADD.FTZ R5, R20, R5 ;  /* 0x0000000514057221 */ /* 0x000fe20000010000 */
[----:B------:R-:W-:Y:S01]  /*aa10*/  IMAD.MOV.U32 R14, RZ, RZ, R3 ;  /* 0x000000ffff0e7224 */ /* 0x000fe200078e0003 */
[----:B------:R-:W-:Y:S06]  /*aa20*/  @P2 BRA `(.L_x_972) ;  /* 0xffffffdc00282947 */ /* 0x000fec000383ffff */
.L_x_963:
[----:B------:R-:W-:-:S13]  /*aa30*/  R2UR UR5, R17 ;  /* 0x00000000110572ca */ /* 0x000fda00000e0000 */
[----:B------:R-:W-:-:S13]  /*aa40*/  ISETP.GE.AND P2, PT, R13, UR5, PT ;  /* 0x000000050d007c0c */ /* 0x000fda000bf46270 */
[----:B------:R-:W-:Y:S05]  /*aa50*/  @!P2 BRA `(.L_x_973) ;  /* 0x000000340074a947 */ /* 0x000fea0003800000 */
[----:B------:R-:W-:Y:S01]  /*aa60*/  IMAD.MOV.U32 R15, RZ, RZ, R3 ;  /* 0x000000ffff0f7224 */ /* 0x000fe200078e0003 */
[----:B------:R-:W-:Y:S01]  /*aa70*/  UMOV UR59, UR7 ;  /* 0x00000007003b7c82 */ /* 0x000fe20008000000 */
[----:B------:R-:W-:Y:S01]  /*aa80*/  IMAD.MOV.U32 R14, RZ, RZ, R4 ;  /* 0x000000ffff0e7224 */ /* 0x000fe200078e0004 */
[----:B------:R-:W-:Y:S01]  /*aa90*/  UMOV UR56, UR4 ;  /* 0x0000000400387c82 */ /* 0x000fe20008000000 */
[----:B------:R-:W-:Y:S01]  /*aaa0*/  ULDC UR61, c[0x0][0x9e4] ;  /* 0x00027900003d7ab9 */ /* 0x000fe20000000800 */
[----:B------:R-:W-:-:S05]  /*aab0*/  ULDC UR5, c[0x0][0x9d8] ;  /* 0x0002760000057ab9 */ /* 0x000fca0000000800 */
.L_x_990:
[----:B------:R-:W-:-:S04]  /*aac0*/  UIADD3 UR4, UR56, 0x1, URZ ;  /* 0x0000000138047890 */ /* 0x000fc8000fffe03f */
[----:B------:R-:W-:-:S04]  /*aad0*/  UISETP.NE.AND UP2, UPT, UR4, 0x2, UPT ;  /* 0x000000020400788c */ /* 0x000fc8000bf45270 */
[----:B------:R-:W-:Y:S02]  /*aae0*/  USEL UR7, URZ, 0x1, UP2 ;  /* 0x000000013f077887 */ /* 0x000fe40009000000 */
[----:B------:R-:W-:Y:S02]  /*aaf0*/  USEL UR4, UR4, URZ, UP2 ;  /* 0x0000003f04047287 */ /* 0x000fe40009000000 */
[----:B------:R-:W-:Y:S01]  /*ab00*/  ULOP3.LUT UR7, UR59, UR7, URZ, 0x3c, !UPT ;  /* 0x000000073b077292 */ /* 0x000fe2000f8e3c3f */
[----:B------:R-:W-:Y:S11]  /*ab10*/  @!P0 BRA `(.L_x_974) ;  /* 0x0000000000048947 */ /* 0x000ff60003800000 */
[----:B------:R-:W-:Y:S01]  /*ab20*/  BPT.TRAP 0x1 ;  /* 0x000000040000795c */ /* 0x000fe20000300000 */
.L_x_974:
[----:B------:R-:W-:Y:S01]  /*ab30*/  ULEA UR57, UR4, UR58, 0x3 ;  /* 0x0000003a04397291 */ /* 0x000fe2000f8e183f */
[----:B------:R-:W-:-:S05]  /*ab40*/  IMAD.U32 R3, RZ, RZ, UR7 ;  /* 0x00000007ff037e24 */ /* 0x000fca000f8e00ff */
[----:B------:R-:W-:-:S04]  /*ab50*/  SHF.L.U32 R3, R3, 0x1f, RZ ;  /* 0x0000001f03037819 */ /* 0x000fc800000006ff */
[----:B------:R0:W1:Y:S01]  /*ab60*/  SYNCS.PHASECHK.TRANS64.TRYWAIT P2, [UR57+0x30830], R3 ;  /* 0x03083003ff0075a7 */ /* 0x0000620008040179 */
[----:B------:R-:W-:Y:S05]  /*ab70*/  @!P0 BRA `(.L_x_975) ;  /* 0x0000000000048947 */ /* 0x000fea0003800000 */
[----:B------:R-:W-:Y:S01]  /*ab80*/  BPT.TRAP 0x1 ;  /* 0x000000040000795c */ /* 0x000fe20000300000 */
.L_x_975:
[----:B-1----:R-:W-:Y:S05]  /*ab90*/  @P2 BRA `(.L_x_976) ;  /* 0x0000000000082947 */ /* 0x002fea0003800000 */
[----:B------:R-:W1:Y:S02]  /*aba0*/  SYNCS.PHASECHK.TRANS64.TRYWAIT P2, [UR57+0x30830], R3 ;  /* 0x03083003ff0075a7 */ /* 0x000e640008040179 */
[----:B-1----:R-:W-:Y:S05]  /*abb0*/  @!P2 BRA `(.L_x_977) ;  /* 0x000000ac0058a947 */ /* 0x002fea0003800000 */
.L_x_976:
        /* <DEDUP_REMOVED lines=161> */
.L_x_978:
[----:B------:R-:W-:Y:S01]  /*b5d0*/  ULEA UR14, UR56, UR58, 0x3 ;  /* 0x0000003a380e7291 */ /* 0x000fe2000f8e183f */
[----:B------:R-:W-:-:S05]  /*b5e0*/  IMAD.U32 R0, RZ, RZ, UR59 ;  /* 0x0000003bff007e24 */ /* 0x000fca000f8e00ff */
[----:B------:R-:W-:-:S04]  /*b5f0*/  SHF.L.U32 R0, R0, 0x1f, RZ ;  /* 0x0000001f00007819 */ /* 0x000fc800000006ff */
[----:B------:R2:W3:Y:S01]  /*b600*/  SYNCS.PHASECHK.TRANS64.TRYWAIT P2, [UR14+0x30850], R0 ;  /* 0x03085000ff0075a7 */ /* 0x0004e2000804014e */
[----:B------:R-:W-:Y:S05]  /*b610*/  @!P0 BRA `(.L_x_979) ;  /* 0x0000000000048947 */ /* 0x000fea0003800000 */
[----:B------:R-:W-:Y:S01]  /*b620*/  BPT.TRAP 0x1 ;  /* 0x000000040000795c */ /* 0x000fe20000300000 */
.L_x_979:
[----:B---3--:R-:W-:Y:S05]  /*b630*/  @P2 BRA `(.L_x_980) ;  /* 0x0000000000082947 */ /* 0x008fea0003800000 */
[----:B------:R-:W3:Y:S02]  /*b640*/  SYNCS.PHASECHK.TRANS64.TRYWAIT P2, [UR14+0x30850], R0 ;  /* 0x03085000ff0075a7 */ /* 0x000ee4000804014e */
[----:B---3--:R-:W-:Y:S05]  /*b650*/  @!P2 BRA `(.L_x_981) ;  /* 0x000000a000c8a947 */ /* 0x008fea0003800000 */
.L_x_980:
        /* <DEDUP_REMOVED lines=18> */
[----:B------:R-:W-:Y:S01]  /*b780*/  FMUL.FTZ R133, R151, UR5 ;  /* 0x0000000597857c20 */ /* 0x000fe20008410000 */
[----:B------:R-:W-:Y:S01]  /*b790*/  FMUL.FTZ R20, R130, UR5 ;  /* 0x0000000582147c20 */ /* 0x000fe20008410000 */
[----:B------:R-:W-:Y:S01]  /*b7a0*/  FMUL.FTZ R130, R132, UR5 ;  /* 0x0000000584827c20 */ /* 0x000fe20008410000 */
[----:B------:R-:W-:Y:S01]  /*b7b0*/  FMUL.FTZ R22, R134, UR5 ;  /* 0x0000000586167c20 */ /* 0x000fe20008410000 */
[----:B--2---:R-:W-:Y:S01]  /*b7c0*/  FMUL.FTZ R0, R122, UR5 ;  /* 0x000000057a007c20 */ /* 0x004fe20008410000 */
        /* <DEDUP_REMOVED lines=32> */
[----:B------:R-:W-:Y:S01]  /*b9d0*/  FMUL.FTZ R166, R166, UR5 ;  /* 0x00000005a6a67c20 */ /* 0x000fe20008410000 */
[----:B------:R-:W0:Y:S01]  /*b9e0*/  MUFU.TANH R3, R3 ;  /* 0x0000000300037308 */ /* 0x000e220000002400 */
[----:B------:R-:W-:Y:S01]  /*b9f0*/  ULDC UR19, c[0x0][0x288] ;  /* 0x0000a20000137ab9 */ /* 0x000fe20000000800 */
[----:B------:R-:W-:-:S06]  /*ba00*/  ULDC UR18, c[0x0][0x9e0] ;  /* 0x0002780000127ab9 */ /* 0x000fcc0000000800 */
        /* <DEDUP_REMOVED lines=42> */
[----:B------:R0:W0:Y:S01]  /*bcb0*/  MUFU.TANH R162, R165 ;  /* 0x000000a500a27308 */ /* 0x0000220000002400 */
        /* <DEDUP_REMOVED lines=12> */
[----:B------:R-:W-:-:S14]  /*bd80*/  FMUL.FTZ R176, R145, UR5 ;  /* 0x0000000591b07c20 */ /* 0x000fdc0008410000 */
[----:B------:R-:W-:Y:S01]  /*bd90*/  HGMMA.64x192x16.F32 R24, R172, gdesc[UR8].tnspB, R24, gsb0 ;  /* 0x42e00008ac187df0 */ /* 0x000fe20008000818 */
[----:B------:R-:W-:Y:S01]  /*bda0*/  UIADD3 UR10, UR6, 0x280, URZ ;  /* 0x00000280060a7890 */ /* 0x000fe2000fffe03f */
[----:B------:R-:W0:Y:S01]  /*bdb0*/  MUFU.TANH R176, R176 ;  /* 0x000000b000b07308 */ /* 0x000e220000002400 */
[----:B------:R-:W-:Y:S01]  /*bdc0*/  UMOV UR11, 0x40000040 ;  /* 0x40000040000b7882 */ /* 0x000fe20000000000 */
[----:B------:R-:W-:Y:S02]  /*bdd0*/  @UP0 ULDC UR6, c[0x0][0x44c] ;  /* 0x0001130000060ab9 */ /* 0x000fe40000000800 */
[----:B------:R-:W-:Y:S01]  /*bde0*/  @P2 IMAD.HI.U32 R142, R9, UR6, RZ ;  /* 0x00000006098e2c27 */ /* 0x000fe2000f8e00ff */
[----:B------:R-:W-:Y:S01]  /*bdf0*/  @UP0 ULDC UR6, c[0x0][0x450] ;  /* 0x0001140000060ab9 */ /* 0x000fe20000000800 */
[----:B------:R-:W-:-:S03]  /*be00*/  PLOP3.LUT P2, PT, PT, PT, UP1, 0x40, 0x0 ;  /* 0x000000000000781c */ /* 0x000fc60003f4e818 */
[----:B------:R-:W-:Y:S01]  /*be10*/  @P3 SHF.R.U32.HI R154, RZ, UR6, R142 ;  /* 0x00000006ff9a3c19 */ /* 0x000fe2000801168e */
[----:B------:R-:W-:-:S04]  /*be20*/  IMAD.U32 R142, RZ, RZ, UR57 ;  /* 0x00000039ff8e7e24 */ /* 0x000fc8000f8e00ff */
[----:B------:R-:W-:Y:S01]  /*be30*/  @!P1 VIADD R142, R142, 0x30840 ;  /* 0x000308408e8e9836 */ /* 0x000fe20000000000 */
[----:B------:R-:W5:Y:S04]  /*be40*/  SHFL.IDX PT, R151, R154, RZ, 0x1c1f ;  /* 0x001c1fff9a977589 */ /* 0x000f6800000e0000 */
[----:B------:R-:W-:Y:S02]  /*be50*/  @!P1 PRMT R145, RZ, 0x654, R142 ;  /* 0x00000654ff919816 */ /* 0x000fe4000000008e */
[----:B------:R0:W0:Y:S01]  /*be60*/  MUFU.TANH R142, R166 ;  /* 0x000000a6008e7308 */ /* 0x0000220000002400 */
[----:B------:R-:W-:Y:S02]  /*be70*/  WARPGROUP.DEPBAR.LE gsb0, 0x0 ;  /* 0x00008000000079c5 */ /* 0x000fe40000010000 */
[----:B------:R-:W-:Y:S01]  /*be80*/  WARPGROUP.ARRIVE ;  /* 0x00000000000079c5 */ /* 0x000fe20000000000 */
[----:B------:R-:W-:Y:S01]  /*be90*/  FMUL.FTZ R172, R124, UR5 ;  /* 0x000000057cac7c20 */ /* 0x000fe20008410000 */
[----:B------:R-:W-:Y:S01]  /*bea0*/  FMUL.FTZ R124, R143, UR5 ;  /* 0x000000058f7c7c20 */ /* 0x000fe20008410000 */
[----:B------:R-:W-:Y:S01]  /*beb0*/  FMUL.FTZ R174, R144, UR5 ;  /* 0x0000000590ae7c20 */ /* 0x000fe20008410000 */
[----:B------:R-:W-:Y:S01]  /*bec0*/  FMUL.FTZ R143, R158, UR5 ;  /* 0x000000059e8f7c20 */ /* 0x000fe20008410000 */
[----:B------:R-:W-:Y:S01]  /*bed0*/  FMUL.FTZ R144, R159, UR5 ;  /* 0x000000059f907c20 */ /* 0x000fe20008410000 */
[----:B------:R-:W-:Y:S01]  /*bee0*/  HGMMA.64x192x16.F32 R24, R168, gdesc[UR8].tnspB, R24, gsb0 ;  /* 0x42e00008a8187df0 */ /* 0x000fe20008000818 */
[----:B------:R-:W0:Y:S08]  /*bef0*/  MUFU.TANH R172, R172 ;  /* 0x000000ac00ac7308 */ /* 0x000e300000002400 */
[----:B------:R-:W0:Y:S08]  /*bf00*/  MUFU.TANH R124, R124 ;  /* 0x0000007c007c7308 */ /* 0x000e300000002400 */
[----:B------:R-:W0:Y:S08]  /*bf10*/  MUFU.TANH R174, R174 ;  /* 0x000000ae00ae7308 */ /* 0x000e300000002400 */
[----:B------:R-:W0:Y:S08]  /*bf20*/  MUFU.TANH R143, R143 ;  /* 0x0000008f008f7308 */ /* 0x000e300000002400 */
[----:B------:R-:W0:Y:S01]  /*bf30*/  MUFU.TANH R144, R144 ;  /* 0x0000009000907308 */ /* 0x000e220000002400 */
[----:B------:R-:W-:-:S02]  /*bf40*/  WARPGROUP.DEPBAR.LE gsb0, 0x0 ;  /* 0x00008000000079c5 */ /* 0x000fc40000010000 */
[----:B------:R-:W-:Y:S01]  /*bf50*/  IMAD R170, R13, -0x60, RZ ;  /* 0xffffffa00daa7824 */ /* 0x000fe200078e02ff */
[----:B------:R1:W-:Y:S04]  /*bf60*/  @!P1 SYNCS.ARRIVE.TRANS64.RED.A1T0 RZ, [R145+URZ], RZ ;  /* 0x000000ff91ff99a7 */ /* 0x0003e8000810043f */
[----:B------:R0:W0:Y:S01]  /*bf70*/  MUFU.TANH R168, R161 ;  /* 0x000000a100a87308 */ /* 0x0000220000002400 */
[----:B------:R-:W-:-:S04]  /*bf80*/  VIADD R147, R170, 0x1 ;  /* 0x00000001aa937836 */ /* 0x000fc80000000000 */
[----:B------:R-:W-:Y:S02]  /*bf90*/  IMAD R147, R10, -0x2, R147 ;  /* 0xfffffffe0a937824 */ /* 0x000fe400078e0293 */
[----:B-1----:R-:W-:Y:S02]  /*bfa0*/  FMUL.FTZ R145, R167, UR5 ;  /* 0x00000005a7917c20 */ /* 0x002fe40008410000 */
[C---:B------:R-:W-:Y:S01]  /*bfb0*/  VIADD R180, R147.reuse, 0xffffffff ;  /* 0xffffffff93b47836 */ /* 0x040fe20000000000 */
[----:B------:R-:W-:-:S03]  /*bfc0*/  IADD3 R146, R147, -UR19, R18 ;  /* 0x8000001393927c10 */ /* 0x000fc6000fffe012 */
[----:B------:R-:W1:Y:S02]  /*bfd0*/  MUFU.TANH R145, R145 ;  /* 0x0000009100917308 */ /* 0x000e640000002400 */
[C---:B------:R-:W-:Y:S02]  /*bfe0*/  VIADD R177, R146.reuse, UR18 ;  /* 0x0000001292b17c36 */ /* 0x040fe40008000000 */
[----:B------:R-:W-:Y:S02]  /*bff0*/  VIADD R178, R146, UR15 ;  /* 0x0000000f92b27c36 */ /* 0x000fe40008000000 */
[--C-:B-----5:R-:W-:Y:S02]  /*c000*/  IMAD.IADD R156, R177, 0x1, R151.reuse ;  /* 0x00000001b19c7824 */ /* 0x120fe400078e0297 */
[----:B------:R-:W-:Y:S01]  /*c010*/  IMAD.IADD R158, R178, 0x1, R151 ;  /* 0x00000001b29e7824 */ /* 0x000fe200078e0297 */
[----:B0-234-:R-:W-:Y:S06]  /*c020*/  @P2 BRA `(.L_x_982) ;  /* 0x0000000000602947 */ /* 0x01dfec0003800000 */
[----:B------:R-:W-:Y:S01]  /*c030*/  ULDC UR10, c[0x0][0x2f0] ;  /* 0x0000bc00000a7ab9 */ /* 0x000fe20000000800 */
[----:B------:R-:W-:Y:S01]  /*c040*/  ULDC UR6, c[0x0][0x288] ;  /* 0x0000a20000067ab9 */ /* 0x000fe20000000800 */
[----:B------:R-:W-:Y:S01]  /*c050*/  IMAD R146, R16, UR10, R151 ;  /* 0x0000000a10927c24 */ /* 0x000fe2000f8e0297 */
[----:B------:R-:W-:Y:S03]  /*c060*/  BSSY B0, `(.L_x_983) ;  /* 0x0000011000007945 */ /* 0x000fe60003800000 */
        /* <DEDUP_REMOVED lines=11> */
.L_x_984:
[----:B------:R-:W-:-:S05]  /*c120*/  IMAD.U32 R155, RZ, RZ, UR61 ;  /* 0x0000003dff9b7e24 */ /* 0x000fca000f8e00ff */
[----:B------:R-:W-:-:S13]  /*c130*/  ISETP.NE.AND P2, PT, R155, 0x1, PT ;  /* 0x000000019b00780c */ /* 0x000fda0003f45270 */
[----:B------:R-:W0:Y:S02]  /*c140*/  @P2 LDC.64 R146, c[0x0][0x9e8] ;  /* 0x00027a00ff922b82 */ /* 0x000e240000000a00 */
[----:B0-----:R-:W-:-:S05]  /*c150*/  @P2 IMAD.HI.U32 R146, R151, R146, RZ ;  /* 0x0000009297922227 */ /* 0x001fca00078e00ff */
[----:B------:R-:W-:-:S07]  /*c160*/  @P2 SHF.R.U32.HI R151, RZ, R147, R146 ;  /* 0x00000093ff972219 */ /* 0x000fce0000011692 */
.L_x_985:
[----:B------:R-:W-:Y:S05]  /*c170*/  BSYNC B0 ;  /* 0x0000000000007941 */ /* 0x000fea0003800000 */
.L_x_983:
[----:B------:R-:W-:-:S05]  /*c180*/  IMAD R151, R151, R155, R180 ;  /* 0x0000009b97977224 */ /* 0x000fca00078e02b4 */
[----:B------:R-:W-:Y:S02]  /*c190*/  VIADDMNMX R156, R151, R155, R156, PT ;  /* 0x0000009b979c7246 */ /* 0x000fe4000380019c */
[----:B------:R-:W-:-:S07]  /*c1a0*/  VIMNMX R158, R158, R151, !PT ;  /* 0x000000979e9e7248 */ /* 0x000fce0007fe0100 */
.L_x_982:
[C---:B------:R-:W-:Y:S01]  /*c1b0*/  ISETP.GE.AND P2, PT, R170.reuse, 0x2, PT ;  /* 0x00000002aa00780c */ /* 0x040fe20003f46270 */
[----:B------:R-:W0:Y:S01]  /*c1c0*/  SHFL.IDX PT, R179, R154, 0x1, 0x1c1f ;  /* 0x003c1f009ab37f89 */ /* 0x000e2200000e0000 */
        /* <DEDUP_REMOVED lines=11> */
[----:B------:R-:W-:Y:S01]  /*c280*/  ISETP.LT.OR P5, PT, R156, 0x9, P5 ;  /* 0x000000099c00780c */ /* 0x000fe20002fa1670 */
[----:B0-----:R-:W-:Y:S01]  /*c290*/  IMAD.IADD R120, R178, 0x1, R179 ;  /* 0x00000001b2787824 */ /* 0x001fe200078e02b3 */
        /* <DEDUP_REMOVED lines=97> */
[----:B------:R-:W-:Y:S01]  /*c8b0*/  FSEL R207, R3, -INF , !P6 ;  /* 0xff80000003cf7808 */ /* 0x000fe20007000000 */
[----:B------:R-:W-:Y:S01]  /*c8c0*/  IMAD.IADD R3, R177, 0x1, R179 ;  /* 0x00000001b1037824 */ /* 0x000fe200078e02b3 */
        /* <DEDUP_REMOVED lines=22> */
.L_x_988:
[----:B------:R-:W-:-:S05]  /*ca30*/  IMAD.U32 R128, RZ, RZ, UR61 ;  /* 0x0000003dff807e24 */ /* 0x000fca000f8e00ff */
[----:B------:R-:W-:-:S13]  /*ca40*/  ISETP.NE.AND P6, PT, R128, 0x1, PT ;  /* 0x000000018000780c */ /* 0x000fda0003fc5270 */
[----:B------:R-:W0:Y:S02]  /*ca50*/  @P6 LDC.64 R176, c[0x0][0x9e8] ;  /* 0x00027a00ffb06b82 */ /* 0x000e240000000a00 */
[----:B0-----:R-:W-:-:S05]  /*ca60*/  @P6 IMAD.HI.U32 R176, R179, R176, RZ ;  /* 0x000000b0b3b06227 */ /* 0x001fca00078e00ff */
[----:B------:R-:W-:-:S07]  /*ca70*/  @P6 SHF.R.U32.HI R179, RZ, R177, R176 ;  /* 0x000000b1ffb36219 */ /* 0x000fce00000116b0 */
.L_x_989:
[----:B------:R-:W-:Y:S05]  /*ca80*/  BSYNC B0 ;  /* 0x0000000000007941 */ /* 0x000fea0003800000 */
.L_x_987:
[----:B------:R-:W-:-:S05]  /*ca90*/  IMAD R179, R179, R128, R180 ;  /* 0x00000080b3b37224 */ /* 0x000fca00078e02b4 */
[----:B------:R-:W-:Y:S02]  /*caa0*/  VIADDMNMX R3, R179, R128, R3, PT ;  /* 0x00000080b3037246 */ /* 0x000fe40003800103 */
[----:B------:R-:W-:-:S07]  /*cab0*/  VIMNMX R120, R120, R179, !PT ;  /* 0x000000b378787248 */ /* 0x000fce0007fe0100 */
.L_x_986:
[C---:B------:R-:W-:Y:S01]  /*cac0*/  ISETP.GT.AND P2, PT, R120.reuse, 0x1, !P2 ;  /* 0x000000017800780c */ /* 0x040fe20005744270 */
[----:B------:R-:W-:Y:S01]  /*cad0*/  UMOV UR59, UR7 ;  /* 0x00000007003b7c82 */ /* 0x000fe20008000000 */
[----:B------:R-:W-:Y:S01]  /*cae0*/  ISETP.GT.AND P3, PT, R120, 0x8, !P3 ;  /* 0x000000087800780c */ /* 0x000fe20005f64270 */
[----:B------:R-:W-:Y:S01]  /*caf0*/  UMOV UR56, UR4 ;  /* 0x0000000400387c82 */ /* 0x000fe20008000000 */
        /* <DEDUP_REMOVED lines=10> */
[----:B------:R-:W-:Y:S01]  /*cba0*/  ISETP.NE.AND P2, PT, R166, RZ, PT ;  /* 0x000000ffa600720c */ /* 0x000fe20003f45270 */
[----:B------:R-:W0:Y:S01]  /*cbb0*/  LDC R12, c[0x0][0x988] ;  /* 0x00026200ff0c7b82 */ /* 0x000e220000000800 */
        /* <DEDUP_REMOVED lines=59> */
[----:B------:R-:W2:Y:S01]  /*cf70*/  SHFL.BFLY PT, R209, R20, 0x2, 0x1f ;  /* 0x0c401f0014d17f89 */ /* 0x000ea200000e0000 */
[----:B------:R-:W-:-:S02]  /*cf80*/  ISETP.NE.AND P6, PT, R152, RZ, PT ;  /* 0x000000ff9800720c */ /* 0x000fc40003fc5270 */
[C---:B------:R-:W-:Y:S02]  /*cf90*/  ISETP.GT.AND P2, PT, R120.reuse, 0x31, !P2 ;  /* 0x000000317800780c */ /* 0x040fe40005744270 */
[C---:B------:R-:W-:Y:S02]  /*cfa0*/  ISETP.GT.AND P4, PT, R120.reuse, 0x51, !P4 ;  /* 0x000000517800780c */ /* 0x040fe40006784270 */
[----:B------:R-:W-:Y:S02]  /*cfb0*/  ISETP.LT.OR P2, PT, R3, 0x32, P2 ;  /* 0x000000320300780c */ /* 0x000fe40001741670 */
[----:B------:R-:W-:Y:S02]  /*cfc0*/  ISETP.GT.AND P5, PT, R120, 0x58, !P5 ;  /* 0x000000587800780c */ /* 0x000fe40006fa4270 */
[----:B------:R-:W-:Y:S02]  /*cfd0*/  FSEL R127, R127, -INF , !P2 ;  /* 0xff8000007f7f7808 */ /* 0x000fe40005000000 */
[----:B------:R-:W-:-:S02]  /*cfe0*/  ISETP.NE.AND P2, PT, R188, RZ, PT ;  /* 0x000000ffbc00720c */ /* 0x000fc40003f45270 */
[C---:B------:R-:W-:Y:S02]  /*cff0*/  ISETP.LT.OR P4, PT, R3.reuse, 0x52, P4 ;  /* 0x000000520300780c */ /* 0x040fe40002781670 */
[----:B------:R-:W-:Y:S02]  /*d000*/  ISETP.GT.AND P2, PT, R120, 0x38, !P2 ;  /* 0x000000387800780c */ /* 0x000fe40005744270 */
[C---:B------:R-:W-:Y:S02]  /*d010*/  ISETP.LT.OR P5, PT, R3.reuse, 0x59, P5 ;  /* 0x000000590300780c */ /* 0x040fe40002fa1670 */
[----:B------:R-:W-:Y:S02]  /*d020*/  ISETP.LT.OR P2, PT, R3, 0x39, P2 ;  /* 0x000000390300780c */ /* 0x000fe40001741670 */
[----:B------:R-:W-:Y:S02]  /*d030*/  FSEL R137, R137, -INF , !P4 ;  /* 0xff80000089897808 */ /* 0x000fe40006000000 */
[----:B------:R-:W-:-:S02]  /*d040*/  FSEL R21, R132, -INF , !P2 ;  /* 0xff80000084157808 */ /* 0x000fc40005000000 */
[----:B------:R-:W-:Y:S02]  /*d050*/  ISETP.NE.AND P2, PT, R148, RZ, PT ;  /* 0x000000ff9400720c */ /* 0x000fe40003f45270 */
[----:B--2---:R-:W-:Y:S02]  /*d060*/  FMNMX.FTZ R209, R20, R209, !PT ;  /* 0x000000d114d17209 */ /* 0x004fe40007810000 */
[----:B------:R-:W-:Y:S02]  /*d070*/  ISETP.GT.AND P2, PT, R120, 0x39, !P2 ;  /* 0x000000397800780c */ /* 0x000fe40005744270 */
[----:B------:R-:W-:Y:S01]  /*d080*/  R2UR UR6, R17 ;  /* 0x00000000110672ca */ /* 0x000fe200000e0000 */
[----:B------:R-:W2:Y:S01]  /*d090*/  SHFL.BFLY PT, R4, R209, 0x1, 0x1f ;  /* 0x0c201f00d1047f89 */ /* 0x000ea200000e0000 */
[----:B------:R-:W-:-:S04]  /*d0a0*/  ISETP.LT.OR P2, PT, R3, 0x3a, P2 ;  /* 0x0000003a0300780c */ /* 0x000fc80001741670 */
[----:B------:R-:W-:Y:S02]  /*d0b0*/  FSEL R133, R133, -INF , !P2 ;  /* 0xff80000085857808 */ /* 0x000fe40005000000 */
[----:B------:R-:W-:-:S04]  /*d0c0*/  ISETP.NE.AND P2, PT, R190, RZ, PT ;  /* 0x000000ffbe00720c */ /* 0x000fc80003f45270 */
[----:B------:R-:W-:-:S04]  /*d0d0*/  ISETP.GT.AND P2, PT, R120, 0x40, !P2 ;  /* 0x000000407800780c */ /* 0x000fc80005744270 */
[----:B------:R-:W-:-:S04]  /*d0e0*/  ISETP.LT.OR P2, PT, R3, 0x41, P2 ;  /* 0x000000410300780c */ /* 0x000fc80001741670 */
[----:B------:R-:W-:Y:S02]  /*d0f0*/  FSEL R183, R138, -INF , !P2 ;  /* 0xff8000008ab77808 */ /* 0x000fe40005000000 */
[----:B------:R-:W-:Y:S02]  /*d100*/  ISETP.NE.AND P2, PT, R150, RZ, PT ;  /* 0x000000ff9600720c */ /* 0x000fe40003f45270 */
[----:B--2---:R-:W-:Y:S02]  /*d110*/  FMNMX.FTZ R4, R209, R4, !PT ;  /* 0x00000004d1047209 */ /* 0x004fe40007810000 */
        /* <DEDUP_REMOVED lines=35> */
[----:B-1----:R-:W-:Y:S01]  /*d350*/  FSEL R165, R145, -INF , !P6 ;  /* 0xff80000091a57808 */ /* 0x002fe20007000000 */
        /* <DEDUP_REMOVED lines=26> */
[-C--:B------:R-:W-:Y:S01]  /*d500*/  FFMA.FTZ R125, R131, R12.reuse, -R0 ;  /* 0x0000000c837d7223 */ /* 0x080fe20000010800 */
[----:B------:R-:W-:Y:S01]  /*d510*/  FMUL.FTZ R0, R141, R12 ;  /* 0x0000000c8d007220 */ /* 0x000fe20000410000 */
[----:B------:R-:W-:Y:S01]  /*d520*/  MUFU.EX2 R207, R207 ;  /* 0x000000cf00cf7308 */ /* 0x000fe20000000800 */
[----:B------:R-:W-:-:S04]  /*d530*/  FMNMX.FTZ R20, R23, R20, !PT ;  /* 0x0000001417147209 */ /* 0x000fc80007810000 */
[----:B------:R-:W-:-:S03]  /*d540*/  FMNMX.FTZ R20, R127, R20, !PT ;  /* 0x000000147f147209 */ /* 0x000fc60007810000 */
[----:B------:R-:W0:Y:S01]  /*d550*/  MUFU.EX2 R0, R0 ;  /* 0x0000000000007308 */ /* 0x000e220000000800 */
[----:B------:R-:W-:-:S04]  /*d560*/  FMNMX.FTZ R20, R21, R20, !PT ;  /* 0x0000001415147209 */ /* 0x000fc80007810000 */
[----:B------:R-:W-:-:S03]  /*d570*/  FMNMX.FTZ R20, R133, R20, !PT ;  /* 0x0000001485147209 */ /* 0x000fc60007810000 */
[----:B------:R-:W1:Y:S01]  /*d580*/  MUFU.EX2 R188, R188 ;  /* 0x000000bc00bc7308 */ /* 0x000e620000000800 */
[----:B------:R-:W-:-:S04]  /*d590*/  FMNMX.FTZ R20, R183, R20, !PT ;  /* 0x00000014b7147209 */ /* 0x000fc80007810000 */
[----:B------:R-:W-:-:S03]  /*d5a0*/  FMNMX.FTZ R20, R139, R20, !PT ;  /* 0x000000148b147209 */ /* 0x000fc60007810000 */
[----:B------:R-:W2:Y:S01]  /*d5b0*/  MUFU.EX2 R190, R190 ;  /* 0x000000be00be7308 */ /* 0x000ea20000000800 */
[----:B------:R-:W-:-:S04]  /*d5c0*/  FMNMX.FTZ R20, R143, R20, !PT ;  /* 0x000000148f147209 */ /* 0x000fc80007810000 */
[----:B------:R-:W-:-:S03]  /*d5d0*/  FMNMX.FTZ R20, R199, R20, !PT ;  /* 0x00000014c7147209 */ /* 0x000fc60007810000 */
[----:B------:R-:W3:Y:S01]  /*d5e0*/  MUFU.EX2 R201, R201 ;  /* 0x000000c900c97308 */ /* 0x000ee20000000800 */
[----:B------:R-:W-:-:S04]  /*d5f0*/  FMNMX.FTZ R20, R171, R20, !PT ;  /* 0x00000014ab147209 */ /* 0x000fc80007810000 */
[----:B------:R-:W-:-:S03]  /*d600*/  FMNMX.FTZ R20, R137, R20, !PT ;  /* 0x0000001489147209 */ /* 0x000fc60007810000 */
[----:B------:R-:W4:Y:S01]  /*d610*/  MUFU.EX2 R184, R184 ;  /* 0x000000b800b87308 */ /* 0x000f220000000800 */
[----:B------:R-:W-:-:S04]  /*d620*/  FMNMX.FTZ R20, R167, R20, !PT ;  /* 0x00000014a7147209 */ /* 0x000fc80007810000 */
[----:B------:R-:W-:-:S03]  /*d630*/  FMNMX.FTZ R20, R165, R20, !PT ;  /* 0x00000014a5147209 */ /* 0x000fc60007810000 */
[----:B------:R-:W5:Y:S02]  /*d640*/  MUFU.EX2 R169, R169 ;  /* 0x000000a900a97308 */ /* 0x000f640000000800 */
[----:B------:R-:W0:Y:S06]  /*d650*/  SHFL.BFLY PT, R3, R20, 0x2, 0x1f ;  /* 0x0c401f0014037f89 */ /* 0x000e2c00000e0000 */
        /* <DEDUP_REMOVED lines=10> */
[C---:B------:R-:W-:Y:S01]  /*d700*/  FSETP.NEU.FTZ.AND P2, PT, R3.reuse, -INF , PT ;  /* 0xff8000000300780b */ /* 0x040fe20003f5d000 */
[----:B------:R-:W-:-:S06]  /*d710*/  FMUL.FTZ R126, R3, R12 ;  /* 0x0000000c037e7220 */ /* 0x000fcc0000410000 */
[----:B------:R-:W-:Y:S01]  /*d720*/  MUFU.EX2 R151, R151 ;  /* 0x0000009700977308 */ /* 0x000fe20000000800 */
[----:B------:R-:W-:-:S05]  /*d730*/  FSEL R126, R126, RZ, P2 ;  /* 0x000000ff7e7e7208 */ /* 0x000fca0001000000 */
[-CC-:B------:R-:W-:Y:S01]  /*d740*/  FFMA.FTZ R131, R2, R12.reuse, -R126.reuse ;  /* 0x0000000c02837223 */ /* 0x180fe2000001087e */
[----:B------:R-:W-:Y:S01]  /*d750*/  FSEL R2, R3, RZ, P2 ;  /* 0x000000ff03027208 */ /* 0x000fe20001000000 */
[-CC-:B------:R-:W-:Y:S01]  /*d760*/  FFMA.FTZ R22, R181, R12.reuse, -R126.reuse ;  /* 0x0000000cb5167223 */ /* 0x180fe2000001087e */
[-CC-:B------:R-:W-:Y:S01]  /*d770*/  FFMA.FTZ R14, R195, R12.reuse, -R126.reuse ;  /* 0x0000000cc30e7223 */ /* 0x180fe2000001087e */
[-CC-:B------:R-:W-:Y:S01]  /*d780*/  FFMA.FTZ R181, R121, R12.reuse, -R126.reuse ;  /* 0x0000000c79b57223 */ /* 0x180fe2000001087e */
[--C-:B------:R-:W-:Y:S01]  /*d790*/  FFMA.FTZ R121, R123, R12, -R126.reuse ;  /* 0x0000000c7b797223 */ /* 0x100fe2000001087e */
[----:B------:R-:W-:Y:S01]  /*d7a0*/  FADD.FTZ R15, -R2, R15 ;  /* 0x0000000f020f7221 */ /* 0x000fe20000010100 */
[----:B------:R-:W-:Y:S01]  /*d7b0*/  MUFU.EX2 R131, R131 ;  /* 0x0000008300837308 */ /* 0x000fe20000000800 */
[----:B------:R-:W-:Y:S01]  /*d7c0*/  FFMA.FTZ R123, R0, R8, R207 ;  /* 0x00000008007b7223 */ /* 0x000fe200000100cf */
[-CC-:B------:R-:W-:Y:S01]  /*d7d0*/  FFMA.FTZ R20, R177, R12.reuse, -R126.reuse ;  /* 0x0000000cb1147223 */ /* 0x180fe2000001087e */
[-C--:B------:R-:W-:Y:S01]  /*d7e0*/  FMUL.FTZ R15, R15, R12.reuse ;  /* 0x0000000c0f0f7220 */ /* 0x080fe20000410000 */
[-CC-:B------:R-:W-:Y:S01]  /*d7f0*/  FFMA.FTZ R141, R193, R12.reuse, -R126.reuse ;  /* 0x0000000cc18d7223 */ /* 0x180fe2000001087e */
[----:B-1----:R-:W-:Y:S01]  /*d800*/  FADD.FTZ R123, R188, R123 ;  /* 0x0000007bbc7b7221 */ /* 0x002fe20000010000 */
[-CC-:B------:R-:W-:Y:S01]  /*d810*/  FFMA.FTZ R177, R23, R12.reuse, -R126.reuse ;  /* 0x0000000c17b17223 */ /* 0x180fe2000001087e */
[-CC-:B------:R-:W-:Y:S01]  /*d820*/  FFMA.FTZ R153, R191, R12.reuse, -R126.reuse ;  /* 0x0000000cbf997223 */ /* 0x180fe2000001087e */
[----:B------:R5:W0:Y:S01]  /*d830*/  MUFU.EX2 R2, R15 ;  /* 0x0000000f00027308 */ /* 0x000a220000000800 */
[----:B--2---:R-:W-:Y:S01]  /*d840*/  FADD.FTZ R8, R190, R123 ;  /* 0x0000007bbe087221 */ /* 0x004fe20000010000 */
[-CC-:B------:R-:W-:Y:S01]  /*d850*/  FFMA.FTZ R120, R179, R12.reuse, -R126.reuse ;  /* 0x0000000cb3787223 */ /* 0x180fe2000001087e */
[-CC-:B------:R-:W-:Y:S01]  /*d860*/  FFMA.FTZ R157, R189, R12.reuse, -R126.reuse ;  /* 0x0000000cbd9d7223 */ /* 0x180fe2000001087e */
[-C--:B------:R-:W-:Y:S01]  /*d870*/  FFMA.FTZ R122, R187, R12.reuse, -R126 ;  /* 0x0000000cbb7a7223 */ /* 0x080fe2000001087e */
[----:B---3--:R-:W-:Y:S01]  /*d880*/  FADD.FTZ R23, R201, R8 ;  /* 0x00000008c9177221 */ /* 0x008fe20000010000 */
[-CC-:B------:R-:W-:Y:S01]  /*d890*/  FFMA.FTZ R124, R185, R12.reuse, -R126.reuse ;  /* 0x0000000cb97c7223 */ /* 0x180fe2000001087e */
[-CC-:B------:R-:W-:Y:S01]  /*d8a0*/  FFMA.FTZ R128, R127, R12.reuse, -R126.reuse ;  /* 0x0000000c7f807223 */ /* 0x180fe2000001087e */
[----:B------:R-:W1:Y:S01]  /*d8b0*/  MUFU.EX2 R14, R14 ;  /* 0x0000000e000e7308 */ /* 0x000e620000000800 */
[----:B----4-:R-:W-:Y:S01]  /*d8c0*/  FADD.FTZ R8, R184, R23 ;  /* 0x00000017b8087221 */ /* 0x010fe20000010000 */
[-CC-:B------:R-:W-:Y:S01]  /*d8d0*/  FFMA.FTZ R179, R21, R12.reuse, -R126.reuse ;  /* 0x0000000c15b37223 */ /* 0x180fe2000001087e */
[-CC-:B------:R-:W-:Y:S01]  /*d8e0*/  FFMA.FTZ R133, R133, R12.reuse, -R126.reuse ;  /* 0x0000000c85857223 */ /* 0x180fe2000001087e */
[-C--:B------:R-:W-:Y:S01]  /*d8f0*/  FFMA.FTZ R183, R183, R12.reuse, -R126 ;  /* 0x0000000cb7b77223 */ /* 0x080fe2000001087e */
[----:B-----5:R-:W-:Y:S01]  /*d900*/  FADD.FTZ R15, R169, R8 ;  /* 0x00000008a90f7221 */ /* 0x020fe20000010000 */
[-CC-:B------:R-:W-:Y:S01]  /*d910*/  FFMA.FTZ R139, R139, R12.reuse, -R126.reuse ;  /* 0x0000000c8b8b7223 */ /* 0x180fe2000001087e */
[-CC-:B------:R-:W-:Y:S01]  /*d920*/  FFMA.FTZ R143, R143, R12.reuse, -R126.reuse ;  /* 0x0000000c8f8f7223 */ /* 0x180fe2000001087e */
[----:B------:R-:W2:Y:S01]  /*d930*/  MUFU.EX2 R20, R20 ;  /* 0x0000001400147308 */ /* 0x000ea20000000800 */
[----:B0-----:R-:W-:Y:S01]  /*d940*/  FFMA.FTZ R5, R2, R5, R131 ;  /* 0x0000000502057223 */ /* 0x001fe20000010083 */
[----:B------:R-:W-:Y:S01]  /*d950*/  FADD.FTZ R130, R186, R15 ;  /* 0x0000000fba827221 */ /* 0x000fe20000010000 */
[-CC-:B------:R-:W-:Y:S01]  /*d960*/  FFMA.FTZ R199, R199, R12.reuse, -R126.reuse ;  /* 0x0000000cc7c77223 */ /* 0x180fe2000001087e */
[-CC-:B------:R-:W-:Y:S01]  /*d970*/  FFMA.FTZ R171, R171, R12.reuse, -R126.reuse ;  /* 0x0000000cabab7223 */ /* 0x180fe2000001087e */
[-C--:B------:R-:W-:Y:S01]  /*d980*/  FFMA.FTZ R137, R137, R12.reuse, -R126 ;  /* 0x0000000c89897223 */ /* 0x080fe2000001087e */
[----:B------:R-:W-:Y:S01]  /*d990*/  FADD.FTZ R15, R173, R130 ;  /* 0x00000082ad0f7221 */ /* 0x000fe20000010000 */
[-CC-:B------:R-:W-:Y:S01]  /*d9a0*/  FFMA.FTZ R167, R167, R12.reuse, -R126.reuse ;  /* 0x0000000ca7a77223 */ /* 0x180fe2000001087e */
[----:B------:R-:W0:Y:S01]  /*d9b0*/  MUFU.EX2 R141, R141 ;  /* 0x0000008d008d7308 */ /* 0x000e220000000800 */
[----:B-1----:R-:W-:Y:S01]  /*d9c0*/  FADD.FTZ R5, R14, R5 ;  /* 0x000000050e057221 */ /* 0x002fe20000010000 */
[----:B------:R-:W-:Y:S01]  /*d9d0*/  FADD.FTZ R130, R180, R15 ;  /* 0x0000000fb4827221 */ /* 0x000fe20000010000 */
[----:B------:R-:W-:Y:S01]  /*d9e0*/  FFMA.FTZ R126, R165, R12, -R126 ;  /* 0x0000000ca57e7223 */ /* 0x000fe2000001087e */
[----:B------:R-:W-:Y:S01]  /*d9f0*/  IMAD.U32 R21, RZ, RZ, UR14 ;  /* 0x0000000eff157e24 */ /* 0x000fe2000f8e00ff */
[----:B------:R-:W-:Y:S01]  /*da00*/  ISETP.GT.AND P2, PT, R13, UR6, PT ;  /* 0x000000060d007c0c */ /* 0x000fe2000bf44270 */
[----:B------:R-:W-:Y:S01]  /*da10*/  FADD.FTZ R15, R135, R130 ;  /* 0x00000082870f7221 */ /* 0x000fe20000010000 */
[----:B------:R-:W-:Y:S01]  /*da20*/  F2FP.F16.F32.PACK_AB R184, R169, R184 ;  /* 0x000000b8a9b8723e */ /* 0x000fe200000000ff */
[----:B------:R-:W1:Y:S01]  /*da30*/  MUFU.EX2 R22, R22 ;  /* 0x0000001600167308 */ /* 0x000e620000000800 */
[----:B--2---:R-:W-:Y:S01]  /*da40*/  FADD.FTZ R8, R20, R5 ;  /* 0x0000000514087221 */ /* 0x004fe20000010000 */
[----:B------:R-:W-:Y:S01]  /*da50*/  FADD.FTZ R130, R182, R15 ;  /* 0x0000000fb6827221 */ /* 0x000fe20000010000 */
[----:B------:R-:W-:Y:S01]  /*da60*/  @!P1 VIADD R21, R21, 0x30860 ;  /* 0x0003086015159836 */ /* 0x000fe20000000000 */
[----:B------:R-:W-:Y:S01]  /*da70*/  F2FP.F16.F32.PACK_AB R186, R173, R186 ;  /* 0x000000baadba723e */ /* 0x000fe200000000ff */
[----:B------:R-:W-:Y:S01]  /*da80*/  VIADD R13, R13, 0xffffffff ;  /* 0xffffffff0d0d7836 */ /* 0x000fe20000000000 */
[----:B------:R-:W-:Y:S01]  /*da90*/  F2FP.F16.F32.PACK_AB R189, R14, R131 ;  /* 0x000000830ebd723e */ /* 0x000fe200000000ff */
[----:B------:R-:W-:Y:S01]  /*daa0*/  IMAD.MOV.U32 R14, RZ, RZ, R4 ;  /* 0x000000ffff0e7224 */ /* 0x000fe200078e0004 */
[----:B------:R-:W2:Y:S01]  /*dab0*/  MUFU.EX2 R153, R153 ;  /* 0x0000009900997308 */ /* 0x000ea20000000800 */
[----:B0-----:R-:W-:Y:S01]  /*dac0*/  FADD.FTZ R5, R141, R8 ;  /* 0x000000088d057221 */ /* 0x001fe20000010000 */
[----:B------:R-:W-:-:S02]  /*dad0*/  @!P1 PRMT R21, RZ, 0x654, R21 ;  /* 0x00000654ff159816 */ /* 0x000fc40000000015 */
[----:B------:R-:W-:Y:S02]  /*dae0*/  F2FP.F16.F32.PACK_AB R188, R188, R207 ;  /* 0x000000cfbcbc723e */ /* 0x000fe400000000ff */
[----:B------:R0:W-:Y:S01]  /*daf0*/  @!P1 SYNCS.ARRIVE.TRANS64.RED.A1T0 RZ, [R21+URZ], RZ ;  /* 0x000000ff15ff99a7 */ /* 0x0001e2000810043f */
[----:B------:R-:W-:Y:S01]  /*db00*/  F2FP.F16.F32.PACK_AB R190, R201, R190 ;  /* 0x000000bec9be723e */ /* 0x000fe200000000ff */
[----:B------:R-:W3:Y:S01]  /*db10*/  MUFU.EX2 R120, R120 ;  /* 0x0000007800787308 */ /* 0x000ee20000000800 */
[----:B-1----:R-:W-:Y:S01]  /*db20*/  FADD.FTZ R8, R22, R5 ;  /* 0x0000000516087221 */ /* 0x002fe20000010000 */
[----:B------:R-:W-:Y:S02]  /*db30*/  F2FP.F16.F32.PACK_AB R180, R135, R180 ;  /* 0x000000b487b4723e */ /* 0x000fe400000000ff */
[----:B------:R-:W-:Y:S02]  /*db40*/  F2FP.F16.F32.PACK_AB R182, R145, R182 ;  /* 0x000000b691b6723e */ /* 0x000fe400000000ff */
[----:B------:R-:W-:-:S02]  /*db50*/  F2FP.F16.F32.PACK_AB R191, R141, R20 ;  /* 0x000000148dbf723e */ /* 0x000fc400000000ff */
[----:B------:R-:W1:Y:S01]  /*db60*/  MUFU.EX2 R157, R157 ;  /* 0x0000009d009d7308 */ /* 0x000e620000000800 */
[C---:B--2---:R-:W-:Y:S01]  /*db70*/  FADD.FTZ R5, R153.reuse, R8 ;  /* 0x0000000899057221 */ /* 0x044fe20000010000 */
[----:B------:R-:W-:-:S06]  /*db80*/  F2FP.F16.F32.PACK_AB R185, R153, R22 ;  /* 0x0000001699b9723e */ /* 0x000fcc00000000ff */
[----:B------:R-:W2:Y:S01]  /*db90*/  MUFU.EX2 R181, R181 ;  /* 0x000000b500b57308 */ /* 0x000ea20000000800 */
[----:B---3--:R-:W-:Y:S01]  /*dba0*/  FADD.FTZ R8, R120, R5 ;  /* 0x0000000578087221 */ /* 0x008fe20000010000 */
[----:B------:R-:W-:-:S04]  /*dbb0*/  FADD.FTZ R5, R145, R130 ;  /* 0x0000008291057221 */ /* 0x000fc80000010000 */
[----:B------:R-:W-:Y:S01]  /*dbc0*/  FADD.FTZ R130, R176, R5 ;  /* 0x00000005b0827221 */ /* 0x000fe20000010000 */
[----:B------:R-:W-:Y:S01]  /*dbd0*/  F2FP.F16.F32.PACK_AB R176, R151, R176 ;  /* 0x000000b097b0723e */ /* 0x000fe200000000ff */
[----:B------:R-:W3:Y:S01]  /*dbe0*/  MUFU.EX2 R122, R122 ;  /* 0x0000007a007a7308 */ /* 0x000ee20000000800 */
[----:B-1----:R-:W-:Y:S01]  /*dbf0*/  FADD.FTZ R8, R157, R8 ;  /* 0x000000089d087221 */ /* 0x002fe20000010000 */
[----:B------:R-:W-:Y:S01]  /*dc00*/  FADD.FTZ R15, R151, R130 ;  /* 0x00000082970f7221 */ /* 0x000fe20000010000 */
[----:B------:R-:W-:-:S05]  /*dc10*/  F2FP.F16.F32.PACK_AB R187, R157, R120 ;  /* 0x000000789dbb723e */ /* 0x000fca00000000ff */
[----:B------:R-:W1:Y:S01]  /*dc20*/  MUFU.EX2 R178, R178 ;  /* 0x000000b200b27308 */ /* 0x000e620000000800 */
[----:B--2---:R-:W-:-:S07]  /*dc30*/  FADD.FTZ R5, R181, R8 ;  /* 0x00000008b5057221 */ /* 0x004fce0000010000 */
        /* <DEDUP_REMOVED lines=23> */
[----:B---3--:R-:W-:Y:S01]  /*ddb0*/  FADD.FTZ R130, R174, R15 ;  /* 0x0000000fae827221 */ /* 0x008fe20000010000 */
[----:B------:R-:W-:-:S06]  /*ddc0*/  IMAD.MOV.U32 R15, RZ, RZ, R3 ;  /* 0x000000ffff0f7224 */ /* 0x000fcc00078e0003 */
[----:B------:R-:W3:Y:S01]  /*ddd0*/  MUFU.EX2 R133, R133 ;  /* 0x0000008500857308 */ /* 0x000ee20000000800 */
[----:B-1----:R-:W-:-:S07]  /*dde0*/  FADD.FTZ R8, R179, R8 ;  /* 0x00000008b3087221 */ /* 0x002fce0000010000 */
[----:B------:R-:W1:Y:S01]  /*ddf0*/  MUFU.EX2 R168, R168 ;  /* 0x000000a800a87308 */ /* 0x000e620000000800 */
[C---:B--2---:R-:W-:Y:S01]  /*de00*/  FADD.FTZ R5, R147.reuse, R130 ;  /* 0x0000008293057221 */ /* 0x044fe20000010000 */
[----:B------:R-:W-:-:S06]  /*de10*/  F2FP.F16.F32.PACK_AB R174, R147, R174 ;  /* 0x000000ae93ae723e */ /* 0x000fcc00000000ff */
[----:B------:R2:W4:Y:S01]  /*de20*/  MUFU.EX2 R23, R183 ;  /* 0x000000b700177308 */ /* 0x0005220000000800 */
[C---:B---3--:R-:W-:Y:S01]  /*de30*/  FADD.FTZ R8, R133.reuse, R8 ;  /* 0x0000000885087221 */ /* 0x048fe20000010000 */
[----:B------:R-:W-:-:S06]  /*de40*/  F2FP.F16.F32.PACK_AB R179, R133, R179 ;  /* 0x000000b385b3723e */ /* 0x000fcc00000000ff */
[----:B------:R-:W3:Y:S01]  /*de50*/  MUFU.EX2 R129, R129 ;  /* 0x0000008100817308 */ /* 0x000ee20000000800 */
[----:B-1----:R-:W-:Y:S01]  /*de60*/  FADD.FTZ R130, R168, R5 ;  /* 0x00000005a8827221 */ /* 0x002fe20000010000 */
[----:B--2---:R-:W-:-:S06]  /*de70*/  F2FP.F16.F32.PACK_AB R183, R124, R121 ;  /* 0x000000797cb7723e */ /* 0x004fcc00000000ff */
[----:B------:R-:W1:Y:S01]  /*de80*/  MUFU.EX2 R139, R139 ;  /* 0x0000008b008b7308 */ /* 0x000e620000000800 */
[----:B----4-:R-:W-:-:S07]  /*de90*/  FADD.FTZ R8, R23, R8 ;  /* 0x0000000817087221 */ /* 0x010fce0000010000 */
[----:B------:R-:W2:Y:S01]  /*dea0*/  MUFU.EX2 R170, R170 ;  /* 0x000000aa00aa7308 */ /* 0x000ea20000000800 */
[C---:B---3--:R-:W-:Y:S01]  /*deb0*/  FADD.FTZ R5, R129.reuse, R130 ;  /* 0x0000008281057221 */ /* 0x048fe20000010000 */
[----:B------:R-:W-:-:S06]  /*dec0*/  F2FP.F16.F32.PACK_AB R168, R129, R168 ;  /* 0x000000a881a8723e */ /* 0x000fcc00000000ff */
        /* <DEDUP_REMOVED lines=11> */
[----:B--2---:R-:W-:-:S07]  /*df80*/  FADD.FTZ R5, R134, R5 ;  /* 0x0000000586057221 */ /* 0x004fce0000010000 */
[----:B------:R-:W2:Y:S01]  /*df90*/  MUFU.EX2 R125, R125 ;  /* 0x0000007d007d7308 */ /* 0x000ea20000000800 */
[C---:B---3--:R-:W-:Y:S01]  /*dfa0*/  FADD.FTZ R5, R137.reuse, R5 ;  /* 0x0000000589057221 */ /* 0x048fe20000010000 */
[----:B------:R-:W-:-:S06]  /*dfb0*/  F2FP.F16.F32.PACK_AB R169, R137, R134 ;  /* 0x0000008689a9723e */ /* 0x000fcc00000000ff */
[----:B------:R-:W3:Y:S01]  /*dfc0*/  MUFU.EX2 R126, R126 ;  /* 0x0000007e007e7308 */ /* 0x000ee20000000800 */
[----:B-1----:R-:W-:Y:S01]  /*dfd0*/  FADD.FTZ R5, R136, R5 ;  /* 0x0000000588057221 */ /* 0x002fe20000010000 */
[C---:B--2---:R-:W-:Y:S01]  /*dfe0*/  FADD.FTZ R8, R125.reuse, R130 ;  /* 0x000000827d087221 */ /* 0x044fe20000010000 */
[----:B------:R-:W-:Y:S02]  /*dff0*/  F2FP.F16.F32.PACK_AB R170, R125, R170 ;  /* 0x000000aa7daa723e */ /* 0x000fe400000000ff */
[C---:B---3--:R-:W-:Y:S01]  /*e000*/  FADD.FTZ R5, R126.reuse, R5 ;  /* 0x000000057e057221 */ /* 0x048fe20000010000 */
[----:B------:R-:W-:Y:S01]  /*e010*/  F2FP.F16.F32.PACK_AB R171, R126, R136 ;  /* 0x000000887eab723e */ /* 0x000fe200000000ff */
[----:B0-----:R-:W-:Y:S06]  /*e020*/  @P2 BRA `(.L_x_990) ;  /* 0xffffffc800a42947 */ /* 0x001fec000383ffff */
.L_x_973:
        /* <DEDUP_REMOVED lines=99> */
.L_x_991:
[----:B------:R-:W-:Y:S01]  /*e660*/  ULEA UR5, UR4, UR58, 0x3 ;  /* 0x0000003a04057291 */ /* 0x000fe2000f8e183f */
[----:B------:R-:W-:-:S05]  /*e670*/  IMAD.U32 R0, RZ, RZ, UR7 ;  /* 0x00000007ff007e24 */ /* 0x000fca000f8e00ff */
[----:B------:R-:W-:-:S04]  /*e680*/  SHF.L.U32 R0, R0, 0x1f, RZ ;  /* 0x0000001f00007819 */ /* 0x000fc800000006ff */
[----:B------:R0:W1:Y:S01]  /*e690*/  SYNCS.PHASECHK.TRANS64.TRYWAIT P2, [UR5+0x30850], R0 ;  /* 0x03085000ff0075a7 */ /* 0x0000620008040145 */
[----:B------:R-:W-:Y:S05]  /*e6a0*/  @!P0 BRA `(.L_x_992) ;  /* 0x0000000000048947 */ /* 0x000fea0003800000 */
[----:B------:R-:W-:Y:S01]  /*e6b0*/  BPT.TRAP 0x1 ;  /* 0x000000040000795c */ /* 0x000fe20000300000 */
.L_x_992:
[----:B-1----:R-:W-:Y:S05]  /*e6c0*/  @P2 BRA `(.L_x_993) ;  /* 0x0000000000082947 */ /* 0x002fea0003800000 */
[----:B------:R-:W1:Y:S02]  /*e6d0*/  SYNCS.PHASECHK.TRANS64.TRYWAIT P0, [UR5+0x30850], R0 ;  /* 0x03085000ff0075a7 */ /* 0x000e640008000145 */
[----:B-1----:R-:W-:Y:S05]  /*e6e0*/  @!P0 BRA `(.L_x_994) ;  /* 0x0000007000bc8947 */ /* 0x002fea0003800000 */
.L_x_993:
[----:B------:R-:W-:Y:S01]  /*e6f0*/  UIADD3 UR58, UR58, 0x400, URZ ;  /* 0x000004003a3a7890 */ /* 0x000fe2000fffe03f */
[----:B------:R-:W-:Y:S01]  /*e700*/  WARPGROUP.ARRIVE ;  /* 0x00000000000079c5 */ /* 0x000fe20000000000 */
[----:B------:R-:W-:Y:S01]  /*e710*/  UMOV UR7, 0x40000040 ;  /* 0x4000004000077882 */ /* 0x000fe20000000000 */
[----:B-1----:R-:W1:Y:S01]  /*e720*/  SHFL.BFLY PT, R7, R8, 0x2, 0x1f ;  /* 0x0c401f0008077f89 */ /* 0x002e6200000e0000 */
[----:B------:R-:W-:Y:S01]  /*e730*/  USHF.R.U32.HI UR58, URZ, 0x4, UR58 ;  /* 0x000000043f3a7899 */ /* 0x000fe2000801163a */
[----:B------:R-:W-:Y:S02]  /*e740*/  IMAD.U32 R11, RZ, RZ, UR5 ;  /* 0x00000005ff0b7e24 */ /* 0x000fe4000f8e00ff */
[----:B0-----:R-:W0:Y:S01]  /*e750*/  SHFL.BFLY PT, R0, R5, 0x2, 0x1f ;  /* 0x0c401f0005007f89 */ /* 0x001e2200000e0000 */
[----:B------:R-:W-:Y:S01]  /*e760*/  ULOP3.LUT UR58, UR58, 0x3fff, URZ, 0xc0, !UPT ;  /* 0x00003fff3a3a7892 */ /* 0x000fe2000f8ec03f */
[----:B------:R-:W-:Y:S02]  /*e770*/  @!P1 VIADD R11, R11, 0x30860 ;  /* 0x000308600b0b9836 */ /* 0x000fe40000000000 */
[----:B------:R-:W-:Y:S01]  /*e780*/  IMAD.MOV.U32 R2, RZ, RZ, -0x800000 ;  /* 0xff800000ff027424 */ /* 0x000fe200078e00ff */
[----:B------:R-:W-:-:S02]  /*e790*/  ULOP3.LUT UR58, UR58, 0x3000000, URZ, 0xfc, !UPT ;  /* 0x030000003a3a7892 */ /* 0x000fc4000f8efc3f */
[----:B------:R-:W-:Y:S02]  /*e7a0*/  @!P1 PRMT R11, RZ, 0x654, R11 ;  /* 0x00000654ff0b9816 */ /* 0x000fe4000000000b */
[----:B------:R-:W-:-:S07]  /*e7b0*/  UIMAD UR4, UR4, 0x900, UR58 ;  /* 0x00000900040478a4 */ /* 0x000fce000f8e023a */
[----:B------:R-:W-:Y:S02]  /*e7c0*/  UMOV UR6, UR4 ;  /* 0x0000000400067c82 */ /* 0x000fe40008000000 */
[----:B------:R-:W-:Y:S01]  /*e7d0*/  HGMMA.64x192x16.F32 R24, R188, gdesc[UR4].tnspB, R24, gsb0 ;  /* 0x42e00004bc187df0 */ /* 0x000fe20008000818 */
[----:B------:R-:W-:Y:S01]  /*e7e0*/  UIADD3 UR6, UR4, 0x80, URZ ;  /* 0x0000008004067890 */ /* 0x000fe2000fffe03f */
[----:B-1----:R-:W-:Y:S01]  /*e7f0*/  FADD.FTZ R7, R7, R8 ;  /* 0x0000000807077221 */ /* 0x002fe20000010000 */
[----:B------:R-:W-:Y:S01]  /*e800*/  UMOV UR7, 0x40000040 ;  /* 0x4000004000077882 */ /* 0x000fe20000000000 */
[----:B------:R-:W-:Y:S02]  /*e810*/  IMAD.MOV.U32 R8, RZ, RZ, RZ ;  /* 0x000000ffff087224 */ /* 0x000fe400078e00ff */
[----:B0-----:R-:W-:Y:S01]  /*e820*/  FADD.FTZ R6, R0, R5 ;  /* 0x0000000500067221 */ /* 0x001fe20000010000 */
[----:B------:R-:W-:Y:S01]  /*e830*/  IMAD.MOV.U32 R5, RZ, RZ, RZ ;  /* 0x000000ffff057224 */ /* 0x000fe200078e00ff */
[----:B------:R-:W0:Y:S04]  /*e840*/  SHFL.BFLY PT, R0, R7, 0x1, 0x1f ;  /* 0x0c201f0007007f89 */ /* 0x000e2800000e0000 */
[----:B------:R-:W1:Y:S01]  /*e850*/  SHFL.BFLY PT, R9, R6, 0x1, 0x1f ;  /* 0x0c201f0006097f89 */ /* 0x000e6200000e0000 */
[----:B0-----:R-:W-:Y:S01]  /*e860*/  FADD.FTZ R13, R7, R0 ;  /* 0x00000000070d7221 */ /* 0x001fe20000010000 */
[----:B------:R-:W-:-:S02]  /*e870*/  IMAD.MOV.U32 R0, RZ, RZ, -0x800000 ;  /* 0xff800000ff007424 */ /* 0x000fc400078e00ff */
[----:B-1----:R-:W-:Y:S02]  /*e880*/  FADD.FTZ R14, R6, R9 ;  /* 0x00000009060e7221 */ /* 0x002fe40000010000 */
[----:B------:R-:W-:-:S03]  /*e890*/  FSETP.NE.FTZ.AND P0, PT, R13, RZ, PT ;  /* 0x000000ff0d00720b */ /* 0x000fc60003f15000 */
[----:B------:R-:W-:-:S10]  /*e8a0*/  FSETP.NE.FTZ.AND P2, PT, R14, RZ, PT ;  /* 0x000000ff0e00720b */ /* 0x000fd40003f55000 */
[----:B------:R-:W0:Y:S01]  /*e8b0*/  @P0 MUFU.LG2 R9, R13 ;  /* 0x0000000d00090308 */ /* 0x000e220000000c00 */
[C---:B------:R-:W-:Y:S02]  /*e8c0*/  @P0 FMUL.FTZ R7, R12.reuse, 0.69314718246459960938 ;  /* 0x3f3172180c070820 */ /* 0x040fe40000410000 */
[----:B------:R-:W-:-:S05]  /*e8d0*/  @P2 FMUL.FTZ R15, R12, 0.69314718246459960938 ;  /* 0x3f3172180c0f2820 */ /* 0x000fca0000410000 */
        /* <DEDUP_REMOVED lines=130> */
.L_x_924:
        /* <DEDUP_REMOVED lines=20> */
[----:B---3--:R-:W-:Y:S01]  /*f240*/  USHF.R.S32.HI UR10, URZ, 0x1f, UR12 ;  /* 0x0000001f3f0a7899 */ /* 0x008fe2000801140c */
[----:B------:R-:W-:-:S03]  /*f250*/  ULDC.64 UR8, c[0x0][0xb38] ;  /* 0x0002ce0000087ab9 */ /* 0x000fc60000000a00 */
[----:B------:R-:W-:Y:S01]  /*f260*/  SHF.R.S32.HI R3, RZ, 0x1f, R4 ;  /* 0x0000001fff037819 */ /* 0x000fe20000011404 */
[----:B------:R-:W-:Y:S01]  /*f270*/  UIMAD UR7, UR7, UR8, URZ ;  /* 0x00000008070772a4 */ /* 0x000fe2000f8e023f */
[----:B------:R-:W0:Y:S02]  /*f280*/  LDC.64 R14, c[0x0][0xb40] ;  /* 0x0002d000ff0e7b82 */ /* 0x000e240000000a00 */
[CC--:B------:R-:W-:Y:S02]  /*f290*/  LEA.HI R5, R3.reuse, R4.reuse, RZ, 0x7 ;  /* 0x0000000403057211 */ /* 0x0c0fe400078f38ff */
[----:B------:R-:W-:Y:S02]  /*f2a0*/  LEA.HI R10, R3, R4, RZ, 0x2 ;  /* 0x00000004030a7211 */ /* 0x000fe400078f10ff */
[C---:B------:R-:W-:Y:S02]  /*f2b0*/  LOP3.LUT R7, R5.reuse, 0xffffff80, RZ, 0xc0, !PT ;  /* 0xffffff8005077812 */ /* 0x040fe400078ec0ff */
[----:B------:R-:W-:Y:S01]  /*f2c0*/  SHF.R.S32.HI R6, RZ, 0x7, R5 ;  /* 0x00000007ff067819 */ /* 0x000fe20000011405 */
[----:B------:R-:W1:Y:S02]  /*f2d0*/  @P0 LDC R13, c[0x0][0xbf0] ;  /* 0x0002fc00ff0d0b82 */ /* 0x000e640000000800 */
[----:B------:R-:W-:Y:S01]  /*f2e0*/  IMAD.IADD R20, R4, 0x1, -R7 ;  /* 0x0000000104147824 */ /* 0x000fe200078e0a07 */
[----:B------:R-:W-:-:S02]  /*f2f0*/  LEA.HI R3, R5, R6, RZ, 0x1 ;  /* 0x0000000605037211 */ /* 0x000fc400078f08ff */
[----:B------:R-:W-:Y:S02]  /*f300*/  LOP3.LUT R5, R10, 0xfffffffc, RZ, 0xc0, !PT ;  /* 0xfffffffc0a057812 */ /* 0x000fe400078ec0ff */
[----:B------:R-:W-:Y:S01]  /*f310*/  SHF.R.S32.HI R7, RZ, 0x1f, R20 ;  /* 0x0000001fff077819 */ /* 0x000fe20000011414 */
[----:B------:R-:W3:Y:S01]  /*f320*/  LDC.64 R10, c[0x0][0xbd8] ;  /* 0x0002f600ff0a7b82 */ /* 0x000ee20000000a00 */
[----:B------:R-:W-:Y:S01]  /*f330*/  LOP3.LUT R3, R3, 0x3fffffe, RZ, 0xc0, !PT ;  /* 0x03fffffe03037812 */ /* 0x000fe200078ec0ff */
[----:B------:R-:W-:Y:S01]  /*f340*/  IMAD.IADD R5, R4, 0x1, -R5 ;  /* 0x0000000104057824 */ /* 0x000fe200078e0a05 */
[----:B------:R-:W-:Y:S01]  /*f350*/  LEA.HI R22, R7, R20, RZ, 0x2 ;  /* 0x0000001407167211 */ /* 0x000fe200078f10ff */
[----:B----4-:R-:W-:Y:S01]  /*f360*/  IMAD R21, R21, R18, UR11 ;  /* 0x0000000b15157e24 */ /* 0x010fe2000f8e0212 */
[----:B------:R-:W-:Y:S01]  /*f370*/  LEA.HI R7, R7, R20, RZ, 0x5 ;  /* 0x0000001407077211 */ /* 0x000fe200078f28ff */
[----:B------:R-:W-:Y:S01]  /*f380*/  IMAD.IADD R3, R6, 0x1, -R3 ;  /* 0x0000000106037824 */ /* 0x000fe200078e0a03 */
[--C-:B------:R-:W-:Y:S01]  /*f390*/  SHF.R.S32.HI R8, RZ, 0x2, R22.reuse ;  /* 0x00000002ff087819 */ /* 0x100fe20000011416 */
[----:B------:R-:W4:Y:S01]  /*f3a0*/  @P0 LDC R23, c[0x0][0xbec] ;  /* 0x0002fb00ff170b82 */ /* 0x000f220000000800 */
[----:B------:R-:W-:-:S02]  /*f3b0*/  SHF.R.S32.HI R9, RZ, 0x1f, R22 ;  /* 0x0000001fff097819 */ /* 0x000fc40000011416 */
[----:B------:R-:W-:Y:S02]  /*f3c0*/  LEA.HI R6, R5, R5, RZ, 0x1 ;  /* 0x0000000505067211 */ /* 0x000fe400078f08ff */
[----:B------:R-:W-:Y:S02]  /*f3d0*/  LEA.HI R9, R9, R8, RZ, 0x3 ;  /* 0x0000000809097211 */ /* 0x000fe400078f18ff */
[----:B------:R-:W-:Y:S01]  /*f3e0*/  LOP3.LUT R6, R6, 0x1ffffffe, RZ, 0xc0, !PT ;  /* 0x1ffffffe06067812 */ /* 0x000fe200078ec0ff */
[----:B------:R-:W5:Y:S01]  /*f3f0*/  @P0 LDC R120, c[0x0][0xbf0] ;  /* 0x0002fc00ff780b82 */ /* 0x000f620000000800 */
[----:B------:R-:W-:Y:S02]  /*f400*/  LOP3.LUT R9, R9, 0xfffffff8, RZ, 0xc0, !PT ;  /* 0xfffffff809097812 */ /* 0x000fe400078ec0ff */
[----:B------:R-:W-:Y:S01]  /*f410*/  SHF.R.S32.HI R7, RZ, 0x5, R7 ;  /* 0x00000005ff077819 */ /* 0x000fe20000011407 */
[----:B------:R-:W-:Y:S02]  /*f420*/  IMAD.IADD R12, R5, 0x1, -R6 ;  /* 0x00000001050c7824 */ /* 0x000fe400078e0a06 */
[----:B------:R-:W-:-:S02]  /*f430*/  IMAD.IADD R4, R8, 0x1, -R9 ;  /* 0x0000000108047824 */ /* 0x000fc400078e0a09 */
[----:B------:R-:W0:Y:S01]  /*f440*/  @P0 LDC R9, c[0x0][0xbec] ;  /* 0x0002fb00ff090b82 */ /* 0x000e220000000800 */
[----:B------:R-:W-:Y:S02]  /*f450*/  IMAD.U32 R5, RZ, RZ, UR5 ;  /* 0x00000005ff057e24 */ /* 0x000fe4000f8e00ff */
[----:B------:R-:W-:Y:S02]  /*f460*/  IMAD R6, R7, 0x10, R4 ;  /* 0x0000001007067824 */ /* 0x000fe400078e0204 */
[----:B---3--:R-:W-:Y:S02]  /*f470*/  IMAD R8, R10, UR10, RZ ;  /* 0x0000000a0a087c24 */ /* 0x008fe4000f8e02ff */
[----:B------:R-:W-:Y:S02]  /*f480*/  IMAD R3, R3, 0x40, R6 ;  /* 0x0000004003037824 */ /* 0x000fe400078e0206 */
[----:B------:R-:W-:Y:S01]  /*f490*/  IMAD.U32 R4, RZ, RZ, UR4 ;  /* 0x00000004ff047e24 */ /* 0x000fe2000f8e00ff */
[----:B------:R-:W-:Y:S01]  /*f4a0*/  UIMAD.WIDE.U32 UR4, UR13, UR8, URZ ;  /* 0x000000080d0472a5 */ /* 0x000fe2000f8e003f */
[----:B------:R-:W-:Y:S01]  /*f4b0*/  IMAD.U32 R5, RZ, RZ, UR6 ;  /* 0x00000006ff057e24 */ /* 0x000fe2000f8e00ff */
[----:B------:R-:W-:Y:S01]  /*f4c0*/  UIMAD UR6, UR13, UR9, UR7 ;  /* 0x000000090d0672a4 */ /* 0x000fe2000f8e0207 */
[----:B------:R-:W-:-:S02]  /*f4d0*/  IMAD R6, R12, 0x8, R3 ;  /* 0x000000080c067824 */ /* 0x000fc400078e0203 */
[----:B------:R-:W-:Y:S01]  /*f4e0*/  IMAD R11, R11, UR12, R8 ;  /* 0x0000000c0b0b7c24 */ /* 0x000fe2000f8e0208 */
[----:B------:R-:W-:Y:S01]  /*f4f0*/  UIADD3 UR6, UR5, UR6, URZ ;  /* 0x0000000605067290 */ /* 0x000fe2000fffe03f */
[----:B--2---:R-:W-:Y:S01]  /*f500*/  IMAD R8, R16, 0x80, R6 ;  /* 0x0000008010087824 */ /* 0x004fe200078e0206 */
[----:B------:R-:W-:Y:S01]  /*f510*/  ULDC.64 UR8, c[0x0][0xb28] ;  /* 0x0002ca0000087ab9 */ /* 0x000fe20000000a00 */
[----:B------:R-:W-:-:S04]  /*f520*/  IMAD.WIDE.U32 R4, R10, UR12, R4 ;  /* 0x0000000c0a047c25 */ /* 0x000fc8000f8e0004 */
[----:B------:R-:W-:Y:S02]  /*f530*/  IMAD.U32 R7, RZ, RZ, UR5 ;  /* 0x00000005ff077e24 */ /* 0x000fe4000f8e00ff */
[----:B0-----:R-:W-:-:S04]  /*f540*/  @P0 IMAD.HI.U32 R10, R8, R9, RZ ;  /* 0x00000009080a0227 */ /* 0x001fc800078e00ff */
[C---:B------:R-:W-:Y:S02]  /*f550*/  IMAD R12, R14.reuse, UR10, RZ ;  /* 0x0000000a0e0c7c24 */ /* 0x040fe4000f8e02ff */
[----:B------:R-:W-:Y:S01]  /*f560*/  IMAD.U32 R6, RZ, RZ, UR4 ;  /* 0x00000004ff067e24 */ /* 0x000fe2000f8e00ff */
[----:B------:R-:W-:Y:S01]  /*f570*/  ULDC.64 UR4, c[0x0][0xbe0] ;  /* 0x0002f80000047ab9 */ /* 0x000fe20000000a00 */
[----:B------:R-:W-:Y:S01]  /*f580*/  IMAD.U32 R7, RZ, RZ, UR6 ;  /* 0x00000006ff077e24 */ /* 0x000fe2000f8e00ff */
[----:B------:R-:W-:Y:S01]  /*f590*/  ULDC.64 UR6, c[0x0][0xb48] ;  /* 0x0002d20000067ab9 */ /* 0x000fe20000000a00 */
[----:B------:R-:W-:Y:S01]  /*f5a0*/  IMAD.MOV.U32 R9, RZ, RZ, R8 ;  /* 0x000000ffff097224 */ /* 0x000fe200078e0008 */
[----:B-1----:R-:W-:Y:S01]  /*f5b0*/  @P0 SHF.R.U32.HI R9, RZ, R13, R10 ;  /* 0x0000000dff090219 */ /* 0x002fe2000001160a */
[----:B------:R-:W-:Y:S01]  /*f5c0*/  IMAD R13, R15, UR12, R12 ;  /* 0x0000000c0f0d7c24 */ /* 0x000fe2000f8e020c */
[----:B------:R-:W-:Y:S01]  /*f5d0*/  SHF.R.S32.HI R12, RZ, 0x1f, R21 ;  /* 0x0000001fff0c7819 */ /* 0x000fe20000011415 */
[----:B------:R-:W-:-:S04]  /*f5e0*/  IMAD.WIDE.U32 R6, R14, UR12, R6 ;  /* 0x0000000c0e067c25 */ /* 0x000fc8000f8e0006 */
[----:B------:R-:W-:Y:S02]  /*f5f0*/  IMAD.IADD R5, R5, 0x1, R11 ;  /* 0x0000000105057824 */ /* 0x000fe400078e020b */
[----:B----4-:R-:W-:-:S04]  /*f600*/  @P0 IMAD.HI.U32 R23, R8, R23, RZ ;  /* 0x0000001708170227 */ /* 0x010fc800078e00ff */
[----:B------:R-:W-:Y:S02]  /*f610*/  IMAD.IADD R7, R7, 0x1, R13 ;  /* 0x0000000107077824 */ /* 0x000fe400078e020d */
[----:B------:R-:W-:Y:S02]  /*f620*/  IMAD R13, R12, UR6, RZ ;  /* 0x000000060c0d7c24 */ /* 0x000fe4000f8e02ff */
[----:B------:R-:W-:-:S04]  /*f630*/  IMAD.WIDE.U32 R4, R21, UR4, R4 ;  /* 0x0000000415047c25 */ /* 0x000fc8000f8e0004 */
[----:B------:R-:W-:Y:S01]  /*f640*/  IMAD.MOV.U32 R11, RZ, RZ, R8 ;  /* 0x000000ffff0b7224 */ /* 0x000fe200078e0008 */
[----:B-----5:R-:W-:Y:S01]  /*f650*/  @P0 SHF.R.U32.HI R11, RZ, R120, R23 ;  /* 0x00000078ff0b0219 */ /* 0x020fe20000011617 */
[----:B------:R-:W-:Y:S01]  /*f660*/  IMAD R10, R12, UR4, RZ ;  /* 0x000000040c0a7c24 */ /* 0x000fe2000f8e02ff */
[----:B------:R-:W-:Y:S01]  /*f670*/  IADD3 R4, P0, R9, R4, RZ ;  /* 0x0000000409047210 */ /* 0x000fe20007f1e0ff */
[C---:B------:R-:W-:Y:S01]  /*f680*/  IMAD R15, R21.reuse, UR7, R13 ;  /* 0x00000007150f7c24 */ /* 0x040fe2000f8e020d */
[--C-:B------:R-:W-:Y:S01]  /*f690*/  SHF.R.S32.HI R13, RZ, 0x1f, R9.reuse ;  /* 0x0000001fff0d7819 */ /* 0x100fe20000011409 */
[----:B------:R-:W-:Y:S02]  /*f6a0*/  IMAD.MOV R9, RZ, RZ, -R9 ;  /* 0x000000ffff097224 */ /* 0x000fe400078e0a09 */
[----:B------:R-:W-:Y:S01]  /*f6b0*/  IMAD R12, R21, UR5, R10 ;  /* 0x00000005150c7c24 */ /* 0x000fe2000f8e020a */
[--C-:B------:R-:W-:Y:S01]  /*f6c0*/  SHF.R.S32.HI R10, RZ, 0x1f, R11.reuse ;  /* 0x0000001fff0a7819 */ /* 0x100fe2000001140b */
[----:B------:R-:W-:Y:S01]  /*f6d0*/  IMAD.MOV R14, RZ, RZ, -R11 ;  /* 0x000000ffff0e7224 */ /* 0x000fe200078e0a0b */
[----:B------:R-:W-:Y:S01]  /*f6e0*/  ULDC.64 UR4, c[0x0][0xb30] ;  /* 0x0002cc0000047ab9 */ /* 0x000fe20000000a00 */
[----:B------:R-:W-:Y:S01]  /*f6f0*/  IMAD R9, R17, R9, R8 ;  /* 0x0000000911097224 */ /* 0x000fe200078e0208 */
[----:B------:R-:W-:Y:S01]  /*f700*/  IADD3.X R5, R13, R5, R12, P0, !PT ;  /* 0x000000050d057210 */ /* 0x000fe200007fe40c */
[----:B------:R-:W-:Y:S01]  /*f710*/  IMAD.WIDE.U32 R6, R21, UR6, R6 ;  /* 0x0000000615067c25 */ /* 0x000fe2000f8e0006 */
[----:B------:R-:W-:-:S03]  /*f720*/  ULDC.64 UR6, c[0x0][0xbc8] ;  /* 0x0002f20000067ab9 */ /* 0x000fc60000000a00 */
        /* <DEDUP_REMOVED lines=15> */
[C---:B------:R-:W-:Y:S01]  /*f820*/  IMAD R15, R13.reuse, UR9, R10 ;  /* 0x000000090d0f7c24 */ /* 0x040fe2000f8e020a */
[----:B------:R-:W-:Y:S01]  /*f830*/  LEA R12, P0, R4, UR6, 0x2 ;  /* 0x00000006040c7c11 */ /* 0x000fe2000f8010ff */
[----:B------:R-:W-:Y:S01]  /*f840*/  IMAD.WIDE.U32 R8, R13, UR8, R6 ;  /* 0x000000080d087c25 */ /* 0x000fe2000f8e0006 */
[----:B------:R-:W-:Y:S01]  /*f850*/  ULDC.64 UR8, c[0x0][0xb00] ;  /* 0x0002c00000087ab9 */ /* 0x000fe20000000a00 */
[----:B------:R-:W-:Y:S02]  /*f860*/  ULDC UR6, c[0x0][0xa88] ;  /* 0x0002a20000067ab9 */ /* 0x000fe40000000800 */
[----:B------:R-:W-:Y:S01]  /*f870*/  IMAD.IADD R5, R5, 0x1, R11 ;  /* 0x0000000105057824 */ /* 0x000fe200078e020b */
[----:B------:R-:W-:Y:S01]  /*f880*/  LEA R6, P1, R8, UR8, 0x2 ;  /* 0x0000000808067c11 */ /* 0x000fe2000f8210ff */
[----:B------:R-:W-:Y:S01]  /*f890*/  IMAD.IADD R7, R9, 0x1, R15 ;  /* 0x0000000109077824 */ /* 0x000fe200078e020f */
[----:B------:R-:W-:Y:S01]  /*f8a0*/  SHFL.IDX PT, R10, R12, 0x1, 0x1c1f ;  /* 0x003c1f000c0a7f89 */ /* 0x000fe200000e0000 */
[----:B------:R-:W-:Y:S01]  /*f8b0*/  IMAD R3, R16, 0x80, R3 ;  /* 0x0000008010037824 */ /* 0x000fe200078e0203 */
[----:B------:R-:W-:Y:S01]  /*f8c0*/  LEA.HI.X R13, R4, UR7, R5, 0x2, P0 ;  /* 0x00000007040d7c11 */ /* 0x000fe200080f1405 */
[----:B0-----:R-:W-:Y:S01]  /*f8d0*/  ULEA UR4, UR5, UR4, 0x18 ;  /* 0x0000000405047291 */ /* 0x001fe2000f8ec03f */
[----:B------:R-:W-:Y:S01]  /*f8e0*/  LEA.HI.X R7, R8, UR9, R7, 0x2, P1 ;  /* 0x0000000908077c11 */ /* 0x000fe200088f1407 */
[----:B------:R-:W-:Y:S01]  /*f8f0*/  IMAD R18, R17, UR6, RZ ;  /* 0x0000000611127c24 */ /* 0x000fe2000f8e02ff */
[----:B------:R-:W-:Y:S01]  /*f900*/  SHFL.IDX PT, R8, R12, RZ, 0x1c1f ;  /* 0x001c1fff0c087589 */ /* 0x000fe200000e0000 */
[----:B------:R-:W-:Y:S01]  /*f910*/  LOP3.LUT P0, RZ, R20, 0x3, RZ, 0xc0, !PT ;  /* 0x0000000314ff7812 */ /* 0x000fe2000780c0ff */
[C---:B------:R-:W-:Y:S01]  /*f920*/  VIADD R23, R3.reuse, 0x8 ;  /* 0x0000000803177836 */ /* 0x040fe20000000000 */
[----:B------:R-:W-:Y:S01]  /*f930*/  UIADD3 UR4, UR4, 0x30820, URZ ;  /* 0x0003082004047890 */ /* 0x000fe2000fffe03f */
[----:B------:R-:W0:Y:S01]  /*f940*/  SHFL.IDX PT, R9, R13, RZ, 0x1c1f ;  /* 0x001c1fff0d097589 */ /* 0x000e2200000e0000 */
[----:B------:R-:W-:-:S02]  /*f950*/  ISETP.GE.OR P1, PT, R3, R18, P0 ;  /* 0x000000120300720c */ /* 0x000fc40000726670 */
[-C--:B------:R-:W-:Y:S01]  /*f960*/  ISETP.GE.OR P0, PT, R23, R18.reuse, P0 ;  /* 0x000000121700720c */ /* 0x080fe20000706670 */
[----:B------:R1:W2:Y:S01]  /*f970*/  SHFL.IDX PT, R11, R13, 0x1, 0x1c1f ;  /* 0x003c1f000d0b7f89 */ /* 0x0002a200000e0000 */
[----:B------:R-:W-:Y:S01]  /*f980*/  ISETP.GE.AND P2, PT, R3, R18, PT ;  /* 0x000000120300720c */ /* 0x000fe20003f46270 */
[----:B------:R-:W-:Y:S02]  /*f990*/  UPRMT UR4, URZ, 0x654, UR4 ;  /* 0x000006543f047896 */ /* 0x000fe40008000004 */
[----:B------:R3:W4:Y:S01]  /*f9a0*/  SHFL.IDX PT, R4, R6, RZ, 0x1c1f ;  /* 0x001c1fff06047589 */ /* 0x00072200000e0000 */
[----:B-1----:R-:W-:-:S03]  /*f9b0*/  LOP3.LUT R13, R22, 0x7ffffffc, RZ, 0xc0, !PT ;  /* 0x7ffffffc160d7812 */ /* 0x002fc600078ec0ff */
[----:B------:R3:W1:Y:S03]  /*f9c0*/  SHFL.IDX PT, R5, R7, RZ, 0x1c1f ;  /* 0x001c1fff07057589 */ /* 0x00066600000e0000 */
[----:B------:R-:W-:Y:S01]  /*f9d0*/  SYNCS.ARRIVE.TRANS64.RED.A1T0 RZ, [UR4], RZ ;  /* 0x000000ffffff79a7 */ /* 0x000fe20008100404 */
[----:B------:R-:W-:-:S04]  /*f9e0*/  IMAD.IADD R13, R20, 0x1, -R13 ;  /* 0x00000001140d7824 */ /* 0x000fc800078e0a0d */
[----:B------:R-:W-:Y:S01]  /*f9f0*/  IMAD.SHL.U32 R3, R13, 0x2, RZ ;  /* 0x000000020d037824 */ /* 0x000fe200078e00ff */
[----:B0-----:R3:W-:Y:S04]  /*fa00*/  @!P1 ST.E desc[UR14][R8.64], R2 ;  /* 0x0000000208009985 */ /* 0x0017e8000c10190e */
[----:B--2---:R3:W-:Y:S01]  /*fa10*/  @!P0 ST.E desc[UR14][R10.64], R0 ;  /* 0x000000000a008985 */ /* 0x0047e2000c10190e */
[----:B------:R-:W-:Y:S05]  /*fa20*/  @P2 BRA `(.L_x_997) ;  /* 0x00000008003c2947 */ /* 0x000fea0003800000 */
[C---:B---3--:R-:W-:Y:S01]  /*fa30*/  VIADD R0, R3.reuse, 0x8 ;  /* 0x0000000803007836 */ /* 0x048fe20000000000 */
        /* <DEDUP_REMOVED lines=9> */
[----:B------:R-:W-:Y:S01]  /*fad0*/  VIADD R16, R3, 0x38 ;  /* 0x0000003803107836 */ /* 0x000fe20000000000 */
[----:B------:R-:W-:Y:S01]  /*fae0*/  ISETP.GE.AND P6, PT, R15, UR4, PT ;  /* 0x000000040f007c0c */ /* 0x000fe2000bfc6270 */
[----:B------:R-:W-:-:S02]  /*faf0*/  VIADD R17, R3, 0x40 ;  /* 0x0000004003117836 */ /* 0x000fc40000000000 */
[C---:B------:R-:W-:Y:S01]  /*fb00*/  VIADD R20, R3.reuse, 0x48 ;  /* 0x0000004803147836 */ /* 0x040fe20000000000 */
[----:B------:R-:W-:Y:S01]  /*fb10*/  ISETP.GE.AND P3, PT, R16, UR4, PT ;  /* 0x0000000410007c0c */ /* 0x000fe2000bf66270 */
[C-C-:B-1--4-:R-:W-:Y:S02]  /*fb20*/  @!P0 IMAD.WIDE R8, R3.reuse, 0x4, R4.reuse ;  /* 0x0000000403088825 */ /* 0x152fe400078e0204 */
[----:B------:R-:W-:Y:S02]  /*fb30*/  @!P1 LEA.HI R0, R0, R0, RZ, 0x1 ;  /* 0x0000000000009211 */ /* 0x000fe400078f08ff */
[----:B------:R-:W-:Y:S01]  /*fb40*/  @!P2 LEA.HI R2, R2, R2, RZ, 0x1 ;  /* 0x000000020202a211 */ /* 0x000fe200078f08ff */
[----:B------:R0:W-:Y:S01]  /*fb50*/  @!P0 ST.E.64 desc[UR6][R8.64], R24 ;  /* 0x0000001808008985 */ /* 0x0001e2000c101b06 */
[----:B------:R-:W-:Y:S01]  /*fb60*/  @!P1 LOP3.LUT R11, R0, 0xfffffffe, RZ, 0xc0, !PT ;  /* 0xfffffffe000b9812 */ /* 0x000fe200078ec0ff */
[C---:B------:R-:W-:Y:S01]  /*fb70*/  VIADD R0, R3.reuse, 0x28 ;  /* 0x0000002803007836 */ /* 0x040fe20000000000 */
[----:B------:R-:W-:Y:S01]  /*fb80*/  @!P2 LOP3.LUT R13, R2, 0xfffffffe, RZ, 0xc0, !PT ;  /* 0xfffffffe020da812 */ /* 0x000fe200078ec0ff */
[----:B------:R-:W-:Y:S01]  /*fb90*/  VIADD R2, R3, 0x30 ;  /* 0x0000003003027836 */ /* 0x000fe20000000000 */
[----:B------:R-:W-:Y:S01]  /*fba0*/  @!P5 LEA.HI R14, R14, R14, RZ, 0x1 ;  /* 0x0000000e0e0ed211 */ /* 0x000fe200078f08ff */
        /* <DEDUP_REMOVED lines=9> */
[C---:B------:R-:W-:Y:S01]  /*fc40*/  VIADD R22, R3.reuse, 0x50 ;  /* 0x0000005003167836 */ /* 0x040fe20000000000 */
[----:B0-----:R-:W-:Y:S01]  /*fc50*/  @!P5 LOP3.LUT R9, R14, 0xfffffffe, RZ, 0xc0, !PT ;  /* 0xfffffffe0e09d812 */ /* 0x001fe200078ec0ff */
[----:B------:R-:W-:Y:S01]  /*fc60*/  VIADD R24, R3, 0x58 ;  /* 0x0000005803187836 */ /* 0x000fe20000000000 */
[----:B------:R-:W-:-:S02]  /*fc70*/  @!P0 LEA.HI R0, R0, R0, RZ, 0x1 ;  /* 0x0000000000008211 */ /* 0x000fc400078f08ff */
[----:B------:R-:W-:Y:S01]  /*fc80*/  @!P4 LEA.HI R2, R2, R2, RZ, 0x1 ;  /* 0x000000020202c211 */ /* 0x000fe200078f08ff */
[--C-:B------:R-:W-:Y:S01]  /*fc90*/  @!P5 IMAD.WIDE R8, R9, 0x4, R4.reuse ;  /* 0x000000040908d825 */ /* 0x100fe200078e0204 */
[----:B------:R-:W-:Y:S02]  /*fca0*/  @!P3 LEA.HI R16, R16, R16, RZ, 0x1 ;  /* 0x000000101010b211 */ /* 0x000fe400078f08ff */
[----:B-1----:R-:W-:Y:S02]  /*fcb0*/  @!P6 LOP3.LUT R11, R15, 0xfffffffe, RZ, 0xc0, !PT ;  /* 0xfffffffe0f0be812 */ /* 0x002fe400078ec0ff */
[----:B------:R-:W-:Y:S01]  /*fcc0*/  @!P1 LEA.HI R20, R20, R20, RZ, 0x1 ;  /* 0x0000001414149211 */ /* 0x000fe200078f08ff */
[----:B------:R0:W-:Y:S01]  /*fcd0*/  @!P5 ST.E.64 desc[UR6][R8.64], R36 ;  /* 0x000000240800d985 */ /* 0x0001e2000c101b06 */
[----:B--2---:R-:W-:Y:S01]  /*fce0*/  @!P2 LEA.HI R12, R17, R17, RZ, 0x1 ;  /* 0x00000011110ca211 */ /* 0x004fe200078f08ff */
[----:B------:R-:W-:Y:S01]  /*fcf0*/  @!P6 IMAD.WIDE R10, R11, 0x4, R4 ;  /* 0x000000040b0ae825 */ /* 0x000fe200078e0204 */
[----:B------:R-:W-:-:S02]  /*fd00*/  @!P0 LOP3.LUT R13, R0, 0xfffffffe, RZ, 0xc0, !PT ;  /* 0xfffffffe000d8812 */ /* 0x000fc400078ec0ff */
[----:B------:R-:W-:Y:S01]  /*fd10*/  @!P4 LOP3.LUT R15, R2, 0xfffffffe, RZ, 0xc0, !PT ;  /* 0xfffffffe020fc812 */ /* 0x000fe200078ec0ff */
[C---:B------:R-:W-:Y:S01]  /*fd20*/  VIADD R0, R3.reuse, 0x60 ;  /* 0x0000006003007836 */ /* 0x040fe20000000000 */
[----:B------:R-:W-:Y:S01]  /*fd30*/  @!P3 LOP3.LUT R17, R16, 0xfffffffe, RZ, 0xc0, !PT ;  /* 0xfffffffe1011b812 */ /* 0x000fe200078ec0ff */
[----:B------:R1:W-:Y:S01]  /*fd40*/  @!P6 ST.E.64 desc[UR6][R10.64], R40 ;  /* 0x000000280a00e985 */ /* 0x0003e2000c101b06 */
[----:B------:R-:W-:Y:S01]  /*fd50*/  @!P2 LOP3.LUT R21, R12, 0xfffffffe, RZ, 0xc0, !PT ;  /* 0xfffffffe0c15a812 */ /* 0x000fe200078ec0ff */
[C---:B------:R-:W-:Y:S01]  /*fd60*/  VIADD R2, R3.reuse, 0x68 ;  /* 0x0000006803027836 */ /* 0x040fe20000000000 */
[----:B------:R-:W-:Y:S01]  /*fd70*/  @!P1 LOP3.LUT R25, R20, 0xfffffffe, RZ, 0xc0, !PT ;  /* 0xfffffffe14199812 */ /* 0x000fe200078ec0ff */
[----:B------:R-:W-:Y:S01]  /*fd80*/  VIADD R20, R3, 0x70 ;  /* 0x0000007003147836 */ /* 0x000fe20000000000 */
[----:B------:R-:W-:Y:S01]  /*fd90*/  ISETP.GE.AND P5, PT, R22, UR4, PT ;  /* 0x0000000416007c0c */ /* 0x000fe2000bfa6270 */
[----:B0-----:R-:W-:Y:S01]  /*fda0*/  @!P0 IMAD.WIDE R8, R13, 0x4, R4 ;  /* 0x000000040d088825 */ /* 0x001fe200078e0204 */
[----:B------:R-:W-:-:S03]  /*fdb0*/  ISETP.GE.AND P6, PT, R24, UR4, PT ;  /* 0x0000000418007c0c */ /* 0x000fc6000bfc6270 */
[--C-:B------:R-:W-:Y:S01]  /*fdc0*/  @!P3 IMAD.WIDE R12, R17, 0x4, R4.reuse ;  /* 0x00000004110cb825 */ /* 0x100fe200078e0204 */
[----:B------:R0:W-:Y:S01]  /*fdd0*/  @!P0 ST.E.64 desc[UR6][R8.64], R44 ;  /* 0x0000002c08008985 */ /* 0x0001e2000c101b06 */
[----:B------:R-:W-:Y:S02]  /*fde0*/  ISETP.GE.AND P0, PT, R0, UR4, PT ;  /* 0x0000000400007c0c */ /* 0x000fe4000bf06270 */
[----:B-1----:R-:W-:-:S04]  /*fdf0*/  @!P4 IMAD.WIDE R10, R15, 0x4, R4 ;  /* 0x000000040f0ac825 */ /* 0x002fc800078e0204 */
[--C-:B------:R-:W-:Y:S01]  /*fe00*/  @!P2 IMAD.WIDE R14, R21, 0x4, R4.reuse ;  /* 0x00000004150ea825 */ /* 0x100fe200078e0204 */
[----:B------:R1:W-:Y:S01]  /*fe10*/  @!P4 ST.E.64 desc[UR6][R10.64], R48 ;  /* 0x000000300a00c985 */ /* 0x0003e2000c101b06 */
[----:B------:R-:W-:Y:S02]  /*fe20*/  @!P5 LEA.HI R22, R22, R22, RZ, 0x1 ;  /* 0x000000161616d211 */ /* 0x000fe400078f08ff */
[----:B------:R-:W-:Y:S01]  /*fe30*/  @!P1 IMAD.WIDE R16, R25, 0x4, R4 ;  /* 0x0000000419109825 */ /* 0x000fe200078e0204 */
[----:B------:R2:W-:Y:S01]  /*fe40*/  @!P3 ST.E.64 desc[UR6][R12.64], R52 ;  /* 0x000000340c00b985 */ /* 0x0005e2000c101b06 */
[----:B------:R-:W-:Y:S02]  /*fe50*/  @!P6 LEA.HI R24, R24, R24, RZ, 0x1 ;  /* 0x000000181818e211 */ /* 0x000fe400078f08ff */
[C---:B------:R-:W-:Y:S01]  /*fe60*/  VIADD R21, R3.reuse, 0x78 ;  /* 0x0000007803157836 */ /* 0x040fe20000000000 */
[----:B------:R3:W-:Y:S01]  /*fe70*/  @!P2 ST.E.64 desc[UR6][R14.64], R56 ;  /* 0x000000380e00a985 */ /* 0x0007e2000c101b06 */
[----:B------:R-:W-:Y:S01]  /*fe80*/  VIADD R25, R3, 0x80 ;  /* 0x0000008003197836 */ /* 0x000fe20000000000 */
[----:B------:R-:W-:-:S02]  /*fe90*/  ISETP.GE.AND P2, PT, R20, UR4, PT ;  /* 0x0000000414007c0c */ /* 0x000fc4000bf46270 */
[----:B------:R4:W-:Y:S01]  /*fea0*/  @!P1 ST.E.64 desc[UR6][R16.64], R60 ;  /* 0x0000003c10009985 */ /* 0x0009e2000c101b06 */
[----:B------:R-:W-:Y:S02]  /*feb0*/  ISETP.GE.AND P1, PT, R2, UR4, PT ;  /* 0x0000000402007c0c */ /* 0x000fe4000bf26270 */
[----:B------:R-:W-:Y:S02]  /*fec0*/  ISETP.GE.AND P3, PT, R21, UR4, PT ;  /* 0x0000000415007c0c */ /* 0x000fe4000bf66270 */
[----:B------:R-:W-:Y:S02]  /*fed0*/  ISETP.GE.AND P4, PT, R25, UR4, PT ;  /* 0x0000000419007c0c */ /* 0x000fe4000bf86270 */
[----:B0-----:R-:W-:Y:S02]  /*fee0*/  @!P5 LOP3.LUT R9, R22, 0xfffffffe, RZ, 0xc0, !PT ;  /* 0xfffffffe1609d812 */ /* 0x001fe400078ec0ff */
[----:B------:R-:W-:Y:S02]  /*fef0*/  @!P0 LEA.HI R0, R0, R0, RZ, 0x1 ;  /* 0x0000000000008211 */ /* 0x000fe400078f08ff */
[----:B-1----:R-:W-:Y:S01]  /*ff00*/  @!P6 LOP3.LUT R11, R24, 0xfffffffe, RZ, 0xc0, !PT ;  /* 0xfffffffe180be812 */ /* 0x002fe200078ec0ff */
[----:B------:R-:W-:Y:S01]  /*ff10*/  @!P5 IMAD.WIDE R8, R9, 0x4, R4 ;  /* 0x000000040908d825 */ /* 0x000fe200078e0204 */
[----:B--2---:R-:W-:-:S02]  /*ff20*/  @!P0 LOP3.LUT R13, R0, 0xfffffffe, RZ, 0xc0, !PT ;  /* 0xfffffffe000d8812 */ /* 0x004fc400078ec0ff */
[----:B------:R-:W-:Y:S01]  /*ff30*/  @!P1 LEA.HI R2, R2, R2, RZ, 0x1 ;  /* 0x0000000202029211 */ /* 0x000fe200078f08ff */
[--C-:B------:R-:W-:Y:S01]  /*ff40*/  @!P6 IMAD.WIDE R10, R11, 0x4, R4.reuse ;  /* 0x000000040b0ae825 */ /* 0x100fe200078e0204 */
[----:B------:R-:W-:Y:S01]  /*ff50*/  @!P2 LEA.HI R20, R20, R20, RZ, 0x1 ;  /* 0x000000141414a211 */ /* 0x000fe200078f08ff */
[----:B------:R0:W-:Y:S01]  /*ff60*/  @!P5 ST.E.64 desc[UR6][R8.64], R64 ;  /* 0x000000400800d985 */ /* 0x0001e2000c101b06 */
[----:B---3--:R-:W-:Y:S01]  /*ff70*/  @!P1 LOP3.LUT R15, R2, 0xfffffffe, RZ, 0xc0, !PT ;  /* 0xfffffffe020f9812 */ /* 0x008fe200078ec0ff */
[--C-:B------:R-:W-:Y:S01]  /*ff80*/  @!P0 IMAD.WIDE R12, R13, 0x4, R4.reuse ;  /* 0x000000040d0c8825 */ /* 0x100fe200078e0204 */
[----:B------:R-:W-:Y:S01]  /*ff90*/  @!P3 LEA.HI R21, R21, R21, RZ, 0x1 ;  /* 0x000000151515b211 */ /* 0x000fe200078f08ff */
[----:B------:R1:W-:Y:S01]  /*ffa0*/  @!P6 ST.E.64 desc[UR6][R10.64], R68 ;  /* 0x000000440a00e985 */ /* 0x0003e2000c101b06 */
[----:B------:R-:W-:Y:S01]  /*ffb0*/  @!P4 LEA.HI R25, R25, R25, RZ, 0x1 ;  /* 0x000000191919c211 */ /* 0x000fe200078f08ff */
[----:B------:R-:W-:Y:S01]  /*ffc0*/  VIADD R0, R3, 0x88 ;  /* 0x0000008803007836 */ /* 0x000fe20000000000 */
[----:B----4-:R-:W-:Y:S01]  /*ffd0*/  @!P2 LOP3.LUT R17, R20, 0xfffffffe, RZ, 0xc0, !PT ;  /* 0xfffffffe1411a812 */ /* 0x010fe200078ec0ff */
[----:B------:R2:W-:Y:S01]  /*ffe0*/  @!P0 ST.E.64 desc[UR6][R12.64], R72 ;  /* 0x000000480c008985 */ /* 0x0005e2000c101b06 */
[----:B------:R-:W-:Y:S01]  /*fff0*/  @!P3 LOP3.LUT R21, R21, 0xfffffffe, RZ, 0xc0, !PT ;  /* 0xfffffffe1515b812 */ /* 0x000fe200078ec0ff */
[----:B------:R-:W-:Y:S01]  /*10000*/  VIADD R2, R3, 0x90 ;  /* 0x0000009003027836 */ /* 0x000fe20000000000 */
[----:B------:R-:W-:Y:S01]  /*10010*/  @!P4 LOP3.LUT R25, R25, 0xfffffffe, RZ, 0xc0, !PT ;  /* 0xfffffffe1919c812 */ /* 0x000fe200078ec0ff */
[----:B------:R-:W-:Y:S01]  /*10020*/  VIADD R20, R3, 0x98 ;  /* 0x0000009803147836 */ /* 0x000fe20000000000 */
        /* <DEDUP_REMOVED lines=14> */
[----:B------:R-:W-:Y:S01]  /*10110*/  @!P1 LEA.HI R2, R2, R2, RZ, 0x1 ;  /* 0x0000000202029211 */ /* 0x000fe200078f08ff */
[----:B0-----:R-:W-:Y:S01]  /*10120*/  VIADD R9, R3, 0xb8 ;  /* 0x000000b803097836 */ /* 0x001fe20000000000 */
[----:B------:R-:W-:Y:S01]  /*10130*/  ISETP.GE.AND P3, PT, R21, UR4, PT ;  /* 0x0000000415007c0c */ /* 0x000fe2000bf66270 */
[----:B------:R-:W-:Y:S01]  /*10140*/  VIADD R13, R3, 0xb0 ;  /* 0x000000b0030d7836 */ /* 0x000fe20000000000 */
[----:B------:R-:W-:Y:S02]  /*10150*/  ISETP.GE.AND P4, PT, R12, UR4, PT ;  /* 0x000000040c007c0c */ /* 0x000fe4000bf86270 */
[----:B------:R-:W-:Y:S02]  /*10160*/  ISETP.GE.AND P6, PT, R9, UR4, PT ;  /* 0x0000000409007c0c */ /* 0x000fe4000bfc6270 */
[----:B------:R-:W-:-:S02]  /*10170*/  ISETP.GE.AND P5, PT, R13, UR4, PT ;  /* 0x000000040d007c0c */ /* 0x000fc4000bfa6270 */
[----:B------:R-:W-:Y:S02]  /*10180*/  @!P2 LEA.HI R20, R20, R20, RZ, 0x1 ;  /* 0x000000141414a211 */ /* 0x000fe400078f08ff */
[----:B-1----:R-:W-:-:S03]  /*10190*/  @!P1 LOP3.LUT R11, R2, 0xfffffffe, RZ, 0xc0, !PT ;  /* 0xfffffffe020b9812 */ /* 0x002fc600078ec0ff */
[----:B------:R-:W-:Y:S02]  /*101a0*/  @!P3 LEA.HI R21, R21, R21, RZ, 0x1 ;  /* 0x000000151515b211 */ /* 0x000fe400078f08ff */
[----:B------:R-:W-:Y:S02]  /*101b0*/  @!P4 LEA.HI R12, R12, R12, RZ, 0x1 ;  /* 0x0000000c0c0cc211 */ /* 0x000fe400078f08ff */
[----:B------:R-:W-:Y:S02]  /*101c0*/  @!P6 LEA.HI R10, R9, R9, RZ, 0x1 ;  /* 0x00000009090ae211 */ /* 0x000fe400078f08ff */
[----:B------:R-:W-:Y:S02]  /*101d0*/  @!P5 LEA.HI R8, R13, R13, RZ, 0x1 ;  /* 0x0000000d0d08d211 */ /* 0x000fe400078f08ff */
[----:B------:R-:W-:Y:S02]  /*101e0*/  @!P0 LOP3.LUT R9, R0, 0xfffffffe, RZ, 0xc0, !PT ;  /* 0xfffffffe00098812 */ /* 0x000fe400078ec0ff */
[----:B------:R-:W-:-:S02]  /*101f0*/  @!P2 LOP3.LUT R13, R20, 0xfffffffe, RZ, 0xc0, !PT ;  /* 0xfffffffe140da812 */ /* 0x000fc400078ec0ff */
[----:B---3--:R-:W-:Y:S02]  /*10200*/  @!P3 LOP3.LUT R15, R21, 0xfffffffe, RZ, 0xc0, !PT ;  /* 0xfffffffe150fb812 */ /* 0x008fe400078ec0ff */
[----:B----4-:R-:W-:Y:S01]  /*10210*/  @!P4 LOP3.LUT R17, R12, 0xfffffffe, RZ, 0xc0, !PT ;  /* 0xfffffffe0c11c812 */ /* 0x010fe200078ec0ff */
[--C-:B------:R-:W-:Y:S01]  /*10220*/  @!P2 IMAD.WIDE R12, R13, 0x4, R4.reuse ;  /* 0x000000040d0ca825 */ /* 0x100fe200078e0204 */
[----:B------:R-:W-:Y:S02]  /*10230*/  @!P5 LOP3.LUT R21, R8, 0xfffffffe, RZ, 0xc0, !PT ;  /* 0xfffffffe0815d812 */ /* 0x000fe400078ec0ff */
        /* <DEDUP_REMOVED lines=14> */
.L_x_997:
[----:B------:R-:W-:Y:S05]  /*10320*/  BSYNC B0 ;  /* 0x0000000000007941 */ /* 0x000fea0003800000 */
.L_x_996:
[----:B------:R-:W-:Y:S01]  /*10330*/  ISETP.GE.AND P0, PT, R23, R18, PT ;  /* 0x000000121700720c */ /* 0x000fe20003f06270 */
[----:B01----:R2:W0:Y:S04]  /*10340*/  SHFL.IDX PT, R5, R7, 0x1, 0x1c1f ;  /* 0x003c1f0007057f89 */ /* 0x00342800000e0000 */
[----:B----4-:R2:W4:Y:S08]  /*10350*/  SHFL.IDX PT, R4, R6, 0x1, 0x1c1f ;  /* 0x003c1f0006047f89 */ /* 0x01053000000e0000 */
[----:B--2---:R-:W-:Y:S05]  /*10360*/  @P0 BRA `(.L_x_916) ;  /* 0x0000005000d40947 */ /* 0x004fea0003800000 */
        /* <DEDUP_REMOVED lines=10> */
[----:B------:R-:W-:-:S02]  /*10410*/  VIADD R12, R3, 0x30 ;  /* 0x00000030030c7836 */ /* 0x000fc40000000000 */
[C---:B------:R-:W-:Y:S02]  /*10420*/  VIADD R13, R3.reuse, 0x38 ;  /* 0x00000038030d7836 */ /* 0x040fe40000000000 */
[C---:B------:R-:W-:Y:S01]  /*10430*/  VIADD R14, R3.reuse, 0x40 ;  /* 0x00000040030e7836 */ /* 0x040fe20000000000 */
[----:B------:R-:W-:Y:S01]  /*10440*/  ISETP.GE.AND P4, PT, R12, UR4, PT ;  /* 0x000000040c007c0c */ /* 0x000fe2000bf86270 */
[--C-:B0---4-:R-:W-:Y:S01]  /*10450*/  @!P2 IMAD.WIDE R6, R3, 0x4, R4.reuse ;  /* 0x000000040306a825 */ /* 0x111fe200078e0204 */
[----:B------:R-:W-:Y:S02]  /*10460*/  ISETP.GE.AND P5, PT, R13, UR4, PT ;  /* 0x000000040d007c0c */ /* 0x000fe4000bfa6270 */
[----:B------:R-:W-:Y:S01]  /*10470*/  @!P3 LEA.HI R0, R0, R0, RZ, 0x1 ;  /* 0x000000000000b211 */ /* 0x000fe200078f08ff */
[C---:B------:R-:W-:Y:S01]  /*10480*/  VIADD R16, R3.reuse, 0x48 ;  /* 0x0000004803107836 */ /* 0x040fe20000000000 */
[----:B------:R0:W-:Y:S01]  /*10490*/  @!P2 ST.E.64 desc[UR6][R6.64], R26 ;  /* 0x0000001a0600a985 */ /* 0x0001e2000c101b06 */
[----:B------:R-:W-:Y:S01]  /*104a0*/  ISETP.GE.AND P6, PT, R14, UR4, PT ;  /* 0x000000040e007c0c */ /* 0x000fe2000bfc6270 */
[C---:B------:R-:W-:Y:S01]  /*104b0*/  VIADD R18, R3.reuse, 0x50 ;  /* 0x0000005003127836 */ /* 0x040fe20000000000 */
[----:B------:R-:W-:Y:S01]  /*104c0*/  @!P3 LOP3.LUT R9, R0, 0xfffffffe, RZ, 0xc0, !PT ;  /* 0xfffffffe0009b812 */ /* 0x000fe200078ec0ff */
[C---:B------:R-:W-:Y:S01]  /*104d0*/  VIADD R0, R3.reuse, 0x20 ;  /* 0x0000002003007836 */ /* 0x040fe20000000000 */
[----:B------:R-:W-:Y:S01]  /*104e0*/  @!P0 LEA.HI R2, R2, R2, RZ, 0x1 ;  /* 0x0000000202028211 */ /* 0x000fe200078f08ff */
[----:B------:R-:W-:Y:S01]  /*104f0*/  VIADD R20, R3, 0x70 ;  /* 0x0000007003147836 */ /* 0x000fe20000000000 */
[----:B------:R-:W-:Y:S01]  /*10500*/  @!P1 LEA.HI R10, R10, R10, RZ, 0x1 ;  /* 0x0000000a0a0a9211 */ /* 0x000fe200078f08ff */
[----:B------:R-:W-:Y:S01]  /*10510*/  @!P3 IMAD.WIDE R8, R9, 0x4, R4 ;  /* 0x000000040908b825 */ /* 0x000fe200078e0204 */
[----:B------:R-:W-:-:S02]  /*10520*/  ISETP.GE.AND P2, PT, R0, UR4, PT ;  /* 0x0000000400007c0c */ /* 0x000fc4000bf46270 */
[----:B------:R-:W-:Y:S02]  /*10530*/  @!P4 LEA.HI R12, R12, R12, RZ, 0x1 ;  /* 0x0000000c0c0cc211 */ /* 0x000fe400078f08ff */
[----:B------:R1:W-:Y:S01]  /*10540*/  @!P3 ST.E.64 desc[UR6][R8.64], R30 ;  /* 0x0000001e0800b985 */ /* 0x0003e2000c101b06 */
[----:B------:R-:W-:Y:S02]  /*10550*/  ISETP.GE.AND P3, PT, R11, UR4, PT ;  /* 0x000000040b007c0c */ /* 0x000fe4000bf66270 */
[----:B0-----:R-:W-:Y:S02]  /*10560*/  @!P0 LOP3.LUT R7, R2, 0xfffffffe, RZ, 0xc0, !PT ;  /* 0xfffffffe02078812 */ /* 0x001fe400078ec0ff */
[----:B------:R-:W-:Y:S02]  /*10570*/  @!P6 LEA.HI R14, R14, R14, RZ, 0x1 ;  /* 0x0000000e0e0ee211 */ /* 0x000fe400078f08ff */
[----:B------:R-:W-:Y:S01]  /*10580*/  @!P4 LOP3.LUT R15, R12, 0xfffffffe, RZ, 0xc0, !PT ;  /* 0xfffffffe0c0fc812 */ /* 0x000fe200078ec0ff */
[----:B------:R-:W-:Y:S01]  /*10590*/  @!P0 IMAD.WIDE R6, R7, 0x4, R4 ;  /* 0x0000000407068825 */ /* 0x000fe200078e0204 */
[----:B------:R-:W-:-:S02]  /*105a0*/  @!P2 LEA.HI R0, R0, R0, RZ, 0x1 ;  /* 0x000000000000a211 */ /* 0x000fc400078f08ff */
[----:B------:R-:W-:Y:S02]  /*105b0*/  @!P6 LOP3.LUT R21, R14, 0xfffffffe, RZ, 0xc0, !PT ;  /* 0xfffffffe0e15e812 */ /* 0x000fe400078ec0ff */
[----:B------:R0:W-:Y:S01]  /*105c0*/  @!P0 ST.E.64 desc[UR6][R6.64], R34 ;  /* 0x0000002206008985 */ /* 0x0001e2000c101b06 */
[----:B-1----:R-:W-:Y:S02]  /*105d0*/  @!P1 LOP3.LUT R9, R10, 0xfffffffe, RZ, 0xc0, !PT ;  /* 0xfffffffe0a099812 */ /* 0x002fe400078ec0ff */
[----:B------:R-:W-:Y:S02]  /*105e0*/  @!P3 LEA.HI R2, R11, R11, RZ, 0x1 ;  /* 0x0000000b0b02b211 */ /* 0x000fe400078f08ff */
[----:B------:R-:W-:Y:S01]  /*105f0*/  @!P5 LEA.HI R10, R13, R13, RZ, 0x1 ;  /* 0x0000000d0d0ad211 */ /* 0x000fe200078f08ff */
[--C-:B------:R-:W-:Y:S01]  /*10600*/  @!P1 IMAD.WIDE R8, R9, 0x4, R4.reuse ;  /* 0x0000000409089825 */ /* 0x100fe200078e0204 */
[----:B------:R-:W-:Y:S02]  /*10610*/  @!P2 LOP3.LUT R11, R0, 0xfffffffe, RZ, 0xc0, !PT ;  /* 0xfffffffe000ba812 */ /* 0x000fe400078ec0ff */
[----:B------:R-:W-:Y:S01]  /*10620*/  @!P3 LOP3.LUT R13, R2, 0xfffffffe, RZ, 0xc0, !PT ;  /* 0xfffffffe020db812 */ /* 0x000fe200078ec0ff */
[----:B------:R-:W-:Y:S01]  /*10630*/  VIADD R0, R3, 0x58 ;  /* 0x0000005803007836 */ /* 0x000fe20000000000 */
[----:B------:R-:W-:Y:S01]  /*10640*/  @!P5 LOP3.LUT R17, R10, 0xfffffffe, RZ, 0xc0, !PT ;  /* 0xfffffffe0a11d812 */ /* 0x000fe200078ec0ff */
[----:B------:R1:W-:Y:S01]  /*10650*/  @!P1 ST.E.64 desc[UR6][R8.64], R38 ;  /* 0x0000002608009985 */ /* 0x0003e2000c101b06 */
[----:B------:R-:W-:Y:S01]  /*10660*/  ISETP.GE.AND P1, PT, R16, UR4, PT ;  /* 0x0000000410007c0c */ /* 0x000fe2000bf26270 */
[----:B0-----:R-:W-:Y:S01]  /*10670*/  @!P2 IMAD.WIDE R6, R11, 0x4, R4 ;  /* 0x000000040b06a825 */ /* 0x001fe200078e0204 */
[----:B------:R-:W-:-:S03]  /*10680*/  ISETP.GE.AND P0, PT, R18, UR4, PT ;  /* 0x0000000412007c0c */ /* 0x000fc6000bf06270 */
[--C-:B------:R-:W-:Y:S01]  /*10690*/  @!P4 IMAD.WIDE R10, R15, 0x4, R4.reuse ;  /* 0x000000040f0ac825 */ /* 0x100fe200078e0204 */
[----:B------:R0:W-:Y:S01]  /*106a0*/  @!P2 ST.E.64 desc[UR6][R6.64], R42 ;  /* 0x0000002a0600a985 */ /* 0x0001e2000c101b06 */
[----:B------:R-:W-:Y:S02]  /*106b0*/  ISETP.GE.AND P2, PT, R0, UR4, PT ;  /* 0x0000000400007c0c */ /* 0x000fe4000bf46270 */
[----:B------:R-:W-:-:S04]  /*106c0*/  @!P6 IMAD.WIDE R14, R21, 0x4, R4 ;  /* 0x00000004150ee825 */ /* 0x000fc800078e0204 */
[--C-:B-1----:R-:W-:Y:S01]  /*106d0*/  @!P3 IMAD.WIDE R8, R13, 0x4, R4.reuse ;  /* 0x000000040d08b825 */ /* 0x102fe200078e0204 */
[----:B------:R-:W-:Y:S02]  /*106e0*/  @!P1 LEA.HI R16, R16, R16, RZ, 0x1 ;  /* 0x0000001010109211 */ /* 0x000fe400078f08ff */
[----:B------:R-:W-:Y:S01]  /*106f0*/  @!P0 LEA.HI R18, R18, R18, RZ, 0x1 ;  /* 0x0000001212128211 */ /* 0x000fe200078f08ff */
[--C-:B------:R-:W-:Y:S01]  /*10700*/  @!P5 IMAD.WIDE R12, R17, 0x4, R4.reuse ;  /* 0x00000004110cd825 */ /* 0x100fe200078e0204 */
[----:B------:R1:W-:Y:S01]  /*10710*/  @!P3 ST.E.64 desc[UR6][R8.64], R46 ;  /* 0x0000002e0800b985 */ /* 0x0003e2000c101b06 */
[----:B0-----:R-:W-:Y:S02]  /*10720*/  @!P1 LOP3.LUT R7, R16, 0xfffffffe, RZ, 0xc0, !PT ;  /* 0xfffffffe10079812 */ /* 0x001fe400078ec0ff */
[C---:B------:R-:W-:Y:S01]  /*10730*/  VIADD R2, R3.reuse, 0x60 ;  /* 0x0000006003027836 */ /* 0x040fe20000000000 */
[----:B------:R0:W-:Y:S01]  /*10740*/  @!P4 ST.E.64 desc[UR6][R10.64], R50 ;  /* 0x000000320a00c985 */ /* 0x0001e2000c101b06 */
[C---:B------:R-:W-:Y:S01]  /*10750*/  VIADD R17, R3.reuse, 0x68 ;  /* 0x0000006803117836 */ /* 0x040fe20000000000 */
[----:B------:R-:W-:Y:S01]  /*10760*/  ISETP.GE.AND P4, PT, R20, UR4, PT ;  /* 0x0000000414007c0c */ /* 0x000fe2000bf86270 */
[----:B------:R-:W-:Y:S01]  /*10770*/  VIADD R21, R3, 0x78 ;  /* 0x0000007803157836 */ /* 0x000fe20000000000 */
[----:B------:R-:W-:Y:S01]  /*10780*/  @!P5 ST.E.64 desc[UR6][R12.64], R54 ;  /* 0x000000360c00d985 */ /* 0x000fe2000c101b06 */
[----:B------:R-:W-:Y:S01]  /*10790*/  @!P2 LEA.HI R0, R0, R0, RZ, 0x1 ;  /* 0x000000000000a211 */ /* 0x000fe200078f08ff */
[----:B------:R-:W-:Y:S01]  /*107a0*/  @!P1 IMAD.WIDE R6, R7, 0x4, R4 ;  /* 0x0000000407069825 */ /* 0x000fe200078e0204 */
[----:B------:R-:W-:Y:S01]  /*107b0*/  ISETP.GE.AND P5, PT, R17, UR4, PT ;  /* 0x0000000411007c0c */ /* 0x000fe2000bfa6270 */
[----:B------:R-:W-:Y:S01]  /*107c0*/  @!P6 ST.E.64 desc[UR6][R14.64], R58 ;  /* 0x0000003a0e00e985 */ /* 0x000fe2000c101b06 */
[----:B------:R-:W-:Y:S01]  /*107d0*/  ISETP.GE.AND P6, PT, R2, UR4, PT ;  /* 0x0000000402007c0c */ /* 0x000fe2000bfc6270 */
[----:B------:R-:W-:Y:S01]  /*107e0*/  VIADD R16, R3, 0x80 ;  /* 0x0000008003107836 */ /* 0x000fe20000000000 */
[----:B------:R-:W-:Y:S01]  /*107f0*/  ISETP.GE.AND P3, PT, R21, UR4, PT ;  /* 0x0000000415007c0c */ /* 0x000fe2000bf66270 */
[----:B------:R2:W-:Y:S01]  /*10800*/  @!P1 ST.E.64 desc[UR6][R6.64], R62 ;  /* 0x0000003e06009985 */ /* 0x0005e2000c101b06 */
[----:B-1----:R-:W-:Y:S01]  /*10810*/  @!P0 LOP3.LUT R9, R18, 0xfffffffe, RZ, 0xc0, !PT ;  /* 0xfffffffe12098812 */ /* 0x002fe200078ec0ff */
[----:B------:R-:W-:Y:S01]  /*10820*/  VIADD R18, R3, 0x88 ;  /* 0x0000008803127836 */ /* 0x000fe20000000000 */
[----:B------:R-:W-:-:S02]  /*10830*/  @!P4 LEA.HI R20, R20, R20, RZ, 0x1 ;  /* 0x000000141414c211 */ /* 0x000fc400078f08ff */
[----:B0-----:R-:W-:Y:S01]  /*10840*/  @!P2 LOP3.LUT R11, R0, 0xfffffffe, RZ, 0xc0, !PT ;  /* 0xfffffffe000ba812 */ /* 0x001fe200078ec0ff */
[--C-:B------:R-:W-:Y:S01]  /*10850*/  @!P0 IMAD.WIDE R8, R9, 0x4, R4.reuse ;  /* 0x0000000409088825 */ /* 0x100fe200078e0204 */
[----:B------:R-:W-:Y:S02]  /*10860*/  ISETP.GE.AND P1, PT, R18, UR4, PT ;  /* 0x0000000412007c0c */ /* 0x000fe4000bf26270 */
[----:B------:R-:W-:Y:S01]  /*10870*/  @!P5 LEA.HI R17, R17, R17, RZ, 0x1 ;  /* 0x000000111111d211 */ /* 0x000fe200078f08ff */
[----:B------:R-:W-:Y:S01]  /*10880*/  VIADD R0, R3, 0x90 ;  /* 0x0000009003007836 */ /* 0x000fe20000000000 */
[----:B------:R-:W-:Y:S01]  /*10890*/  @!P6 LEA.HI R2, R2, R2, RZ, 0x1 ;  /* 0x000000020202e211 */ /* 0x000fe200078f08ff */
[----:B------:R0:W-:Y:S01]  /*108a0*/  @!P0 ST.E.64 desc[UR6][R8.64], R66 ;  /* 0x0000004208008985 */ /* 0x0001e2000c101b06 */
[----:B------:R-:W-:Y:S01]  /*108b0*/  @!P3 LEA.HI R21, R21, R21, RZ, 0x1 ;  /* 0x000000151515b211 */ /* 0x000fe200078f08ff */
[----:B--2---:R-:W-:Y:S01]  /*108c0*/  @!P2 IMAD.WIDE R6, R11, 0x4, R4 ;  /* 0x000000040b06a825 */ /* 0x004fe200078e0204 */
[----:B------:R-:W-:-:S02]  /*108d0*/  @!P6 LOP3.LUT R13, R2, 0xfffffffe, RZ, 0xc0, !PT ;  /* 0xfffffffe020de812 */ /* 0x000fc400078ec0ff */
[----:B------:R-:W-:Y:S01]  /*108e0*/  @!P5 LOP3.LUT R17, R17, 0xfffffffe, RZ, 0xc0, !PT ;  /* 0xfffffffe1111d812 */ /* 0x000fe200078ec0ff */
[----:B------:R-:W-:Y:S01]  /*108f0*/  VIADD R2, R3, 0x98 ;  /* 0x0000009803027836 */ /* 0x000fe20000000000 */
[----:B------:R-:W-:Y:S01]  /*10900*/  @!P4 LOP3.LUT R15, R20, 0xfffffffe, RZ, 0xc0, !PT ;  /* 0xfffffffe140fc812 */ /* 0x000fe200078ec0ff */
[----:B------:R1:W-:Y:S01]  /*10910*/  @!P2 ST.E.64 desc[UR6][R6.64], R70 ;  /* 0x000000460600a985 */ /* 0x0003e2000c101b06 */
[----:B------:R-:W-:Y:S01]  /*10920*/  @!P3 LOP3.LUT R21, R21, 0xfffffffe, RZ, 0xc0, !PT ;  /* 0xfffffffe1515b812 */ /* 0x000fe200078ec0ff */
[--C-:B------:R-:W-:Y:S01]  /*10930*/  @!P5 IMAD.WIDE R10, R17, 0x4, R4.reuse ;  /* 0x00000004110ad825 */ /* 0x100fe200078e0204 */
[----:B------:R-:W-:Y:S02]  /*10940*/  ISETP.GE.AND P0, PT, R16, UR4, PT ;  /* 0x0000000410007c0c */ /* 0x000fe4000bf06270 */
[----:B------:R-:W-:Y:S01]  /*10950*/  ISETP.GE.AND P2, PT, R0, UR4, PT ;  /* 0x0000000400007c0c */ /* 0x000fe2000bf46270 */
[----:B0-----:R-:W-:Y:S01]  /*10960*/  @!P6 IMAD.WIDE R8, R13, 0x4, R4 ;  /* 0x000000040d08e825 */ /* 0x001fe200078e0204 */
[----:B------:R-:W-:-:S03]  /*10970*/  @!P1 LEA.HI R18, R18, R18, RZ, 0x1 ;  /* 0x0000001212129211 */ /* 0x000fc600078f08ff */
[--C-:B------:R-:W-:Y:S01]  /*10980*/  @!P4 IMAD.WIDE R12, R15, 0x4, R4.reuse ;  /* 0x000000040f0cc825 */ /* 0x100fe200078e0204 */
[----:B------:R0:W-:Y:S03]  /*10990*/  @!P6 ST.E.64 desc[UR6][R8.64], R74 ;  /* 0x0000004a0800e985 */ /* 0x0001e6000c101b06 */
[--C-:B------:R-:W-:Y:S01]  /*109a0*/  @!P3 IMAD.WIDE R14, R21, 0x4, R4.reuse ;  /* 0x00000004150eb825 */ /* 0x100fe200078e0204 */
[----:B------:R2:W-:Y:S01]  /*109b0*/  @!P5 ST.E.64 desc[UR6][R10.64], R78 ;  /* 0x0000004e0a00d985 */ /* 0x0005e2000c101b06 */
[----:B------:R-:W-:Y:S02]  /*109c0*/  @!P0 LEA.HI R16, R16, R16, RZ, 0x1 ;  /* 0x0000001010108211 */ /* 0x000fe400078f08ff */
[C---:B------:R-:W-:Y:S01]  /*109d0*/  VIADD R17, R3.reuse, 0xa0 ;  /* 0x000000a003117836 */ /* 0x040fe20000000000 */
[----:B------:R3:W-:Y:S01]  /*109e0*/  @!P4 ST.E.64 desc[UR6][R12.64], R82 ;  /* 0x000000520c00c985 */ /* 0x0007e2000c101b06 */
[C---:B------:R-:W-:Y:S01]  /*109f0*/  VIADD R20, R3.reuse, 0xa8 ;  /* 0x000000a803147836 */ /* 0x040fe20000000000 */
[----:B-1----:R-:W-:Y:S01]  /*10a00*/  @!P0 LOP3.LUT R7, R16, 0xfffffffe, RZ, 0xc0, !PT ;  /* 0xfffffffe10078812 */ /* 0x002fe200078ec0ff */
[C---:B------:R-:W-:Y:S01]  /*10a10*/  VIADD R21, R3.reuse, 0xb0 ;  /* 0x000000b003157836 */ /* 0x040fe20000000000 */
[----:B------:R-:W-:Y:S01]  /*10a20*/  @!P3 ST.E.64 desc[UR6][R14.64], R86 ;  /* 0x000000560e00b985 */ /* 0x000fe2000c101b06 */
[----:B------:R-:W-:Y:S01]  /*10a30*/  ISETP.GE.AND P3, PT, R2, UR4, PT ;  /* 0x0000000402007c0c */ /* 0x000fe2000bf66270 */
[----:B------:R-:W-:Y:S01]  /*10a40*/  VIADD R3, R3, 0xb8 ;  /* 0x000000b803037836 */ /* 0x000fe20000000000 */
[----:B------:R-:W-:Y:S01]  /*10a50*/  ISETP.GE.AND P4, PT, R17, UR4, PT ;  /* 0x0000000411007c0c */ /* 0x000fe2000bf86270 */
[----:B------:R-:W-:Y:S01]  /*10a60*/  @!P0 IMAD.WIDE R6, R7, 0x4, R4 ;  /* 0x0000000407068825 */ /* 0x000fe200078e0204 */
[----:B------:R-:W-:-:S02]  /*10a70*/  ISETP.GE.AND P5, PT, R20, UR4, PT ;  /* 0x0000000414007c0c */ /* 0x000fc4000bfa6270 */
[----:B------:R-:W-:Y:S02]  /*10a80*/  ISETP.GE.AND P6, PT, R21, UR4, PT ;  /* 0x0000000415007c0c */ /* 0x000fe4000bfc6270 */
[----:B0-----:R-:W-:Y:S01]  /*10a90*/  @!P1 LOP3.LUT R9, R18, 0xfffffffe, RZ, 0xc0, !PT ;  /* 0xfffffffe12099812 */ /* 0x001fe200078ec0ff */
[----:B------:R0:W-:Y:S01]  /*10aa0*/  @!P0 ST.E.64 desc[UR6][R6.64], R90 ;  /* 0x0000005a06008985 */ /* 0x0001e2000c101b06 */
[----:B------:R-:W-:Y:S02]  /*10ab0*/  @!P2 LEA.HI R0, R0, R0, RZ, 0x1 ;  /* 0x000000000000a211 */ /* 0x000fe400078f08ff */
[----:B------:R-:W-:Y:S01]  /*10ac0*/  ISETP.GE.AND P0, PT, R3, UR4, PT ;  /* 0x0000000403007c0c */ /* 0x000fe2000bf06270 */
[----:B------:R-:W-:Y:S01]  /*10ad0*/  @!P1 IMAD.WIDE R8, R9, 0x4, R4 ;  /* 0x0000000409089825 */ /* 0x000fe200078e0204 */
[----:B------:R-:W-:Y:S02]  /*10ae0*/  @!P3 LEA.HI R2, R2, R2, RZ, 0x1 ;  /* 0x000000020202b211 */ /* 0x000fe400078f08ff */
[----:B------:R-:W-:-:S02]  /*10af0*/  @!P4 LEA.HI R17, R17, R17, RZ, 0x1 ;  /* 0x000000111111c211 */ /* 0x000fc400078f08ff */
[----:B------:R-:W-:Y:S01]  /*10b00*/  @!P5 LEA.HI R20, R20, R20, RZ, 0x1 ;  /* 0x000000141414d211 */ /* 0x000fe200078f08ff */
[----:B------:R1:W-:Y:S01]  /*10b10*/  @!P1 ST.E.64 desc[UR6][R8.64], R94 ;  /* 0x0000005e08009985 */ /* 0x0003e2000c101b06 */
[----:B------:R-:W-:Y:S02]  /*10b20*/  @!P6 LEA.HI R21, R21, R21, RZ, 0x1 ;  /* 0x000000151515e211 */ /* 0x000fe400078f08ff */
[----:B--2---:R-:W-:Y:S02]  /*10b30*/  @!P2 LOP3.LUT R11, R0, 0xfffffffe, RZ, 0xc0, !PT ;  /* 0xfffffffe000ba812 */ /* 0x004fe400078ec0ff */
[----:B---3--:R-:W-:Y:S02]  /*10b40*/  @!P3 LOP3.LUT R13, R2, 0xfffffffe, RZ, 0xc0, !PT ;  /* 0xfffffffe020db812 */ /* 0x008fe400078ec0ff */
[----:B------:R-:W-:Y:S01]  /*10b50*/  @!P4 LOP3.LUT R17, R17, 0xfffffffe, RZ, 0xc0, !PT ;  /* 0xfffffffe1111c812 */ /* 0x000fe200078ec0ff */
[----:B0-----:R-:W-:Y:S01]  /*10b60*/  @!P2 IMAD.WIDE R6, R11, 0x4, R4 ;  /* 0x000000040b06a825 */ /* 0x001fe200078e0204 */
[----:B------:R-:W-:-:S02]  /*10b70*/  @!P5 LOP3.LUT R15, R20, 0xfffffffe, RZ, 0xc0, !PT ;  /* 0xfffffffe140fd812 */ /* 0x000fc400078ec0ff */
[----:B------:R-:W-:Y:S01]  /*10b80*/  @!P6 LOP3.LUT R21, R21, 0xfffffffe, RZ, 0xc0, !PT ;  /* 0xfffffffe1515e812 */ /* 0x000fe200078ec0ff */
[--C-:B------:R-:W-:Y:S01]  /*10b90*/  @!P4 IMAD.WIDE R10, R17, 0x4, R4.reuse ;  /* 0x00000004110ac825 */ /* 0x100fe200078e0204 */
[----:B------:R2:W-:Y:S03]  /*10ba0*/  @!P2 ST.E.64 desc[UR6][R6.64], R98 ;  /* 0x000000620600a985 */ /* 0x0005e6000c101b06 */
[----:B-1----:R-:W-:-:S04]  /*10bb0*/  @!P3 IMAD.WIDE R8, R13, 0x4, R4 ;  /* 0x000000040d08b825 */ /* 0x002fc800078e0204 */
[--C-:B------:R-:W-:Y:S01]  /*10bc0*/  @!P5 IMAD.WIDE R12, R15, 0x4, R4.reuse ;  /* 0x000000040f0cd825 */ /* 0x100fe200078e0204 */
[----:B------:R2:W-:Y:S03]  /*10bd0*/  @!P3 ST.E.64 desc[UR6][R8.64], R102 ;  /* 0x000000660800b985 */ /* 0x0005e6000c101b06 */
[----:B------:R-:W-:Y:S01]  /*10be0*/  @!P6 IMAD.WIDE R14, R21, 0x4, R4 ;  /* 0x00000004150ee825 */ /* 0x000fe200078e0204 */
[----:B------:R2:W-:Y:S04]  /*10bf0*/  @!P4 ST.E.64 desc[UR6][R10.64], R106 ;  /* 0x0000006a0a00c985 */ /* 0x0005e8000c101b06 */
        /* <DEDUP_REMOVED lines=9> */
.L_x_995:
[----:B------:R-:W0:Y:S02]  /*10c90*/  S2R R0, SR_TID.X ;  /* 0x0000000000007919 */ /* 0x000e240000002100 */
[----:B0-----:R-:W-:-:S05]  /*10ca0*/  VIADD R2, R0, 0xffffff80 ;  /* 0xffffff8000027836 */ /* 0x001fca0000000000 */
        /* <DEDUP_REMOVED lines=24> */
[----:B------:R-:W-:Y:S01]  /*10e30*/  IMAD.U32 R3, RZ, RZ, UR5 ;  /* 0x00000005ff037e24 */ /* 0x000fe2000f8e00ff */
[----:B------:R-:W-:Y:S01]  /*10e40*/  UIADD3 UR6, UR5, UR6, URZ ;  /* 0x0000000605067290 */ /* 0x000fe2000fffe03f */
[----:B------:R-:W-:Y:S02]  /*10e50*/  IMAD.U32 R2, RZ, RZ, UR4 ;  /* 0x00000004ff027e24 */ /* 0x000fe4000f8e00ff */
        /* <DEDUP_REMOVED lines=11> */
[----:B0-----:R-:W-:Y:S02]  /*10f10*/  IMAD R9, R8, R7, UR10 ;  /* 0x0000000a08097e24 */ /* 0x001fe4000f8e0207 */
[----:B------:R-:W-:Y:S02]  /*10f20*/  IMAD.MOV R7, RZ, RZ, -R5 ;  /* 0x000000ffff077224 */ /* 0x000fe400078e0a05 */
        /* <DEDUP_REMOVED lines=20> */
.L_x_914:
        /* <DEDUP_REMOVED lines=18> */
.L_x_998:
[----:B------:R-:W-:Y:S01]  /*11190*/  ULDC UR7, c[0x0][0xc50] ;  /* 0x0003140000077ab9 */ /* 0x000fe20000000800 */
[----:B------:R-:W-:Y:S01]  /*111a0*/  UMOV UR36, UR6 ;  /* 0x0000000600247c82 */ /* 0x000fe20008000000 */
[----:B------:R-:W-:-:S11]  /*111b0*/  UISETP.NE.AND UP0, UPT, UR7, 0x1, UPT ;  /* 0x000000010700788c */ /* 0x000fd6000bf05270 */
[----:B------:R-:W-:Y:S01]  /*111c0*/  @UP0 ULDC UR4, c[0x0][0xc54] ;  /* 0x0003150000040ab9 */ /* 0x000fe20000000800 */
[----:B------:R-:W-:Y:S01]  /*111d0*/  @UP0 ULDC UR8, c[0x0][0xc58] ;  /* 0x0003160000080ab9 */ /* 0x000fe20000000800 */
[----:B------:R-:W-:-:S04]  /*111e0*/  UIMAD.WIDE.U32 UR4, UR6, UR4, URZ ;  /* 0x00000004060472a5 */ /* 0x000fc8000f8e003f */
[----:B------:R-:W-:-:S12]  /*111f0*/  @UP0 USHF.R.U32.HI UR36, URZ, UR8, UR5 ;  /* 0x000000083f240299 */ /* 0x000fd80008011605 */
.L_x_999:
[----:B------:R-:W-:Y:S01]  /*11200*/  ISETP.GE.AND P0, PT, R19, RZ, PT ;  /* 0x000000ff1300720c */ /* 0x000fe20003f06270 */
[----:B------:R-:W-:Y:S01]  /*11210*/  UIADD3 UR44, -UR36, URZ, URZ ;  /* 0x0000003f242c7290 */ /* 0x000fe2000fffe13f */
[----:B------:R-:W-:Y:S02]  /*11220*/  IMAD.MOV.U32 R10, RZ, RZ, 0x1 ;  /* 0x00000001ff0a7424 */ /* 0x000fe400078e00ff */
[----:B------:R-:W-:Y:S01]  /*11230*/  IMAD.MOV.U32 R0, RZ, RZ, RZ ;  /* 0x000000ffff007224 */ /* 0x000fe200078e00ff */
[----:B------:R-:W-:Y:S01]  /*11240*/  UIMAD UR44, UR7, UR44, UR6 ;  /* 0x0000002c072c72a4 */ /* 0x000fe2000f8e0206 */
[----:B------:R-:W-:-:S07]  /*11250*/  IMAD.MOV.U32 R3, RZ, RZ, 0x1 ;  /* 0x00000001ff037424 */ /* 0x000fce00078e00ff */
[----:B------:R-:W-:Y:S05]  /*11260*/  @!P0 BRA `(.L_x_1000) ;  /* 0x00000040004c8947 */ /* 0x000fea0003800000 */
[----:B------:R-:W0:Y:S01]  /*11270*/  S2UR UR45, SR_CTAID.X ;  /* 0x00000000002d79c3 */ /* 0x000e220000002500 */
[----:B------:R-:W-:Y:S01]  /*11280*/  ULDC UR6, c[0x0][0x448] ;  /* 0x0001120000067ab9 */ /* 0x000fe20000000800 */
[----:B------:R-:W-:Y:S01]  /*11290*/  ULDC.64 UR4, c[0x0][0x418] ;  /* 0x0001060000047ab9 */ /* 0x000fe20000000a00 */
[----:B------:R-:W-:Y:S02]  /*112a0*/  UISETP.NE.AND UP1, UPT, UR6, 0x1, UPT ;  /* 0x000000010600788c */ /* 0x000fe4000bf25270 */
[----:B------:R-:W-:Y:S01]  /*112b0*/  UISETP.NE.U32.AND UP0, UPT, UR4, URZ, UPT ;  /* 0x0000003f0400728c */ /* 0x000fe2000bf05070 */
[----:B------:R-:W-:Y:S02]  /*112c0*/  ULDC UR11, c[0x0][0x288] ;  /* 0x0000a200000b7ab9 */ /* 0x000fe40000000800 */
[----:B------:R-:W-:Y:S01]  /*112d0*/  ULDC UR4, c[0x0][0x424] ;  /* 0x0001090000047ab9 */ /* 0x000fe20000000800 */
[----:B------:R-:W-:Y:S01]  /*112e0*/  UISETP.NE.AND.EX UP0, UPT, UR5, URZ, UPT, UP0 ;  /* 0x0000003f0500728c */ /* 0x000fe2000bf05300 */
[----:B------:R-:W-:Y:S01]  /*112f0*/  ULDC UR12, c[0x0][0x2f0] ;  /* 0x0000bc00000c7ab9 */ /* 0x000fe20000000800 */
[----:B------:R-:W-:-:S02]  /*11300*/  UIADD3 UR6, -UR11, 0x1, URZ ;  /* 0x000000010b067890 */ /* 0x000fc4000fffe13f */
[----:B------:R-:W-:Y:S01]  /*11310*/  USEL UR10, UR4, 0x1, UP0 ;  /* 0x00000001040a7887 */ /* 0x000fe20008000000 */
[----:B------:R-:W-:Y:S02]  /*11320*/  @UP1 ULDC UR13, c[0x0][0x450] ;  /* 0x00011400000d1ab9 */ /* 0x000fe40000000800 */
[----:B------:R-:W-:Y:S01]  /*11330*/  @UP1 ULDC UR4, c[0x0][0x44c] ;  /* 0x0001130000041ab9 */ /* 0x000fe20000000800 */
[----:B------:R-:W-:Y:S02]  /*11340*/  UIMAD UR7, UR10, UR12, 0x5f ;  /* 0x0000005f0a0774a4 */ /* 0x000fe4000f8e020c */
[----:B------:R-:W-:Y:S02]  /*11350*/  UIMAD UR9, UR10, UR12, UR6 ;  /* 0x0000000c0a0972a4 */ /* 0x000fe4000f8e0206 */
[----:B------:R-:W-:Y:S02]  /*11360*/  UIMAD.WIDE UR6, UR7, 0x2aaaaaab, URZ ;  /* 0x2aaaaaab070678a5 */ /* 0x000fe4000f8e023f */
[----:B0-----:R-:W-:-:S02]  /*11370*/  USHF.L.U32 UR45, UR45, 0x7, URZ ;  /* 0x000000072d2d7899 */ /* 0x001fc4000800063f */
[----:B------:R-:W-:Y:S02]  /*11380*/  USHF.R.U32.HI UR43, URZ, 0x1f, UR7 ;  /* 0x0000001f3f2b7899 */ /* 0x000fe40008011607 */
[----:B------:R-:W-:Y:S02]  /*11390*/  UIADD3 UR8, UR45, 0x7f, URZ ;  /* 0x0000007f2d087890 */ /* 0x000fe4000fffe03f */
[----:B------:R-:W-:Y:S02]  /*113a0*/  ULEA.HI.SX32 UR43, UR7, UR43, 0x1c ;  /* 0x0000002b072b7291 */ /* 0x000fe4000f8fe23f */
[----:B------:R-:W-:-:S04]  /*113b0*/  UIMAD.WIDE.U32 UR4, UR8, UR4, URZ ;  /* 0x00000004080472a5 */ /* 0x000fc8000f8e003f */
[----:B------:R-:W-:-:S03]  /*113c0*/  @UP1 USHF.R.U32.HI UR8, URZ, UR13, UR5 ;  /* 0x0000000d3f081299 */ /* 0x000fc60008011605 */
[----:B------:R-:W-:Y:S01]  /*113d0*/  ULDC.64 UR4, c[0x0][0x9e0] ;  /* 0x0002780000047ab9 */ /* 0x000fe20000000a00 */
[----:B------:R-:W-:Y:S02]  /*113e0*/  UIADD3 UR9, UR9, UR8, URZ ;  /* 0x0000000809097290 */ /* 0x000fe4000fffe03f */
[----:B------:R-:W-:Y:S02]  /*113f0*/  UISETP.GE.AND UP0, UPT, UR5, 0x1, UPT ;  /* 0x000000010500788c */ /* 0x000fe4000bf06270 */
[----:B------:R-:W-:-:S04]  /*11400*/  UIADD3 UR4, UR9, UR4, URZ ;  /* 0x0000000409047290 */ /* 0x000fc8000fffe03f */
[----:B------:R-:W-:-:S13]  /*11410*/  PLOP3.LUT P1, PT, PT, PT, UP0, 0x80, 0x0 ;  /* 0x000000000000781c */ /* 0x000fda0003f2f008 */
[----:B------:R-:W-:Y:S05]  /*11420*/  @!P1 BRA `(.L_x_1001) ;  /* 0x0000000000449947 */ /* 0x000fea0003800000 */
        /* <DEDUP_REMOVED lines=10> */
.L_x_1002:
[----:B------:R-:W-:-:S11]  /*114d0*/  UISETP.NE.AND UP0, UPT, UR5, 0x1, UPT ;  /* 0x000000010500788c */ /* 0x000fd6000bf05270 */
[----:B------:R-:W-:Y:S02]  /*114e0*/  @UP0 ULDC.64 UR14, c[0x0][0x9e8] ;  /* 0x00027a00000e0ab9 */ /* 0x000fe40000000a00 */
[----:B------:R-:W-:-:S04]  /*114f0*/  UIMAD.WIDE.U32 UR6, UR8, UR14, URZ ;  /* 0x0000000e080672a5 */ /* 0x000fc8000f8e003f */
[----:B------:R-:W-:-:S12]  /*11500*/  @UP0 USHF.R.U32.HI UR8, URZ, UR15, UR7 ;  /* 0x0000000f3f080299 */ /* 0x000fd80008011607 */
.L_x_1003:
[----:B------:R-:W-:-:S04]  /*11510*/  UIMAD UR8, UR8, UR5, UR5 ;  /* 0x00000005080872a4 */ /* 0x000fc8000f8e0205 */
[----:B------:R-:W-:-:S04]  /*11520*/  UISETP.LT.AND UP0, UPT, UR4, UR8, UPT ;  /* 0x000000080400728c */ /* 0x000fc8000bf01270 */
[----:B------:R-:W-:-:S12]  /*11530*/  USEL UR4, UR4, UR8, UP0 ;  /* 0x0000000804047287 */ /* 0x000fd80008000000 */
.L_x_1001:
[----:B------:R-:W-:Y:S01]  /*11540*/  UIADD3 UR6, UR4, 0x5f, URZ ;  /* 0x0000005f04067890 */ /* 0x000fe2000fffe03f */
[----:B------:R-:W-:Y:S01]  /*11550*/  @UP1 ULDC UR8, c[0x0][0x44c] ;  /* 0x0001130000081ab9 */ /* 0x000fe20000000800 */
[----:B------:R-:W-:Y:S02]  /*11560*/  @UP1 ULDC UR13, c[0x0][0x450] ;  /* 0x00011400000d1ab9 */ /* 0x000fe40000000800 */
[----:B------:R-:W-:Y:S02]  /*11570*/  UIMAD.WIDE UR6, UR6, 0x2aaaaaab, URZ ;  /* 0x2aaaaaab060678a5 */ /* 0x000fe4000f8e023f */
[----:B------:R-:W-:Y:S02]  /*11580*/  UIMAD.WIDE.U32 UR8, UR45, UR8, URZ ;  /* 0x000000082d0872a5 */ /* 0x000fe4000f8e003f */
[----:B------:R-:W-:Y:S01]  /*11590*/  USHF.R.U32.HI UR42, URZ, 0x1f, UR7 ;  /* 0x0000001f3f2a7899 */ /* 0x000fe20008011607 */
[----:B------:R-:W-:Y:S01]  /*115a0*/  UMOV UR4, UR45 ;  /* 0x0000002d00047c82 */ /* 0x000fe20008000000 */
[----:B------:R-:W-:-:S02]  /*115b0*/  UIMAD UR10, UR10, UR12, -UR11 ;  /* 0x0000000c0a0a72a4 */ /* 0x000fc4000f8e0a0b */
[----:B------:R-:W-:Y:S02]  /*115c0*/  @UP1 USHF.R.U32.HI UR4, URZ, UR13, UR9 ;  /* 0x0000000d3f041299 */ /* 0x000fe40008011609 */
[----:B------:R-:W-:Y:S02]  /*115d0*/  ULEA.HI.SX32 UR42, UR7, UR42, 0x1c ;  /* 0x0000002a072a7291 */ /* 0x000fe4000f8fe23f */
[----:B------:R-:W-:Y:S02]  /*115e0*/  UIADD3 UR4, UR10, UR4, URZ ;  /* 0x000000040a047290 */ /* 0x000fe4000fffe03f */
[----:B------:R-:W-:Y:S01]  /*115f0*/  UISETP.LT.AND UP0, UPT, UR43, UR42, UPT ;  /* 0x0000002a2b00728c */ /* 0x000fe2000bf01270 */
[----:B------:R-:W-:Y:S02]  /*11600*/  ULDC UR8, c[0x0][0x9dc] ;  /* 0x0002770000087ab9 */ /* 0x000fe40000000800 */
[----:B------:R-:W-:Y:S02]  /*11610*/  UIADD3 UR8, UR4, -UR8, URZ ;  /* 0x8000000804087290 */ /* 0x000fe4000fffe03f */
[----:B------:R-:W-:Y:S01]  /*11620*/  USEL UR12, UR43, UR42, UP0 ;  /* 0x0000002a2b0c7287 */ /* 0x000fe20008000000 */
[----:B------:R-:W-:Y:S11]  /*11630*/  @!P1 BRA `(.L_x_1004) ;  /* 0x0000000000449947 */ /* 0x000ff60003800000 */
        /* <DEDUP_REMOVED lines=10> */
.L_x_1005:
[----:B------:R-:W-:-:S11]  /*116e0*/  UISETP.NE.AND UP0, UPT, UR5, 0x1, UPT ;  /* 0x000000010500788c */ /* 0x000fd6000bf05270 */
[----:B------:R-:W-:Y:S02]  /*116f0*/  @UP0 ULDC.64 UR10, c[0x0][0x9e8] ;  /* 0x00027a00000a0ab9 */ /* 0x000fe40000000a00 */
[----:B------:R-:W-:-:S04]  /*11700*/  UIMAD.WIDE.U32 UR6, UR4, UR10, URZ ;  /* 0x0000000a040672a5 */ /* 0x000fc8000f8e003f */
[----:B------:R-:W-:-:S12]  /*11710*/  @UP0 USHF.R.U32.HI UR4, URZ, UR11, UR7 ;  /* 0x0000000b3f040299 */ /* 0x000fd80008011607 */
.L_x_1006:
[----:B------:R-:W-:-:S04]  /*11720*/  UIMAD UR4, UR4, UR5, URZ ;  /* 0x00000005040472a4 */ /* 0x000fc8000f8e023f */
[----:B------:R-:W-:-:S04]  /*11730*/  UISETP.LT.AND UP0, UPT, UR8, UR4, UPT ;  /* 0x000000040800728c */ /* 0x000fc8000bf01270 */
[----:B------:R-:W-:-:S12]  /*11740*/  USEL UR8, UR8, UR4, !UP0 ;  /* 0x0000000408087287 */ /* 0x000fd8000c000000 */
.L_x_1004:
[----:B------:R-:W-:Y:S02]  /*11750*/  UIMAD.WIDE UR4, UR8, 0x2aaaaaab, URZ ;  /* 0x2aaaaaab080478a5 */ /* 0x000fe4000f8e023f */
[----:B------:R-:W-:Y:S02]  /*11760*/  USHF.R.U32.HI UR10, URZ, 0x10, UR44 ;  /* 0x000000103f0a7899 */ /* 0x000fe4000801162c */
[----:B------:R-:W-:Y:S02]  /*11770*/  USHF.R.U32.HI UR4, URZ, 0x1f, UR5 ;  /* 0x0000001f3f047899 */ /* 0x000fe40008011605 */
[----:B------:R-:W-:Y:S02]  /*11780*/  ULOP3.LUT UR44, UR44, 0xffff, URZ, 0xc0, !UPT ;  /* 0x0000ffff2c2c7892 */ /* 0x000fe4000f8ec03f */
[----:B------:R-:W-:Y:S01]  /*11790*/  ULEA.HI.SX32 UR4, UR5, UR4, 0x1c ;  /* 0x0000000405047291 */ /* 0x000fe2000f8fe23f */
[----:B------:R-:W-:-:S03]  /*117a0*/  UMOV UR41, URZ ;  /* 0x0000003f00297c82 */ /* 0x000fc60008000000 */
[----:B------:R-:W-:-:S04]  /*117b0*/  UISETP.LT.AND UP0, UPT, URZ, UR4, UPT ;  /* 0x000000043f00728c */ /* 0x000fc8000bf01270 */
[----:B------:R-:W-:Y:S02]  /*117c0*/  USEL UR40, URZ, UR4, !UP0 ;  /* 0x000000043f287287 */ /* 0x000fe4000c000000 */
[----:B------:R-:W-:Y:S02]  /*117d0*/  UISETP.NE.AND UP0, UPT, UR10, URZ, UPT ;  /* 0x0000003f0a00728c */ /* 0x000fe4000bf05270 */
[----:B------:R-:W-:-:S06]  /*117e0*/  UISETP.GT.AND UP1, UPT, UR12, UR40, UPT ;  /* 0x000000280c00728c */ /* 0x000fcc000bf24270 */
[----:B------:R-:W-:-:S03]  /*117f0*/  PLOP3.LUT P0, PT, PT, PT, UP1, 0x80, 0x0 ;  /* 0x000000000000781c */ /* 0x000fc60003f0f018 */
[----:B------:R-:W-:-:S10]  /*11800*/  @!UP0 ULDC UR10, c[0x0][0x9f0] ;  /* 0x00027c00000a8ab9 */ /* 0x000fd40000000800 */
[----:B------:R-:W-:Y:S05]  /*11810*/  @!P0 BRA `(.L_x_1007) ;  /* 0x0000000000808947 */ /* 0x000fea0003800000 */
[----:B------:R-:W-:Y:S01]  /*11820*/  IMAD.U32 R3, RZ, RZ, UR10 ;  /* 0x0000000aff037e24 */ /* 0x000fe2000f8e00ff */
[----:B------:R-:W-:-:S04]  /*11830*/  UIADD3 UR4, UR10, -0x1, UR12 ;  /* 0xffffffff0a047890 */ /* 0x000fc8000fffe00c */
[-C--:B------:R-:W-:Y:S01]  /*11840*/  IABS R0, R3.reuse ;  /* 0x0000000300007213 */ /* 0x080fe20000000000 */
[----:B------:R-:W-:Y:S01]  /*11850*/  UIADD3 UR6, -UR40, UR4, URZ ;  /* 0x0000000428067290 */ /* 0x000fe2000fffe13f */
[----:B------:R-:W-:Y:S02]  /*11860*/  IABS R3, R3 ;  /* 0x0000000300037213 */ /* 0x000fe40000000000 */
[----:B------:R-:W-:Y:S01]  /*11870*/  R2UR UR11, R0 ;  /* 0x00000000000b72ca */ /* 0x000fe200000e0000 */
[----:B------:R-:W-:Y:S02]  /*11880*/  UMOV UR4, URZ ;  /* 0x0000003f00047c82 */ /* 0x000fe40008000000 */
[----:B------:R-:W-:-:S05]  /*11890*/  IMAD.MOV R3, RZ, RZ, -R3 ;  /* 0x000000ffff037224 */ /* 0x000fca00078e0a03 */
[----:B------:R-:W-:-:S05]  /*118a0*/  R2UR UR9, R3 ;  /* 0x00000000030972ca */ /* 0x000fca00000e0000 */
[----:B------:R-:W0:Y:S08]  /*118b0*/  I2F.RP R0, UR11 ;  /* 0x0000000b00007d06 */ /* 0x000e300008209400 */
[----:B0-----:R-:W0:Y:S02]  /*118c0*/  MUFU.RCP R0, R0 ;  /* 0x0000000000007308 */ /* 0x001e240000001000 */
[----:B0-----:R-:W-:Y:S01]  /*118d0*/  VIADD R2, R0, 0xffffffe ;  /* 0x0ffffffe00027836 */ /* 0x001fe20000000000 */
[----:B------:R-:W-:Y:S01]  /*118e0*/  IABS R0, UR6 ;  /* 0x0000000600007c13 */ /* 0x000fe20008000000 */
[----:B------:R-:W-:-:S03]  /*118f0*/  ULOP3.LUT UR6, UR6, UR10, URZ, 0x3c, !UPT ;  /* 0x0000000a06067292 */ /* 0x000fc6000f8e3c3f */
[----:B------:R-:W-:Y:S01]  /*11900*/  R2UR UR8, R0 ;  /* 0x00000000000872ca */ /* 0x000fe200000e0000 */
[----:B------:R-:W0:Y:S02]  /*11910*/  F2I.FTZ.U32.TRUNC.NTZ R2, R2 ;  /* 0x0000000200027305 */ /* 0x000e24000021f000 */
        /* <DEDUP_REMOVED lines=16> */
.L_x_1007:
[----:B------:R-:W-:Y:S01]  /*11a20*/  UIMAD UR39, UR44, UR41, UR40 ;  /* 0x000000292c2772a4 */ /* 0x000fe2000f8e0228 */
[----:B------:R-:W-:Y:S02]  /*11a30*/  IMAD.U32 R0, RZ, RZ, UR12 ;  /* 0x0000000cff007e24 */ /* 0x000fe4000f8e00ff */
[----:B------:R-:W-:-:S03]  /*11a40*/  IMAD.MOV.U32 R10, RZ, RZ, 0x1 ;  /* 0x00000001ff0a7424 */ /* 0x000fc600078e00ff */
        /* <DEDUP_REMOVED lines=30> */
.L_x_1008:
        /* <DEDUP_REMOVED lines=9> */
[----:B------:R-:W-:Y:S02]  /*11cc0*/  IMAD.U32 R4, RZ, RZ, UR6 ;  /* 0x00000006ff047e24 */ /* 0x000fe4000f8e00ff */
[----:B------:R-:W-:Y:S02]  /*11cd0*/  IMAD.U32 R5, RZ, RZ, UR7 ;  /* 0x00000007ff057e24 */ /* 0x000fe4000f8e00ff */
[----:B------:R-:W-:Y:S02]  /*11ce0*/  IMAD.U32 R6, RZ, RZ, UR8 ;  /* 0x00000008ff067e24 */ /* 0x000fe4000f8e00ff */
[----:B------:R-:W-:-:S02]  /*11cf0*/  IMAD.U32 R7, RZ, RZ, UR9 ;  /* 0x00000009ff077e24 */ /* 0x000fc4000f8e00ff */
[----:B------:R-:W-:Y:S02]  /*11d00*/  IMAD.U32 R10, RZ, RZ, UR4 ;  /* 0x00000004ff0a7e24 */ /* 0x000fe4000f8e00ff */
[----:B------:R-:W-:Y:S02]  /*11d10*/  IMAD.U32 R11, RZ, RZ, UR5 ;  /* 0x00000005ff0b7e24 */ /* 0x000fe4000f8e00ff */
[----:B------:R-:W-:Y:S02]  /*11d20*/  IMAD.MOV.U32 R8, RZ, RZ, 0x70 ;  /* 0x00000070ff087424 */ /* 0x000fe400078e00ff */
[----:B------:R-:W-:Y:S02]  /*11d30*/  IMAD.MOV.U32 R12, RZ, RZ, 0x1 ;  /* 0x00000001ff0c7424 */ /* 0x000fe400078e00ff */
[----:B0-----:R-:W-:-:S07]  /*11d40*/  IMAD.MOV.U32 R13, RZ, RZ, RZ ;  /* 0x000000ffff0d7224 */ /* 0x001fce00078e00ff */
[----:B------:R-:W-:-:S07]  /*11d50*/  LEPC R20, `(.L_x_1010) ;  /* 0x000000001014794e */ /* 0x000fce0000000000 */
[----:B-1----:R-:W-:Y:S05]  /*11d60*/  CALL.ABS.NOINC R2 ;  /* 0x0000000002007343 */ /* 0x002fea0003c00000 */
.L_x_1010:
[----:B------:R0:W1:Y:S01]  /*11d70*/  LDC.64 R2, c[0x4][R16] ;  /* 0x0100000010027b82 */ /* 0x0000620000000a00 */
[----:B------:R-:W-:Y:S01]  /*11d80*/  ULDC.64 UR6, c[0x4][0xa8] ;  /* 0x01002a0000067ab9 */ /* 0x000fe20000000a00 */
[----:B------:R-:W-:Y:S01]  /*11d90*/  ULDC.64 UR8, c[0x4][0xb0] ;  /* 0x01002c0000087ab9 */ /* 0x000fe20000000a00 */
[----:B------:R-:W-:Y:S01]  /*11da0*/  ULDC.64 UR4, c[0x4][0x40] ;  /* 0x0100100000047ab9 */ /* 0x000fe20000000a00 */
        /* <DEDUP_REMOVED lines=11> */
.L_x_1009:
[----:B------:R-:W0:Y:S01]  /*11e60*/  LDC.64 R2, c[0x0][0x9f8] ;  /* 0x00027e00ff027b82 */ /* 0x000e220000000a00 */
[----:B------:R-:W-:-:S07]  /*11e70*/  ULDC.64 UR4, c[0x0][0x208] ;  /* 0x0000820000047ab9 */ /* 0x000fce0000000a00 */
[----:B------:R-:W1:Y:S01]  /*11e80*/  LDC.64 R4, c[0x0][0x418] ;  /* 0x00010600ff047b82 */ /* 0x000e620000000a00 */
[----:B0-----:R-:W-:-:S04]  /*11e90*/  ISETP.NE.U32.AND P0, PT, R2, RZ, PT ;  /* 0x000000ff0200720c */ /* 0x001fc80003f05070 */
[----:B------:R-:W-:-:S13]  /*11ea0*/  ISETP.NE.AND.EX P0, PT, R3, RZ, PT, P0 ;  /* 0x000000ff0300720c */ /* 0x000fda0003f05300 */
[----:B------:R-:W0:Y:S02]  /*11eb0*/  @P0 LDC.64 R2, c[0x0][0x9f8] ;  /* 0x00027e00ff020b82 */ /* 0x000e240000000a00 */
[----:B0-----:R-:W-:-:S05]  /*11ec0*/  @P0 IMAD.WIDE R2, R19, 0x4, R2 ;  /* 0x0000000413020825 */ /* 0x001fca00078e0202 */
[----:B------:R-:W2:Y:S01]  /*11ed0*/  @P0 LDG.E R19, desc[UR4][R2.64] ;  /* 0x0000000402130981 */ /* 0x000ea2000c1e1900 */
[----:B-1----:R-:W-:Y:S01]  /*11ee0*/  ISETP.NE.U32.AND P0, PT, R4, RZ, PT ;  /* 0x000000ff0400720c */ /* 0x002fe20003f05070 */
[----:B------:R-:W-:Y:S01]  /*11ef0*/  UMOV UR4, 0xffffffff ;  /* 0xffffffff00047882 */ /* 0x000fe20000000000 */
[----:B------:R-:W-:Y:S01]  /*11f00*/  LOP3.LUT R17, R17, 0xfffffffe, RZ, 0xc0, !PT ;  /* 0xfffffffe11117812 */ /* 0x000fe200078ec0ff */
[----:B------:R-:W0:Y:S01]  /*11f10*/  S2R R0, SR_TID.X ;  /* 0x0000000000007919 */ /* 0x000e220000002100 */
[----:B------:R-:W-:Y:S01]  /*11f20*/  ISETP.NE.AND.EX P1, PT, R5, RZ, PT, P0 ;  /* 0x000000ff0500720c */ /* 0x000fe20003f25300 */
[----:B------:R-:W-:-:S12]  /*11f30*/  VIADD R18, R18, 0xffffffff ;  /* 0xffffffff12127836 */ /* 0x000fd80000000000 */
[----:B------:R-:W-:Y:S02]  /*11f40*/  @P1 LOP3.LUT R17, R17, 0x1, RZ, 0xfc, !PT ;  /* 0x0000000111111812 */ /* 0x000fe400078efcff */
[----:B0-----:R-:W-:-:S04]  /*11f50*/  SHF.R.U32.HI R0, RZ, 0x5, R0 ;  /* 0x00000005ff007819 */ /* 0x001fc80000011600 */
[----:B------:R-:W-:Y:S02]  /*11f60*/  LOP3.LUT R0, R0, 0x3, RZ, 0xc0, !PT ;  /* 0x0000000300007812 */ /* 0x000fe400078ec0ff */
[----:B--2---:R-:W-:Y:S02]  /*11f70*/  SHF.R.S32.HI R7, RZ, 0x1f, R19 ;  /* 0x0000001fff077819 */ /* 0x004fe40000011413 */
[----:B------:R-:W-:-:S03]  /*11f80*/  SEL R16, R19, RZ, !P1 ;  /* 0x000000ff13107207 */ /* 0x000fc60004800000 */
[----:B------:R0:W-:Y:S01]  /*11f90*/  STL [R1], R7 ;  /* 0x0000000701007387 */ /* 0x0001e20000100800 */
[----:B------:R-:W-:Y:S05]  /*11fa0*/  BRA.DIV UR4, `(.L_x_1011) ;  /* 0x0000003a04a47947 */ /* 0x000fea000b800000 */
[----:B------:R1:W2:Y:S02]  /*11fb0*/  SHFL.IDX PT, R14, R0, RZ, 0x1f ;  /* 0x00001fff000e7589 */ /* 0x0002a400000e0000 */
.L_x_1095:
[----:B--2---:R-:W-:Y:S02]  /*11fc0*/  ISETP.NE.AND P0, PT, R14, RZ, PT ;  /* 0x000000ff0e00720c */ /* 0x004fe40003f05270 */
[----:B------:R-:W-:Y:S02]  /*11fd0*/  PLOP3.LUT P2, PT, PT, PT, PT, 0x8, 0x0 ;  /* 0x000000000000781c */ /* 0x000fe40003f4e170 */
[----:B------:R-:W-:-:S11]  /*11fe0*/  LOP3.LUT R17, R17, 0xfffffffd, RZ, 0xc0, !PT ;  /* 0xfffffffd11117812 */ /* 0x000fd600078ec0ff */
[----:B------:R-:W-:Y:S01]  /*11ff0*/  @P2 LOP3.LUT R17, R17, 0x2, RZ, 0xfc, !PT ;  /* 0x0000000211112812 */ /* 0x000fe200078efcff */
[----:B------:R-:W-:Y:S06]  /*12000*/  @P0 BRA `(.L_x_1012) ;  /* 0x0000000400180947 */ /* 0x000fec0003800000 */
[----:B------:R-:W-:-:S03]  /*12010*/  UMOV UR4, 0xffffffff ;  /* 0xffffffff00047882 */ /* 0x000fc60000000000 */
[----:B------:R-:W-:Y:S05]  /*12020*/  BRA.DIV UR4, `(.L_x_1013) ;  /* 0x0000003a04a47947 */ /* 0x000fea000b800000 */
[----:B------:R-:W-:-:S13]  /*12030*/  ELECT P6, URZ, PT ;  /* 0x00000000003f782f */ /* 0x000fda00038c0000 */
.L_x_1098:
[----:B------:R-:W-:Y:S05]  /*12040*/  @!P6 BRA `(.L_x_1012) ;  /* 0x000000040008e947 */ /* 0x000fea0003800000 */
[----:B------:R-:W-:Y:S01]  /*12050*/  IMAD.MOV.U32 R16, RZ, RZ, R19 ;  /* 0x000000ffff107224 */ /* 0x000fe200078e0013 */
[----:B------:R-:W-:Y:S06]  /*12060*/  @!P1 BRA `(.L_x_1014) ;  /* 0x00000000004c9947 */ /* 0x000fec0003800000 */
[----:B------:R-:W2:Y:S01]  /*12070*/  LDC R6, c[0x0][0x43c] ;  /* 0x00010f00ff067b82 */ /* 0x000ea20000000800 */
[----:B-1----:R-:W-:Y:S01]  /*12080*/  IMAD.MOV.U32 R0, RZ, RZ, R18 ;  /* 0x000000ffff007224 */ /* 0x002fe200078e0012 */
[----:B------:R-:W-:Y:S01]  /*12090*/  ULDC.64 UR4, c[0x0][0x428] ;  /* 0x00010a0000047ab9 */ /* 0x000fe20000000a00 */
[----:B------:R-:W-:Y:S01]  /*120a0*/  ULDC.64 UR6, c[0x0][0x208] ;  /* 0x0000820000067ab9 */ /* 0x000fe20000000a00 */
[----:B------:R-:W-:-:S04]  /*120b0*/  IMAD R8, R7, UR4, RZ ;  /* 0x0000000407087c24 */ /* 0x000fc8000f8e02ff */
[----:B0-----:R-:W-:Y:S01]  /*120c0*/  IMAD R7, R19, UR5, R8 ;  /* 0x0000000513077c24 */ /* 0x001fe2000f8e0208 */
[----:B--2---:R-:W-:-:S13]  /*120d0*/  ISETP.NE.AND P0, PT, R6, 0x1, PT ;  /* 0x000000010600780c */ /* 0x004fda0003f05270 */
        /* <DEDUP_REMOVED lines=10> */
[----:B------:R-:W-:-:S04]  /*12180*/  IMAD.MOV R3, RZ, RZ, -R0 ;  /* 0x000000ffff037224 */ /* 0x000fc800078e0a00 */
[----:B------:R-:W-:-:S07]  /*12190*/  IMAD R18, R6, R3, R18 ;  /* 0x0000000306127224 */ /* 0x000fce00078e0212 */
.L_x_1014:
[----:B-1----:R-:W-:Y:S01]  /*121a0*/  IMAD.MOV.U32 R0, RZ, RZ, 0x1 ;  /* 0x00000001ff007424 */ /* 0x002fe200078e00ff */
[----:B------:R-:W1:Y:S04]  /*121b0*/  S2R R9, SR_TID.X ;  /* 0x0000000000097919 */ /* 0x000e680000002100 */
[----:B------:R-:W-:-:S04]  /*121c0*/  SHF.L.U32 R0, R0, 0x1f, RZ ;  /* 0x0000001f00007819 */ /* 0x000fc800000006ff */
[----:B------:R-:W3:Y:S01]  /*121d0*/  SYNCS.PHASECHK.TRANS64.TRYWAIT P0, [UR38+0x30840], R0 ;  /* 0x03084000ff0075a7 */ /* 0x000ee20008000166 */
[----:B-1----:R-:W-:-:S04]  /*121e0*/  LOP3.LUT R2, R9, 0x7f, RZ, 0xc0, !PT ;  /* 0x0000007f09027812 */ /* 0x002fc800078ec0ff */
[----:B------:R-:W-:Y:S01]  /*121f0*/  ISETP.NE.AND P1, PT, R2, RZ, PT ;  /* 0x000000ff0200720c */ /* 0x000fe20003f25270 */
[----:B---3--:R-:W-:-:S12]  /*12200*/  @!P0 BRA `(.L_x_1015) ;  /* 0x00000038004c8947 */ /* 0x008fd80003800000 */
.L_x_1099:
[----:B------:R-:W-:Y:S05]  /*12210*/  @P1 BRA `(.L_x_1016) ;  /* 0x0000000000181947 */ /* 0x000fea0003800000 */
[----:B------:R-:W3:Y:S01]  /*12220*/  S2R R2, SR_TID.X ;  /* 0x0000000000027919 */ /* 0x000ee20000002100 */
[----:B-1----:R-:W-:-:S04]  /*12230*/  IMAD.MOV.U32 R0, RZ, RZ, 0x9000 ;  /* 0x00009000ff007424 */ /* 0x002fc800078e00ff */
[----:B------:R4:W-:Y:S01]  /*12240*/  SYNCS.ARRIVE.TRANS64 RZ, [UR38+0x30830], R0 ;  /* 0x03083000ffff79a7 */ /* 0x0009e20008000026 */
[----:B---3--:R-:W-:-:S13]  /*12250*/  LOP3.LUT P0, RZ, R2, 0x1f, RZ, 0xc0, !PT ;  /* 0x0000001f02ff7812 */ /* 0x008fda000780c0ff */
[----:B----4-:R-:W-:Y:S05]  /*12260*/  @!P0 BRA `(.L_x_1016) ;  /* 0x0000000000048947 */ /* 0x010fea0003800000 */
[----:B------:R-:W-:Y:S01]  /*12270*/  BPT.TRAP 0x1 ;  /* 0x000000040000795c */ /* 0x000fe20000300000 */
.L_x_1016:
[----:B------:R-:W-:Y:S01]  /*12280*/  R2UR UR11, R18 ;  /* 0x00000000120b72ca */ /* 0x000fe200000e0000 */
[----:B------:R-:W-:Y:S01]  /*12290*/  ULDC.64 UR4, c[0x0][0x198] ;  /* 0x0000660000047ab9 */ /* 0x000fe20000000a00 */
[----:B-----5:R-:W-:Y:S01]  /*122a0*/  R2UR UR13, R16 ;  /* 0x00000000100d72ca */ /* 0x020fe200000e0000 */
[----:B------:R-:W-:Y:S01]  /*122b0*/  UIADD3 UR4, UP0, UR4, 0x370, URZ ;  /* 0x0000037004047890 */ /* 0x000fe2000ff1e03f */
[----:B------:R-:W-:Y:S01]  /*122c0*/  PLOP3.LUT P0, PT, PT, PT, PT, 0x80, 0x0 ;  /* 0x000000000000781c */ /* 0x000fe20003f0f070 */
[----:B------:R-:W-:Y:S01]  /*122d0*/  UIADD3 UR8, UR38, 0x1e400, URZ ;  /* 0x0001e40026087890 */ /* 0x000fe2000fffe03f */
[----:B------:R-:W-:Y:S01]  /*122e0*/  LOP3.LUT R17, R17, 0xfffffffd, RZ, 0xc0, !PT ;  /* 0xfffffffd11117812 */ /* 0x000fe200078ec0ff */
[----:B------:R-:W-:Y:S02]  /*122f0*/  UIADD3 UR9, UR38, 0x30830, URZ ;  /* 0x0003083026097890 */ /* 0x000fe4000fffe03f */
[----:B------:R-:W-:Y:S02]  /*12300*/  UIADD3.X UR5, URZ, UR5, URZ, UP0, !UPT ;  /* 0x000000053f057290 */ /* 0x000fe400087fe43f */
[----:B------:R-:W-:-:S02]  /*12310*/  UIADD3 UR24, UR38, 0x21400, URZ ;  /* 0x0002140026187890 */ /* 0x000fc4000fffe03f */
[----:B------:R-:W-:Y:S02]  /*12320*/  UIMAD UR11, UR11, 0x60, URZ ;  /* 0x000000600b0b78a4 */ /* 0x000fe4000f8e023f */
        /* <DEDUP_REMOVED lines=16> */
[----:B------:R-:W-:Y:S01]  /*12430*/  @P0 LOP3.LUT R17, R17, 0x2, RZ, 0xfc, !PT ;  /* 0x0000000211110812 */ /* 0x000fe200078efcff */
[----:B------:R3:W-:Y:S01]  /*12440*/  UTMALDG.4D [UR24], [UR4], desc[UR6] ;  /* 0x00000618040075b4 */ /* 0x0007e20008019000 */
[----:B------:R3:W-:Y:S02]  /*12450*/  UTMALDG.4D [UR16], [UR4], desc[UR6] ;  /* 0x00000610040075b4 */ /* 0x0007e40008019000 */
[----:B---3--:R-:W-:-:S03]  /*12460*/  NOP ;  /* 0x0000000000007918 */ /* 0x008fc60000000000 */
.L_x_1012:
        /* <DEDUP_REMOVED lines=10> */
[----:B--2---:R-:W-:Y:S02]  /*12510*/  IMAD.U32 R4, RZ, RZ, UR6 ;  /* 0x00000006ff047e24 */ /* 0x004fe4000f8e00ff */
[----:B-1----:R-:W1:Y:S01]  /*12520*/  LDC.64 R2, c[0x4][R2] ;  /* 0x0100000002027b82 */ /* 0x002e620000000a00 */
[----:B------:R-:W-:Y:S02]  /*12530*/  IMAD.U32 R5, RZ, RZ, UR7 ;  /* 0x00000007ff057e24 */ /* 0x000fe4000f8e00ff */
[----:B------:R-:W-:Y:S02]  /*12540*/  IMAD.U32 R6, RZ, RZ, UR8 ;  /* 0x00000008ff067e24 */ /* 0x000fe4000f8e00ff */
[----:B0-----:R-:W-:-:S02]  /*12550*/  IMAD.U32 R7, RZ, RZ, UR9 ;  /* 0x00000009ff077e24 */ /* 0x001fc4000f8e00ff */
[----:B------:R-:W-:Y:S02]  /*12560*/  IMAD.U32 R10, RZ, RZ, UR4 ;  /* 0x00000004ff0a7e24 */ /* 0x000fe4000f8e00ff */
[----:B------:R-:W-:Y:S02]  /*12570*/  IMAD.U32 R11, RZ, RZ, UR5 ;  /* 0x00000005ff0b7e24 */ /* 0x000fe4000f8e00ff */
[----:B------:R-:W-:Y:S02]  /*12580*/  IMAD.MOV.U32 R8, RZ, RZ, 0x70 ;  /* 0x00000070ff087424 */ /* 0x000fe400078e00ff */
[----:B------:R-:W-:Y:S02]  /*12590*/  IMAD.MOV.U32 R12, RZ, RZ, 0x1 ;  /* 0x00000001ff0c7424 */ /* 0x000fe400078e00ff */
[----:B------:R-:W-:-:S07]  /*125a0*/  IMAD.MOV.U32 R13, RZ, RZ, RZ ;  /* 0x000000ffff0d7224 */ /* 0x000fce00078e00ff */
[----:B------:R-:W-:-:S07]  /*125b0*/  LEPC R20, `(.L_x_1017) ;  /* 0x000000001014794e */ /* 0x000fce0000000000 */
[----:B-1----:R-:W-:Y:S05]  /*125c0*/  CALL.ABS.NOINC R2 ;  /* 0x0000000002007343 */ /* 0x002fea0003c00000 */
.L_x_1017:
[----:B0-----:R-:W0:Y:S01]  /*125d0*/  LDC R7, c[0x0][0x448] ;  /* 0x00011200ff077b82 */ /* 0x001e220000000800 */
[----:B------:R-:W3:Y:S01]  /*125e0*/  S2R R13, SR_TID.X ;  /* 0x00000000000d7919 */ /* 0x000ee20000002100 */
[----:B------:R-:W-:Y:S01]  /*125f0*/  USHF.R.S32.HI UR4, URZ, 0x1f, UR36 ;  /* 0x0000001f3f047899 */ /* 0x000fe20008011424 */
[----:B------:R-:W-:Y:S01]  /*12600*/  ULDC.64 UR8, c[0x0][0x2d8] ;  /* 0x0000b60000087ab9 */ /* 0x000fe20000000a00 */
[----:B------:R-:W4:Y:S02]  /*12610*/  S2R R8, SR_CTAID.Z ;  /* 0x0000000000087919 */ /* 0x000f240000002700 */
[----:B------:R-:W-:Y:S02]  /*12620*/  UIMAD UR6, UR4, UR8, URZ ;  /* 0x00000008040672a4 */ /* 0x000fe4000f8e023f */
[----:B------:R-:W-:Y:S02]  /*12630*/  UIMAD.WIDE.U32 UR4, UR36, UR8, URZ ;  /* 0x00000008240472a5 */ /* 0x000fe4000f8e003f */
[----:B------:R-:W-:-:S04]  /*12640*/  UIMAD UR6, UR36, UR9, UR6 ;  /* 0x00000009240672a4 */ /* 0x000fc8000f8e0206 */
[----:B------:R-:W-:Y:S01]  /*12650*/  UIADD3 UR5, UR5, UR6, URZ ;  /* 0x0000000605057290 */ /* 0x000fe2000fffe03f */
[----:B0-----:R-:W-:Y:S02]  /*12660*/  ISETP.NE.AND P0, PT, R7, 0x1, PT ;  /* 0x000000010700780c */ /* 0x001fe40003f05270 */
[C---:B---3--:R-:W-:Y:S01]  /*12670*/  LOP3.LUT R12, R13.reuse, 0x7f, RZ, 0xc0, !PT ;  /* 0x0000007f0d0c7812 */ /* 0x048fe200078ec0ff */
[----:B-1----:R-:W-:-:S10]  /*12680*/  IMAD.SHL.U32 R3, R13, 0x10, RZ ;  /* 0x000000100d037824 */ /* 0x002fd400078e00ff */
[----:B--2---:R-:W0:Y:S01]  /*12690*/  @P0 LDC R5, c[0x0][0x44c] ;  /* 0x00011300ff050b82 */ /* 0x004e220000000800 */
[----:B------:R-:W-:-:S04]  /*126a0*/  SHF.R.U32.HI R6, RZ, 0x3, R12 ;  /* 0x00000003ff067819 */ /* 0x000fc8000001160c */
[----:B------:R-:W-:-:S03]  /*126b0*/  LOP3.LUT R0, R6, 0x70, R3, 0xf8, !PT ;  /* 0x0000007006007812 */ /* 0x000fc600078ef803 */
[----:B------:R-:W1:Y:S02]  /*126c0*/  @P0 LDC R4, c[0x0][0x450] ;  /* 0x00011400ff040b82 */ /* 0x000e640000000800 */
[----:B------:R-:W-:-:S04]  /*126d0*/  VIADD R0, R0, UR45 ;  /* 0x0000002d00007c36 */ /* 0x000fc80008000000 */
[----:B------:R-:W-:Y:S02]  /*126e0*/  IMAD.MOV.U32 R9, RZ, RZ, R0 ;  /* 0x000000ffff097224 */ /* 0x000fe400078e0000 */
[----:B------:R-:W2:Y:S01]  /*126f0*/  LDC.64 R2, c[0x0][0x2e0] ;  /* 0x0000b800ff027b82 */ /* 0x000ea20000000a00 */
[----:B0-----:R-:W-:-:S05]  /*12700*/  @P0 IMAD.HI.U32 R5, R0, R5, RZ ;  /* 0x0000000500050227 */ /* 0x001fca00078e00ff */
[----:B-1----:R-:W-:Y:S02]  /*12710*/  @P0 SHF.R.U32.HI R9, RZ, R4, R5 ;  /* 0x00000004ff090219 */ /* 0x002fe40000011605 */
[----:B----4-:R-:W-:-:S05]  /*12720*/  SHF.R.S32.HI R5, RZ, 0x1f, R8 ;  /* 0x0000001fff057819 */ /* 0x010fca0000011408 */
[----:B--2---:R-:W-:-:S04]  /*12730*/  IMAD R4, R5, R2, RZ ;  /* 0x0000000205047224 */ /* 0x004fc800078e02ff */
[C---:B------:R-:W-:Y:S01]  /*12740*/  IMAD R5, R8.reuse, R3, R4 ;  /* 0x0000000308057224 */ /* 0x040fe200078e0204 */
[----:B------:R-:W-:Y:S01]  /*12750*/  SHF.R.S32.HI R4, RZ, 0x1f, R9 ;  /* 0x0000001fff047819 */ /* 0x000fe20000011409 */
[----:B------:R-:W-:Y:S01]  /*12760*/  IMAD.WIDE.U32 R2, R8, R2, UR4 ;  /* 0x0000000408027e25 */ /* 0x000fe2000f8e0002 */
[----:B------:R-:W-:-:S03]  /*12770*/  ULDC.64 UR4, c[0x0][0x2d0] ;  /* 0x0000b40000047ab9 */ /* 0x000fc60000000a00 */
[----:B------:R-:W-:Y:S02]  /*12780*/  IMAD.IADD R3, R3, 0x1, R5 ;  /* 0x0000000103037824 */ /* 0x000fe400078e0205 */
[----:B------:R-:W-:Y:S02]  /*12790*/  IMAD.MOV R5, RZ, RZ, -R9 ;  /* 0x000000ffff057224 */ /* 0x000fe400078e0a09 */
[----:B------:R-:W-:Y:S02]  /*127a0*/  IMAD R4, R4, UR4, RZ ;  /* 0x0000000404047c24 */ /* 0x000fe4000f8e02ff */
[----:B------:R-:W-:Y:S02]  /*127b0*/  IMAD R5, R7, R5, R0 ;  /* 0x0000000507057224 */ /* 0x000fe400078e0200 */
[C---:B------:R-:W-:Y:S02]  /*127c0*/  IMAD R11, R9.reuse, UR5, R4 ;  /* 0x00000005090b7c24 */ /* 0x040fe4000f8e0204 */
[----:B------:R-:W-:Y:S01]  /*127d0*/  IMAD.WIDE.U32 R2, R9, UR4, R2 ;  /* 0x0000000409027c25 */ /* 0x000fe2000f8e0002 */
[----:B------:R-:W-:Y:S01]  /*127e0*/  SHF.R.S32.HI R0, RZ, 0x1f, R5 ;  /* 0x0000001fff007819 */ /* 0x000fe20000011405 */
[----:B------:R-:W-:-:S02]  /*127f0*/  ULDC.64 UR4, c[0x0][0x2c8] ;  /* 0x0000b20000047ab9 */ /* 0x000fc40000000a00 */
[----:B------:R-:W-:Y:S02]  /*12800*/  IMAD.IADD R3, R3, 0x1, R11 ;  /* 0x0000000103037824 */ /* 0x000fe400078e020b */
[----:B------:R-:W-:Y:S02]  /*12810*/  IMAD R0, R0, UR4, RZ ;  /* 0x0000000400007c24 */ /* 0x000fe4000f8e02ff */
[----:B------:R-:W-:-:S04]  /*12820*/  IMAD.WIDE.U32 R2, R5, UR4, R2 ;  /* 0x0000000405027c25 */ /* 0x000fc8000f8e0002 */
[----:B------:R-:W-:Y:S01]  /*12830*/  IMAD R9, R5, UR5, R0 ;  /* 0x0000000505097c24 */ /* 0x000fe2000f8e0200 */
[----:B------:R-:W-:Y:S02]  /*12840*/  ULDC.64 UR4, c[0x0][0x280] ;  /* 0x0000a00000047ab9 */ /* 0x000fe40000000a00 */
[----:B------:R-:W-:Y:S01]  /*12850*/  LEA R0, P0, R2, UR4, 0x1 ;  /* 0x0000000402007c11 */ /* 0x000fe2000f8008ff */
[----:B------:R-:W-:Y:S01]  /*12860*/  IMAD.IADD R3, R3, 0x1, R9 ;  /* 0x0000000103037824 */ /* 0x000fe200078e0209 */
[----:B------:R-:W-:Y:S01]  /*12870*/  ULDC UR4, c[0x0][0x2b8] ;  /* 0x0000ae0000047ab9 */ /* 0x000fe20000000800 */
[----:B------:R-:W-:-:S03]  /*12880*/  IMAD.SHL.U32 R9, R12, 0x8, RZ ;  /* 0x000000080c097824 */ /* 0x000fc600078e00ff */
        /* <DEDUP_REMOVED lines=14> */
[----:B------:R-:W0:Y:S01]  /*12970*/  SHFL.IDX PT, R2, R8, RZ, 0x181f ;  /* 0x00181fff08027589 */ /* 0x000e2200000e0000 */
[----:B------:R-:W-:Y:S01]  /*12980*/  ULDC UR4, c[0x0][0x288] ;  /* 0x0000a20000047ab9 */ /* 0x000fe20000000800 */
[----:B------:R-:W-:Y:S01]  /*12990*/  VIADD R6, R6, UR45 ;  /* 0x0000002d06067c36 */ /* 0x000fe20008000000 */
[----:B------:R-:W-:Y:S01]  /*129a0*/  ULDC.64 UR6, c[0x0][0x208] ;  /* 0x0000820000067ab9 */ /* 0x000fe20000000a00 */
[----:B------:R-:W1:Y:S01]  /*129b0*/  SHFL.IDX PT, R14, R0, RZ, 0x181f ;  /* 0x00181fff000e7589 */ /* 0x000e6200000e0000 */
[----:B------:R-:W-:Y:S02]  /*129c0*/  IMAD R7, R7, UR4, RZ ;  /* 0x0000000407077c24 */ /* 0x000fe4000f8e02ff */
[C---:B------:R-:W-:Y:S01]  /*129d0*/  VIADD R12, R6.reuse, 0x10 ;  /* 0x00000010060c7836 */ /* 0x040fe20000000000 */
[----:B------:R-:W2:Y:S02]  /*129e0*/  SHFL.IDX PT, R4, R8, 0x1, 0x181f ;  /* 0x00381f0008047f89 */ /* 0x000ea400000e0000 */
[----:B------:R-:W-:-:S13]  /*129f0*/  ISETP.GE.AND P3, PT, R6, R7, PT ;  /* 0x000000070600720c */ /* 0x000fda0003f66270 */
[----:B------:R-:W-:Y:S01]  /*12a00*/  @!P3 LEA R21, R9, UR38, 0x1 ;  /* 0x000000260915bc11 */ /* 0x000fe2000f8e08ff */
[----:B0-----:R-:W-:Y:S02]  /*12a10*/  IMAD.MOV.U32 R3, RZ, RZ, R2 ;  /* 0x000000ffff037224 */ /* 0x001fe400078e0002 */
[----:B-1----:R-:W-:Y:S02]  /*12a20*/  IMAD.MOV.U32 R2, RZ, RZ, R14 ;  /* 0x000000ffff027224 */ /* 0x002fe400078e000e */
[----:B------:R-:W0:Y:S02]  /*12a30*/  SHFL.IDX PT, R14, R0, 0x1, 0x181f ;  /* 0x00381f00000e7f89 */ /* 0x000e2400000e0000 */
[----:B------:R-:W-:-:S04]  /*12a40*/  @!P3 IMAD.WIDE.U32 R2, R10, 0x2, R2 ;  /* 0x000000020a02b825 */ /* 0x000fc800078e0002 */
[----:B--2---:R-:W-:Y:S01]  /*12a50*/  IMAD.MOV.U32 R5, RZ, RZ, R4 ;  /* 0x000000ffff057224 */ /* 0x004fe200078e0004 */
[----:B------:R-:W-:Y:S04]  /*12a60*/  @!P3 LDGSTS.E.BYPASS.LTC128B.128 [R21+0x12400], desc[UR6][R2.64], !P2 ;  /* 0x124000000215bfae */ /* 0x000fe8000d101d46 */
[----:B------:R-:W-:Y:S04]  /*12a70*/  @!P3 LDGSTS.E.BYPASS.LTC128B.128 [R21+0x16400], desc[UR6][R2.64+0x80], !P0 ;  /* 0x164000800215bfae */ /* 0x000fe8000c101d46 */
[----:B------:R1:W-:Y:S01]  /*12a80*/  @!P3 LDGSTS.E.BYPASS.LTC128B.128 [R21+0x1a400], desc[UR6][R2.64+0x100], !P1 ;  /* 0x1a4001000215bfae */ /* 0x0003e2000c901d46 */
[----:B------:R-:W-:Y:S01]  /*12a90*/  ISETP.GE.AND P3, PT, R12, R7, PT ;  /* 0x000000070c00720c */ /* 0x000fe20003f66270 */
[----:B------:R-:W-:-:S02]  /*12aa0*/  VIADD R12, R6, 0x20 ;  /* 0x00000020060c7836 */ /* 0x000fc40000000000 */
[----:B0-----:R-:W-:Y:S02]  /*12ab0*/  IMAD.MOV.U32 R4, RZ, RZ, R14 ;  /* 0x000000ffff047224 */ /* 0x001fe400078e000e */
[----:B------:R-:W-:Y:S08]  /*12ac0*/  SHFL.IDX PT, R14, R0, 0x2, 0x181f ;  /* 0x00581f00000e7f89 */ /* 0x000ff000000e0000 */
[----:B------:R-:W-:Y:S01]  /*12ad0*/  @!P3 IMAD.WIDE.U32 R4, R10, 0x2, R4 ;  /* 0x000000020a04b825 */ /* 0x000fe200078e0004 */
[----:B-1----:R-:W0:Y:S01]  /*12ae0*/  SHFL.IDX PT, R2, R8, 0x2, 0x181f ;  /* 0x00581f0008027f89 */ /* 0x002e2200000e0000 */
[----:B------:R-:W-:-:S05]  /*12af0*/  @!P3 LEA R20, R9, UR38, 0x1 ;  /* 0x000000260914bc11 */ /* 0x000fca000f8e08ff */
[----:B------:R-:W-:Y:S04]  /*12b00*/  @!P3 LDGSTS.E.BYPASS.LTC128B.128 [R20+0x12c00], desc[UR6][R4.64], !P2 ;  /* 0x12c000000414bfae */ /* 0x000fe8000d101d46 */
[----:B------:R-:W-:Y:S04]  /*12b10*/  @!P3 LDGSTS.E.BYPASS.LTC128B.128 [R20+0x16c00], desc[UR6][R4.64+0x80], !P0 ;  /* 0x16c000800414bfae */ /* 0x000fe8000c101d46 */
[----:B------:R1:W-:Y:S01]  /*12b20*/  @!P3 LDGSTS.E.BYPASS.LTC128B.128 [R20+0x1ac00], desc[UR6][R4.64+0x100], !P1 ;  /* 0x1ac001000414bfae */ /* 0x0003e2000c901d46 */
[----:B------:R-:W-:Y:S01]  /*12b30*/  ISETP.GE.AND P3, PT, R12, R7, PT ;  /* 0x000000070c00720c */ /* 0x000fe20003f66270 */
[----:B------:R-:W-:-:S02]  /*12b40*/  VIADD R12, R6, 0x30 ;  /* 0x00000030060c7836 */ /* 0x000fc40000000000 */
[----:B0-----:R-:W-:Y:S02]  /*12b50*/  IMAD.MOV.U32 R3, RZ, RZ, R2 ;  /* 0x000000ffff037224 */ /* 0x001fe400078e0002 */
[----:B------:R-:W-:Y:S01]  /*12b60*/  IMAD.MOV.U32 R2, RZ, RZ, R14 ;  /* 0x000000ffff027224 */ /* 0x000fe200078e000e */
[----:B-1----:R-:W0:Y:S07]  /*12b70*/  SHFL.IDX PT, R4, R8, 0x3, 0x181f ;  /* 0x00781f0008047f89 */ /* 0x002e2e00000e0000 */
[----:B------:R-:W-:Y:S01]  /*12b80*/  @!P3 LEA R21, R9, UR38, 0x1 ;  /* 0x000000260915bc11 */ /* 0x000fe2000f8e08ff */
[----:B------:R-:W-:Y:S01]  /*12b90*/  @!P3 IMAD.WIDE.U32 R2, R10, 0x2, R2 ;  /* 0x000000020a02b825 */ /* 0x000fe200078e0002 */
[----:B------:R-:W1:Y:S04]  /*12ba0*/  SHFL.IDX PT, R14, R0, 0x3, 0x181f ;  /* 0x00781f00000e7f89 */ /* 0x000e6800000e0000 */
[----:B------:R-:W-:Y:S04]  /*12bb0*/  @!P3 LDGSTS.E.BYPASS.LTC128B.128 [R21+0x13400], desc[UR6][R2.64], !P2 ;  /* 0x134000000215bfae */ /* 0x000fe8000d101d46 */
[----:B------:R-:W-:Y:S04]  /*12bc0*/  @!P3 LDGSTS.E.BYPASS.LTC128B.128 [R21+0x17400], desc[UR6][R2.64+0x80], !P0 ;  /* 0x174000800215bfae */ /* 0x000fe8000c101d46 */
[----:B------:R2:W-:Y:S01]  /*12bd0*/  @!P3 LDGSTS.E.BYPASS.LTC128B.128 [R21+0x1b400], desc[UR6][R2.64+0x100], !P1 ;  /* 0x1b4001000215bfae */ /* 0x0005e2000c901d46 */
[----:B------:R-:W-:Y:S01]  /*12be0*/  ISETP.GE.AND P3, PT, R12, R7, PT ;  /* 0x000000070c00720c */ /* 0x000fe20003f66270 */
[----:B------:R-:W-:-:S02]  /*12bf0*/  VIADD R12, R6, 0x40 ;  /* 0x00000040060c7836 */ /* 0x000fc40000000000 */
[----:B0-----:R-:W-:Y:S02]  /*12c00*/  IMAD.MOV.U32 R5, RZ, RZ, R4 ;  /* 0x000000ffff057224 */ /* 0x001fe400078e0004 */
[----:B-1----:R-:W-:Y:S01]  /*12c10*/  IMAD.MOV.U32 R4, RZ, RZ, R14 ;  /* 0x000000ffff047224 */ /* 0x002fe200078e000e */
[----:B--2---:R-:W0:Y:S07]  /*12c20*/  SHFL.IDX PT, R2, R8, 0x4, 0x181f ;  /* 0x00981f0008027f89 */ /* 0x004e2e00000e0000 */
        /* <DEDUP_REMOVED lines=29> */
[----:B0-----:R-:W-:-:S02]  /*12e00*/  IMAD.MOV.U32 R3, RZ, RZ, R2 ;  /* 0x000000ffff037224 */ /* 0x001fc400078e0002 */
[----:B-1----:R-:W-:Y:S01]  /*12e10*/  IMAD.MOV.U32 R2, RZ, RZ, R14 ;  /* 0x000000ffff027224 */ /* 0x002fe200078e000e */
[----:B--2---:R0:W1:Y:S09]  /*12e20*/  SHFL.IDX PT, R4, R8, 0x7, 0x181f ;  /* 0x00f81f0008047f89 */ /* 0x00407200000e0000 */
[----:B------:R-:W-:Y:S01]  /*12e30*/  @!P3 LEA R21, R9, UR38, 0x1 ;  /* 0x000000260915bc11 */ /* 0x000fe2000f8e08ff */
[----:B------:R-:W-:Y:S01]  /*12e40*/  @!P3 IMAD.WIDE.U32 R2, R10, 0x2, R2 ;  /* 0x000000020a02b825 */ /* 0x000fe200078e0002 */
[----:B------:R0:W2:Y:S04]  /*12e50*/  SHFL.IDX PT, R14, R0, 0x7, 0x181f ;  /* 0x00f81f00000e7f89 */ /* 0x0000a800000e0000 */
[----:B------:R0:W-:Y:S04]  /*12e60*/  @!P3 LDGSTS.E.BYPASS.LTC128B.128 [R21+0x15400], desc[UR6][R2.64], !P2 ;  /* 0x154000000215bfae */ /* 0x0001e8000d101d46 */
[----:B------:R0:W-:Y:S04]  /*12e70*/  @!P3 LDGSTS.E.BYPASS.LTC128B.128 [R21+0x19400], desc[UR6][R2.64+0x80], !P0 ;  /* 0x194000800215bfae */ /* 0x0001e8000c101d46 */
[----:B------:R0:W-:Y:S02]  /*12e80*/  @!P3 LDGSTS.E.BYPASS.LTC128B.128 [R21+0x1d400], desc[UR6][R2.64+0x100], !P1 ;  /* 0x1d4001000215bfae */ /* 0x0001e4000c901d46 */
.L_x_1116:
[----:B------:R-:W-:Y:S01]  /*12e90*/  VIADD R6, R6, 0x70 ;  /* 0x0000007006067836 */ /* 0x000fe20000000000 */
[----:B------:R-:W-:Y:S01]  /*12ea0*/  BSSY B0, `(.L_x_1019) ;  /* 0x000000e000007945 */ /* 0x000fe20003800000 */
[----:B0-2---:R-:W-:Y:S02]  /*12eb0*/  IMAD.MOV.U32 R2, RZ, RZ, R14 ;  /* 0x000000ffff027224 */ /* 0x005fe400078e000e */
[----:B-1----:R-:W-:Y:S01]  /*12ec0*/  IMAD.MOV.U32 R3, RZ, RZ, R4 ;  /* 0x000000ffff037224 */ /* 0x002fe200078e0004 */
[----:B------:R-:W-:-:S13]  /*12ed0*/  ISETP.GE.AND P3, PT, R6, R7, PT ;  /* 0x000000070600720c */ /* 0x000fda0003f66270 */
        /* <DEDUP_REMOVED lines=10> */
.L_x_1020:
[----:B------:R-:W-:Y:S05]  /*12f80*/  BSYNC B0 ;  /* 0x0000000000007941 */ /* 0x000fea0003800000 */
.L_x_1019:
        /* <DEDUP_REMOVED lines=12> */
.L_x_1117:
[----:B0-----:R-:W-:Y:S02]  /*13050*/  IMAD.MOV.U32 R10, RZ, RZ, 0x1 ;  /* 0x00000001ff0a7424 */ /* 0x001fe400078e00ff */
[----:B-1----:R-:W-:Y:S01]  /*13060*/  IMAD.MOV.U32 R0, RZ, RZ, RZ ;  /* 0x000000ffff007224 */ /* 0x002fe200078e00ff */
[----:B------:R-:W-:Y:S06]  /*13070*/  @!P1 BRA `(.L_x_1022) ;  /* 0x0000001c009c9947 */ /* 0x000fec0003800000 */
[----:B------:R-:W-:Y:S01]  /*13080*/  UIADD3 UR4, UR44, 0x1, URZ ;  /* 0x000000012c047890 */ /* 0x000fe2000fffe03f */
[----:B------:R-:W0:Y:S01]  /*13090*/  S2R R4, SR_TID.X ;  /* 0x0000000000047919 */ /* 0x000e220000002100 */
[----:B------:R-:W-:Y:S01]  /*130a0*/  ULOP3.LUT UR5, URZ, UR42, URZ, 0x33, !UPT ;  /* 0x0000002a3f057292 */ /* 0x000fe2000f8e333f */
[----:B------:R-:W-:Y:S01]  /*130b0*/  IMAD.MOV.U32 R10, RZ, RZ, 0x1 ;  /* 0x00000001ff0a7424 */ /* 0x000fe200078e00ff */
[----:B------:R-:W-:-:S04]  /*130c0*/  UIMAD UR4, UR4, UR41, URZ ;  /* 0x00000029040472a4 */ /* 0x000fc8000f8e023f */
[----:B------:R-:W-:Y:S01]  /*130d0*/  IMAD.U32 R3, RZ, RZ, UR5 ;  /* 0x00000005ff037e24 */ /* 0x000fe2000f8e00ff */
[----:B------:R-:W-:Y:S01]  /*130e0*/  ULOP3.LUT UR5, URZ, UR39, URZ, 0x33, !UPT ;  /* 0x000000273f057292 */ /* 0x000fe2000f8e333f */
[----:B------:R-:W-:Y:S01]  /*130f0*/  LOP3.LUT R2, RZ, UR4, RZ, 0x33, !PT ;  /* 0x00000004ff027c12 */ /* 0x000fe2000f8e33ff */
[----:B------:R-:W-:-:S03]  /*13100*/  ULOP3.LUT UR4, URZ, UR43, URZ, 0x33, !UPT ;  /* 0x0000002b3f047292 */ /* 0x000fc6000f8e333f */
[----:B------:R-:W-:Y:S01]  /*13110*/  VIADDMNMX R2, R2, -UR40, R3, !PT ;  /* 0x8000002802027c46 */ /* 0x000fe2000f800103 */
[----:B------:R-:W-:-:S03]  /*13120*/  IMAD.MOV.U32 R3, RZ, RZ, 0x2 ;  /* 0x00000002ff037424 */ /* 0x000fc600078e00ff */
[----:B------:R-:W-:-:S04]  /*13130*/  VIMNMX R2, R2, UR4, !PT ;  /* 0x0000000402027c48 */ /* 0x000fc8000ffe0100 */
[----:B------:R-:W-:-:S05]  /*13140*/  VIADDMNMX R3, R2, R3, UR5, !PT ;  /* 0x0000000502037e46 */ /* 0x000fca000f800103 */
[----:B------:R-:W-:-:S05]  /*13150*/  VIADD R5, R3, 0xfffffffe ;  /* 0xfffffffe03057836 */ /* 0x000fca0000000000 */
[-C--:B------:R-:W-:Y:S02]  /*13160*/  ISETP.NE.AND P0, PT, R5, R2.reuse, PT ;  /* 0x000000020500720c */ /* 0x080fe40003f05270 */
[----:B------:R-:W-:Y:S02]  /*13170*/  LOP3.LUT R2, RZ, R2, RZ, 0x33, !PT ;  /* 0x00000002ff027212 */ /* 0x000fe400078e33ff */
[----:B0-----:R-:W-:Y:S01]  /*13180*/  LOP3.LUT R9, R4, 0x1f, RZ, 0xc0, !PT ;  /* 0x0000001f04097812 */ /* 0x001fe200078ec0ff */
[----:B------:R-:W-:Y:S02]  /*13190*/  IMAD.MOV.U32 R4, RZ, RZ, R16 ;  /* 0x000000ffff047224 */ /* 0x000fe400078e0010 */
[----:B------:R-:W-:-:S05]  /*131a0*/  IMAD.IADD R2, R3, 0x1, R2 ;  /* 0x0000000103027824 */ /* 0x000fca00078e0202 */
[----:B------:R-:W-:Y:S01]  /*131b0*/  LOP3.LUT R11, R2, 0x1, RZ, 0xc0, !PT ;  /* 0x00000001020b7812 */ /* 0x000fe200078ec0ff */
[----:B------:R-:W-:Y:S06]  /*131c0*/  @!P0 BRA `(.L_x_1023) ;  /* 0x0000001000e48947 */ /* 0x000fec0003800000 */
[----:B------:R-:W-:Y:S01]  /*131d0*/  BSSY B0, `(.L_x_1023) ;  /* 0x0000138000007945 */ /* 0x000fe20003800000 */
[----:B------:R-:W-:Y:S02]  /*131e0*/  IMAD.IADD R7, R2, 0x1, -R11 ;  /* 0x0000000102077824 */ /* 0x000fe400078e0a0b */
[----:B------:R-:W-:Y:S02]  /*131f0*/  IMAD.MOV.U32 R8, RZ, RZ, 0x1 ;  /* 0x00000001ff087424 */ /* 0x000fe400078e00ff */
[----:B------:R-:W-:-:S07]  /*13200*/  IMAD.MOV.U32 R4, RZ, RZ, R16 ;  /* 0x000000ffff047224 */ /* 0x000fce00078e0010 */
.L_x_1058:
[----:B------:R-:W-:Y:S01]  /*13210*/  LOP3.LUT P0, RZ, R17, 0x2, RZ, 0xc0, !PT ;  /* 0x0000000211ff7812 */ /* 0x000fe2000780c0ff */
[----:B------:R-:W-:Y:S01]  /*13220*/  VIADD R7, R7, 0xfffffffe ;  /* 0xfffffffe07077836 */ /* 0x000fe20000000000 */
[----:B------:R-:W-:Y:S04]  /*13230*/  BSSY B1, `(.L_x_1024) ;  /* 0x0000096000017945 */ /* 0x000fe80003800000 */
[----:B------:R-:W-:-:S07]  /*13240*/  ISETP.NE.AND P1, PT, R7, RZ, PT ;  /* 0x000000ff0700720c */ /* 0x000fce0003f25270 */
[----:B------:R-:W-:Y:S06]  /*13250*/  @!P0 BRA `(.L_x_1025) ;  /* 0x00000008004c8947 */ /* 0x000fec0003800000 */
[----:B------:R-:W-:Y:S01]  /*13260*/  LOP3.LUT P0, RZ, R17, 0x1, RZ, 0xc0, !PT ;  /* 0x0000000111ff7812 */ /* 0x000fe2000780c0ff */
[----:B------:R-:W-:-:S12]  /*13270*/  IMAD.MOV.U32 R10, RZ, RZ, R6 ;  /* 0x000000ffff0a7224 */ /* 0x000fd800078e0006 */
[----:B------:R-:W-:Y:S05]  /*13280*/  @!P0 BRA `(.L_x_1026) ;  /* 0x0000000000508947 */ /* 0x000fea0003800000 */
[----:B------:R-:W2:Y:S01]  /*13290*/  LDL R5, [R1] ;  /* 0x0000000001057983 */ /* 0x000ea20000100800 */
        /* <DEDUP_REMOVED lines=8> */
[--C-:B------:R-:W-:Y:S01]  /*13320*/  SHF.R.S32.HI R3, RZ, 0x1f, R2.reuse ;  /* 0x0000001fff037819 */ /* 0x100fe20000011402 */
[----:B--2---:R-:W-:Y:S02]  /*13330*/  IMAD R4, R5, UR4, RZ ;  /* 0x0000000405047c24 */ /* 0x004fe4000f8e02ff */
[----:B------:R-:W-:Y:S02]  /*13340*/  IMAD.MOV R5, RZ, RZ, -R2 ;  /* 0x000000ffff057224 */ /* 0x000fe400078e0a02 */
[C---:B------:R-:W-:Y:S02]  /*13350*/  IMAD R4, R19.reuse, UR5, R4 ;  /* 0x0000000513047c24 */ /* 0x040fe4000f8e0204 */
[----:B------:R-:W-:Y:S01]  /*13360*/  IMAD.WIDE.U32 R2, R19, UR4, R2 ;  /* 0x0000000413027c25 */ /* 0x000fe2000f8e0002 */
[----:B------:R-:W-:-:S03]  /*13370*/  ULDC.64 UR4, c[0x0][0x418] ;  /* 0x0001060000047ab9 */ /* 0x000fc60000000a00 */
[----:B------:R-:W-:Y:S01]  /*13380*/  IMAD.IADD R3, R4, 0x1, R3 ;  /* 0x0000000104037824 */ /* 0x000fe200078e0203 */
[----:B------:R-:W-:Y:S01]  /*13390*/  LEA R4, P0, R2, UR4, 0x2 ;  /* 0x0000000402047c11 */ /* 0x000fe2000f8010ff */
[----:B------:R-:W-:-:S03]  /*133a0*/  IMAD R10, R10, R5, R6 ;  /* 0x000000050a0a7224 */ /* 0x000fc600078e0206 */
[----:B------:R-:W-:-:S05]  /*133b0*/  LEA.HI.X R5, R2, UR5, R3, 0x2, P0 ;  /* 0x0000000502057c11 */ /* 0x000fca00080f1403 */
[----:B------:R0:W5:Y:S04]  /*133c0*/  LDG.E R4, desc[UR6][R4.64] ;  /* 0x0000000604047981 */ /* 0x000168000c1e1900 */
.L_x_1026:
[----:B------:R-:W1:Y:S01]  /*133d0*/  S2R R2, SR_TID.X ;  /* 0x0000000000027919 */ /* 0x000e620000002100 */
[----:B------:R-:W-:Y:S01]  /*133e0*/  BSSY B2, `(.L_x_1027) ;  /* 0x0000006000027945 */ /* 0x000fe20003800000 */
[----:B-1----:R-:W-:Y:S02]  /*133f0*/  LOP3.LUT R3, R2, 0x7f, RZ, 0xc0, !PT ;  /* 0x0000007f02037812 */ /* 0x002fe400078ec0ff */
[----:B------:R-:W-:Y:S02]  /*13400*/  SHF.L.U32 R2, R8, 0x1f, RZ ;  /* 0x0000001f08027819 */ /* 0x000fe400000006ff */
[----:B------:R-:W-:Y:S02]  /*13410*/  ISETP.NE.AND P2, PT, R3, RZ, PT ;  /* 0x000000ff0300720c */ /* 0x000fe40003f45270 */
[----:B------:R-:W1:Y:S02]  /*13420*/  SYNCS.PHASECHK.TRANS64.TRYWAIT P0, [UR38+0x30848], R2 ;  /* 0x03084802ff0075a7 */ /* 0x000e640008000166 */
[----:B-1----:R-:W-:Y:S09]  /*13430*/  @!P0 BRA `(.L_x_1028) ;  /* 0x0000003000b08947 */ /* 0x002ff20003800000 */
.L_x_1118:
[----:B------:R-:W-:Y:S05]  /*13440*/  BSYNC B2 ;  /* 0x0000000000027941 */ /* 0x000fea0003800000 */
.L_x_1027:
[----:B------:R-:W-:Y:S04]  /*13450*/  BSSY B2, `(.L_x_1029) ;  /* 0x0000007000027945 */ /* 0x000fe80003800000 */
[----:B------:R-:W-:Y:S05]  /*13460*/  @P2 BRA `(.L_x_1030) ;  /* 0x0000000000142947 */ /* 0x000fea0003800000 */
[----:B------:R-:W-:Y:S01]  /*13470*/  ISETP.NE.AND P0, PT, R9, RZ, PT ;  /* 0x000000ff0900720c */ /* 0x000fe20003f05270 */
[----:B-1----:R-:W-:-:S04]  /*13480*/  IMAD.MOV.U32 R3, RZ, RZ, 0x9000 ;  /* 0x00009000ff037424 */ /* 0x002fc800078e00ff */
[----:B------:R2:W-:Y:S08]  /*13490*/  SYNCS.ARRIVE.TRANS64 RZ, [UR38+0x30838], R3 ;  /* 0x03083803ffff79a7 */ /* 0x0005f00008000026 */
[----:B--2---:R-:W-:Y:S05]  /*134a0*/  @!P0 BRA `(.L_x_1030) ;  /* 0x0000000000048947 */ /* 0x004fea0003800000 */
[----:B------:R-:W-:Y:S01]  /*134b0*/  BPT.TRAP 0x1 ;  /* 0x000000040000795c */ /* 0x000fe20000300000 */
.L_x_1030:
[----:B------:R-:W-:Y:S05]  /*134c0*/  BSYNC B2 ;  /* 0x0000000000027941 */ /* 0x000fea0003800000 */
.L_x_1029:
        /* <DEDUP_REMOVED lines=11> */
.L_x_1031:
        /* <DEDUP_REMOVED lines=13> */
.L_x_1032:
        /* <DEDUP_REMOVED lines=15> */
.L_x_1033:
        /* <DEDUP_REMOVED lines=12> */
.L_x_1119:
[----:B------:R-:W-:Y:S05]  /*13800*/  BSYNC B2 ;  /* 0x0000000000027941 */ /* 0x000fea0003800000 */
.L_x_1034:
        /* <DEDUP_REMOVED lines=9> */
.L_x_1037:
[----:B------:R-:W-:Y:S05]  /*138a0*/  BSYNC B2 ;  /* 0x0000000000027941 */ /* 0x000fea0003800000 */
.L_x_1036:
        /* <DEDUP_REMOVED lines=10> */
.L_x_1038:
        /* <DEDUP_REMOVED lines=13> */
.L_x_1039:
        /* <DEDUP_REMOVED lines=13> */
.L_x_1040:
        /* <DEDUP_REMOVED lines=10> */
.L_x_1025:
[----:B------:R-:W-:Y:S05]  /*13b90*/  BSYNC B1 ;  /* 0x0000000000017941 */ /* 0x000fea0003800000 */
.L_x_1024:
[----:B------:R-:W-:Y:S01]  /*13ba0*/  LOP3.LUT P0, RZ, R17, 0x2, RZ, 0xc0, !PT ;  /* 0x0000000211ff7812 */ /* 0x000fe2000780c0ff */
[----:B------:R-:W-:Y:S01]  /*13bb0*/  BSSY B1, `(.L_x_1041) ;  /* 0x0000096000017945 */ /* 0x000fe20003800000 */
[----:B------:R-:W-:-:S11]  /*13bc0*/  LOP3.LUT R10, R8, 0x1, RZ, 0x3c, !PT ;  /* 0x00000001080a7812 */ /* 0x000fd600078e3cff */
[----:B------:R-:W-:Y:S05]  /*13bd0*/  @!P0 BRA `(.L_x_1042) ;  /* 0x00000008004c8947 */ /* 0x000fea0003800000 */
[----:B------:R-:W-:Y:S01]  /*13be0*/  LOP3.LUT P0, RZ, R17, 0x1, RZ, 0xc0, !PT ;  /* 0x0000000111ff7812 */ /* 0x000fe2000780c0ff */
[----:B------:R-:W-:-:S12]  /*13bf0*/  VIADD R12, R6, 0xffffffff ;  /* 0xffffffff060c7836 */ /* 0x000fd80000000000 */
        /* <DEDUP_REMOVED lines=12> */
[----:B------:R-:W-:-:S03]  /*13cc0*/  SHF.R.S32.HI R3, RZ, 0x1f, R2 ;  /* 0x0000001fff037819 */ /* 0x000fc60000011402 */
[----:B------:R-:W-:-:S04]  /*13cd0*/  IMAD.WIDE.U32 R2, R19, UR4, R2 ;  /* 0x0000000413027c25 */ /* 0x000fc8000f8e0002 */
[----:B--2---:R-:W-:-:S04]  /*13ce0*/  IMAD R4, R13, UR4, RZ ;  /* 0x000000040d047c24 */ /* 0x004fc8000f8e02ff */
[----:B------:R-:W-:Y:S01]  /*13cf0*/  IMAD R4, R19, UR5, R4 ;  /* 0x0000000513047c24 */ /* 0x000fe2000f8e0204 */
[----:B------:R-:W-:-:S03]  /*13d00*/  ULDC.64 UR4, c[0x0][0x418] ;  /* 0x0001060000047ab9 */ /* 0x000fc60000000a00 */
[----:B------:R-:W-:Y:S01]  /*13d10*/  IMAD.IADD R3, R4, 0x1, R3 ;  /* 0x0000000104037824 */ /* 0x000fe200078e0203 */
[----:B------:R-:W-:-:S04]  /*13d20*/  LEA R4, P0, R2, UR4, 0x2 ;  /* 0x0000000402047c11 */ /* 0x000fc8000f8010ff */
[----:B------:R-:W-:-:S05]  /*13d30*/  LEA.HI.X R5, R2, UR5, R3, 0x2, P0 ;  /* 0x0000000502057c11 */ /* 0x000fca00080f1403 */
[----:B------:R0:W5:Y:S04]  /*13d40*/  LDG.E R4, desc[UR6][R4.64] ;  /* 0x0000000604047981 */ /* 0x000168000c1e1900 */
.L_x_1043:
[----:B------:R-:W1:Y:S01]  /*13d50*/  S2R R2, SR_TID.X ;  /* 0x0000000000027919 */ /* 0x000e620000002100 */
[----:B------:R-:W-:Y:S01]  /*13d60*/  BSSY B2, `(.L_x_1044) ;  /* 0x0000006000027945 */ /* 0x000fe20003800000 */
[----:B-1----:R-:W-:Y:S02]  /*13d70*/  LOP3.LUT R3, R2, 0x7f, RZ, 0xc0, !PT ;  /* 0x0000007f02037812 */ /* 0x002fe400078ec0ff */
[----:B------:R-:W-:Y:S02]  /*13d80*/  SHF.L.U32 R2, R10, 0x1f, RZ ;  /* 0x0000001f0a027819 */ /* 0x000fe400000006ff */
[----:B------:R-:W-:Y:S02]  /*13d90*/  ISETP.NE.AND P2, PT, R3, RZ, PT ;  /* 0x000000ff0300720c */ /* 0x000fe40003f45270 */
[----:B------:R-:W1:Y:S02]  /*13da0*/  SYNCS.PHASECHK.TRANS64.TRYWAIT P0, [UR38+0x30840], R2 ;  /* 0x03084002ff0075a7 */ /* 0x000e640008000166 */
[----:B-1----:R-:W-:Y:S09]  /*13db0*/  @!P0 BRA `(.L_x_1045) ;  /* 0x0000002800808947 */ /* 0x002ff20003800000 */
.L_x_1120:
[----:B------:R-:W-:Y:S05]  /*13dc0*/  BSYNC B2 ;  /* 0x0000000000027941 */ /* 0x000fea0003800000 */
.L_x_1044:
[----:B------:R-:W-:Y:S04]  /*13dd0*/  BSSY B2, `(.L_x_1046) ;  /* 0x0000007000027945 */ /* 0x000fe80003800000 */
[----:B------:R-:W-:Y:S05]  /*13de0*/  @P2 BRA `(.L_x_1047) ;  /* 0x0000000000142947 */ /* 0x000fea0003800000 */
[----:B------:R-:W-:Y:S01]  /*13df0*/  ISETP.NE.AND P0, PT, R9, RZ, PT ;  /* 0x000000ff0900720c */ /* 0x000fe20003f05270 */
[----:B-1----:R-:W-:-:S04]  /*13e00*/  IMAD.MOV.U32 R2, RZ, RZ, 0x9000 ;  /* 0x00009000ff027424 */ /* 0x002fc800078e00ff */
[----:B------:R2:W-:Y:S08]  /*13e10*/  SYNCS.ARRIVE.TRANS64 RZ, [UR38+0x30830], R2 ;  /* 0x03083002ffff79a7 */ /* 0x0005f00008000026 */
[----:B--2---:R-:W-:Y:S05]  /*13e20*/  @!P0 BRA `(.L_x_1047) ;  /* 0x0000000000048947 */ /* 0x004fea0003800000 */
[----:B------:R-:W-:Y:S01]  /*13e30*/  BPT.TRAP 0x1 ;  /* 0x000000040000795c */ /* 0x000fe20000300000 */
.L_x_1047:
[----:B------:R-:W-:Y:S05]  /*13e40*/  BSYNC B2 ;  /* 0x0000000000027941 */ /* 0x000fea0003800000 */
.L_x_1046:
        /* <DEDUP_REMOVED lines=11> */
.L_x_1048:
[----:B------:R-:W-:-:S13]  /*13f00*/  @P0 ELECT P3, URZ, PT ;  /* 0x00000000003f082f */ /* 0x000fda0003860000 */
[----:B-----5:R-:W-:Y:S01]  /*13f10*/  @P3 R2UR UR13, R4 ;  /* 0x00000000040d32ca */ /* 0x020fe200000e0000 */
        /* <DEDUP_REMOVED lines=12> */
.L_x_1049:
        /* <DEDUP_REMOVED lines=14> */
.L_x_1050:
        /* <DEDUP_REMOVED lines=12> */
.L_x_1121:
[----:B------:R-:W-:Y:S05]  /*14180*/  BSYNC B2 ;  /* 0x0000000000027941 */ /* 0x000fea0003800000 */
.L_x_1051:
        /* <DEDUP_REMOVED lines=9> */
.L_x_1054:
[----:B------:R-:W-:Y:S05]  /*14220*/  BSYNC B2 ;  /* 0x0000000000027941 */ /* 0x000fea0003800000 */
.L_x_1053:
        /* <DEDUP_REMOVED lines=10> */
.L_x_1055:
        /* <DEDUP_REMOVED lines=13> */
.L_x_1056:
        /* <DEDUP_REMOVED lines=13> */
.L_x_1057:
        /* <DEDUP_REMOVED lines=10> */
.L_x_1042:
[----:B------:R-:W-:Y:S05]  /*14510*/  BSYNC B1 ;  /* 0x0000000000017941 */ /* 0x000fea0003800000 */
.L_x_1041:
[----:B------:R-:W-:Y:S02]  /*14520*/  VIADD R6, R6, 0xfffffffe ;  /* 0xfffffffe06067836 */ /* 0x000fe40000000000 */
[----:B------:R-:W-:Y:S01]  /*14530*/  IMAD.MOV.U32 R8, RZ, RZ, R10 ;  /* 0x000000ffff087224 */ /* 0x000fe200078e000a */
[----:B------:R-:W-:Y:S06]  /*14540*/  @P1 BRA `(.L_x_1058) ;  /* 0xffffffec00301947 */ /* 0x000fec000383ffff */
[----:B------:R-:W-:Y:S05]  /*14550*/  BSYNC B0 ;  /* 0x0000000000007941 */ /* 0x000fea0003800000 */
.L_x_1023:
[----:B------:R-:W-:Y:S01]  /*14560*/  ISETP.NE.AND P0, PT, R11, RZ, PT ;  /* 0x000000ff0b00720c */ /* 0x000fe20003f05270 */
[----:B------:R-:W-:-:S12]  /*14570*/  BSSY B0, `(.L_x_1022) ;  /* 0x0000097000007945 */ /* 0x000fd80003800000 */
[----:B------:R-:W-:Y:S05]  /*14580*/  @!P0 BRA `(.L_x_1059) ;  /* 0x0000000800548947 */ /* 0x000fea0003800000 */
[----:B------:R-:W-:Y:S01]  /*14590*/  LOP3.LUT P1, RZ, R17, 0x2, RZ, 0xc0, !PT ;  /* 0x0000000211ff7812 */ /* 0x000fe2000782c0ff */
[----:B------:R-:W-:-:S12]  /*145a0*/  IMAD.MOV.U32 R0, RZ, RZ, 0x1 ;  /* 0x00000001ff007424 */ /* 0x000fd800078e00ff */
[----:B------:R-:W-:Y:S05]  /*145b0*/  @!P1 BRA `(.L_x_1059) ;  /* 0x0000000800489947 */ /* 0x000fea0003800000 */
[----:B------:R-:W-:-:S13]  /*145c0*/  LOP3.LUT P1, RZ, R17, 0x1, RZ, 0xc0, !PT ;  /* 0x0000000111ff7812 */ /* 0x000fda000782c0ff */
[----:B------:R-:W-:Y:S05]  /*145d0*/  @!P1 BRA `(.L_x_1060) ;  /* 0x0000000000549947 */ /* 0x000fea0003800000 */
[----:B------:R-:W2:Y:S01]  /*145e0*/  LDL.LU R5, [R1] ;  /* 0x0000000001057983 */ /* 0x000ea20000300800 */
[----:B------:R-:W0:Y:S01]  /*145f0*/  LDC R8, c[0x0][0x43c] ;  /* 0x00010f00ff087b82 */ /* 0x000e220000000800 */
[----:B------:R-:W-:Y:S01]  /*14600*/  IMAD.MOV.U32 R7, RZ, RZ, R6 ;  /* 0x000000ffff077224 */ /* 0x000fe200078e0006 */
[----:B------:R-:W-:Y:S01]  /*14610*/  ULDC.64 UR4, c[0x0][0x428] ;  /* 0x00010a0000047ab9 */ /* 0x000fe20000000a00 */
[----:B------:R-:W-:Y:S01]  /*14620*/  ULDC.64 UR6, c[0x0][0x208] ;  /* 0x0000820000067ab9 */ /* 0x000fe20000000a00 */
[----:B0-----:R-:W-:-:S13]  /*14630*/  ISETP.NE.AND P0, PT, R8, 0x1, PT ;  /* 0x000000010800780c */ /* 0x001fda0003f05270 */
[----:B------:R-:W0:Y:S02]  /*14640*/  @P0 LDC.64 R2, c[0x0][0x440] ;  /* 0x00011000ff020b82 */ /* 0x000e240000000a00 */
[----:B0-----:R-:W-:-:S05]  /*14650*/  @P0 IMAD.HI.U32 R2, R6, R2, RZ ;  /* 0x0000000206020227 */ /* 0x001fca00078e00ff */
[----:B------:R-:W-:-:S04]  /*14660*/  @P0 SHF.R.U32.HI R7, RZ, R3, R2 ;  /* 0x00000003ff070219 */ /* 0x000fc80000011602 */
[----:B------:R-:W-:Y:S01]  /*14670*/  SHF.R.S32.HI R3, RZ, 0x1f, R7 ;  /* 0x0000001fff037819 */ /* 0x000fe20000011407 */
[----:B--2---:R-:W-:-:S04]  /*14680*/  IMAD R2, R5, UR4, RZ ;  /* 0x0000000405027c24 */ /* 0x004fc8000f8e02ff */
[----:B------:R-:W-:Y:S02]  /*14690*/  IMAD R5, R19, UR5, R2 ;  /* 0x0000000513057c24 */ /* 0x000fe4000f8e0202 */
[----:B------:R-:W-:-:S04]  /*146a0*/  IMAD.MOV.U32 R2, RZ, RZ, R7 ;  /* 0x000000ffff027224 */ /* 0x000fc800078e0007 */
[----:B------:R-:W-:Y:S01]  /*146b0*/  IMAD.WIDE.U32 R2, R19, UR4, R2 ;  /* 0x0000000413027c25 */ /* 0x000fe2000f8e0002 */
[----:B------:R-:W-:-:S03]  /*146c0*/  ULDC.64 UR4, c[0x0][0x418] ;  /* 0x0001060000047ab9 */ /* 0x000fc60000000a00 */
[----:B------:R-:W-:Y:S01]  /*146d0*/  IMAD.IADD R3, R5, 0x1, R3 ;  /* 0x0000000105037824 */ /* 0x000fe200078e0203 */
[----:B------:R-:W-:-:S04]  /*146e0*/  LEA R4, P0, R2, UR4, 0x2 ;  /* 0x0000000402047c11 */ /* 0x000fc8000f8010ff */
[----:B------:R-:W-:-:S05]  /*146f0*/  LEA.HI.X R5, R2, UR5, R3, 0x2, P0 ;  /* 0x0000000502057c11 */ /* 0x000fca00080f1403 */
[----:B------:R0:W5:Y:S01]  /*14700*/  LDG.E R4, desc[UR6][R4.64] ;  /* 0x0000000604047981 */ /* 0x000162000c1e1900 */
[----:B------:R-:W-:-:S04]  /*14710*/  IMAD.MOV R3, RZ, RZ, -R7 ;  /* 0x000000ffff037224 */ /* 0x000fc800078e0a07 */
[----:B------:R-:W-:-:S07]  /*14720*/  IMAD R6, R8, R3, R6 ;  /* 0x0000000308067224 */ /* 0x000fce00078e0206 */
.L_x_1060:
[----:B------:R-:W1:Y:S01]  /*14730*/  S2R R2, SR_TID.X ;  /* 0x0000000000027919 */ /* 0x000e620000002100 */
[----:B------:R-:W-:Y:S01]  /*14740*/  BSSY B1, `(.L_x_1061) ;  /* 0x0000006000017945 */ /* 0x000fe20003800000 */
[----:B-1----:R-:W-:Y:S02]  /*14750*/  LOP3.LUT R3, R2, 0x7f, RZ, 0xc0, !PT ;  /* 0x0000007f02037812 */ /* 0x002fe400078ec0ff */
[----:B------:R-:W-:Y:S02]  /*14760*/  SHF.L.U32 R2, R10, 0x1f, RZ ;  /* 0x0000001f0a027819 */ /* 0x000fe400000006ff */
[----:B------:R-:W-:Y:S02]  /*14770*/  ISETP.NE.AND P1, PT, R3, RZ, PT ;  /* 0x000000ff0300720c */ /* 0x000fe40003f25270 */
[----:B------:R-:W1:Y:S02]  /*14780*/  SYNCS.PHASECHK.TRANS64.TRYWAIT P0, [UR38+0x30848], R2 ;  /* 0x03084802ff0075a7 */ /* 0x000e640008000166 */
[----:B-1----:R-:W-:Y:S09]  /*14790*/  @!P0 BRA `(.L_x_1062) ;  /* 0x0000002000388947 */ /* 0x002ff20003800000 */
.L_x_1122:
[----:B------:R-:W-:Y:S05]  /*147a0*/  BSYNC B1 ;  /* 0x0000000000017941 */ /* 0x000fea0003800000 */
.L_x_1061:
[----:B------:R-:W-:Y:S04]  /*147b0*/  BSSY B1, `(.L_x_1063) ;  /* 0x0000007000017945 */ /* 0x000fe80003800000 */
[----:B------:R-:W-:Y:S05]  /*147c0*/  @P1 BRA `(.L_x_1064) ;  /* 0x0000000000141947 */ /* 0x000fea0003800000 */
[----:B------:R-:W-:Y:S01]  /*147d0*/  ISETP.NE.AND P0, PT, R9, RZ, PT ;  /* 0x000000ff0900720c */ /* 0x000fe20003f05270 */
[----:B-1----:R-:W-:-:S04]  /*147e0*/  IMAD.MOV.U32 R3, RZ, RZ, 0x9000 ;  /* 0x00009000ff037424 */ /* 0x002fc800078e00ff */
[----:B------:R2:W-:Y:S08]  /*147f0*/  SYNCS.ARRIVE.TRANS64 RZ, [UR38+0x30838], R3 ;  /* 0x03083803ffff79a7 */ /* 0x0005f00008000026 */
[----:B--2---:R-:W-:Y:S05]  /*14800*/  @!P0 BRA `(.L_x_1064) ;  /* 0x0000000000048947 */ /* 0x004fea0003800000 */
[----:B------:R-:W-:Y:S01]  /*14810*/  BPT.TRAP 0x1 ;  /* 0x000000040000795c */ /* 0x000fe20000300000 */
.L_x_1064:
[----:B------:R-:W-:Y:S05]  /*14820*/  BSYNC B1 ;  /* 0x0000000000017941 */ /* 0x000fea0003800000 */
.L_x_1063:
        /* <DEDUP_REMOVED lines=11> */
.L_x_1065:
        /* <DEDUP_REMOVED lines=8> */
[----:B------:R-:W-:Y:S01]  /*14960*/  IMAD.MOV.U32 R7, RZ, RZ, 0x40 ;  /* 0x00000040ff077424 */ /* 0x000fe200078e00ff */
[----:B------:R-:W-:Y:S01]  /*14970*/  PLOP3.LUT P0, PT, PT, PT, PT, 0x80, 0x0 ;  /* 0x000000000000781c */ /* 0x000fe20003f0f070 */
[----:B------:R-:W-:Y:S01]  /*14980*/  UIADD3 UR8, UR38, 0x2a400, URZ ;  /* 0x0002a40026087890 */ /* 0x000fe2000fffe03f */
[----:B------:R-:W-:Y:S02]  /*14990*/  UMOV UR6, 0x0 ;  /* 0x0000000000067882 */ /* 0x000fe40000000000 */
[----:B------:R-:W-:Y:S01]  /*149a0*/  R2UR UR10, R7 ;  /* 0x00000000070a72ca */ /* 0x000fe200000e0000 */
[----:B------:R-:W-:-:S14]  /*149b0*/  UMOV UR7, 0x14f00000 ;  /* 0x14f0000000077882 */ /* 0x000fdc0000000000 */
.L_x_1066:
        /* <DEDUP_REMOVED lines=14> */
.L_x_1067:
        /* <DEDUP_REMOVED lines=11> */
.L_x_1123:
[----:B------:R-:W-:Y:S05]  /*14b50*/  BSYNC B1 ;  /* 0x0000000000017941 */ /* 0x000fea0003800000 */
.L_x_1068:
        /* <DEDUP_REMOVED lines=9> */
.L_x_1071:
[----:B------:R-:W-:Y:S05]  /*14bf0*/  BSYNC B1 ;  /* 0x0000000000017941 */ /* 0x000fea0003800000 */
.L_x_1070:
        /* <DEDUP_REMOVED lines=10> */
.L_x_1072:
        /* <DEDUP_REMOVED lines=13> */
.L_x_1073:
        /* <DEDUP_REMOVED lines=13> */
.L_x_1074:
        /* <DEDUP_REMOVED lines=10> */
.L_x_1059:
[----:B------:R-:W-:Y:S05]  /*14ee0*/  BSYNC B0 ;  /* 0x0000000000007941 */ /* 0x000fea0003800000 */
.L_x_1022:
[----:B------:R-:W-:Y:S01]  /*14ef0*/  LOP3.LUT P0, RZ, R17, 0x2, RZ, 0xc0, !PT ;  /* 0x0000000211ff7812 */ /* 0x000fe2000780c0ff */
[----:B------:R-:W-:-:S12]  /*14f00*/  BSSY B0, `(.L_x_1075) ;  /* 0x0000043000007945 */ /* 0x000fd80003800000 */
[----:B------:R-:W-:Y:S05]  /*14f10*/  @!P0 BRA `(.L_x_1076) ;  /* 0x0000000400048947 */ /* 0x000fea0003800000 */
[----:B------:R-:W0:Y:S01]  /*14f20*/  S2R R2, SR_TID.X ;  /* 0x0000000000027919 */ /* 0x000e220000002100 */
[----:B------:R-:W-:Y:S01]  /*14f30*/  LEA R3, R0, UR38, 0x3 ;  /* 0x0000002600037c11 */ /* 0x000fe2000f8e18ff */
[----:B------:R-:W-:Y:S01]  /*14f40*/  BSSY B1, `(.L_x_1077) ;  /* 0x0000006000017945 */ /* 0x000fe20003800000 */
[----:B0-----:R-:W-:Y:S02]  /*14f50*/  LOP3.LUT R4, R2, 0x7f, RZ, 0xc0, !PT ;  /* 0x0000007f02047812 */ /* 0x001fe400078ec0ff */
[----:B------:R-:W-:Y:S02]  /*14f60*/  SHF.L.U32 R2, R10, 0x1f, RZ ;  /* 0x0000001f0a027819 */ /* 0x000fe400000006ff */
[----:B------:R-:W-:Y:S02]  /*14f70*/  ISETP.NE.AND P1, PT, R4, RZ, PT ;  /* 0x000000ff0400720c */ /* 0x000fe40003f25270 */
[----:B------:R-:W0:Y:S02]  /*14f80*/  SYNCS.PHASECHK.TRANS64.TRYWAIT P0, [R3+URZ+0x30860], R2 ;  /* 0x03086002030075a7 */ /* 0x000e24000800017f */
[----:B0-----:R-:W-:Y:S09]  /*14f90*/  @!P0 BRA `(.L_x_1078) ;  /* 0x0000001800688947 */ /* 0x001ff20003800000 */
.L_x_1124:
[----:B------:R-:W-:Y:S05]  /*14fa0*/  BSYNC B1 ;  /* 0x0000000000017941 */ /* 0x000fea0003800000 */
.L_x_1077:
[----:B------:R-:W-:Y:S04]  /*14fb0*/  BSSY B1, `(.L_x_1079) ;  /* 0x0000008000017945 */ /* 0x000fe80003800000 */
[----:B------:R-:W-:Y:S05]  /*14fc0*/  @P1 BRA `(.L_x_1080) ;  /* 0x0000000000181947 */ /* 0x000fea0003800000 */
[----:B------:R-:W1:Y:S01]  /*14fd0*/  S2R R4, SR_TID.X ;  /* 0x0000000000047919 */ /* 0x000e620000002100 */
[----:B0-----:R-:W-:-:S04]  /*14fe0*/  IMAD.MOV.U32 R2, RZ, RZ, 0x9000 ;  /* 0x00009000ff027424 */ /* 0x001fc800078e00ff */
[----:B------:R2:W-:Y:S01]  /*14ff0*/  SYNCS.ARRIVE.TRANS64 RZ, [R3+URZ+0x30850], R2 ;  /* 0x0308500203ff79a7 */ /* 0x0005e2000800003f */
[----:B-1----:R-:W-:-:S13]  /*15000*/  LOP3.LUT P0, RZ, R4, 0x1f, RZ, 0xc0, !PT ;  /* 0x0000001f04ff7812 */ /* 0x002fda000780c0ff */
[----:B--2---:R-:W-:Y:S05]  /*15010*/  @!P0 BRA `(.L_x_1080) ;  /* 0x0000000000048947 */ /* 0x004fea0003800000 */
[----:B------:R-:W-:Y:S01]  /*15020*/  BPT.TRAP 0x1 ;  /* 0x000000040000795c */ /* 0x000fe20000300000 */
.L_x_1080:
[----:B------:R-:W-:Y:S05]  /*15030*/  BSYNC B1 ;  /* 0x0000000000017941 */ /* 0x000fea0003800000 */
.L_x_1079:
        /* <DEDUP_REMOVED lines=13> */
.L_x_1081:
        /* <DEDUP_REMOVED lines=8> */
[----:B------:R-:W-:Y:S01]  /*15190*/  PLOP3.LUT P0, PT, PT, PT, PT, 0x80, 0x0 ;  /* 0x000000000000781c */ /* 0x000fe20003f0f070 */
[----:B------:R-:W-:Y:S01]  /*151a0*/  UIADD3 UR8, UR4, 0x3400, URZ ;  /* 0x0000340004087890 */ /* 0x000fe2000fffe03f */
[----:B------:R-:W-:Y:S01]  /*151b0*/  UMOV UR14, 0x0 ;  /* 0x00000000000e7882 */ /* 0x000fe20000000000 */
[----:B------:R-:W-:Y:S01]  /*151c0*/  UMOV UR15, 0x14f00000 ;  /* 0x14f00000000f7882 */ /* 0x000fe20000000000 */
[----:B------:R-:W-:-:S09]  /*151d0*/  UMOV UR10, 0x40 ;  /* 0x00000040000a7882 */ /* 0x000fd20000000000 */
.L_x_1082:
        /* <DEDUP_REMOVED lines=10> */
[----:B------:R-:W-:Y:S02]  /*15280*/  UMOV UR5, 0x14f00000 ;  /* 0x14f0000000057882 */ /* 0x000fe40000000000 */
[----:B------:R-:W-:Y:S01]  /*15290*/  UMOV UR4, 0x0 ;  /* 0x0000000000047882 */ /* 0x000fe20000000000 */
[----:B------:R-:W-:-:S08]  /*152a0*/  UMOV UR10, 0x80 ;  /* 0x00000080000a7882 */ /* 0x000fd00000000000 */
.L_x_1083:
        /* <DEDUP_REMOVED lines=8> */
.L_x_1076:
[----:B------:R-:W-:Y:S05]  /*15330*/  BSYNC B0 ;  /* 0x0000000000007941 */ /* 0x000fea0003800000 */
.L_x_1075:
[----:B------:R-:W-:-:S05]  /*15340*/  VIADD R0, R0, 0x1 ;  /* 0x0000000100007836 */ /* 0x000fca0000000000 */
[----:B------:R-:W-:-:S04]  /*15350*/  ISETP.NE.AND P0, PT, R0, 0x2, PT ;  /* 0x000000020000780c */ /* 0x000fc80003f05270 */
[----:B0-----:R-:W-:Y:S02]  /*15360*/  SEL R3, RZ, 0x1, P0 ;  /* 0x00000001ff037807 */ /* 0x001fe40000000000 */
[----:B------:R-:W-:Y:S02]  /*15370*/  SEL R0, R0, RZ, P0 ;  /* 0x000000ff00007207 */ /* 0x000fe40000000000 */
[----:B------:R-:W-:Y:S01]  /*15380*/  LOP3.LUT R10, R10, R3, RZ, 0x3c, !PT ;  /* 0x000000030a0a7212 */ /* 0x000fe200078e3cff */
[----:B------:R-:W-:-:S07]  /*15390*/  IMAD.MOV.U32 R3, RZ, RZ, RZ ;  /* 0x000000ffff037224 */ /* 0x000fce00078e00ff */
.L_x_1000:
[----:B------:R-:W0:Y:S01]  /*153a0*/  S2R R5, SR_CgaCtaId ;  /* 0x0000000000057919 */ /* 0x000e220000008800 */
[----:B------:R-:W-:Y:S02]  /*153b0*/  MOV R2, 0x400 ;  /* 0x0000040000027802 */ /* 0x000fe40000000f00 */
[----:B------:R-:W-:Y:S02]  /*153c0*/  SHF.L.U32 R3, R3, 0x1f, RZ ;  /* 0x0000001f03037819 */ /* 0x000fe400000006ff */
[----:B0-----:R-:W-:-:S04]  /*153d0*/  LEA R2, R5, R2, 0x18 ;  /* 0x0000000205027211 */ /* 0x001fc800078ec0ff */
[----:B------:R-:W0:Y:S02]  /*153e0*/  SYNCS.PHASECHK.TRANS64.TRYWAIT P0, [R2+URZ+0x30820], R3 ;  /* 0x03082003020075a7 */ /* 0x000e24000800017f */
[----:B0-----:R-:W-:Y:S05]  /*153f0*/  @!P0 BRA `(.L_x_1084) ;  /* 0x0000001400648947 */ /* 0x001fea0003800000 */
.L_x_1125:
[----:B------:R-:W-:-:S03]  /*15400*/  UMOV UR4, 0xffffffff ;  /* 0xffffffff00047882 */ /* 0x000fc60000000000 */
[----:B------:R-:W-:Y:S05]  /*15410*/  BRA.DIV UR4, `(.L_x_1085) ;  /* 0x0000001604707947 */ /* 0x000fea000b800000 */
[----:B0-----:R-:W0:Y:S02]  /*15420*/  S2R R3, SR_TID.X ;  /* 0x0000000000037919 */ /* 0x001e240000002100 */
[----:B0-----:R-:W-:-:S04]  /*15430*/  SHF.R.U32.HI R3, RZ, 0x5, R3 ;  /* 0x00000005ff037819 */ /* 0x001fc80000011603 */
[----:B------:R-:W-:-:S05]  /*15440*/  LOP3.LUT R3, R3, 0x3, RZ, 0xc0, !PT ;  /* 0x0000000303037812 */ /* 0x000fca00078ec0ff */
[----:B------:R0:W1:Y:S02]  /*15450*/  SHFL.IDX PT, R14, R3, RZ, 0x1f ;  /* 0x00001fff030e7589 */ /* 0x00006400000e0000 */
.L_x_1128:
[----:B-1----:R-:W-:-:S13]  /*15460*/  ISETP.NE.AND P0, PT, R14, RZ, PT ;  /* 0x000000ff0e00720c */ /* 0x002fda0003f05270 */
[----:B------:R-:W-:Y:S05]  /*15470*/  @P0 BRA `(.L_x_916) ;  /* 0x0000000000900947 */ /* 0x000fea0003800000 */
[----:B------:R-:W-:-:S03]  /*15480*/  UMOV UR4, 0xffffffff ;  /* 0xffffffff00047882 */ /* 0x000fc60000000000 */
[----:B------:R-:W-:Y:S05]  /*15490*/  BRA.DIV UR4, `(.L_x_1086) ;  /* 0x0000001604847947 */ /* 0x000fea000b800000 */
[----:B------:R-:W-:-:S13]  /*154a0*/  ELECT P6, URZ, PT ;  /* 0x00000000003f782f */ /* 0x000fda00038c0000 */
.L_x_1131:
[----:B------:R-:W-:Y:S05]  /*154b0*/  @!P6 BRA `(.L_x_916) ;  /* 0x000000000080e947 */ /* 0x000fea0003800000 */
[----:B0-----:R-:W2:Y:S02]  /*154c0*/  LDL R3, [R1+0x8] ;  /* 0x0000080001037983 */ /* 0x001ea40000100800 */
[----:B--2---:R-:W-:-:S13]  /*154d0*/  R2UR UR4, R3 ;  /* 0x00000000030472ca */ /* 0x004fda00000e0000 */
[----:B------:R-:W-:-:S06]  /*154e0*/  ULOP3.LUT UR4, UR4, 0x2, URZ, 0xfc, !UPT ;  /* 0x0000000204047892 */ /* 0x000fcc000f8efc3f */
[----:B------:R-:W-:-:S05]  /*154f0*/  IMAD.U32 R3, RZ, RZ, UR4 ;  /* 0x00000004ff037e24 */ /* 0x000fca000f8e00ff */
[----:B------:R-:W-:-:S13]  /*15500*/  ISETP.NE.AND P2, PT, R3, 0x3, PT ;  /* 0x000000030300780c */ /* 0x000fda0003f45270 */
[----:B------:R-:W-:Y:S05]  /*15510*/  @!P2 BRA `(.L_x_1087) ;  /* 0x000000000004a947 */ /* 0x000fea0003800000 */
[----:B------:R-:W-:Y:S01]  /*15520*/  BPT.TRAP 0x1 ;  /* 0x000000040000795c */ /* 0x000fe20000300000 */
.L_x_1087:
[----:B------:R-:W-:Y:S01]  /*15530*/  VIADD R9, R2, 0x30840 ;  /* 0x0003084002097836 */ /* 0x000fe20000000000 */
[----:B------:R-:W-:Y:S01]  /*15540*/  SHF.L.U32 R4, R10, 0x1f, RZ ;  /* 0x0000001f0a047819 */ /* 0x000fe200000006ff */
[C---:B------:R-:W-:Y:S02]  /*15550*/  VIADD R3, R0.reuse, 0x1 ;  /* 0x0000000100037836 */ /* 0x040fe40000000000 */
[----:B------:R-:W-:-:S03]  /*15560*/  IMAD R7, R0, 0x8, R9 ;  /* 0x0000000800077824 */ /* 0x000fc600078e0209 */
[C---:B------:R-:W-:Y:S01]  /*15570*/  ISETP.NE.AND P1, PT, R3.reuse, 0x2, PT ;  /* 0x000000020300780c */ /* 0x040fe20003f25270 */
[----:B------:R-:W0:Y:S03]  /*15580*/  SYNCS.PHASECHK.TRANS64.TRYWAIT P0, [R7+URZ], R4 ;  /* 0x00000004070075a7 */ /* 0x000e26000800017f */
[----:B------:R-:W-:Y:S02]  /*15590*/  SEL R5, RZ, 0x1, P1 ;  /* 0x00000001ff057807 */ /* 0x000fe40000800000 */
[----:B------:R-:W-:Y:S02]  /*155a0*/  SEL R6, R3, RZ, P1 ;  /* 0x000000ff03067207 */ /* 0x000fe40000800000 */
[----:B------:R-:W-:-:S03]  /*155b0*/  LOP3.LUT R5, R10, R5, RZ, 0x3c, !PT ;  /* 0x000000050a057212 */ /* 0x000fc600078e3cff */
[----:B------:R-:W-:Y:S01]  /*155c0*/  IMAD R8, R6, 0x8, R9 ;  /* 0x0000000806087824 */ /* 0x000fe200078e0209 */
[----:B------:R-:W-:Y:S01]  /*155d0*/  SHF.L.U32 R5, R5, 0x1f, RZ ;  /* 0x0000001f05057819 */ /* 0x000fe200000006ff */
[----:B0-----:R-:W-:Y:S06]  /*155e0*/  @!P0 BRA `(.L_x_1088) ;  /* 0x0000001400508947 */ /* 0x001fec0003800000 */
.L_x_1132:
[----:B------:R-:W1:Y:S02]  /*155f0*/  SYNCS.PHASECHK.TRANS64.TRYWAIT P0, [R8+URZ], R5 ;  /* 0x00000005080075a7 */ /* 0x000e64000800017f */
[----:B-1----:R-:W-:Y:S05]  /*15600*/  @!P0 BRA `(.L_x_1089) ;  /* 0x00000014005c8947 */ /* 0x002fea0003800000 */
.L_x_1133:
[----:B------:R-:W-:Y:S05]  /*15610*/  @!P2 BRA `(.L_x_1090) ;  /* 0x000000000004a947 */ /* 0x000fea0003800000 */
[----:B------:R-:W-:Y:S01]  /*15620*/  BPT.TRAP 0x1 ;  /* 0x000000040000795c */ /* 0x000fe20000300000 */
.L_x_1090:
[----:B------:R-:W-:-:S04]  /*15630*/  VIADD R3, R2, 0x30860 ;  /* 0x0003086002037836 */ /* 0x000fc80000000000 */
[----:B0-----:R-:W-:-:S04]  /*15640*/  IMAD R7, R0, 0x8, R3 ;  /* 0x0000000800077824 */ /* 0x001fc800078e0203 */
[----:B------:R-:W0:Y:S02]  /*15650*/  SYNCS.PHASECHK.TRANS64.TRYWAIT P0, [R7+URZ], R4 ;  /* 0x00000004070075a7 */ /* 0x000e24000800017f */
[----:B0-----:R-:W-:Y:S05]  /*15660*/  @!P0 BRA `(.L_x_1091) ;  /* 0x0000001400588947 */ /* 0x001fea0003800000 */
.L_x_1134:
[----:B------:R-:W-:-:S07]  /*15670*/  IMAD R6, R6, 0x8, R3 ;  /* 0x0000000806067824 */ /* 0x000fce00078e0203 */
.L_x_1092:
[----:B--2---:R2:W3:Y:S02]  /*15680*/  SYNCS.PHASECHK.TRANS64.TRYWAIT P0, [R6+URZ], R5 ;  /* 0x00000005060075a7 */ /* 0x0044e4000800017f */
[----:B---3--:R-:W-:Y:S05]  /*15690*/  @!P0 NANOSLEEP.SYNCS 0x989680 ;  /* 0x009896800000895d */ /* 0x008fea0003900000 */
[----:B------:R-:W3:Y:S02]  /*156a0*/  @!P0 SYNCS.PHASECHK.TRANS64 P0, [R6+URZ], R5 ;  /* 0x00000005060085a7 */ /* 0x000ee4000800007f */
[----:B---3--:R-:W-:Y:S05]  /*156b0*/  @!P0 BRA `(.L_x_1092) ;  /* 0xfffffffc00f08947 */ /* 0x008fea000383ffff */
.L_x_916:
[----:B------:R-:W-:Y:S05]  /*156c0*/  BSYNC B6 ;  /* 0x0000000000067941 */ /* 0x000fea0003800000 */
.L_x_913:
[----:B------:R-:W-:Y:S05]  /*156d0*/  EXIT ;  /* 0x000000000000794d */ /* 0x000fea0003800000 */
.L_x_926:
[----:B0-----:R-:W-:-:S04]  /*156e0*/  IMAD.U32 R3, RZ, RZ, UR58 ;  /* 0x0000003aff037e24 */ /* 0x001fc8000f8e00ff */
[----:B------:R0:W1:Y:S03]  /*156f0*/  SYNCS.PHASECHK.TRANS64.TRYWAIT P0, [R3+URZ+0x30800], R0 ;  /* 0x03080000030075a7 */ /* 0x000066000800017f */
[----:B-1----:R-:W-:Y:S05]  /*15700*/  @!P0 NANOSLEEP.SYNCS 0x989680 ;  /* 0x009896800000895d */ /* 0x002fea0003900000 */
[----:B------:R-:W1:Y:S02]  /*15710*/  @!P0 SYNCS.PHASECHK.TRANS64 P0, [R3+URZ+0x30800], R0 ;  /* 0x03080000030085a7 */ /* 0x000e64000800007f */
[----:B-1----:R-:W-:Y:S05]  /*15720*/  @!P0 BRA `(.L_x_926) ;  /* 0xfffffffc00ec8947 */ /* 0x002fea000383ffff */
[----:B------:R-:W-:Y:S05]  /*15730*/  BRA `(.L_x_1093) ;  /* 0xfffffec000607947 */ /* 0x000fea000383ffff */
.L_x_930:
[----:B0-----:R-:W-:-:S04]  /*15740*/  IMAD.U32 R3, RZ, RZ, UR58 ;  /* 0x0000003aff037e24 */ /* 0x001fc8000f8e00ff */
[----:B------:R0:W2:Y:S03]  /*15750*/  SYNCS.PHASECHK.TRANS64.TRYWAIT P2, [R3+URZ+0x30830], R0 ;  /* 0x03083000030075a7 */ /* 0x0000a6000804017f */
[----:B--2---:R-:W-:Y:S05]  /*15760*/  @!P2 NANOSLEEP.SYNCS 0x989680 ;  /* 0x009896800000a95d */ /* 0x004fea0003900000 */
[----:B------:R-:W2:Y:S02]  /*15770*/  @!P2 SYNCS.PHASECHK.TRANS64 P2, [R3+URZ+0x30830], R0 ;  /* 0x030830000300a5a7 */ /* 0x000ea4000804007f */
[----:B--2---:R-:W-:Y:S05]  /*15780*/  @!P2 BRA `(.L_x_930) ;  /* 0xfffffffc00eca947 */ /* 0x004fea000383ffff */
[----:B------:R-:W-:Y:S05]  /*15790*/  BRA `(.L_x_929) ;  /* 0xfffffec000907947 */ /* 0x000fea000383ffff */
.L_x_946:
[----:B-1----:R-:W-:-:S04]  /*157a0*/  IMAD.U32 R15, RZ, RZ, UR61 ;  /* 0x0000003dff0f7e24 */ /* 0x002fc8000f8e00ff */
[----:B------:R1:W2:Y:S03]  /*157b0*/  SYNCS.PHASECHK.TRANS64.TRYWAIT P2, [R15+URZ+0x30830], R12 ;  /* 0x0308300c0f0075a7 */ /* 0x0002a6000804017f */
[----:B--2---:R-:W-:Y:S05]  /*157c0*/  @!P2 NANOSLEEP.SYNCS 0x989680 ;  /* 0x009896800000a95d */ /* 0x004fea0003900000 */
[----:B------:R-:W2:Y:S02]  /*157d0*/  @!P2 SYNCS.PHASECHK.TRANS64 P2, [R15+URZ+0x30830], R12 ;  /* 0x0308300c0f00a5a7 */ /* 0x000ea4000804007f */
[----:B--2---:R-:W-:Y:S05]  /*157e0*/  @!P2 BRA `(.L_x_946) ;  /* 0xfffffffc00eca947 */ /* 0x004fea000383ffff */
[----:B------:R-:W-:Y:S05]  /*157f0*/  BRA `(.L_x_945) ;  /* 0xfffffef400c87947 */ /* 0x000fea000383ffff */
.L_x_950:
[----:B-1----:R-:W-:-:S04]  /*15800*/  IMAD.U32 R15, RZ, RZ, UR14 ;  /* 0x0000000eff0f7e24 */ /* 0x002fc8000f8e00ff */
[----:B------:R1:W3:Y:S03]  /*15810*/  SYNCS.PHASECHK.TRANS64.TRYWAIT P2, [R15+URZ+0x30850], R0 ;  /* 0x030850000f0075a7 */ /* 0x0002e6000804017f */
[----:B---3--:R-:W-:Y:S05]  /*15820*/  @!P2 NANOSLEEP.SYNCS 0x989680 ;  /* 0x009896800000a95d */ /* 0x008fea0003900000 */
[----:B------:R-:W3:Y:S02]  /*15830*/  @!P2 SYNCS.PHASECHK.TRANS64 P2, [R15+URZ+0x30850], R0 ;  /* 0x030850000f00a5a7 */ /* 0x000ee4000804007f */
[----:B---3--:R-:W-:Y:S05]  /*15840*/  @!P2 BRA `(.L_x_950) ;  /* 0xfffffffc00eca947 */ /* 0x008fea000383ffff */
[----:B------:R-:W-:Y:S05]  /*15850*/  BRA `(.L_x_949) ;  /* 0xffffff0000587947 */ /* 0x000fea000383ffff */
.L_x_967:
[----:B-1----:R-:W-:-:S04]  /*15860*/  IMAD.U32 R4, RZ, RZ, UR57 ;  /* 0x00000039ff047e24 */ /* 0x002fc8000f8e00ff */
[----:B------:R1:W2:Y:S03]  /*15870*/  SYNCS.PHASECHK.TRANS64.TRYWAIT P2, [R4+URZ+0x30830], R3 ;  /* 0x03083003040075a7 */ /* 0x0002a6000804017f */
[----:B--2---:R-:W-:Y:S05]  /*15880*/  @!P2 NANOSLEEP.SYNCS 0x989680 ;  /* 0x009896800000a95d */ /* 0x004fea0003900000 */
[----:B------:R-:W2:Y:S02]  /*15890*/  @!P2 SYNCS.PHASECHK.TRANS64 P2, [R4+URZ+0x30830], R3 ;  /* 0x030830030400a5a7 */ /* 0x000ea4000804007f */
[----:B--2---:R-:W-:Y:S05]  /*158a0*/  @!P2 BRA `(.L_x_967) ;  /* 0xfffffffc00eca947 */ /* 0x004fea000383ffff */
[----:B------:R-:W-:Y:S05]  /*158b0*/  BRA `(.L_x_966) ;  /* 0xffffff2c00c47947 */ /* 0x000fea000383ffff */
.L_x_971:
[----:B01----:R-:W-:-:S04]  /*158c0*/  IMAD.U32 R3, RZ, RZ, UR14 ;  /* 0x0000000eff037e24 */ /* 0x003fc8000f8e00ff */
[----:B------:R0:W1:Y:S03]  /*158d0*/  SYNCS.PHASECHK.TRANS64.TRYWAIT P2, [R3+URZ+0x30850], R0 ;  /* 0x03085000030075a7 */ /* 0x000066000804017f */
[----:B-1----:R-:W-:Y:S05]  /*158e0*/  @!P2 NANOSLEEP.SYNCS 0x989680 ;  /* 0x009896800000a95d */ /* 0x002fea0003900000 */
[----:B------:R-:W1:Y:S02]  /*158f0*/  @!P2 SYNCS.PHASECHK.TRANS64 P2, [R3+URZ+0x30850], R0 ;  /* 0x030850000300a5a7 */ /* 0x000e64000804007f */
[----:B-1----:R-:W-:Y:S05]  /*15900*/  @!P2 BRA `(.L_x_971) ;  /* 0xfffffffc00eca947 */ /* 0x002fea000383ffff */
[----:B------:R-:W-:Y:S05]  /*15910*/  BRA `(.L_x_970) ;  /* 0xffffff3800547947 */ /* 0x000fea000383ffff */
.L_x_977:
[----:B-1----:R-:W-:-:S04]  /*15920*/  IMAD.U32 R4, RZ, RZ, UR57 ;  /* 0x00000039ff047e24 */ /* 0x002fc8000f8e00ff */
[----:B------:R1:W2:Y:S03]  /*15930*/  SYNCS.PHASECHK.TRANS64.TRYWAIT P2, [R4+URZ+0x30830], R3 ;  /* 0x03083003040075a7 */ /* 0x0002a6000804017f */
[----:B--2---:R-:W-:Y:S05]  /*15940*/  @!P2 NANOSLEEP.SYNCS 0x989680 ;  /* 0x009896800000a95d */ /* 0x004fea0003900000 */
[----:B------:R-:W2:Y:S02]  /*15950*/  @!P2 SYNCS.PHASECHK.TRANS64 P2, [R4+URZ+0x30830], R3 ;  /* 0x030830030400a5a7 */ /* 0x000ea4000804007f */
[----:B--2---:R-:W-:Y:S05]  /*15960*/  @!P2 BRA `(.L_x_977) ;  /* 0xfffffffc00eca947 */ /* 0x004fea000383ffff */
[----:B------:R-:W-:Y:S05]  /*15970*/  BRA `(.L_x_976) ;  /* 0xffffff5000907947 */ /* 0x000fea000383ffff */
.L_x_981:
[----:B01----:R-:W-:-:S04]  /*15980*/  IMAD.U32 R3, RZ, RZ, UR14 ;  /* 0x0000000eff037e24 */ /* 0x003fc8000f8e00ff */
[----:B------:R0:W1:Y:S03]  /*15990*/  SYNCS.PHASECHK.TRANS64.TRYWAIT P2, [R3+URZ+0x30850], R0 ;  /* 0x03085000030075a7 */ /* 0x000066000804017f */
[----:B-1----:R-:W-:Y:S05]  /*159a0*/  @!P2 NANOSLEEP.SYNCS 0x989680 ;  /* 0x009896800000a95d */ /* 0x002fea0003900000 */
[----:B------:R-:W1:Y:S02]  /*159b0*/  @!P2 SYNCS.PHASECHK.TRANS64 P2, [R3+URZ+0x30850], R0 ;  /* 0x030850000300a5a7 */ /* 0x000e64000804007f */
[----:B-1----:R-:W-:Y:S05]  /*159c0*/  @!P2 BRA `(.L_x_981) ;  /* 0xfffffffc00eca947 */ /* 0x002fea000383ffff */
[----:B------:R-:W-:Y:S05]  /*159d0*/  BRA `(.L_x_980) ;  /* 0xffffff5c00207947 */ /* 0x000fea000383ffff */
.L_x_994:
[----:B-1----:R-:W-:-:S04]  /*159e0*/  IMAD.U32 R7, RZ, RZ, UR5 ;  /* 0x00000005ff077e24 */ /* 0x002fc8000f8e00ff */
[----:B------:R1:W2:Y:S03]  /*159f0*/  SYNCS.PHASECHK.TRANS64.TRYWAIT P0, [R7+URZ+0x30850], R0 ;  /* 0x03085000070075a7 */ /* 0x0002a6000800017f */
[----:B--2---:R-:W-:Y:S05]  /*15a00*/  @!P0 NANOSLEEP.SYNCS 0x989680 ;  /* 0x009896800000895d */ /* 0x004fea0003900000 */
[----:B------:R-:W2:Y:S02]  /*15a10*/  @!P0 SYNCS.PHASECHK.TRANS64 P0, [R7+URZ+0x30850], R0 ;  /* 0x03085000070085a7 */ /* 0x000ea4000800007f */
[----:B--2---:R-:W-:Y:S05]  /*15a20*/  @!P0 BRA `(.L_x_994) ;  /* 0xfffffffc00ec8947 */ /* 0x004fea000383ffff */
[----:B------:R-:W-:Y:S05]  /*15a30*/  BRA `(.L_x_993) ;  /* 0xffffff8c002c7947 */ /* 0x000fea000383ffff */
.L_x_1011:
[----:B------:R-:W-:Y:S02]  /*15a40*/  IMAD.MOV.U32 R13, RZ, RZ, R0 ;  /* 0x000000ffff0d7224 */ /* 0x000fe400078e0000 */
[----:B------:R-:W-:Y:S02]  /*15a50*/  IMAD.MOV.U32 R12, RZ, RZ, RZ ;  /* 0x000000ffff0c7224 */ /* 0x000fe400078e00ff */
[----:B------:R-:W-:Y:S02]  /*15a60*/  IMAD.MOV.U32 R11, RZ, RZ, 0x1f ;  /* 0x0000001fff0b7424 */ /* 0x000fe400078e00ff */
[----:B------:R-:W-:-:S07]  /*15a70*/  IMAD.MOV.U32 R15, RZ, RZ, -0x1 ;  /* 0xffffffffff0f7424 */ /* 0x000fce00078e00ff */
[----:B0-----:R-:W-:Y:S05]  /*15a80*/  WARPSYNC.COLLECTIVE R15, `(.L_x_1094) ;  /* 0x000000000f087348 */ /* 0x001fea0003c00000 */
[----:B------:R1:W2:Y:S02]  /*15a90*/  SHFL.IDX P6, R14, R13, R12, R11 ;  /* 0x0000000c0d0e7389 */ /* 0x0002a400000c000b */
[----:B012---:R-:W-:Y:S01]  /*15aa0*/  ENDCOLLECTIVE ;  /* 0x000000000000791b */ /* 0x007fe20003800000 */
.L_x_1094:
[----:B------:R-:W-:Y:S05]  /*15ab0*/  BRA `(.L_x_1095) ;  /* 0xffffffc400407947 */ /* 0x000fea000383ffff */
.L_x_1013:
[----:B------:R-:W-:Y:S01]  /*15ac0*/  BSSY B0, `(.L_x_1096) ;  /* 0x0000006000007945 */ /* 0x000fe20003800000 */
[----:B------:R-:W-:-:S07]  /*15ad0*/  IMAD.MOV.U32 R15, RZ, RZ, -0x1 ;  /* 0xffffffffff0f7424 */ /* 0x000fce00078e00ff */
[----:B01----:R-:W-:Y:S05]  /*15ae0*/  WARPSYNC.COLLECTIVE R15, `(.L_x_1097) ;  /* 0x000000000f0c7348 */ /* 0x003fea0003c00000 */
[----:B------:R-:W-:Y:S02]  /*15af0*/  ELECT P6, UR62, PT ;  /* 0x00000000003e782f */ /* 0x000fe400038c0000 */
[----:B------:R-:W-:Y:S01]  /*15b00*/  MOV R14, UR62 ;  /* 0x0000003e000e7c02 */ /* 0x000fe20008000f00 */
[----:B01----:R-:W-:Y:S10]  /*15b10*/  ENDCOLLECTIVE ;  /* 0x000000000000791b */ /* 0x003ff40003800000 */
.L_x_1097:
[----:B------:R-:W-:Y:S05]  /*15b20*/  BSYNC B0 ;  /* 0x0000000000007941 */ /* 0x000fea0003800000 */
.L_x_1096:
[----:B------:R-:W-:Y:S05]  /*15b30*/  BRA `(.L_x_1098) ;  /* 0xffffffc400407947 */ /* 0x000fea000383ffff */
.L_x_1015:
[----:B-1----:R-:W-:-:S04]  /*15b40*/  IMAD.U32 R3, RZ, RZ, UR38 ;  /* 0x00000026ff037e24 */ /* 0x002fc8000f8e00ff */
[----:B------:R1:W3:Y:S03]  /*15b50*/  SYNCS.PHASECHK.TRANS64.TRYWAIT P0, [R3+URZ+0x30840], R0 ;  /* 0x03084000030075a7 */ /* 0x0002e6000800017f */
[----:B---3--:R-:W-:Y:S05]  /*15b60*/  @!P0 NANOSLEEP.SYNCS 0x989680 ;  /* 0x009896800000895d */ /* 0x008fea0003900000 */
[----:B------:R-:W3:Y:S02]  /*15b70*/  @!P0 SYNCS.PHASECHK.TRANS64 P0, [R3+URZ+0x30840], R0 ;  /* 0x03084000030085a7 */ /* 0x000ee4000800007f */
[----:B---3--:R-:W-:Y:S05]  /*15b80*/  @!P0 BRA `(.L_x_1015) ;  /* 0xfffffffc00ec8947 */ /* 0x008fea000383ffff */
[----:B------:R-:W-:Y:S05]  /*15b90*/  BRA `(.L_x_1099) ;  /* 0xffffffc4009c7947 */ /* 0x000fea000383ffff */
.L_x_1018:
[----:B------:R-:W-:Y:S02]  /*15ba0*/  IMAD.MOV.U32 R13, RZ, RZ, R8 ;  /* 0x000000ffff0d7224 */ /* 0x000fe400078e0008 */
[----:B------:R-:W-:Y:S02]  /*15bb0*/  IMAD.MOV.U32 R12, RZ, RZ, RZ ;  /* 0x000000ffff0c7224 */ /* 0x000fe400078e00ff */
[----:B------:R-:W-:Y:S02]  /*15bc0*/  IMAD.MOV.U32 R11, RZ, RZ, 0x181f ;  /* 0x0000181fff0b7424 */ /* 0x000fe400078e00ff */
[----:B------:R-:W-:Y:S02]  /*15bd0*/  IMAD.MOV.U32 R15, RZ, RZ, -0x1 ;  /* 0xffffffffff0f7424 */ /* 0x000fe400078e00ff */
[----:B------:R-:W-:-:S07]  /*15be0*/  VIADD R6, R6, UR45 ;  /* 0x0000002d06067c36 */ /* 0x000fce0008000000 */
[----:B------:R-:W-:Y:S05]  /*15bf0*/  WARPSYNC.COLLECTIVE R15, `(.L_x_1100) ;  /* 0x000000000f087348 */ /* 0x000fea0003c00000 */
[----:B------:R0:W1:Y:S02]  /*15c00*/  SHFL.IDX P6, R14, R13, R12, R11 ;  /* 0x0000000c0d0e7389 */ /* 0x00006400000c000b */
[----:B01----:R-:W-:Y:S01]  /*15c10*/  ENDCOLLECTIVE ;  /* 0x000000000000791b */ /* 0x003fe20003800000 */
.L_x_1100:
[----:B------:R-:W-:Y:S02]  /*15c20*/  VIADD R4, R6, 0x10 ;  /* 0x0000001006047836 */ /* 0x000fe40000000000 */
[----:B------:R-:W-:Y:S02]  /*15c30*/  IMAD.MOV.U32 R13, RZ, RZ, R0 ;  /* 0x000000ffff0d7224 */ /* 0x000fe400078e0000 */
[----:B------:R-:W-:-:S07]  /*15c40*/  IMAD.MOV.U32 R2, RZ, RZ, R14 ;  /* 0x000000ffff027224 */ /* 0x000fce00078e000e */
[----:B------:R-:W-:Y:S05]  /*15c50*/  WARPSYNC.COLLECTIVE R15, `(.L_x_1101) ;  /* 0x000000000f087348 */ /* 0x000fea0003c00000 */
[----:B------:R0:W1:Y:S02]  /*15c60*/  SHFL.IDX P6, R14, R13, R12, R11 ;  /* 0x0000000c0d0e7389 */ /* 0x00006400000c000b */
[----:B01----:R-:W-:Y:S01]  /*15c70*/  ENDCOLLECTIVE ;  /* 0x000000000000791b */ /* 0x003fe20003800000 */
.L_x_1101:
[----:B------:R-:W-:Y:S01]  /*15c80*/  ULDC UR4, c[0x0][0x288] ;  /* 0x0000a20000047ab9 */ /* 0x000fe20000000800 */
[----:B------:R-:W-:Y:S01]  /*15c90*/  IMAD.MOV.U32 R3, RZ, RZ, R2 ;  /* 0x000000ffff037224 */ /* 0x000fe200078e0002 */
[----:B------:R-:W-:Y:S01]  /*15ca0*/  ULDC.64 UR6, c[0x0][0x208] ;  /* 0x0000820000067ab9 */ /* 0x000fe20000000a00 */
[----:B------:R-:W-:-:S05]  /*15cb0*/  IMAD R7, R7, UR4, RZ ;  /* 0x0000000407077c24 */ /* 0x000fca000f8e02ff */
[----:B------:R-:W-:Y:S01]  /*15cc0*/  ISETP.GE.AND P3, PT, R6, R7, PT ;  /* 0x000000070600720c */ /* 0x000fe20003f66270 */
[----:B------:R-:W-:Y:S02]  /*15cd0*/  IMAD.MOV.U32 R13, RZ, RZ, R8 ;  /* 0x000000ffff0d7224 */ /* 0x000fe400078e0008 */
[----:B------:R-:W-:-:S10]  /*15ce0*/  IMAD.MOV.U32 R12, RZ, RZ, 0x1 ;  /* 0x00000001ff0c7424 */ /* 0x000fd400078e00ff */
[----:B------:R-:W-:Y:S01]  /*15cf0*/  @!P3 LEA R21, R9, UR38, 0x1 ;  /* 0x000000260915bc11 */ /* 0x000fe2000f8e08ff */
        /* <DEDUP_REMOVED lines=12> */
.L_x_1102:
[----:B------:R-:W-:Y:S01]  /*15dc0*/  VIADD R2, R6, 0x20 ;  /* 0x0000002006027836 */ /* 0x000fe20000000000 */
[----:B------:R-:W-:Y:S01]  /*15dd0*/  @!P3 LEA R20, R9, UR38, 0x1 ;  /* 0x000000260914bc11 */ /* 0x000fe2000f8e08ff */
[----:B------:R-:W-:Y:S02]  /*15de0*/  IMAD.MOV.U32 R13, RZ, RZ, R0 ;  /* 0x000000ffff0d7224 */ /* 0x000fe400078e0000 */
[----:B------:R-:W-:-:S07]  /*15df0*/  IMAD.MOV.U32 R4, RZ, RZ, R14 ;  /* 0x000000ffff047224 */ /* 0x000fce00078e000e */
[----:B------:R-:W-:Y:S05]  /*15e00*/  WARPSYNC.COLLECTIVE R15, `(.L_x_1103) ;  /* 0x000000000f087348 */ /* 0x000fea0003c00000 */
[----:B------:R0:W1:Y:S02]  /*15e10*/  SHFL.IDX P6, R14, R13, R12, R11 ;  /* 0x0000000c0d0e7389 */ /* 0x00006400000c000b */
[----:B01----:R-:W-:Y:S01]  /*15e20*/  ENDCOLLECTIVE ;  /* 0x000000000000791b */ /* 0x003fe20003800000 */
.L_x_1103:
        /* <DEDUP_REMOVED lines=16> */
.L_x_1104:
[----:B------:R-:W-:Y:S01]  /*15f30*/  VIADD R4, R6, 0x30 ;  /* 0x0000003006047836 */ /* 0x000fe20000000000 */
[----:B------:R-:W-:Y:S01]  /*15f40*/  @!P3 LEA R21, R9, UR38, 0x1 ;  /* 0x000000260915bc11 */ /* 0x000fe2000f8e08ff */
[----:B------:R-:W-:Y:S02]  /*15f50*/  IMAD.MOV.U32 R13, RZ, RZ, R0 ;  /* 0x000000ffff0d7224 */ /* 0x000fe400078e0000 */
[----:B------:R-:W-:-:S07]  /*15f60*/  IMAD.MOV.U32 R2, RZ, RZ, R14 ;  /* 0x000000ffff027224 */ /* 0x000fce00078e000e */
[----:B------:R-:W-:Y:S05]  /*15f70*/  WARPSYNC.COLLECTIVE R15, `(.L_x_1105) ;  /* 0x000000000f087348 */ /* 0x000fea0003c00000 */
[----:B------:R0:W1:Y:S02]  /*15f80*/  SHFL.IDX P6, R14, R13, R12, R11 ;  /* 0x0000000c0d0e7389 */ /* 0x00006400000c000b */
[----:B01----:R-:W-:Y:S01]  /*15f90*/  ENDCOLLECTIVE ;  /* 0x000000000000791b */ /* 0x003fe20003800000 */
.L_x_1105:
        /* <DEDUP_REMOVED lines=16> */
.L_x_1106:
[----:B------:R-:W-:Y:S01]  /*160a0*/  VIADD R2, R6, 0x40 ;  /* 0x0000004006027836 */ /* 0x000fe20000000000 */
[----:B------:R-:W-:Y:S01]  /*160b0*/  @!P3 LEA R20, R9, UR38, 0x1 ;  /* 0x000000260914bc11 */ /* 0x000fe2000f8e08ff */
[----:B------:R-:W-:Y:S02]  /*160c0*/  IMAD.MOV.U32 R13, RZ, RZ, R0 ;  /* 0x000000ffff0d7224 */ /* 0x000fe400078e0000 */
[----:B------:R-:W-:-:S07]  /*160d0*/  IMAD.MOV.U32 R4, RZ, RZ, R14 ;  /* 0x000000ffff047224 */ /* 0x000fce00078e000e */
[----:B------:R-:W-:Y:S05]  /*160e0*/  WARPSYNC.COLLECTIVE R15, `(.L_x_1107) ;  /* 0x000000000f087348 */ /* 0x000fea0003c00000 */
[----:B------:R0:W1:Y:S02]  /*160f0*/  SHFL.IDX P6, R14, R13, R12, R11 ;  /* 0x0000000c0d0e7389 */ /* 0x00006400000c000b */
[----:B01----:R-:W-:Y:S01]  /*16100*/  ENDCOLLECTIVE ;  /* 0x000000000000791b */ /* 0x003fe20003800000 */
.L_x_1107:
        /* <DEDUP_REMOVED lines=16> */
.L_x_1108:
[----:B------:R-:W-:Y:S01]  /*16210*/  VIADD R4, R6, 0x50 ;  /* 0x0000005006047836 */ /* 0x000fe20000000000 */
[----:B------:R-:W-:Y:S01]  /*16220*/  @!P3 LEA R21, R9, UR38, 0x1 ;  /* 0x000000260915bc11 */ /* 0x000fe2000f8e08ff */
[----:B------:R-:W-:Y:S02]  /*16230*/  IMAD.MOV.U32 R13, RZ, RZ, R0 ;  /* 0x000000ffff0d7224 */ /* 0x000fe400078e0000 */
[----:B------:R-:W-:-:S07]  /*16240*/  IMAD.MOV.U32 R2, RZ, RZ, R14 ;  /* 0x000000ffff027224 */ /* 0x000fce00078e000e */
[----:B------:R-:W-:Y:S05]  /*16250*/  WARPSYNC.COLLECTIVE R15, `(.L_x_1109) ;  /* 0x000000000f087348 */ /* 0x000fea0003c00000 */
[----:B------:R0:W1:Y:S02]  /*16260*/  SHFL.IDX P6, R14, R13, R12, R11 ;  /* 0x0000000c0d0e7389 */ /* 0x00006400000c000b */
[----:B01----:R-:W-:Y:S01]  /*16270*/  ENDCOLLECTIVE ;  /* 0x000000000000791b */ /* 0x003fe20003800000 */
.L_x_1109:
        /* <DEDUP_REMOVED lines=16> */
.L_x_1110:
[----:B------:R-:W-:Y:S01]  /*16380*/  VIADD R2, R6, 0x60 ;  /* 0x0000006006027836 */ /* 0x000fe20000000000 */
[----:B------:R-:W-:Y:S01]  /*16390*/  @!P3 LEA R20, R9, UR38, 0x1 ;  /* 0x000000260914bc11 */ /* 0x000fe2000f8e08ff */
[----:B------:R-:W-:Y:S02]  /*163a0*/  IMAD.MOV.U32 R13, RZ, RZ, R0 ;  /* 0x000000ffff0d7224 */ /* 0x000fe400078e0000 */
[----:B------:R-:W-:-:S07]  /*163b0*/  IMAD.MOV.U32 R4, RZ, RZ, R14 ;  /* 0x000000ffff047224 */ /* 0x000fce00078e000e */
[----:B------:R-:W-:Y:S05]  /*163c0*/  WARPSYNC.COLLECTIVE R15, `(.L_x_1111) ;  /* 0x000000000f087348 */ /* 0x000fea0003c00000 */
[----:B------:R0:W1:Y:S02]  /*163d0*/  SHFL.IDX P6, R14, R13, R12, R11 ;  /* 0x0000000c0d0e7389 */ /* 0x00006400000c000b */
[----:B01----:R-:W-:Y:S01]  /*163e0*/  ENDCOLLECTIVE ;  /* 0x000000000000791b */ /* 0x003fe20003800000 */
.L_x_1111:
        /* <DEDUP_REMOVED lines=16> */
.L_x_1112:
[----:B------:R-:W-:Y:S01]  /*164f0*/  @!P3 LEA R21, R9, UR38, 0x1 ;  /* 0x000000260915bc11 */ /* 0x000fe2000f8e08ff */
[----:B------:R-:W-:Y:S02]  /*16500*/  IMAD.MOV.U32 R13, RZ, RZ, R0 ;  /* 0x000000ffff0d7224 */ /* 0x000fe400078e0000 */
[----:B------:R-:W-:-:S07]  /*16510*/  IMAD.MOV.U32 R2, RZ, RZ, R14 ;  /* 0x000000ffff027224 */ /* 0x000fce00078e000e */
[----:B------:R-:W-:Y:S05]  /*16520*/  WARPSYNC.COLLECTIVE R15, `(.L_x_1113) ;  /* 0x000000000f087348 */ /* 0x000fea0003c00000 */
[----:B------:R0:W1:Y:S02]  /*16530*/  SHFL.IDX P6, R14, R13, R12, R11 ;  /* 0x0000000c0d0e7389 */ /* 0x00006400000c000b */
[----:B01----:R-:W-:Y:S01]  /*16540*/  ENDCOLLECTIVE ;  /* 0x000000000000791b */ /* 0x003fe20003800000 */
.L_x_1113:
        /* <DEDUP_REMOVED lines=15> */
.L_x_1114:
[----:B------:R-:W-:Y:S02]  /*16640*/  IMAD.MOV.U32 R13, RZ, RZ, R0 ;  /* 0x000000ffff0d7224 */ /* 0x000fe400078e0000 */
[----:B------:R-:W-:-:S07]  /*16650*/  IMAD.MOV.U32 R4, RZ, RZ, R14 ;  /* 0x000000ffff047224 */ /* 0x000fce00078e000e */
[----:B------:R-:W-:Y:S05]  /*16660*/  WARPSYNC.COLLECTIVE R15, `(.L_x_1115) ;  /* 0x000000000f087348 */ /* 0x000fea0003c00000 */
[----:B------:R0:W1:Y:S02]  /*16670*/  SHFL.IDX P6, R14, R13, R12, R11 ;  /* 0x0000000c0d0e7389 */ /* 0x00006400000c000b */
[----:B01----:R-:W-:Y:S01]  /*16680*/  ENDCOLLECTIVE ;  /* 0x000000000000791b */ /* 0x003fe20003800000 */
.L_x_1115:
[----:B------:R-:W-:Y:S05]  /*16690*/  BRA `(.L_x_1116) ;  /* 0xffffffc400fc7947 */ /* 0x000fea000383ffff */
.L_x_1021:
[----:B-1----:R-:W-:-:S04]  /*166a0*/  IMAD.U32 R3, RZ, RZ, UR38 ;  /* 0x00000026ff037e24 */ /* 0x002fc8000f8e00ff */
[----:B------:R1:W2:Y:S03]  /*166b0*/  SYNCS.PHASECHK.TRANS64.TRYWAIT P0, [R3+URZ+0x30820], R0 ;  /* 0x03082000030075a7 */ /* 0x0002a6000800017f */
[----:B--2---:R-:W-:Y:S05]  /*166c0*/  @!P0 NANOSLEEP.SYNCS 0x989680 ;  /* 0x009896800000895d */ /* 0x004fea0003900000 */
[----:B------:R-:W2:Y:S02]  /*166d0*/  @!P0 SYNCS.PHASECHK.TRANS64 P0, [R3+URZ+0x30820], R0 ;  /* 0x03082000030085a7 */ /* 0x000ea4000800007f */
[----:B--2---:R-:W-:Y:S05]  /*166e0*/  @!P0 BRA `(.L_x_1021) ;  /* 0xfffffffc00ec8947 */ /* 0x004fea000383ffff */
[----:B------:R-:W-:Y:S05]  /*166f0*/  BRA `(.L_x_1117) ;  /* 0xffffffc800547947 */ /* 0x000fea000383ffff */
.L_x_1028:
[----:B-1----:R-:W-:-:S04]  /*16700*/  IMAD.U32 R3, RZ, RZ, UR38 ;  /* 0x00000026ff037e24 */ /* 0x002fc8000f8e00ff */
[----:B------:R1:W2:Y:S03]  /*16710*/  SYNCS.PHASECHK.TRANS64.TRYWAIT P0, [R3+URZ+0x30848], R2 ;  /* 0x03084802030075a7 */ /* 0x0002a6000800017f */
[----:B--2---:R-:W-:Y:S05]  /*16720*/  @!P0 NANOSLEEP.SYNCS 0x989680 ;  /* 0x009896800000895d */ /* 0x004fea0003900000 */
[----:B------:R-:W2:Y:S02]  /*16730*/  @!P0 SYNCS.PHASECHK.TRANS64 P0, [R3+URZ+0x30848], R2 ;  /* 0x03084802030085a7 */ /* 0x000ea4000800007f */
[----:B--2---:R-:W-:Y:S05]  /*16740*/  @!P0 BRA `(.L_x_1028) ;  /* 0xfffffffc00ec8947 */ /* 0x004fea000383ffff */
[----:B------:R-:W-:Y:S05]  /*16750*/  BRA `(.L_x_1118) ;  /* 0xffffffcc00387947 */ /* 0x000fea000383ffff */
.L_x_1035:
[----:B0-----:R-:W-:-:S04]  /*16760*/  IMAD.U32 R3, RZ, RZ, UR38 ;  /* 0x00000026ff037e24 */ /* 0x001fc8000f8e00ff */
[----:B------:R0:W1:Y:S03]  /*16770*/  SYNCS.PHASECHK.TRANS64.TRYWAIT P0, [R3+URZ+0x30860], R2 ;  /* 0x03086002030075a7 */ /* 0x000066000800017f */
[----:B-1----:R-:W-:Y:S05]  /*16780*/  @!P0 NANOSLEEP.SYNCS 0x989680 ;  /* 0x009896800000895d */ /* 0x002fea0003900000 */
[----:B------:R-:W1:Y:S02]  /*16790*/  @!P0 SYNCS.PHASECHK.TRANS64 P0, [R3+URZ+0x30860], R2 ;  /* 0x03086002030085a7 */ /* 0x000e64000800007f */
[----:B-1----:R-:W-:Y:S05]  /*167a0*/  @!P0 BRA `(.L_x_1035) ;  /* 0xfffffffc00ec8947 */ /* 0x002fea000383ffff */
[----:B------:R-:W-:Y:S05]  /*167b0*/  BRA `(.L_x_1119) ;  /* 0xffffffd000107947 */ /* 0x000fea000383ffff */
.L_x_1045:
[----:B-1----:R-:W-:-:S04]  /*167c0*/  IMAD.U32 R3, RZ, RZ, UR38 ;  /* 0x00000026ff037e24 */ /* 0x002fc8000f8e00ff */
[----:B------:R1:W2:Y:S03]  /*167d0*/  SYNCS.PHASECHK.TRANS64.TRYWAIT P0, [R3+URZ+0x30840], R2 ;  /* 0x03084002030075a7 */ /* 0x0002a6000800017f */
[----:B--2---:R-:W-:Y:S05]  /*167e0*/  @!P0 NANOSLEEP.SYNCS 0x989680 ;  /* 0x009896800000895d */ /* 0x004fea0003900000 */
[----:B------:R-:W2:Y:S02]  /*167f0*/  @!P0 SYNCS.PHASECHK.TRANS64 P0, [R3+URZ+0x30840], R2 ;  /* 0x03084002030085a7 */ /* 0x000ea4000800007f */
[----:B--2---:R-:W-:Y:S05]  /*16800*/  @!P0 BRA `(.L_x_1045) ;  /* 0xfffffffc00ec8947 */ /* 0x004fea000383ffff */
[----:B------:R-:W-:Y:S05]  /*16810*/  BRA `(.L_x_1120) ;  /* 0xffffffd400687947 */ /* 0x000fea000383ffff */
.L_x_1052:
[----:B0-----:R-:W-:-:S04]  /*16820*/  IMAD.U32 R3, RZ, RZ, UR38 ;  /* 0x00000026ff037e24 */ /* 0x001fc8000f8e00ff */
[----:B------:R0:W1:Y:S03]  /*16830*/  SYNCS.PHASECHK.TRANS64.TRYWAIT P0, [R3+URZ+0x30868], R2 ;  /* 0x03086802030075a7 */ /* 0x000066000800017f */
[----:B-1----:R-:W-:Y:S05]  /*16840*/  @!P0 NANOSLEEP.SYNCS 0x989680 ;  /* 0x009896800000895d */ /* 0x002fea0003900000 */
[----:B------:R-:W1:Y:S02]  /*16850*/  @!P0 SYNCS.PHASECHK.TRANS64 P0, [R3+URZ+0x30868], R2 ;  /* 0x03086802030085a7 */ /* 0x000e64000800007f */
[----:B-1----:R-:W-:Y:S05]  /*16860*/  @!P0 BRA `(.L_x_1052) ;  /* 0xfffffffc00ec8947 */ /* 0x002fea000383ffff */
[----:B------:R-:W-:Y:S05]  /*16870*/  BRA `(.L_x_1121) ;  /* 0xffffffd800407947 */ /* 0x000fea000383ffff */
.L_x_1062:
[----:B-1----:R-:W-:-:S04]  /*16880*/  IMAD.U32 R3, RZ, RZ, UR38 ;  /* 0x00000026ff037e24 */ /* 0x002fc8000f8e00ff */
[----:B------:R1:W2:Y:S03]  /*16890*/  SYNCS.PHASECHK.TRANS64.TRYWAIT P0, [R3+URZ+0x30848], R2 ;  /* 0x03084802030075a7 */ /* 0x0002a6000800017f */
[----:B--2---:R-:W-:Y:S05]  /*168a0*/  @!P0 NANOSLEEP.SYNCS 0x989680 ;  /* 0x009896800000895d */ /* 0x004fea0003900000 */
[----:B------:R-:W2:Y:S02]  /*168b0*/  @!P0 SYNCS.PHASECHK.TRANS64 P0, [R3+URZ+0x30848], R2 ;  /* 0x03084802030085a7 */ /* 0x000ea4000800007f */
[----:B--2---:R-:W-:Y:S05]  /*168c0*/  @!P0 BRA `(.L_x_1062) ;  /* 0xfffffffc00ec8947 */ /* 0x004fea000383ffff */
[----:B------:R-:W-:Y:S05]  /*168d0*/  BRA `(.L_x_1122) ;  /* 0xffffffdc00b07947 */ /* 0x000fea000383ffff */
.L_x_1069:
[----:B0-----:R-:W-:-:S04]  /*168e0*/  IMAD.U32 R3, RZ, RZ, UR38 ;  /* 0x00000026ff037e24 */ /* 0x001fc8000f8e00ff */
[----:B------:R0:W1:Y:S03]  /*168f0*/  SYNCS.PHASECHK.TRANS64.TRYWAIT P0, [R3+URZ+0x30860], R2 ;  /* 0x03086002030075a7 */ /* 0x000066000800017f */
[----:B-1----:R-:W-:Y:S05]  /*16900*/  @!P0 NANOSLEEP.SYNCS 0x989680 ;  /* 0x009896800000895d */ /* 0x002fea0003900000 */
[----:B------:R-:W1:Y:S02]  /*16910*/  @!P0 SYNCS.PHASECHK.TRANS64 P0, [R3+URZ+0x30860], R2 ;  /* 0x03086002030085a7 */ /* 0x000e64000800007f */
[----:B-1----:R-:W-:Y:S05]  /*16920*/  @!P0 BRA `(.L_x_1069) ;  /* 0xfffffffc00ec8947 */ /* 0x002fea000383ffff */
[----:B------:R-:W-:Y:S05]  /*16930*/  BRA `(.L_x_1123) ;  /* 0xffffffe000847947 */ /* 0x000fea000383ffff */
.L_x_1078:
[----:B0-----:R0:W1:Y:S02]  /*16940*/  SYNCS.PHASECHK.TRANS64.TRYWAIT P0, [R3+URZ+0x30860], R2 ;  /* 0x03086002030075a7 */ /* 0x001064000800017f */
[----:B-1----:R-:W-:Y:S05]  /*16950*/  @!P0 NANOSLEEP.SYNCS 0x989680 ;  /* 0x009896800000895d */ /* 0x002fea0003900000 */
[----:B------:R-:W1:Y:S02]  /*16960*/  @!P0 SYNCS.PHASECHK.TRANS64 P0, [R3+URZ+0x30860], R2 ;  /* 0x03086002030085a7 */ /* 0x000e64000800007f */
[----:B-1----:R-:W-:Y:S05]  /*16970*/  @!P0 BRA `(.L_x_1078) ;  /* 0xfffffffc00f08947 */ /* 0x002fea000383ffff */
[----:B------:R-:W-:Y:S05]  /*16980*/  BRA `(.L_x_1124) ;  /* 0xffffffe400847947 */ /* 0x000fea000383ffff */
.L_x_1084:
[----:B0-----:R0:W1:Y:S02]  /*16990*/  SYNCS.PHASECHK.TRANS64.TRYWAIT P0, [R2+URZ+0x30820], R3 ;  /* 0x03082003020075a7 */ /* 0x001064000800017f */
[----:B-1----:R-:W-:Y:S05]  /*169a0*/  @!P0 NANOSLEEP.SYNCS 0x989680 ;  /* 0x009896800000895d */ /* 0x002fea0003900000 */
[----:B------:R-:W1:Y:S02]  /*169b0*/  @!P0 SYNCS.PHASECHK.TRANS64 P0, [R2+URZ+0x30820], R3 ;  /* 0x03082003020085a7 */ /* 0x000e64000800007f */
[----:B-1----:R-:W-:Y:S05]  /*169c0*/  @!P0 BRA `(.L_x_1084) ;  /* 0xfffffffc00f08947 */ /* 0x002fea000383ffff */
[----:B------:R-:W-:Y:S05]  /*169d0*/  BRA `(.L_x_1125) ;  /* 0xffffffe800887947 */ /* 0x000fea000383ffff */
.L_x_1085:
        /* <DEDUP_REMOVED lines=11> */
.L_x_1127:
[----:B------:R-:W-:Y:S05]  /*16a90*/  BSYNC B0 ;  /* 0x0000000000007941 */ /* 0x000fea0003800000 */
.L_x_1126:
[----:B------:R-:W-:Y:S05]  /*16aa0*/  BRA `(.L_x_1128) ;  /* 0xffffffe8006c7947 */ /* 0x000fea000383ffff */
.L_x_1086:
[----:B------:R-:W-:Y:S01]  /*16ab0*/  BSSY B0, `(.L_x_1129) ;  /* 0x0000006000007945 */ /* 0x000fe20003800000 */
[----:B------:R-:W-:-:S07]  /*16ac0*/  IMAD.MOV.U32 R15, RZ, RZ, -0x1 ;  /* 0xffffffffff0f7424 */ /* 0x000fce00078e00ff */
[----:B0-----:R-:W-:Y:S05]  /*16ad0*/  WARPSYNC.COLLECTIVE R15, `(.L_x_1130) ;  /* 0x000000000f0c7348 */ /* 0x001fea0003c00000 */
[----:B------:R-:W-:Y:S02]  /*16ae0*/  ELECT P6, UR62, PT ;  /* 0x00000000003e782f */ /* 0x000fe400038c0000 */
[----:B------:R-:W-:Y:S01]  /*16af0*/  MOV R14, UR62 ;  /* 0x0000003e000e7c02 */ /* 0x000fe20008000f00 */
[----:B0-----:R-:W-:Y:S10]  /*16b00*/  ENDCOLLECTIVE ;  /* 0x000000000000791b */ /* 0x001ff40003800000 */
.L_x_1130:
[----:B------:R-:W-:Y:S05]  /*16b10*/  BSYNC B0 ;  /* 0x0000000000007941 */ /* 0x000fea0003800000 */
.L_x_1129:
[----:B------:R-:W-:Y:S05]  /*16b20*/  BRA `(.L_x_1131) ;  /* 0xffffffe800607947 */ /* 0x000fea000383ffff */
.L_x_1088:
[----:B0-----:R0:W1:Y:S02]  /*16b30*/  SYNCS.PHASECHK.TRANS64.TRYWAIT P0, [R7+URZ], R4 ;  /* 0x00000004070075a7 */ /* 0x001064000800017f */
[----:B-1----:R-:W-:Y:S05]  /*16b40*/  @!P0 NANOSLEEP.SYNCS 0x989680 ;  /* 0x009896800000895d */ /* 0x002fea0003900000 */
[----:B------:R-:W1:Y:S02]  /*16b50*/  @!P0 SYNCS.PHASECHK.TRANS64 P0, [R7+URZ], R4 ;  /* 0x00000004070085a7 */ /* 0x000e64000800007f */
[----:B-1----:R-:W-:Y:S05]  /*16b60*/  @!P0 BRA `(.L_x_1088) ;  /* 0xfffffffc00f08947 */ /* 0x002fea000383ffff */
[----:B------:R-:W-:Y:S05]  /*16b70*/  BRA `(.L_x_1132) ;  /* 0xffffffe8009c7947 */ /* 0x000fea000383ffff */
.L_x_1089:
[----:B-1----:R1:W2:Y:S02]  /*16b80*/  SYNCS.PHASECHK.TRANS64.TRYWAIT P0, [R8+URZ], R5 ;  /* 0x00000005080075a7 */ /* 0x0022a4000800017f */
[----:B--2---:R-:W-:Y:S05]  /*16b90*/  @!P0 NANOSLEEP.SYNCS 0x989680 ;  /* 0x009896800000895d */ /* 0x004fea0003900000 */
[----:B------:R-:W2:Y:S02]  /*16ba0*/  @!P0 SYNCS.PHASECHK.TRANS64 P0, [R8+URZ], R5 ;  /* 0x00000005080085a7 */ /* 0x000ea4000800007f */
[----:B--2---:R-:W-:Y:S05]  /*16bb0*/  @!P0 BRA `(.L_x_1089) ;  /* 0xfffffffc00f08947 */ /* 0x004fea000383ffff */
[----:B------:R-:W-:Y:S05]  /*16bc0*/  BRA `(.L_x_1133) ;  /* 0xffffffe800907947 */ /* 0x000fea000383ffff */
.L_x_1091:
[----:B0-----:R0:W2:Y:S02]  /*16bd0*/  SYNCS.PHASECHK.TRANS64.TRYWAIT P0, [R7+URZ], R4 ;  /* 0x00000004070075a7 */ /* 0x0010a4000800017f */
[----:B--2---:R-:W-:Y:S05]  /*16be0*/  @!P0 NANOSLEEP.SYNCS 0x989680 ;  /* 0x009896800000895d */ /* 0x004fea0003900000 */
[----:B------:R-:W2:Y:S02]  /*16bf0*/  @!P0 SYNCS.PHASECHK.TRANS64 P0, [R7+URZ], R4 ;  /* 0x00000004070085a7 */ /* 0x000ea4000800007f */
[----:B--2---:R-:W-:Y:S05]  /*16c00*/  @!P0 BRA `(.L_x_1091) ;  /* 0xfffffffc00f08947 */ /* 0x004fea000383ffff */
[----:B------:R-:W-:Y:S05]  /*16c10*/  BRA `(.L_x_1134) ;  /* 0xffffffe800947947 */ /* 0x000fea000383ffff */
.L_x_1135:
        /* <DEDUP_REMOVED lines=14> */
.L_x_3026:


//--------------------- .text._ZN7cutlass13device_kernelIN5flash11enable_sm90INS1_16FlashAttnFwdSm90INS1_25CollectiveMainloopFwdSm90ILi2EN4cute5tupleIJNS5_1CILi1EEES8_S8_EEENS6_IJNS7_ILi128EEENS7_ILi96EEENS7_ILi192EEEEEELi192ENS_6half_tEfNS_4arch4Sm90ELb0ELb1ELb1ELb1ELb0ELb0ELb0ELb1ELb1ELb1ELb1ELb0EEENS1_21CollectiveEpilogueFwdINS6_IJSA_SC_SB_EEES9_SE_SG_Li256ELb1ELb1ELb1ELb0EEENS1_36VarlenDynamicPersistentTileSchedulerILi128ELi96ELi256ELi128ELb1ELb1ELb1ELb1ELb0ELb1EEEEEEEEEvNT_6ParamsE --------------------------
	.section	.text._ZN7cutlass13device_kernelIN5flash11enable_sm90INS1_16FlashAttnFwdSm90INS1_25CollectiveMainloopFwdSm90ILi2EN4cute5tupleIJNS5_1CILi1EEES8_S8_EEENS6_IJNS7_ILi128EEENS7_ILi96EEENS7_ILi192EEEEEELi192ENS_6half_tEfNS_4arch4Sm90ELb0ELb1ELb1ELb1ELb0ELb0ELb0ELb1ELb1ELb1ELb1ELb0EEENS1_21CollectiveEpilogueFwdINS6_IJSA_SC_SB_EEES9_SE_SG_Li256ELb1ELb1ELb1ELb0EEENS1_36VarlenDynamicPersistentTileSchedulerILi128ELi96ELi256ELi128ELb1ELb1ELb1ELb1ELb0ELb1EEEEEEEEEvNT_6ParamsE,"ax",@progbits
	.align	128
.text._ZN7cutlass13device_kernelIN5flash11enable_sm90INS1_16FlashAttnFwdSm90INS1_25CollectiveMainloopFwdSm90ILi2EN4cute5tupleIJNS5_1CILi1EEES8_S8_EEENS6_IJNS7_ILi128EEENS7_ILi96EEENS7_ILi192EEEEEELi192ENS_6half_tEfNS_4arch4Sm90ELb0ELb1ELb1ELb1ELb0ELb0ELb0ELb1ELb1ELb1ELb1ELb0EEENS1_21CollectiveEpilogueFwdINS6_IJSA_SC_SB_EEES9_SE_SG_Li256ELb1ELb1ELb1ELb0EEENS1_36VarlenDynamicPersistentTileSchedulerILi128ELi96ELi256ELi128ELb1ELb1ELb1ELb1ELb0ELb1EEEEEEEEEvNT_6ParamsE:
        .type           _ZN7cutlass13device_kernelIN5flash11enable_sm90INS1_16FlashAttnFwdSm90INS1_25CollectiveMainloopFwdSm90ILi2EN4cute5tupleIJNS5_1CILi1EEES8_S8_EEENS6_IJNS7_ILi128EEENS7_ILi96EEENS7_ILi192EEEEEELi192ENS_6half_tEfNS_4arch4Sm90ELb0ELb1ELb1ELb1ELb0ELb0ELb0ELb1ELb1ELb1ELb1ELb0EEENS1_21CollectiveEpilogueFwdINS6_IJSA_SC_SB_EEES9_SE_SG_Li256ELb1ELb1ELb1ELb0EEENS1_36VarlenDynamicPersistentTileSchedulerILi128ELi96ELi256ELi128ELb1ELb1ELb1ELb1ELb0ELb1EEEEEEEEEvNT_6ParamsE,@function
        .size           _ZN7cutlass13device_kernelIN5flash11enable_sm90INS1_16FlashAttnFwdSm90INS1_25CollectiveMainloopFwdSm90ILi2EN4cute5tupleIJNS5_1CILi1EEES8_S8_EEENS6_IJNS7_ILi128EEENS7_ILi96EEENS7_ILi192EEEEEELi192ENS_6half_tEfNS_4arch4Sm90ELb0ELb1ELb1ELb1ELb0ELb0ELb0ELb1ELb1ELb1ELb1ELb0EEENS1_21CollectiveEpilogueFwdINS6_IJSA_SC_SB_EEES9_SE_SG_Li256ELb1ELb1ELb1ELb0EEENS1_36VarlenDynamicPersistentTileSchedulerILi128ELi96ELi256ELi128ELb1ELb1ELb1ELb1ELb0ELb1EEEEEEEEEvNT_6ParamsE,(.L_x_3027 - _ZN7cutlass13device_kernelIN5flash11enable_sm90INS1_16FlashAttnFwdSm90INS1_25CollectiveMainloopFwdSm90ILi2EN4cute5tupleIJNS5_1CILi1EEES8_S8_EEENS6_IJNS7_ILi128EEENS7_ILi96EEENS7_ILi192EEEEEELi192ENS_6half_tEfNS_4arch4Sm90ELb0ELb1ELb1ELb1ELb0ELb0ELb0ELb1ELb1ELb1ELb1ELb0EEENS1_21CollectiveEpilogueFwdINS6_IJSA_SC_SB_EEES9_SE_SG_Li256ELb1ELb1ELb1ELb0EEENS1_36VarlenDynamicPersistentTileSchedulerILi128ELi96ELi256ELi128ELb1ELb1ELb1ELb1ELb0ELb1EEEEEEEEEvNT_6ParamsE)
        .other          _ZN7cutlass13device_kernelIN5flash11enable_sm90INS1_16FlashAttnFwdSm90INS1_25CollectiveMainloopFwdSm90ILi2EN4cute5tupleIJNS5_1CILi1EEES8_S8_EEENS6_IJNS7_ILi128EEENS7_ILi96EEENS7_ILi192EEEEEELi192ENS_6half_tEfNS_4arch4Sm90ELb0ELb1ELb1ELb1ELb0ELb0ELb0ELb1ELb1ELb1ELb1ELb0EEENS1_21CollectiveEpilogueFwdINS6_IJSA_SC_SB_EEES9_SE_SG_Li256ELb1ELb1ELb1ELb0EEENS1_36VarlenDynamicPersistentTileSchedulerILi128ELi96ELi256ELi128ELb1ELb1ELb1ELb1ELb0ELb1EEEEEEEEEvNT_6ParamsE,@"STO_CUDA_ENTRY STV_DEFAULT"
_ZN7cutlass13device_kernelIN5flash11enable_sm90INS1_16FlashAttnFwdSm90INS1_25CollectiveMainloopFwdSm90ILi2EN4cute5tupleIJNS5_1CILi1EEES8_S8_EEENS6_IJNS7_ILi128EEENS7_ILi96EEENS7_ILi192EEEEEELi192ENS_6half_tEfNS_4arch4Sm90ELb0ELb1ELb1ELb1ELb0ELb0ELb0ELb1ELb1ELb1ELb1ELb0EEENS1_21CollectiveEpilogueFwdINS6_IJSA_SC_SB_EEES9_SE_SG_Li256ELb1ELb1ELb1ELb0EEENS1_36VarlenDynamicPersistentTileSchedulerILi128ELi96ELi256ELi128ELb1ELb1ELb1ELb1ELb0ELb1EEEEEEEEEvNT_6ParamsE:
        /* <DEDUP_REMOVED lines=18> */
.L_x_1137:
[----:B------:R-:W-:Y:S05]  /*0120*/  BSYNC B0 ;  /* 0x0000000000007941 */ /* 0x000fea0003800000 */
.L_x_1136:
        /* <DEDUP_REMOVED lines=41> */
.L_x_1138:
        /* <DEDUP_REMOVED lines=22> */
.L_x_1139:
        /* <DEDUP_REMOVED lines=18> */
.L_x_1140:
        /* <DEDUP_REMOVED lines=22> */
.L_x_1141:
        /* <DEDUP_REMOVED lines=22> */
.L_x_1142:
        /* <DEDUP_REMOVED lines=8> */
.L_x_1144:
        /* <DEDUP_REMOVED lines=14> */
[----:B------:R-:W2:Y:S01]  /*0a60*/  LDL R0, [R1+0x5c] ;  /* 0x00005c0001007983 */ /* 0x000ea20000100800 */
[----:B------:R-:W-:Y:S01]  /*0a70*/  VIADD R12, R6, 0xffffff80 ;  /* 0xffffff80060c7836 */ /* 0x000fe20000000000 */
[----:B------:R-:W-:Y:S01]  /*0a80*/  R2UR UR5, R9 ;  /* 0x00000000090572ca */ /* 0x000fe200000e0000 */
[----:B------:R-:W-:Y:S01]  /*0a90*/  UMOV UR36, URZ ;  /* 0x0000003f00247c82 */ /* 0x000fe20008000000 */
[----:B------:R-:W-:Y:S01]  /*0aa0*/  R2UR UR7, R10 ;  /* 0x000000000a0772ca */ /* 0x000fe200000e0000 */
[----:B------:R-:W-:Y:S01]  /*0ab0*/  UMOV UR37, URZ ;  /* 0x0000003f00257c82 */ /* 0x000fe20008000000 */
[----:B------:R-:W-:Y:S02]  /*0ac0*/  R2UR UR6, R11 ;  /* 0x000000000b0672ca */ /* 0x000fe400000e0000 */
[----:B--2---:R-:W-:Y:S02]  /*0ad0*/  R2UR UR4, R0 ;  /* 0x00000000000472ca */ /* 0x004fe400000e0000 */
[----:B------:R-:W-:-:S04]  /*0ae0*/  SHF.R.S32.HI R0, RZ, 0x1f, R12 ;  /* 0x0000001fff007819 */ /* 0x000fc8000001140c */
[CC--:B------:R-:W-:Y:S02]  /*0af0*/  LEA.HI R4, R0.reuse, R12.reuse, RZ, 0x5 ;  /* 0x0000000c00047211 */ /* 0x0c0fe400078f28ff */
[CC--:B------:R-:W-:Y:S02]  /*0b00*/  LEA.HI R3, R0.reuse, R12.reuse, RZ, 0x4 ;  /* 0x0000000c00037211 */ /* 0x0c0fe400078f20ff */
[----:B0-----:R-:W-:Y:S01]  /*0b10*/  LEA.HI R2, R0, R12, RZ, 0x7 ;  /* 0x0000000c00027211 */ /* 0x001fe200078f38ff */
[----:B------:R-:W-:Y:S01]  /*0b20*/  IMAD.SHL.U32 R5, R4, 0x20, RZ ;  /* 0x0000002004057824 */ /* 0x000fe200078e00ff */
[----:B------:R-:W-:Y:S01]  /*0b30*/  LOP3.LUT R4, R3, 0x3fffff0, RZ, 0xc0, !PT ;  /* 0x03fffff003047812 */ /* 0x000fe200078ec0ff */
[----:B------:R-:W-:Y:S01]  /*0b40*/  ULOP3.LUT UR4, UR4, 0x1, URZ, 0xfc, !UPT ;  /* 0x0000000104047892 */ /* 0x000fe2000f8efc3f */
[----:B------:R-:W-:Y:S02]  /*0b50*/  SHF.R.S32.HI R6, RZ, 0x4, R3 ;  /* 0x00000004ff067819 */ /* 0x000fe40000011403 */
[----:B------:R-:W-:Y:S01]  /*0b60*/  LOP3.LUT R224, R2, 0xffffff80, RZ, 0xc0, !PT ;  /* 0xffffff8002e07812 */ /* 0x000fe200078ec0ff */
[----:B------:R-:W-:Y:S01]  /*0b70*/  IMAD.IADD R4, R12, 0x1, -R4 ;  /* 0x000000010c047824 */ /* 0x000fe200078e0a04 */
[----:B------:R-:W-:-:S02]  /*0b80*/  LOP3.LUT R5, R5, 0xfffffc00, RZ, 0xc0, !PT ;  /* 0xfffffc0005057812 */ /* 0x000fc400078ec0ff */
[----:B------:R-:W-:Y:S01]  /*0b90*/  LEA.HI R3, R3, R6, RZ, 0x1 ;  /* 0x0000000603037211 */ /* 0x000fe200078f08ff */
[----:B------:R-:W-:Y:S02]  /*0ba0*/  IMAD.IADD R224, R12, 0x1, -R224 ;  /* 0x000000010ce07824 */ /* 0x000fe400078e0ae0 */
[----:B------:R-:W-:Y:S01]  /*0bb0*/  IMAD R4, R4, 0x40, R5 ;  /* 0x0000004004047824 */ /* 0x000fe200078e0205 */
[----:B------:R-:W-:Y:S02]  /*0bc0*/  LOP3.LUT R3, R3, 0x1ffffffe, RZ, 0xc0, !PT ;  /* 0x1ffffffe03037812 */ /* 0x000fe400078ec0ff */
[----:B------:R-:W-:Y:S02]  /*0bd0*/  LEA.HI R5, R0, R12, RZ, 0x2 ;  /* 0x0000000c00057211 */ /* 0x000fe400078f10ff */
[----:B------:R-:W-:Y:S01]  /*0be0*/  SHF.R.S32.HI R7, RZ, 0x1f, R224 ;  /* 0x0000001fff077819 */ /* 0x000fe200000114e0 */
[----:B------:R-:W-:Y:S01]  /*0bf0*/  IMAD.IADD R3, R6, 0x1, -R3 ;  /* 0x0000000106037824 */ /* 0x000fe200078e0a03 */
[----:B------:R-:W-:-:S02]  /*0c00*/  LOP3.LUT R5, R5, 0xfffffffc, RZ, 0xc0, !PT ;  /* 0xfffffffc05057812 */ /* 0x000fc400078ec0ff */
[-C--:B------:R-:W-:Y:S01]  /*0c10*/  LEA.HI R8, R7, R224.reuse, RZ, 0x2 ;  /* 0x000000e007087211 */ /* 0x080fe200078f10ff */
[----:B------:R-:W-:Y:S01]  /*0c20*/  IMAD R3, R3, 0x8, R4 ;  /* 0x0000000803037824 */ /* 0x000fe200078e0204 */
[----:B------:R-:W-:Y:S01]  /*0c30*/  SHF.R.S32.HI R6, RZ, 0x7, R2 ;  /* 0x00000007ff067819 */ /* 0x000fe20000011402 */
[----:B------:R-:W-:Y:S01]  /*0c40*/  IMAD.IADD R5, R12, 0x1, -R5 ;  /* 0x000000010c057824 */ /* 0x000fe200078e0a05 */
[--C-:B------:R-:W-:Y:S02]  /*0c50*/  SHF.R.S32.HI R9, RZ, 0x2, R8.reuse ;  /* 0x00000002ff097819 */ /* 0x100fe40000011408 */
[----:B------:R-:W-:Y:S01]  /*0c60*/  SHF.R.S32.HI R10, RZ, 0x1f, R8 ;  /* 0x0000001fff0a7819 */ /* 0x000fe20000011408 */
[----:B------:R0:W-:Y:S01]  /*0c70*/  STL [R1+0x30], R3 ;  /* 0x0000300301007387 */ /* 0x0001e20000100800 */
[----:B------:R-:W-:Y:S02]  /*0c80*/  LEA.HI R7, R7, R224, RZ, 0x5 ;  /* 0x000000e007077211 */ /* 0x000fe400078f28ff */
[----:B------:R-:W-:-:S02]  /*0c90*/  LEA.HI R10, R10, R9, RZ, 0x3 ;  /* 0x000000090a0a7211 */ /* 0x000fc400078f18ff */
[----:B------:R-:W-:Y:S02]  /*0ca0*/  LEA.HI R2, R2, R6, RZ, 0x1 ;  /* 0x0000000602027211 */ /* 0x000fe400078f08ff */
[----:B------:R-:W-:Y:S02]  /*0cb0*/  LOP3.LUT R10, R10, 0xfffffff8, RZ, 0xc0, !PT ;  /* 0xfffffff80a0a7812 */ /* 0x000fe400078ec0ff */
[----:B------:R-:W-:Y:S02]  /*0cc0*/  SHF.R.S32.HI R7, RZ, 0x5, R7 ;  /* 0x00000005ff077819 */ /* 0x000fe40000011407 */
[----:B0-----:R-:W-:Y:S01]  /*0cd0*/  LEA.HI R3, R5, R5, RZ, 0x1 ;  /* 0x0000000505037211 */ /* 0x001fe200078f08ff */
[----:B------:R-:W-:Y:S01]  /*0ce0*/  IMAD.IADD R10, R9, 0x1, -R10 ;  /* 0x00000001090a7824 */ /* 0x000fe200078e0a0a */
[----:B------:R-:W-:Y:S02]  /*0cf0*/  LOP3.LUT R2, R2, 0x3fffffe, RZ, 0xc0, !PT ;  /* 0x03fffffe02027812 */ /* 0x000fe400078ec0ff */
[----:B------:R-:W-:Y:S01]  /*0d00*/  LOP3.LUT R4, R3, 0x1ffffffe, RZ, 0xc0, !PT ;  /* 0x1ffffffe03047812 */ /* 0x000fe200078ec0ff */
[----:B------:R-:W-:Y:S01]  /*0d10*/  IMAD R7, R7, 0x10, R10 ;  /* 0x0000001007077824 */ /* 0x000fe200078e020a */
[----:B------:R-:W-:Y:S01]  /*0d20*/  LOP3.LUT R3, R8, 0x7ffffffc, RZ, 0xc0, !PT ;  /* 0x7ffffffc08037812 */ /* 0x000fe200078ec0ff */
[----:B------:R-:W-:Y:S01]  /*0d30*/  IMAD.IADD R2, R6, 0x1, -R2 ;  /* 0x0000000106027824 */ /* 0x000fe200078e0a02 */
[----:B------:R-:W-:Y:S01]  /*0d40*/  LEA.HI R0, R0, R12, RZ, 0x3 ;  /* 0x0000000c00007211 */ /* 0x000fe200078f18ff */
[----:B------:R-:W-:-:S02]  /*0d50*/  IMAD.IADD R4, R5, 0x1, -R4 ;  /* 0x0000000105047824 */ /* 0x000fc400078e0a04 */
[----:B------:R-:W-:Y:S01]  /*0d60*/  IMAD.IADD R3, R224, 0x1, -R3 ;  /* 0x00000001e0037824 */ /* 0x000fe200078e0a03 */
[----:B------:R-:W-:Y:S01]  /*0d70*/  LOP3.LUT R194, R0, 0xfffffff8, RZ, 0xc0, !PT ;  /* 0xfffffff800c27812 */ /* 0x000fe200078ec0ff */
[----:B------:R-:W-:Y:S01]  /*0d80*/  IMAD R2, R2, 0x40, R7 ;  /* 0x0000004002027824 */ /* 0x000fe200078e0207 */
[----:B------:R-:W-:Y:S01]  /*0d90*/  SHF.R.S32.HI R221, RZ, 0x3, R0 ;  /* 0x00000003ffdd7819 */ /* 0x000fe20000011400 */
[----:B------:R-:W-:Y:S02]  /*0da0*/  IMAD.SHL.U32 R19, R3, 0x2, RZ ;  /* 0x0000000203137824 */ /* 0x000fe400078e00ff */
[----:B------:R-:W-:Y:S01]  /*0db0*/  IMAD.IADD R194, R12, 0x1, -R194 ;  /* 0x000000010cc27824 */ /* 0x000fe200078e0ac2 */
[----:B------:R-:W-:Y:S01]  /*0dc0*/  STL [R1+0x2c], R2 ;  /* 0x00002c0201007387 */ /* 0x000fe20000100800 */
[----:B------:R-:W-:Y:S01]  /*0dd0*/  IMAD.U32 R3, RZ, RZ, UR4 ;  /* 0x00000004ff037e24 */ /* 0x000fe2000f8e00ff */
[----:B------:R-:W-:Y:S01]  /*0de0*/  UMOV UR4, URZ ;  /* 0x0000003f00047c82 */ /* 0x000fe20008000000 */
[----:B------:R-:W-:-:S02]  /*0df0*/  VIADD R220, R19, 0x8 ;  /* 0x0000000813dc7836 */ /* 0x000fc40000000000 */
[C---:B------:R-:W-:Y:S01]  /*0e00*/  VIADD R219, R19.reuse, 0x10 ;  /* 0x0000001013db7836 */ /* 0x040fe20000000000 */
[----:B------:R0:W-:Y:S01]  /*0e10*/  STL [R1+0x34], R3 ;  /* 0x0000340301007387 */ /* 0x0001e20000100800 */
[C---:B------:R-:W-:Y:S01]  /*0e20*/  VIADD R218, R19.reuse, 0x18 ;  /* 0x0000001813da7836 */ /* 0x040fe20000000000 */
[----:B------:R-:W-:Y:S01]  /*0e30*/  SHF.R.S32.HI R0, RZ, 0x1f, R220 ;  /* 0x0000001fff007819 */ /* 0x000fe200000114dc */
[C---:B------:R-:W-:Y:S01]  /*0e40*/  VIADD R217, R19.reuse, 0x20 ;  /* 0x0000002013d97836 */ /* 0x040fe20000000000 */
[----:B------:R-:W-:Y:S01]  /*0e50*/  SHF.R.S32.HI R5, RZ, 0x1f, R219 ;  /* 0x0000001fff057819 */ /* 0x000fe200000114db */
[C---:B------:R-:W-:Y:S02]  /*0e60*/  VIADD R216, R19.reuse, 0x28 ;  /* 0x0000002813d87836 */ /* 0x040fe40000000000 */
        /* <DEDUP_REMOVED lines=36> */
[----:B------:R-:W-:Y:S01]  /*10b0*/  IMAD.SHL.U32 R22, R194, 0x8, RZ ;  /* 0x00000008c2167824 */ /* 0x000fe200078e00ff */
[----:B------:R-:W-:Y:S01]  /*10c0*/  SHF.R.S32.HI R227, RZ, 0x1f, R200 ;  /* 0x0000001fffe37819 */ /* 0x000fe200000114c8 */
[----:B------:R-:W-:Y:S01]  /*10d0*/  IMAD.U32 R223, RZ, RZ, UR4 ;  /* 0x00000004ffdf7e24 */ /* 0x000fe2000f8e00ff */
[----:B------:R-:W-:Y:S01]  /*10e0*/  SHF.R.S32.HI R226, RZ, 0x1f, R199 ;  /* 0x0000001fffe27819 */ /* 0x000fe200000114c7 */
[----:B------:R-:W-:Y:S01]  /*10f0*/  VIADD R193, R22, 0x80 ;  /* 0x0000008016c17836 */ /* 0x000fe20000000000 */
[----:B------:R-:W-:Y:S01]  /*1100*/  SHF.R.S32.HI R225, RZ, 0x1f, R198 ;  /* 0x0000001fffe17819 */ /* 0x000fe200000114c6 */
[----:B------:R-:W-:-:S07]  /*1110*/  IMAD R23, R4, 0x8, R2 ;  /* 0x0000000804177824 */ /* 0x000fce00078e0202 */
.L_x_1248:
[----:B------:R-:W-:Y:S01]  /*1120*/  ULDC.64 UR8, c[0x0][0xa28] ;  /* 0x00028a0000087ab9 */ /* 0x000fe20000000a00 */
[----:B0---4-:R-:W0:Y:S01]  /*1130*/  LDC.64 R8, c[0x0][0x418] ;  /* 0x00010600ff087b82 */ /* 0x011e220000000a00 */
[----:B------:R-:W-:Y:S01]  /*1140*/  UISETP.NE.U32.AND UP0, UPT, UR8, URZ, UPT ;  /* 0x0000003f0800728c */ /* 0x000fe2000bf05070 */
[----:B-1----:R-:W-:Y:S01]  /*1150*/  IMAD.MOV.U32 R7, RZ, RZ, RZ ;  /* 0x000000ffff077224 */ /* 0x002fe200078e00ff */
[----:B------:R-:W-:Y:S02]  /*1160*/  ULDC.64 UR12, c[0x0][0x208] ;  /* 0x00008200000c7ab9 */ /* 0x000fe40000000a00 */
[----:B------:R-:W-:-:S03]  /*1170*/  UISETP.NE.AND.EX UP0, UPT, UR9, URZ, UPT, UP0 ;  /* 0x0000003f0900728c */ /* 0x000fc6000bf05300 */
[----:B------:R-:W-:Y:S01]  /*1180*/  ULDC.64 UR8, c[0x0][0xa18] ;  /* 0x0002860000087ab9 */ /* 0x000fe20000000a00 */
[----:B------:R-:W1:Y:S01]  /*1190*/  LDC R17, c[0x0][0x288] ;  /* 0x0000a200ff117b82 */ /* 0x000e620000000800 */
[----:B------:R-:W-:Y:S01]  /*11a0*/  UISETP.NE.U32.AND UP1, UPT, UR8, URZ, UPT ;  /* 0x0000003f0800728c */ /* 0x000fe2000bf25070 */
[----:B------:R-:W-:-:S03]  /*11b0*/  PLOP3.LUT P0, PT, PT, PT, UP0, 0x80, 0x0 ;  /* 0x000000000000781c */ /* 0x000fc60003f0f008 */
[----:B------:R-:W-:-:S03]  /*11c0*/  UISETP.NE.AND.EX UP1, UPT, UR9, URZ, UPT, UP1 ;  /* 0x0000003f0900728c */ /* 0x000fc6000bf25310 */
[----:B------:R-:W-:Y:S01]  /*11d0*/  @UP0 ULDC.64 UR8, c[0x0][0xa28] ;  /* 0x00028a0000080ab9 */ /* 0x000fe20000000a00 */
[----:B--23--:R-:W2:Y:S01]  /*11e0*/  LDC R0, c[0x0][0x424] ;  /* 0x00010900ff007b82 */ /* 0x00cea20000000800 */
[----:B------:R-:W-:Y:S01]  /*11f0*/  @UP0 UIMAD.WIDE UR8, UR6, 0x4, UR8 ;  /* 0x00000004060808a5 */ /* 0x000fe2000f8e0208 */
[----:B------:R-:W-:-:S05]  /*1200*/  PLOP3.LUT P2, PT, PT, PT, UP1, 0x80, 0x0 ;  /* 0x000000000000781c */ /* 0x000fca0003f4f018 */
[----:B------:R-:W-:Y:S01]  /*1210*/  @UP1 ULDC.64 UR10, c[0x0][0xa18] ;  /* 0x00028600000a1ab9 */ /* 0x000fe20000000a00 */
[----:B------:R-:W-:Y:S01]  /*1220*/  IMAD.U32 R2, RZ, RZ, UR8 ;  /* 0x00000008ff027e24 */ /* 0x000fe2000f8e00ff */
[----:B------:R-:W3:Y:S01]  /*1230*/  LDC R11, c[0x0][0x2f0] ;  /* 0x0000bc00ff0b7b82 */ /* 0x000ee20000000800 */
[----:B------:R-:W-:Y:S01]  /*1240*/  IMAD.U32 R3, RZ, RZ, UR9 ;  /* 0x00000009ff037e24 */ /* 0x000fe2000f8e00ff */
[----:B------:R-:W-:Y:S02]  /*1250*/  @UP1 UIMAD.WIDE UR8, UR6, 0x4, UR10 ;  /* 0x00000004060818a5 */ /* 0x000fe4000f8e020a */
[----:B------:R-:W-:Y:S02]  /*1260*/  ULOP3.LUT UR4, UR7, 0xff000000, URZ, 0xc0, !UPT ;  /* 0xff00000007047892 */ /* 0x000fe4000f8ec03f */
[----:B------:R4:W5:Y:S01]  /*1270*/  @P0 LDG.E R7, desc[UR12][R2.64] ;  /* 0x0000000c02070981 */ /* 0x000962000c1e1900 */
[----:B------:R-:W-:Y:S01]  /*1280*/  ULDC.64 UR10, c[0x0][0xa20] ;  /* 0x00028800000a7ab9 */ /* 0x000fe20000000a00 */
[----:B------:R-:W-:Y:S01]  /*1290*/  IMAD.U32 R4, RZ, RZ, UR8 ;  /* 0x00000008ff047e24 */ /* 0x000fe2000f8e00ff */
[----:B------:R-:W-:Y:S01]  /*12a0*/  ULOP3.LUT UR8, UR7, 0xff0000, URZ, 0xc0, !UPT ;  /* 0x00ff000007087892 */ /* 0x000fe2000f8ec03f */
[----:B------:R-:W-:Y:S01]  /*12b0*/  IMAD.U32 R5, RZ, RZ, UR9 ;  /* 0x00000009ff057e24 */ /* 0x000fe2000f8e00ff */
[----:B------:R-:W-:Y:S01]  /*12c0*/  USHF.R.U32.HI UR4, URZ, 0x8, UR4 ;  /* 0x000000083f047899 */ /* 0x000fe20008011604 */
[----:B0-----:R-:W-:-:S03]  /*12d0*/  ISETP.NE.U32.AND P0, PT, R8, RZ, PT ;  /* 0x000000ff0800720c */ /* 0x001fc60003f05070 */
[----:B------:R-:W-:Y:S01]  /*12e0*/  ULEA.HI UR8, UR8, UR4, URZ, 0x10 ;  /* 0x0000000408087291 */ /* 0x000fe2000f8f803f */
[----:B------:R-:W-:Y:S01]  /*12f0*/  ISETP.NE.U32.AND P1, PT, RZ, UR10, PT ;  /* 0x0000000aff007c0c */ /* 0x000fe2000bf25070 */
[----:B------:R-:W-:Y:S01]  /*1300*/  ULOP3.LUT UR4, UR7, 0xffff, URZ, 0xc0, !UPT ;  /* 0x0000ffff07047892 */ /* 0x000fe2000f8ec03f */
[----:B------:R-:W-:Y:S01]  /*1310*/  ISETP.NE.AND.EX P0, PT, R9, RZ, PT, P0 ;  /* 0x000000ff0900720c */ /* 0x000fe20003f05300 */
[----:B-1----:R4:W5:Y:S01]  /*1320*/  @P2 LDG.E R17, desc[UR12][R4.64] ;  /* 0x0000000c04112981 */ /* 0x002962000c1e1900 */
[----:B------:R-:W-:Y:S02]  /*1330*/  ISETP.NE.AND.EX P1, PT, RZ, UR11, PT, P1 ;  /* 0x0000000bff007c0c */ /* 0x000fe4000bf25310 */
[----:B--2---:R-:W-:Y:S01]  /*1340*/  SEL R0, R0, 0x1, P0 ;  /* 0x0000000100007807 */ /* 0x004fe20000000000 */
[----:B------:R-:W-:Y:S01]  /*1350*/  IMAD.U32 R197, RZ, RZ, UR4 ;  /* 0x00000004ffc57e24 */ /* 0x000fe2000f8e00ff */
[----:B----4-:R-:W-:Y:S09]  /*1360*/  @P2 BRA `(.L_x_1145) ;  /* 0x0000000000302947 */ /* 0x010ff20003800000 */
[----:B------:R-:W-:Y:S02]  /*1370*/  ULDC.64 UR10, c[0x0][0xa00] ;  /* 0x00028000000a7ab9 */ /* 0x000fe40000000a00 */
[----:B------:R-:W-:-:S04]  /*1380*/  ISETP.NE.U32.AND P0, PT, RZ, UR10, PT ;  /* 0x0000000aff007c0c */ /* 0x000fc8000bf05070 */
[----:B------:R-:W-:-:S13]  /*1390*/  ISETP.NE.AND.EX P0, PT, RZ, UR11, PT, P0 ;  /* 0x0000000bff007c0c */ /* 0x000fda000bf05300 */
[----:B------:R-:W-:Y:S05]  /*13a0*/  @!P0 BRA `(.L_x_1145) ;  /* 0x0000000000208947 */ /* 0x000fea0003800000 */
[----:B------:R-:W-:Y:S01]  /*13b0*/  ULDC.64 UR10, c[0x0][0xa00] ;  /* 0x00028000000a7ab9 */ /* 0x000fe20000000a00 */
[----:B------:R-:W-:Y:S01]  /*13c0*/  ULDC.64 UR12, c[0x0][0x208] ;  /* 0x00008200000c7ab9 */ /* 0x000fe20000000a00 */
[----:B------:R-:W-:-:S06]  /*13d0*/  UIMAD.WIDE UR10, UR6, 0x4, UR10 ;  /* 0x00000004060a78a5 */ /* 0x000fcc000f8e020a */
[----:B------:R-:W-:Y:S02]  /*13e0*/  IMAD.U32 R2, RZ, RZ, UR10 ;  /* 0x0000000aff027e24 */ /* 0x000fe4000f8e00ff */
[----:B------:R-:W-:-:S05]  /*13f0*/  IMAD.U32 R3, RZ, RZ, UR11 ;  /* 0x0000000bff037e24 */ /* 0x000fca000f8e00ff */
[----:B-----5:R-:W2:Y:S04]  /*1400*/  LDG.E R17, desc[UR12][R2.64] ;  /* 0x0000000c02117981 */ /* 0x020ea8000c1e1900 */
[----:B------:R-:W2:Y:S02]  /*1410*/  LDG.E R4, desc[UR12][R2.64+0x4] ;  /* 0x0000040c02047981 */ /* 0x000ea4000c1e1900 */
[----:B--2---:R-:W-:-:S07]  /*1420*/  IMAD.IADD R17, R4, 0x1, -R17 ;  /* 0x0000000104117824 */ /* 0x004fce00078e0a11 */
.L_x_1145:
[----:B---3--:R-:W-:Y:S02]  /*1430*/  IMAD R16, R0, R11, RZ ;  /* 0x0000000b00107224 */ /* 0x008fe400078e02ff */
[----:B------:R-:W-:Y:S01]  /*1440*/  IMAD.U32 R222, RZ, RZ, UR6 ;  /* 0x00000006ffde7e24 */ /* 0x000fe2000f8e00ff */
[----:B------:R-:W-:Y:S06]  /*1450*/  @!P1 BRA `(.L_x_1146) ;  /* 0x00000000001c9947 */ /* 0x000fec0003800000 */
[----:B------:R-:W-:Y:S01]  /*1460*/  ULDC.64 UR10, c[0x0][0xa20] ;  /* 0x00028800000a7ab9 */ /* 0x000fe20000000a00 */
[----:B------:R-:W-:Y:S01]  /*1470*/  ULDC.64 UR12, c[0x0][0x208] ;  /* 0x00008200000c7ab9 */ /* 0x000fe20000000a00 */
[----:B------:R-:W-:-:S06]  /*1480*/  UIMAD.WIDE UR6, UR6, 0x4, UR10 ;  /* 0x00000004060678a5 */ /* 0x000fcc000f8e020a */
[----:B------:R-:W-:Y:S02]  /*1490*/  IMAD.U32 R2, RZ, RZ, UR6 ;  /* 0x00000006ff027e24 */ /* 0x000fe4000f8e00ff */
[----:B------:R-:W-:-:S05]  /*14a0*/  IMAD.U32 R3, RZ, RZ, UR7 ;  /* 0x00000007ff037e24 */ /* 0x000fca000f8e00ff */
[----:B------:R0:W5:Y:S01]  /*14b0*/  LDG.E R16, desc[UR12][R2.64] ;  /* 0x0000000c02107981 */ /* 0x000162000c1e1900 */
[----:B------:R-:W-:Y:S05]  /*14c0*/  BRA `(.L_x_1147) ;  /* 0x0000000000307947 */ /* 0x000fea0003800000 */
.L_x_1146:
        /* <DEDUP_REMOVED lines=9> */
[----:B------:R-:W2:Y:S04]  /*1560*/  LDG.E R16, desc[UR12][R2.64] ;  /* 0x0000000c02107981 */ /* 0x000ea8000c1e1900 */
[----:B------:R-:W2:Y:S02]  /*1570*/  LDG.E R5, desc[UR12][R2.64+0x4] ;  /* 0x0000040c02057981 */ /* 0x000ea4000c1e1900 */
[----:B--2---:R-:W-:-:S07]  /*1580*/  IMAD.IADD R16, R5, 0x1, -R16 ;  /* 0x0000000105107824 */ /* 0x004fce00078e0a10 */
.L_x_1147:
[----:B------:R-:W-:Y:S01]  /*1590*/  ULDC UR4, c[0x0][0x448] ;  /* 0x0001120000047ab9 */ /* 0x000fe20000000800 */
[----:B-----5:R-:W-:Y:S01]  /*15a0*/  IMAD.IADD R16, R16, 0x1, -R7 ;  /* 0x0000000110107824 */ /* 0x020fe200078e0a07 */
[----:B------:R-:W-:Y:S02]  /*15b0*/  UISETP.NE.AND UP0, UPT, UR4, 0x1, UPT ;  /* 0x000000010400788c */ /* 0x000fe4000bf05270 */
[----:B------:R-:W-:Y:S02]  /*15c0*/  USHF.L.U32 UR60, UR5, 0x7, URZ ;  /* 0x00000007053c7899 */ /* 0x000fe4000800063f */
[----:B------:R-:W-:Y:S01]  /*15d0*/  IADD3 R0, R16, 0x1, -R17 ;  /* 0x0000000110007810 */ /* 0x000fe20007ffe811 */
[----:B------:R-:W-:Y:S01]  /*15e0*/  ULDC.64 UR4, c[0x0][0x9e0] ;  /* 0x0002780000047ab9 */ /* 0x000fe20000000a00 */
[----:B------:R-:W-:Y:S02]  /*15f0*/  UIADD3 UR9, UR60, 0x7f, URZ ;  /* 0x0000007f3c097890 */ /* 0x000fe4000fffe03f */
[----:B------:R-:W-:Y:S01]  /*1600*/  R2UR UR10, R0 ;  /* 0x00000000000a72ca */ /* 0x000fe200000e0000 */
[----:B------:R-:W-:-:S02]  /*1610*/  UISETP.GE.AND UP1, UPT, UR5, 0x1, UPT ;  /* 0x000000010500788c */ /* 0x000fc4000bf26270 */
[----:B------:R-:W-:Y:S01]  /*1620*/  @UP0 ULDC UR6, c[0x0][0x44c] ;  /* 0x0001130000060ab9 */ /* 0x000fe20000000800 */
[----:B------:R-:W-:Y:S01]  /*1630*/  @UP0 ULDC UR11, c[0x0][0x450] ;  /* 0x00011400000b0ab9 */ /* 0x000fe20000000800 */
[----:B------:R-:W-:Y:S02]  /*1640*/  UIMAD.WIDE.U32 UR6, UR9, UR6, URZ ;  /* 0x00000006090672a5 */ /* 0x000fe4000f8e003f */
[----:B------:R-:W-:Y:S02]  /*1650*/  PLOP3.LUT P1, PT, PT, PT, UP1, 0x80, 0x0 ;  /* 0x000000000000781c */ /* 0x000fe40003f2f018 */
        /* <DEDUP_REMOVED lines=15> */
.L_x_1149:
[----:B------:R-:W-:-:S11]  /*1750*/  UISETP.NE.AND UP1, UPT, UR5, 0x1, UPT ;  /* 0x000000010500788c */ /* 0x000fd6000bf25270 */
[----:B------:R-:W-:Y:S02]  /*1760*/  @UP1 ULDC.64 UR10, c[0x0][0x9e8] ;  /* 0x00027a00000a1ab9 */ /* 0x000fe40000000a00 */
[----:B------:R-:W-:-:S04]  /*1770*/  UIMAD.WIDE.U32 UR6, UR4, UR10, URZ ;  /* 0x0000000a040672a5 */ /* 0x000fc8000f8e003f */
[----:B------:R-:W-:-:S12]  /*1780*/  @UP1 USHF.R.U32.HI UR4, URZ, UR11, UR7 ;  /* 0x0000000b3f041299 */ /* 0x000fd80008011607 */
.L_x_1150:
[----:B------:R-:W-:-:S06]  /*1790*/  UIMAD UR4, UR4, UR5, UR5 ;  /* 0x00000005040472a4 */ /* 0x000fcc000f8e0205 */
[----:B------:R-:W-:-:S07]  /*17a0*/  VIMNMX R0, R0, UR4, PT ;  /* 0x0000000400007c48 */ /* 0x000fce000bfe0100 */
.L_x_1148:
[----:B------:R-:W-:Y:S01]  /*17b0*/  IMAD.IADD R81, R16, 0x1, -R17 ;  /* 0x0000000110517824 */ /* 0x000fe200078e0a11 */
[----:B------:R-:W-:Y:S01]  /*17c0*/  @UP0 ULDC UR6, c[0x0][0x44c] ;  /* 0x0001130000060ab9 */ /* 0x000fe20000000800 */
[----:B0-----:R-:W-:Y:S01]  /*17d0*/  VIADD R2, R0, 0x5f ;  /* 0x0000005f00027836 */ /* 0x001fe20000000000 */
[----:B------:R-:W-:Y:S01]  /*17e0*/  UIMAD.WIDE.U32 UR6, UR60, UR6, URZ ;  /* 0x000000063c0672a5 */ /* 0x000fe2000f8e003f */
[----:B------:R-:W-:Y:S01]  /*17f0*/  VIADD R0, R16, 0x5f ;  /* 0x0000005f10007836 */ /* 0x000fe20000000000 */
        /* <DEDUP_REMOVED lines=25> */
.L_x_1152:
[----:B------:R-:W-:-:S11]  /*1990*/  UISETP.NE.AND UP0, UPT, UR5, 0x1, UPT ;  /* 0x000000010500788c */ /* 0x000fd6000bf05270 */
[----:B------:R-:W-:Y:S02]  /*19a0*/  @UP0 ULDC.64 UR10, c[0x0][0x9e8] ;  /* 0x00027a00000a0ab9 */ /* 0x000fe40000000a00 */
[----:B------:R-:W-:-:S04]  /*19b0*/  UIMAD.WIDE.U32 UR6, UR4, UR10, URZ ;  /* 0x0000000a040672a5 */ /* 0x000fc8000f8e003f */
[----:B------:R-:W-:-:S12]  /*19c0*/  @UP0 USHF.R.U32.HI UR4, URZ, UR11, UR7 ;  /* 0x0000000b3f040299 */ /* 0x000fd80008011607 */
.L_x_1153:
[----:B------:R-:W-:-:S04]  /*19d0*/  UIMAD UR4, UR4, UR5, URZ ;  /* 0x00000005040472a4 */ /* 0x000fc8000f8e023f */
[----:B------:R-:W-:-:S04]  /*19e0*/  UISETP.LT.AND UP0, UPT, UR9, UR4, UPT ;  /* 0x000000040900728c */ /* 0x000fc8000bf01270 */
[----:B------:R-:W-:-:S12]  /*19f0*/  USEL UR9, UR9, UR4, !UP0 ;  /* 0x0000000409097287 */ /* 0x000fd8000c000000 */
.L_x_1151:
[----:B------:R-:W-:Y:S02]  /*1a00*/  UIMAD.WIDE UR4, UR9, 0x2aaaaaab, URZ ;  /* 0x2aaaaaab090478a5 */ /* 0x000fe4000f8e023f */
[----:B------:R-:W-:Y:S02]  /*1a10*/  ULOP3.LUT UR6, UR8, 0xff, URZ, 0xc0, !UPT ;  /* 0x000000ff08067892 */ /* 0x000fe4000f8ec03f */
[----:B------:R-:W-:-:S04]  /*1a20*/  USHF.R.U32.HI UR4, URZ, 0x1f, UR5 ;  /* 0x0000001f3f047899 */ /* 0x000fc80008011605 */
[----:B------:R-:W-:Y:S01]  /*1a30*/  ULEA.HI.SX32 UR4, UR5, UR4, 0x1c ;  /* 0x0000000405047291 */ /* 0x000fe2000f8fe23f */
[----:B------:R-:W-:Y:S01]  /*1a40*/  IMAD.U32 R196, RZ, RZ, UR6 ;  /* 0x00000006ffc47e24 */ /* 0x000fe2000f8e00ff */
[----:B------:R-:W-:Y:S02]  /*1a50*/  USHF.R.U32.HI UR5, URZ, 0x10, UR8 ;  /* 0x000000103f057899 */ /* 0x000fe40008011608 */
[----:B------:R-:W-:-:S04]  /*1a60*/  UISETP.LT.AND UP0, UPT, URZ, UR4, UPT ;  /* 0x000000043f00728c */ /* 0x000fc8000bf01270 */
[----:B------:R-:W-:Y:S01]  /*1a70*/  USEL UR9, URZ, UR4, !UP0 ;  /* 0x000000043f097287 */ /* 0x000fe2000c000000 */
[----:B------:R-:W-:Y:S02]  /*1a80*/  IMAD.U32 R195, RZ, RZ, UR5 ;  /* 0x00000005ffc37e24 */ /* 0x000fe4000f8e00ff */
[----:B------:R-:W-:-:S03]  /*1a90*/  UMOV UR4, URZ ;  /* 0x0000003f00047c82 */ /* 0x000fc60008000000 */
[----:B------:R-:W-:-:S13]  /*1aa0*/  ISETP.GT.AND P0, PT, R80, UR9, PT ;  /* 0x0000000950007c0c */ /* 0x000fda000bf04270 */
[----:B------:R-:W-:Y:S05]  /*1ab0*/  @!P0 BRA `(.L_x_1154) ;  /* 0x00000000009c8947 */ /* 0x000fea0003800000 */
[----:B------:R-:W-:Y:S01]  /*1ac0*/  R2UR UR5, R195 ;  /* 0x00000000c30572ca */ /* 0x000fe200000e0000 */
[----:B------:R-:W-:-:S12]  /*1ad0*/  ULDC UR4, c[0x0][0x9f0] ;  /* 0x00027c0000047ab9 */ /* 0x000fd80000000800 */
[----:B------:R-:W-:-:S04]  /*1ae0*/  UISETP.NE.AND UP0, UPT, UR5, URZ, UPT ;  /* 0x0000003f0500728c */ /* 0x000fc8000bf05270 */
[----:B------:R-:W-:-:S03]  /*1af0*/  USEL UR10, UR5, UR4, UP0 ;  /* 0x00000004050a7287 */ /* 0x000fc60008000000 */
[----:B------:R-:W-:-:S03]  /*1b00*/  UMOV UR4, URZ ;  /* 0x0000003f00047c82 */ /* 0x000fc60008000000 */
[----:B------:R-:W-:-:S05]  /*1b10*/  IMAD.U32 R5, RZ, RZ, UR10 ;  /* 0x0000000aff057e24 */ /* 0x000fca000f8e00ff */
        /* <DEDUP_REMOVED lines=33> */
.L_x_1154:
[----:B------:R-:W-:Y:S01]  /*1d30*/  R2UR UR5, R196 ;  /* 0x00000000c40572ca */ /* 0x000fe200000e0000 */
[----:B------:R-:W-:Y:S01]  /*1d40*/  IMAD.U32 R3, RZ, RZ, UR4 ;  /* 0x00000004ff037e24 */ /* 0x000fe2000f8e00ff */
[----:B------:R-:W-:Y:S01]  /*1d50*/  PLOP3.LUT P0, PT, PT, PT, PT, 0x80, 0x0 ;  /* 0x000000000000781c */ /* 0x000fe20003f0f070 */
[----:B------:R-:W-:Y:S01]  /*1d60*/  IMAD.MOV.U32 R4, RZ, RZ, RZ ;  /* 0x000000ffff047224 */ /* 0x000fe200078e00ff */
        /* <DEDUP_REMOVED lines=9> */
[----:B------:R-:W-:Y:S01]  /*1e00*/  UIMAD UR5, UR5, UR4, UR9 ;  /* 0x00000004050572a4 */ /* 0x000fe2000f8e0209 */
        /* <DEDUP_REMOVED lines=9> */
[----:B------:R-:W-:Y:S02]  /*1ea0*/  ISETP.GT.AND P1, PT, R80, UR5, PT ;  /* 0x0000000550007c0c */ /* 0x000fe4000bf24270 */
        /* <DEDUP_REMOVED lines=70> */
.L_x_1156:
[----:B------:R-:W2:Y:S01]  /*2310*/  LDL R2, [R1+0x34] ;  /* 0x0000340001027983 */ /* 0x000ea20000100800 */
[----:B------:R-:W-:-:S13]  /*2320*/  R2UR UR6, R223 ;  /* 0x00000000df0672ca */ /* 0x000fda00000e0000 */
[----:B------:R-:W-:-:S04]  /*2330*/  ULEA.HI UR4, UR6, UR6, URZ, 0x1 ;  /* 0x0000000606047291 */ /* 0x000fc8000f8f083f */
[----:B------:R-:W-:-:S04]  /*2340*/  ULOP3.LUT UR4, UR4, 0xfffffffe, URZ, 0xc0, !UPT ;  /* 0xfffffffe04047892 */ /* 0x000fc8000f8ec03f */
[----:B------:R-:W-:-:S06]  /*2350*/  UIADD3 UR4, UR6, -UR4, URZ ;  /* 0x8000000406047290 */ /* 0x000fcc000fffe03f */
[----:B------:R-:W-:-:S05]  /*2360*/  IMAD.U32 R0, RZ, RZ, UR4 ;  /* 0x00000004ff007e24 */ /* 0x000fca000f8e00ff */
[----:B------:R-:W-:-:S04]  /*2370*/  SHF.L.U32 R0, R0, 0x1f, RZ ;  /* 0x0000001f00007819 */ /* 0x000fc800000006ff */
[----:B------:R-:W0:Y:S01]  /*2380*/  SYNCS.PHASECHK.TRANS64.TRYWAIT P1, [UR38+0x30800], R0 ;  /* 0x03080000ff0075a7 */ /* 0x000e220008020166 */
[----:B--2---:R-:W-:-:S13]  /*2390*/  R2UR UR5, R2 ;  /* 0x00000000020572ca */ /* 0x004fda00000e0000 */
[----:B------:R-:W-:-:S05]  /*23a0*/  IMAD.U32 R2, RZ, RZ, UR5 ;  /* 0x00000005ff027e24 */ /* 0x000fca000f8e00ff */
[----:B------:R-:W-:Y:S01]  /*23b0*/  ISETP.NE.AND P0, PT, R2, 0x3, PT ;  /* 0x000000030200780c */ /* 0x000fe20003f05270 */
[----:B0-----:R-:W-:-:S12]  /*23c0*/  @!P1 BRA `(.L_x_1157) ;  /* 0x0000019000149947 */ /* 0x001fd80003800000 */
.L_x_1387:
[----:B------:R-:W-:Y:S05]  /*23d0*/  @!P0 BRA `(.L_x_1158) ;  /* 0x0000000000048947 */ /* 0x000fea0003800000 */
[----:B------:R-:W-:Y:S01]  /*23e0*/  BPT.TRAP 0x1 ;  /* 0x000000040000795c */ /* 0x000fe20000300000 */
.L_x_1158:
[----:B------:R-:W-:Y:S02]  /*23f0*/  IMAD.U32 R7, RZ, RZ, UR37 ;  /* 0x00000025ff077e24 */ /* 0x000fe4000f8e00ff */
[----:B0-----:R-:W-:-:S03]  /*2400*/  IMAD.U32 R0, RZ, RZ, UR36 ;  /* 0x00000024ff007e24 */ /* 0x001fc6000f8e00ff */
[----:B------:R-:W-:Y:S02]  /*2410*/  LEA R7, R7, UR38, 0x3 ;  /* 0x0000002607077c11 */ /* 0x000fe4000f8e18ff */
[----:B------:R-:W-:-:S04]  /*2420*/  SHF.L.U32 R0, R0, 0x1f, RZ ;  /* 0x0000001f00007819 */ /* 0x000fc800000006ff */
[----:B------:R0:W1:Y:S01]  /*2430*/  SYNCS.PHASECHK.TRANS64.TRYWAIT P2, [R7+URZ+0x30830], R0 ;  /* 0x03083000070075a7 */ /* 0x000062000804017f */
[----:B------:R-:W-:Y:S05]  /*2440*/  @!P0 BRA `(.L_x_1159) ;  /* 0x0000000000048947 */ /* 0x000fea0003800000 */
[----:B------:R-:W-:Y:S01]  /*2450*/  BPT.TRAP 0x1 ;  /* 0x000000040000795c */ /* 0x000fe20000300000 */
.L_x_1159:
[----:B------:R-:W2:Y:S02]  /*2460*/  S2R R2, SR_TID.X ;  /* 0x0000000000027919 */ /* 0x000ea40000002100 */
[----:B--2---:R-:W-:-:S04]  /*2470*/  LOP3.LUT R2, R2, 0x7f, RZ, 0xc0, !PT ;  /* 0x0000007f02027812 */ /* 0x004fc800078ec0ff */
[----:B------:R-:W-:Y:S01]  /*2480*/  ISETP.NE.AND P1, PT, R2, RZ, PT ;  /* 0x000000ff0200720c */ /* 0x000fe20003f25270 */
[----:B-1----:R-:W-:-:S12]  /*2490*/  @P2 BRA `(.L_x_1160) ;  /* 0x0000000000082947 */ /* 0x002fd80003800000 */
[----:B------:R-:W1:Y:S02]  /*24a0*/  SYNCS.PHASECHK.TRANS64.TRYWAIT P2, [R7+URZ+0x30830], R0 ;  /* 0x03083000070075a7 */ /* 0x000e64000804017f */
[----:B-1----:R-:W-:Y:S05]  /*24b0*/  @!P2 BRA `(.L_x_1161) ;  /* 0x0000018c00f0a947 */ /* 0x002fea0003800000 */
.L_x_1160:
[----:B------:R-:W-:Y:S05]  /*24c0*/  WARPSYNC.ALL ;  /* 0x0000000000007948 */ /* 0x000fea0003800000 */
[----:B------:R-:W-:Y:S01]  /*24d0*/  UIADD3 UR4, UR38, 0x1e400, URZ ;  /* 0x0001e40026047890 */ /* 0x000fe2000fffe03f */
[----:B------:R-:W-:Y:S01]  /*24e0*/  WARPGROUP.ARRIVE ;  /* 0x00000000000079c5 */ /* 0x000fe20000000000 */
[----:B------:R-:W-:Y:S01]  /*24f0*/  UMOV UR9, 0x40000040 ;  /* 0x4000004000097882 */ /* 0x000fe20000000000 */
[----:B------:R-:W-:Y:S01]  /*2500*/  UMOV UR11, 0x40000040 ;  /* 0x40000040000b7882 */ /* 0x000fe20000000000 */
[----:B------:R-:W-:Y:S01]  /*2510*/  USHF.R.U32.HI UR4, URZ, 0x4, UR4 ;  /* 0x000000043f047899 */ /* 0x000fe20008011604 */
[----:B------:R-:W-:Y:S01]  /*2520*/  IMAD.U32 R5, RZ, RZ, UR9 ;  /* 0x00000009ff057e24 */ /* 0x000fe2000f8e00ff */
[----:B------:R-:W-:Y:S01]  /*2530*/  UMOV UR57, 0x40000040 ;  /* 0x4000004000397882 */ /* 0x000fe20000000000 */
[----:B------:R-:W-:Y:S01]  /*2540*/  UMOV UR59, 0x40000040 ;  /* 0x40000040003b7882 */ /* 0x000fe20000000000 */
[----:B------:R-:W-:Y:S01]  /*2550*/  ULOP3.LUT UR4, UR4, 0x3fff, URZ, 0xc0, !UPT ;  /* 0x00003fff04047892 */ /* 0x000fe2000f8ec03f */
[----:B------:R-:W-:Y:S01]  /*2560*/  VIADD R2, R23, UR60 ;  /* 0x0000003c17027c36 */ /* 0x000fe20008000000 */
[----:B------:R-:W-:Y:S01]  /*2570*/  UMOV UR53, 0x40000040 ;  /* 0x4000004000357882 */ /* 0x000fe20000000000 */
[----:B------:R-:W-:Y:S01]  /*2580*/  UMOV UR55, 0x40000040 ;  /* 0x4000004000377882 */ /* 0x000fe20000000000 */
[----:B------:R-:W-:-:S02]  /*2590*/  ULOP3.LUT UR61, UR4, 0x10000, URZ, 0xfc, !UPT ;  /* 0x00010000043d7892 */ /* 0x000fc4000f8efc3f */
[----:B------:R-:W-:Y:S02]  /*25a0*/  ULOP3.LUT UR4, UR39, 0x10000, URZ, 0xfc, !UPT ;  /* 0x0001000027047892 */ /* 0x000fe4000f8efc3f */
[----:B------:R-:W-:Y:S02]  /*25b0*/  UIMAD UR5, UR37, 0x900, UR61 ;  /* 0x00000900250578a4 */ /* 0x000fe4000f8e023d */
[----:B------:R-:W-:Y:S02]  /*25c0*/  UIADD3 UR56, UR4, 0x2, URZ ;  /* 0x0000000204387890 */ /* 0x000fe4000fffe03f */
[----:B------:R-:W-:Y:S01]  /*25d0*/  UIADD3 UR58, UR5, 0x2, URZ ;  /* 0x00000002053a7890 */ /* 0x000fe2000fffe03f */
[----:B------:R-:W-:Y:S02]  /*25e0*/  UMOV UR8, UR4 ;  /* 0x0000000400087c82 */ /* 0x000fe40008000000 */
[----:B------:R-:W-:Y:S01]  /*25f0*/  UMOV UR10, UR5 ;  /* 0x00000005000a7c82 */ /* 0x000fe20008000000 */
[----:B------:R-:W-:Y:S01]  /*2600*/  UIADD3 UR52, UR4, 0x4, URZ ;  /* 0x0000000404347890 */ /* 0x000fe2000fffe03f */
[----:B------:R-:W-:Y:S01]  /*2610*/  HGMMA.64x96x16.F32 R24, gdesc[UR8], RZ, !UPT, gsb0 ;  /* 0x01600000081879f0 */ /* 0x000fe2000c0008ff */
[----:B------:R-:W-:Y:S01]  /*2620*/  UIADD3 UR54, UR5, 0x4, URZ ;  /* 0x0000000405367890 */ /* 0x000fe2000fffe03f */
[----:B------:R-:W-:Y:S01]  /*2630*/  IMAD.U32 R4, RZ, RZ, UR8 ;  /* 0x00000008ff047e24 */ /* 0x000fe2000f8e00ff */
[----:B------:R-:W-:-:S02]  /*2640*/  UIADD3 UR8, UR4, 0x6, URZ ;  /* 0x0000000604087890 */ /* 0x000fc4000fffe03f */
[----:B------:R-:W-:Y:S01]  /*2650*/  UIADD3 UR10, UR5, 0x6, URZ ;  /* 0x00000006050a7890 */ /* 0x000fe2000fffe03f */
[----:B------:R-:W-:Y:S01]  /*2660*/  UMOV UR9, 0x40000040 ;  /* 0x4000004000097882 */ /* 0x000fe20000000000 */
[----:B------:R-:W-:Y:S01]  /*2670*/  UMOV UR11, 0x40000040 ;  /* 0x40000040000b7882 */ /* 0x000fe20000000000 */
[----:B------:R-:W-:Y:S02]  /*2680*/  UIADD3 UR12, UR4, 0x400, URZ ;  /* 0x00000400040c7890 */ /* 0x000fe4000fffe03f */
[----:B------:R-:W-:Y:S01]  /*2690*/  UIADD3 UR14, UR5, 0x300, URZ ;  /* 0x00000300050e7890 */ /* 0x000fe2000fffe03f */
[----:B------:R-:W-:Y:S01]  /*26a0*/  UMOV UR13, 0x40000040 ;  /* 0x40000040000d7882 */ /* 0x000fe20000000000 */
[----:B------:R-:W-:Y:S01]  /*26b0*/  UMOV UR15, 0x40000040 ;  /* 0x40000040000f7882 */ /* 0x000fe20000000000 */
[----:B------:R-:W-:Y:S02]  /*26c0*/  UIADD3 UR16, UR4, 0x402, URZ ;  /* 0x0000040204107890 */ /* 0x000fe4000fffe03f */
[----:B------:R-:W-:Y:S01]  /*26d0*/  UIADD3 UR18, UR5, 0x302, URZ ;  /* 0x0000030205127890 */ /* 0x000fe2000fffe03f */
[----:B------:R-:W-:Y:S01]  /*26e0*/  UMOV UR17, 0x40000040 ;  /* 0x4000004000117882 */ /* 0x000fe20000000000 */
[----:B------:R-:W-:Y:S01]  /*26f0*/  UMOV UR19, 0x40000040 ;  /* 0x4000004000137882 */ /* 0x000fe20000000000 */
        /* <DEDUP_REMOVED lines=24> */
[----:B------:R-:W-:Y:S01]  /*2880*/  ULDC UR5, c[0x0][0x448] ;  /* 0x0001120000057ab9 */ /* 0x000fe20000000800 */
[----:B------:R-:W-:Y:S01]  /*2890*/  ULDC UR4, c[0x0][0x9d8] ;  /* 0x0002760000047ab9 */ /* 0x000fe20000000800 */
[----:B------:R-:W-:-:S06]  /*28a0*/  UISETP.NE.AND UP0, UPT, UR5, 0x1, UPT ;  /* 0x000000010500788c */ /* 0x000fcc000bf05270 */
[----:B------:R-:W-:Y:S02]  /*28b0*/  PLOP3.LUT P2, PT, PT, PT, UP0, 0x80, 0x0 ;  /* 0x000000000000781c */ /* 0x000fe40003f4f008 */
[----:B------:R-:W-:-:S03]  /*28c0*/  PLOP3.LUT P3, PT, PT, PT, UP0, 0x80, 0x0 ;  /* 0x000000000000781c */ /* 0x000fc60003f6f008 */
[----:B------:R-:W-:-:S08]  /*28d0*/  @UP0 ULDC UR5, c[0x0][0x44c] ;  /* 0x0001130000050ab9 */ /* 0x000fd00000000800 */
[----:B------:R-:W-:Y:S01]  /*28e0*/  @P2 IMAD.HI.U32 R6, R2, UR5, RZ ;  /* 0x0000000502062c27 */ /* 0x000fe2000f8e00ff */
[----:B------:R-:W-:Y:S01]  /*28f0*/  @UP0 ULDC UR5, c[0x0][0x450] ;  /* 0x0001140000050ab9 */ /* 0x000fe20000000800 */
[----:B------:R-:W-:Y:S02]  /*2900*/  WARPGROUP.DEPBAR.LE gsb0, 0x0 ;  /* 0x00008000000079c5 */ /* 0x000fe40000010000 */
[----:B------:R-:W-:-:S06]  /*2910*/  WARPGROUP.ARRIVE ;  /* 0x00000000000079c5 */ /* 0x000fcc0000000000 */
[----:B------:R-:W-:Y:S03]  /*2920*/  HGMMA.64x96x16.F32 R24, gdesc[UR56], R24, gsb0 ;  /* 0x01600000381879f0 */ /* 0x000fe60008000818 */
[----:B------:R-:W-:Y:S02]  /*2930*/  WARPGROUP.DEPBAR.LE gsb0, 0x0 ;  /* 0x00008000000079c5 */ /* 0x000fe40000010000 */
[----:B------:R-:W-:-:S06]  /*2940*/  WARPGROUP.ARRIVE ;  /* 0x00000000000079c5 */ /* 0x000fcc0000000000 */
[----:B------:R-:W-:Y:S01]  /*2950*/  HGMMA.64x96x16.F32 R24, gdesc[UR52], R24, gsb0 ;  /* 0x01600000341879f0 */ /* 0x000fe20008000818 */
[----:B------:R-:W-:Y:S02]  /*2960*/  ULDC UR54, c[0x0][0x9dc] ;  /* 0x0002770000367ab9 */ /* 0x000fe40000000800 */
[----:B------:R-:W-:Y:S01]  /*2970*/  ULOP3.LUT UR54, URZ, UR54, URZ, 0x33, !UPT ;  /* 0x000000363f367292 */ /* 0x000fe2000f8e333f */
        /* <DEDUP_REMOVED lines=28> */
[----:B------:R-:W-:Y:S01]  /*2b40*/  FMUL.FTZ R15, R34, UR4 ;  /* 0x00000004220f7c20 */ /* 0x000fe20008410000 */
[----:B------:R-:W-:Y:S01]  /*2b50*/  FMUL.FTZ R25, R25, UR4 ;  /* 0x0000000419197c20 */ /* 0x000fe20008410000 */
[----:B------:R-:W-:Y:S01]  /*2b60*/  FMUL.FTZ R37, R37, UR4 ;  /* 0x0000000425257c20 */ /* 0x000fe20008410000 */
[----:B------:R-:W-:Y:S02]  /*2b70*/  IMAD.MOV.U32 R34, RZ, RZ, R2 ;  /* 0x000000ffff227224 */ /* 0x000fe400078e0002 */
[----:B------:R-:W-:Y:S01]  /*2b80*/  FMUL.FTZ R28, R28, UR4 ;  /* 0x000000041c1c7c20 */ /* 0x000fe20008410000 */
[----:B------:R-:W-:Y:S01]  /*2b90*/  FMUL.FTZ R29, R29, UR4 ;  /* 0x000000041d1d7c20 */ /* 0x000fe20008410000 */
[----:B------:R-:W-:Y:S01]  /*2ba0*/  FMUL.FTZ R32, R32, UR4 ;  /* 0x0000000420207c20 */ /* 0x000fe20008410000 */
[----:B------:R-:W-:Y:S01]  /*2bb0*/  FMUL.FTZ R33, R33, UR4 ;  /* 0x0000000421217c20 */ /* 0x000fe20008410000 */
[----:B------:R-:W-:Y:S01]  /*2bc0*/  FMUL.FTZ R36, R36, UR4 ;  /* 0x0000000424247c20 */ /* 0x000fe20008410000 */
[----:B------:R-:W-:Y:S01]  /*2bd0*/  FMUL.FTZ R40, R40, UR4 ;  /* 0x0000000428287c20 */ /* 0x000fe20008410000 */
[----:B------:R-:W-:Y:S01]  /*2be0*/  @P3 SHF.R.U32.HI R34, RZ, UR5, R6 ;  /* 0x00000005ff223c19 */ /* 0x000fe20008011606 */
[----:B------:R2:W3:Y:S01]  /*2bf0*/  MUFU.TANH R9, R25 ;  /* 0x0000001900097308 */ /* 0x0004e20000002400 */
[----:B01----:R-:W-:Y:S01]  /*2c00*/  FMUL.FTZ R0, R26, UR4 ;  /* 0x000000041a007c20 */ /* 0x003fe20008410000 */
[----:B------:R-:W-:Y:S01]  /*2c10*/  FMUL.FTZ R3, R24, UR4 ;  /* 0x0000000418037c20 */ /* 0x000fe20008410000 */
[----:B------:R-:W-:Y:S01]  /*2c20*/  FMUL.FTZ R12, R27, UR4 ;  /* 0x000000041b0c7c20 */ /* 0x000fe20008410000 */
[----:B------:R-:W-:Y:S01]  /*2c30*/  FMUL.FTZ R13, R30, UR4 ;  /* 0x000000041e0d7c20 */ /* 0x000fe20008410000 */
[----:B------:R-:W-:Y:S01]  /*2c40*/  FMUL.FTZ R14, R31, UR4 ;  /* 0x000000041f0e7c20 */ /* 0x000fe20008410000 */
[----:B------:R-:W-:Y:S01]  /*2c50*/  FMUL.FTZ R20, R35, UR4 ;  /* 0x0000000423147c20 */ /* 0x000fe20008410000 */
[----:B------:R-:W-:Y:S01]  /*2c60*/  FMUL.FTZ R21, R38, UR4 ;  /* 0x0000000426157c20 */ /* 0x000fe20008410000 */
[----:B------:R0:W1:Y:S01]  /*2c70*/  MUFU.TANH R10, R28 ;  /* 0x0000001c000a7308 */ /* 0x0000620000002400 */
[----:B--2---:R-:W-:Y:S01]  /*2c80*/  FMUL.FTZ R25, R42, UR4 ;  /* 0x000000042a197c20 */ /* 0x004fe20008410000 */
[----:B------:R-:W-:Y:S01]  /*2c90*/  FMUL.FTZ R26, R43, UR4 ;  /* 0x000000042b1a7c20 */ /* 0x000fe20008410000 */
[----:B------:R-:W-:Y:S01]  /*2ca0*/  FMUL.FTZ R24, R39, UR4 ;  /* 0x0000000427187c20 */ /* 0x000fe20008410000 */
[----:B------:R-:W-:Y:S01]  /*2cb0*/  FMUL.FTZ R41, R41, UR4 ;  /* 0x0000000429297c20 */ /* 0x000fe20008410000 */
[----:B------:R-:W-:Y:S01]  /*2cc0*/  FMUL.FTZ R44, R44, UR4 ;  /* 0x000000042c2c7c20 */ /* 0x000fe20008410000 */
[----:B------:R-:W-:Y:S01]  /*2cd0*/  FMUL.FTZ R45, R45, UR4 ;  /* 0x000000042d2d7c20 */ /* 0x000fe20008410000 */
[----:B------:R-:W-:Y:S01]  /*2ce0*/  FMUL.FTZ R27, R46, UR4 ;  /* 0x000000042e1b7c20 */ /* 0x000fe20008410000 */
[----:B------:R2:W4:Y:S01]  /*2cf0*/  MUFU.TANH R72, R29 ;  /* 0x0000001d00487308 */ /* 0x0005220000002400 */
[----:B0-----:R-:W-:Y:S01]  /*2d00*/  FMUL.FTZ R28, R47, UR4 ;  /* 0x000000042f1c7c20 */ /* 0x001fe20008410000 */
        /* <DEDUP_REMOVED lines=14> */
[----:B------:R2:W1:Y:S01]  /*2df0*/  MUFU.TANH R74, R33 ;  /* 0x00000021004a7308 */ /* 0x0004620000002400 */
[----:B0-----:R-:W-:Y:S01]  /*2e00*/  FMUL.FTZ R32, R55, UR4 ;  /* 0x0000000437207c20 */ /* 0x001fe20008410000 */
[----:B------:R-:W-:Y:S01]  /*2e10*/  FMUL.FTZ R64, R64, UR4 ;  /* 0x0000000440407c20 */ /* 0x000fe20008410000 */
[----:B------:R-:W-:Y:S01]  /*2e20*/  FMUL.FTZ R65, R65, UR4 ;  /* 0x0000000441417c20 */ /* 0x000fe20008410000 */
[----:B------:R-:W-:Y:S01]  /*2e30*/  FMUL.FTZ R38, R67, UR4 ;  /* 0x0000000443267c20 */ /* 0x000fe20008410000 */
[----:B------:R-:W-:Y:S01]  /*2e40*/  FMUL.FTZ R68, R68, UR4 ;  /* 0x0000000444447c20 */ /* 0x000fe20008410000 */
[----:B------:R-:W-:-:S02]  /*2e50*/  @!P1 VIADD R2, R7, 0x30840 ;  /* 0x0003084007029836 */ /* 0x000fc40000000000 */
[----:B------:R-:W-:Y:S01]  /*2e60*/  FMUL.FTZ R69, R69, UR4 ;  /* 0x0000000445457c20 */ /* 0x000fe20008410000 */
[----:B------:R0:W1:Y:S01]  /*2e70*/  MUFU.TANH R75, R36 ;  /* 0x00000024004b7308 */ /* 0x0000620000002400 */
[----:B--2---:R-:W-:Y:S01]  /*2e80*/  FMUL.FTZ R33, R58, UR4 ;  /* 0x000000043a217c20 */ /* 0x004fe20008410000 */
[----:B------:R-:W-:Y:S01]  /*2e90*/  FMUL.FTZ R43, R70, UR4 ;  /* 0x00000004462b7c20 */ /* 0x000fe20008410000 */
[----:B------:R-:W-:Y:S01]  /*2ea0*/  FMUL.FTZ R42, R71, UR4 ;  /* 0x00000004472a7c20 */ /* 0x000fe20008410000 */
[----:B------:R-:W-:Y:S01]  /*2eb0*/  IMAD.MOV.U32 R7, RZ, RZ, -0x60 ;  /* 0xffffffa0ff077424 */ /* 0x000fe200078e00ff */
[----:B------:R-:W-:-:S03]  /*2ec0*/  @!P1 PRMT R2, RZ, 0x654, R2 ;  /* 0x00000654ff029816 */ /* 0x000fc60000000002 */
[----:B------:R2:W1:Y:S01]  /*2ed0*/  MUFU.TANH R76, R37 ;  /* 0x00000025004c7308 */ /* 0x0004620000002400 */
[----:B0-----:R-:W-:Y:S01]  /*2ee0*/  FMUL.FTZ R36, R63, UR4 ;  /* 0x000000043f247c20 */ /* 0x001fe20008410000 */
[----:B------:R-:W-:Y:S01]  /*2ef0*/  IMAD R6, R80, R7, 0x61 ;  /* 0x0000006150067424 */ /* 0x000fe200078e0207 */
[----:B------:R0:W-:Y:S04]  /*2f00*/  @!P1 SYNCS.ARRIVE.TRANS64.RED.A1T0 RZ, [R2+URZ], RZ ;  /* 0x000000ff02ff99a7 */ /* 0x0001e8000810043f */
[----:B------:R-:W-:Y:S01]  /*2f10*/  IADD3 R8, R16, R6, -R19 ;  /* 0x0000000610087210 */ /* 0x000fe20007ffe813 */
[----:B------:R5:W1:Y:S01]  /*2f20*/  MUFU.TANH R77, R40 ;  /* 0x00000028004d7308 */ /* 0x000a620000002400 */
[----:B--2---:R-:W2:Y:S01]  /*2f30*/  SHFL.IDX PT, R37, R34, RZ, 0x1c1f ;  /* 0x001c1fff22257589 */ /* 0x004ea200000e0000 */
[----:B0-----:R-:W-:-:S02]  /*2f40*/  IMAD R2, R80, -0x60, R16 ;  /* 0xffffffa050027824 */ /* 0x001fc400078e0210 */
[----:B------:R-:W-:-:S04]  /*2f50*/  IMAD.IADD R8, R8, 0x1, -R17 ;  /* 0x0000000108087824 */ /* 0x000fc800078e0a11 */
[----:B------:R-:W0:Y:S01]  /*2f60*/  MUFU.TANH R3, R3 ;  /* 0x0000000300037308 */ /* 0x000e220000002400 */
[----:B-----5:R-:W-:Y:S01]  /*2f70*/  FMUL.FTZ R40, R66, UR4 ;  /* 0x0000000442287c20 */ /* 0x020fe20008410000 */
[----:B------:R-:W-:Y:S01]  /*2f80*/  ULDC.64 UR4, c[0x0][0x9e0] ;  /* 0x0002780000047ab9 */ /* 0x000fe20000000a00 */
[----:B------:R-:W-:Y:S01]  /*2f90*/  IADD3 R58, -R19, 0x60, R2 ;  /* 0x00000060133a7810 */ /* 0x000fe20007ffe102 */
[----:B------:R-:W-:Y:S01]  /*2fa0*/  UISETP.GE.AND UP1, UPT, UR5, 0x1, UPT ;  /* 0x000000010500788c */ /* 0x000fe2000bf26270 */
[----:B------:R-:W-:Y:S02]  /*2fb0*/  VIADD R63, R8, UR4 ;  /* 0x00000004083f7c36 */ /* 0x000fe40008000000 */
[----:B------:R-:W-:Y:S01]  /*2fc0*/  VIADD R66, R6, 0xffffffff ;  /* 0xffffffff06427836 */ /* 0x000fe20000000000 */
[----:B------:R-:W0:Y:S01]  /*2fd0*/  MUFU.TANH R0, R0 ;  /* 0x0000000000007308 */ /* 0x000e220000002400 */
[----:B------:R-:W-:Y:S01]  /*2fe0*/  VIADD R62, R8, UR54 ;  /* 0x00000036083e7c36 */ /* 0x000fe20008000000 */
[----:B------:R-:W-:Y:S01]  /*2ff0*/  PLOP3.LUT P2, PT, PT, PT, UP1, 0x40, 0x0 ;  /* 0x000000000000781c */ /* 0x000fe20003f4e818 */
[----:B------:R-:W-:-:S05]  /*3000*/  IMAD.IADD R67, R66, 0x1, -R19 ;  /* 0x0000000142437824 */ /* 0x000fca00078e0a13 */
[----:B------:R-:W0:Y:S01]  /*3010*/  MUFU.TANH R12, R12 ;  /* 0x0000000c000c7308 */ /* 0x000e220000002400 */
[----:B--2---:R-:W-:Y:S01]  /*3020*/  VIADDMNMX R11, R37, R63, R58, PT ;  /* 0x0000003f250b7246 */ /* 0x004fe2000380013a */
[----:B------:R-:W-:-:S06]  /*3030*/  IMAD.IADD R55, R62, 0x1, R37 ;  /* 0x000000013e377824 */ /* 0x000fcc00078e0225 */
[----:B------:R-:W2:Y:S08]  /*3040*/  MUFU.TANH R13, R13 ;  /* 0x0000000d000d7308 */ /* 0x000eb00000002400 */
[----:B------:R-:W0:Y:S08]  /*3050*/  MUFU.TANH R14, R14 ;  /* 0x0000000e000e7308 */ /* 0x000e300000002400 */
[----:B------:R-:W0:Y:S08]  /*3060*/  MUFU.TANH R15, R15 ;  /* 0x0000000f000f7308 */ /* 0x000e300000002400 */
[----:B------:R-:W0:Y:S08]  /*3070*/  MUFU.TANH R20, R20 ;  /* 0x0000001400147308 */ /* 0x000e300000002400 */
[----:B------:R-:W0:Y:S08]  /*3080*/  MUFU.TANH R21, R21 ;  /* 0x0000001500157308 */ /* 0x000e300000002400 */
[----:B------:R-:W0:Y:S08]  /*3090*/  MUFU.TANH R24, R24 ;  /* 0x0000001800187308 */ /* 0x000e300000002400 */
[----:B------:R0:W0:Y:S08]  /*30a0*/  MUFU.TANH R78, R41 ;  /* 0x00000029004e7308 */ /* 0x0000300000002400 */
[----:B------:R-:W0:Y:S08]  /*30b0*/  MUFU.TANH R25, R25 ;  /* 0x0000001900197308 */ /* 0x000e300000002400 */
[----:B------:R-:W0:Y:S08]  /*30c0*/  MUFU.TANH R26, R26 ;  /* 0x0000001a001a7308 */ /* 0x000e300000002400 */
        /* <DEDUP_REMOVED lines=8> */
[----:B------:R0:W0:Y:S08]  /*3150*/  MUFU.TANH R46, R52 ;  /* 0x00000034002e7308 */ /* 0x0000300000002400 */
        /* <DEDUP_REMOVED lines=19> */
[----:B-1234-:R-:W-:Y:S05]  /*3290*/  @P2 BRA `(.L_x_1162) ;  /* 0x0000000000542947 */ /* 0x01efea0003800000 */
[----:B------:R-:W-:Y:S01]  /*32a0*/  IADD3 R2, -R17, R16, R37 ;  /* 0x0000001011027210 */ /* 0x000fe20007ffe125 */
        /* <DEDUP_REMOVED lines=11> */
.L_x_1164:
[----:B------:R-:W-:-:S06]  /*3360*/  UISETP.NE.AND UP2, UPT, UR5, 0x1, UPT ;  /* 0x000000010500788c */ /* 0x000fcc000bf45270 */
[----:B------:R-:W-:-:S05]  /*3370*/  PLOP3.LUT P2, PT, PT, PT, UP2, 0x80, 0x0 ;  /* 0x000000000000781c */ /* 0x000fca0003f4f028 */
[----:B------:R-:W-:-:S08]  /*3380*/  @UP2 ULDC.64 UR6, c[0x0][0x9e8] ;  /* 0x00027a0000062ab9 */ /* 0x000fd00000000a00 */
[----:B------:R-:W-:-:S05]  /*3390*/  @P2 IMAD.HI.U32 R6, R2, UR6, RZ ;  /* 0x0000000602062c27 */ /* 0x000fca000f8e00ff */
[----:B------:R-:W-:-:S07]  /*33a0*/  @P2 SHF.R.U32.HI R2, RZ, UR7, R6 ;  /* 0x00000007ff022c19 */ /* 0x000fce0008011606 */
.L_x_1165:
[----:B------:R-:W-:Y:S05]  /*33b0*/  BSYNC B0 ;  /* 0x0000000000007941 */ /* 0x000fea0003800000 */
.L_x_1163:
[----:B------:R-:W-:-:S05]  /*33c0*/  IMAD R2, R2, UR5, R67 ;  /* 0x0000000502027c24 */ /* 0x000fca000f8e0243 */
[----:B------:R-:W-:Y:S02]  /*33d0*/  VIMNMX R55, R55, R2, !PT ;  /* 0x0000000237377248 */ /* 0x000fe40007fe0100 */
[----:B------:R-:W-:-:S07]  /*33e0*/  VIADDMNMX R11, R2, UR5, R11, PT ;  /* 0x00000005020b7c46 */ /* 0x000fce000b80010b */
.L_x_1162:
[C---:B------:R-:W-:Y:S02]  /*33f0*/  ISETP.GE.AND P2, PT, R66.reuse, 0x2, PT ;  /* 0x000000024200780c */ /* 0x040fe40003f46270 */
[C---:B------:R-:W-:Y:S02]  /*3400*/  ISETP.GE.AND P6, PT, R66.reuse, 0xa, PT ;  /* 0x0000000a4200780c */ /* 0x040fe40003fc6270 */
        /* <DEDUP_REMOVED lines=25> */
[----:B0-----:R-:W-:Y:S02]  /*35a0*/  FSEL R53, R75, -INF , !P4 ;  /* 0xff8000004b357808 */ /* 0x001fe40006000000 */
        /* <DEDUP_REMOVED lines=8> */
[C---:B------:R-:W-:Y:S02]  /*3630*/  ISETP.GE.AND P5, PT, R66.reuse, 0x22, PT ;  /* 0x000000224200780c */ /* 0x040fe40003fa6270 */
        /* <DEDUP_REMOVED lines=97> */
.L_x_1168:
[----:B------:R-:W-:-:S06]  /*3c50*/  UISETP.NE.AND UP2, UPT, UR5, 0x1, UPT ;  /* 0x000000010500788c */ /* 0x000fcc000bf45270 */
[----:B------:R-:W-:-:S05]  /*3c60*/  PLOP3.LUT P6, PT, PT, PT, UP2, 0x80, 0x0 ;  /* 0x000000000000781c */ /* 0x000fca0003fcf028 */
[----:B------:R-:W-:-:S08]  /*3c70*/  @UP2 ULDC.64 UR6, c[0x0][0x9e8] ;  /* 0x00027a0000062ab9 */ /* 0x000fd00000000a00 */
[----:B------:R-:W-:Y:S01]  /*3c80*/  @P6 IMAD.HI.U32 R34, R3, UR6, RZ ;  /* 0x0000000603226c27 */ /* 0x000fe2000f8e00ff */
[----:B------:R-:W-:-:S13]  /*3c90*/  PLOP3.LUT P6, PT, PT, PT, UP2, 0x80, 0x0 ;  /* 0x000000000000781c */ /* 0x000fda0003fcf028 */
[----:B------:R-:W-:-:S07]  /*3ca0*/  @P6 SHF.R.U32.HI R3, RZ, UR7, R34 ;  /* 0x00000007ff036c19 */ /* 0x000fce0008011622 */
.L_x_1169:
[----:B------:R-:W-:Y:S05]  /*3cb0*/  BSYNC B0 ;  /* 0x0000000000007941 */ /* 0x000fea0003800000 */
.L_x_1167:
[----:B------:R-:W-:-:S05]  /*3cc0*/  IMAD R3, R3, UR5, R67 ;  /* 0x0000000503037c24 */ /* 0x000fca000f8e0243 */
[----:B------:R-:W-:Y:S02]  /*3cd0*/  VIMNMX R56, R56, R3, !PT ;  /* 0x0000000338387248 */ /* 0x000fe40007fe0100 */
[----:B------:R-:W-:-:S07]  /*3ce0*/  VIADDMNMX R55, R3, UR5, R55, PT ;  /* 0x0000000503377c46 */ /* 0x000fce000b800137 */
.L_x_1166:
[C---:B------:R-:W-:Y:S01]  /*3cf0*/  ISETP.GT.AND P2, PT, R56.reuse, 0x1, !P2 ;  /* 0x000000013800780c */ /* 0x040fe20005744270 */
[----:B------:R-:W-:Y:S01]  /*3d00*/  ULDC UR10, c[0x0][0x988] ;  /* 0x00026200000a7ab9 */ /* 0x000fe20000000800 */
[----:B------:R-:W-:Y:S01]  /*3d10*/  ISETP.GT.AND P3, PT, R56, 0x8, !P3 ;  /* 0x000000083800780c */ /* 0x000fe20005f64270 */
[----:B------:R-:W-:Y:S01]  /*3d20*/  @UP0 ULDC UR6, c[0x0][0x44c] ;  /* 0x0001130000060ab9 */ /* 0x000fe20000000800 */
[C---:B------:R-:W-:Y:S01]  /*3d30*/  ISETP.LT.OR P2, PT, R55.reuse, 0x2, P2 ;  /* 0x000000023700780c */ /* 0x040fe20001741670 */
[----:B------:R-:W-:Y:S01]  /*3d40*/  UIMAD.WIDE.U32 UR6, UR60, UR6, URZ ;  /* 0x000000063c0672a5 */ /* 0x000fe2000f8e003f */
[----:B------:R-:W-:Y:S01]  /*3d50*/  ISETP.LT.OR P3, PT, R55, 0x9, P3 ;  /* 0x000000093700780c */ /* 0x000fe20001f61670 */
[----:B------:R-:W-:Y:S01]  /*3d60*/  @UP0 ULDC UR15, c[0x0][0x450] ;  /* 0x00011400000f0ab9 */ /* 0x000fe20000000800 */
[----:B------:R-:W-:Y:S01]  /*3d70*/  FSEL R12, R12, -INF , !P2 ;  /* 0xff8000000c0c7808 */ /* 0x000fe20005000000 */
[----:B------:R-:W-:Y:S01]  /*3d80*/  UMOV UR11, UR60 ;  /* 0x0000003c000b7c82 */ /* 0x000fe20008000000 */
[----:B------:R-:W-:Y:S01]  /*3d90*/  ISETP.NE.AND P2, PT, R70, RZ, PT ;  /* 0x000000ff4600720c */ /* 0x000fe20003f45270 */
[----:B------:R-:W-:Y:S01]  /*3da0*/  @UP0 USHF.R.U32.HI UR11, URZ, UR15, UR7 ;  /* 0x0000000f3f0b0299 */ /* 0x000fe20008011607 */
[----:B------:R-:W-:-:S02]  /*3db0*/  FSEL R13, R13, -INF , !P3 ;  /* 0xff8000000d0d7808 */ /* 0x000fc40005800000 */
[----:B------:R-:W-:Y:S02]  /*3dc0*/  ISETP.GT.AND P2, PT, R56, 0x9, !P2 ;  /* 0x000000093800780c */ /* 0x000fe40005744270 */
[----:B------:R-:W-:Y:S02]  /*3dd0*/  ISETP.NE.AND P3, PT, R74, RZ, PT ;  /* 0x000000ff4a00720c */ /* 0x000fe40003f65270 */
[----:B------:R-:W-:Y:S02]  /*3de0*/  ISETP.LT.OR P2, PT, R55, 0xa, P2 ;  /* 0x0000000a3700780c */ /* 0x000fe40001741670 */
[----:B------:R-:W-:Y:S02]  /*3df0*/  ISETP.NE.AND P6, PT, R75, RZ, PT ;  /* 0x000000ff4b00720c */ /* 0x000fe40003fc5270 */
[----:B------:R-:W-:Y:S02]  /*3e00*/  FSEL R14, R14, -INF , !P2 ;  /* 0xff8000000e0e7808 */ /* 0x000fe40005000000 */
[----:B------:R-:W-:-:S02]  /*3e10*/  ISETP.NE.AND P2, PT, R72, RZ, PT ;  /* 0x000000ff4800720c */ /* 0x000fc40003f45270 */
[C---:B------:R-:W-:Y:S02]  /*3e20*/  ISETP.GT.AND P4, PT, R56.reuse, 0x51, !P4 ;  /* 0x000000513800780c */ /* 0x040fe40006784270 */
[C---:B------:R-:W-:Y:S02]  /*3e30*/  ISETP.GT.AND P2, PT, R56.reuse, 0x10, !P2 ;  /* 0x000000103800780c */ /* 0x040fe40005744270 */
[----:B------:R-:W-:Y:S02]  /*3e40*/  ISETP.GT.AND P5, PT, R56, 0x58, !P5 ;  /* 0x000000583800780c */ /* 0x000fe40006fa4270 */
[C---:B------:R-:W-:Y:S02]  /*3e50*/  ISETP.LT.OR P2, PT, R55.reuse, 0x11, P2 ;  /* 0x000000113700780c */ /* 0x040fe40001741670 */
[----:B------:R-:W-:Y:S02]  /*3e60*/  ISETP.LT.OR P4, PT, R55, 0x52, P4 ;  /* 0x000000523700780c */ /* 0x000fe40002781670 */
[----:B------:R-:W-:-:S02]  /*3e70*/  FSEL R15, R15, -INF , !P2 ;  /* 0xff8000000f0f7808 */ /* 0x000fc40005000000 */
[----:B------:R-:W-:Y:S02]  /*3e80*/  ISETP.NE.AND P2, PT, R73, RZ, PT ;  /* 0x000000ff4900720c */ /* 0x000fe40003f45270 */
[C---:B------:R-:W-:Y:S02]  /*3e90*/  ISETP.LT.OR P5, PT, R55.reuse, 0x59, P5 ;  /* 0x000000593700780c */ /* 0x040fe40002fa1670 */
[----:B------:R-:W-:Y:S02]  /*3ea0*/  ISETP.GT.AND P2, PT, R56, 0x11, !P2 ;  /* 0x000000113800780c */ /* 0x000fe40005744270 */
[----:B------:R-:W-:Y:S02]  /*3eb0*/  FSEL R38, R38, -INF , !P4 ;  /* 0xff80000026267808 */ /* 0x000fe40006000000 */
[----:B------:R-:W-:Y:S02]  /*3ec0*/  ISETP.LT.OR P2, PT, R55, 0x12, P2 ;  /* 0x000000123700780c */ /* 0x000fe40001741670 */
[----:B------:R-:W-:-:S02]  /*3ed0*/  FSEL R43, R43, -INF , !P5 ;  /* 0xff8000002b2b7808 */ /* 0x000fc40006800000 */
[----:B------:R-:W-:Y:S02]  /*3ee0*/  FSEL R20, R20, -INF , !P2 ;  /* 0xff80000014147808 */ /* 0x000fe40005000000 */
[----:B------:R-:W-:Y:S02]  /*3ef0*/  ISETP.GT.AND P2, PT, R56, 0x18, !P3 ;  /* 0x000000183800780c */ /* 0x000fe40005f44270 */
[----:B------:R-:W-:Y:S02]  /*3f00*/  ISETP.NE.AND P3, PT, R88, RZ, PT ;  /* 0x000000ff5800720c */ /* 0x000fe40003f65270 */
[----:B------:R-:W-:Y:S02]  /*3f10*/  ISETP.LT.OR P2, PT, R55, 0x19, P2 ;  /* 0x000000193700780c */ /* 0x000fe40001741670 */
[----:B------:R-:W-:Y:S02]  /*3f20*/  R2UR UR14, R81 ;  /* 0x00000000510e72ca */ /* 0x000fe400000e0000 */
[----:B------:R-:W-:-:S02]  /*3f30*/  FSEL R21, R21, -INF , !P2 ;  /* 0xff80000015157808 */ /* 0x000fc40005000000 */
[----:B------:R-:W-:Y:S02]  /*3f40*/  ISETP.GT.AND P2, PT, R56, 0x19, !P6 ;  /* 0x000000193800780c */ /* 0x000fe40007744270 */
[----:B------:R-:W-:Y:S02]  /*3f50*/  ISETP.NE.AND P6, PT, R57, RZ, PT ;  /* 0x000000ff3900720c */ /* 0x000fe40003fc5270 */
[----:B------:R-:W-:-:S04]  /*3f60*/  ISETP.LT.OR P2, PT, R55, 0x1a, P2 ;  /* 0x0000001a3700780c */ /* 0x000fc80001741670 */
[----:B------:R-:W-:Y:S01]  /*3f70*/  FSEL R24, R24, -INF , !P2 ;  /* 0xff80000018187808 */ /* 0x000fe20005000000 */
[----:B------:R-:W-:Y:S01]  /*3f80*/  UIADD3 UR6, UR14, UR11, URZ ;  /* 0x0000000b0e067290 */ /* 0x000fe2000fffe03f */
[----:B------:R-:W-:-:S03]  /*3f90*/  ISETP.NE.AND P2, PT, R76, RZ, PT ;  /* 0x000000ff4c00720c */ /* 0x000fc60003f45270 */
[----:B------:R-:W-:Y:S01]  /*3fa0*/  UIADD3 UR4, UR6, UR4, URZ ;  /* 0x0000000406047290 */ /* 0x000fe2000fffe03f */
        /* <DEDUP_REMOVED lines=35> */
[C---:B------:R-:W-:Y:S02]  /*41e0*/  ISETP.GT.AND P2, PT, R56.reuse, 0x41, !P3 ;  /* 0x000000413800780c */ /* 0x040fe40005f44270 */
        /* <DEDUP_REMOVED lines=36> */
[----:B------:R-:W0:Y:S02]  /*4430*/  SHFL.BFLY PT, R0, R59, 0x1, 0x1f ;  /* 0x0c201f003b007f89 */ /* 0x000e2400000e0000 */
[----:B0-----:R-:W-:-:S04]  /*4440*/  FMNMX.FTZ R3, R59, R0, !PT ;  /* 0x000000003b037209 */ /* 0x001fc80007810000 */
[C---:B------:R-:W-:Y:S01]  /*4450*/  FSETP.NEU.FTZ.AND P2, PT, R3.reuse, -INF , PT ;  /* 0xff8000000300780b */ /* 0x040fe20003f5d000 */
[----:B------:R-:W-:-:S05]  /*4460*/  FMUL.FTZ R0, R3, UR10 ;  /* 0x0000000a03007c20 */ /* 0x000fca0008410000 */
[----:B------:R-:W-:Y:S02]  /*4470*/  FSEL R60, R0, RZ, P2 ;  /* 0x000000ff003c7208 */ /* 0x000fe40001000000 */
[----:B------:R-:W-:Y:S02]  /*4480*/  ISETP.GT.AND P2, PT, R56, 0x48, !P6 ;  /* 0x000000483800780c */ /* 0x000fe40007744270 */
[----:B------:R-:W-:Y:S01]  /*4490*/  ISETP.NE.AND P6, PT, R64, RZ, PT ;  /* 0x000000ff4000720c */ /* 0x000fe20003fc5270 */
[--C-:B------:R-:W-:Y:S01]  /*44a0*/  FFMA.FTZ R184, R54, UR10, -R60.reuse ;  /* 0x0000000a36b87c23 */ /* 0x100fe2000801083c */
[----:B------:R-:W-:Y:S01]  /*44b0*/  ISETP.LT.OR P2, PT, R55, 0x49, P2 ;  /* 0x000000493700780c */ /* 0x000fe20001741670 */
[--C-:B------:R-:W-:Y:S01]  /*44c0*/  FFMA.FTZ R186, R53, UR10, -R60.reuse ;  /* 0x0000000a35ba7c23 */ /* 0x100fe2000801083c */
[----:B------:R-:W-:Y:S01]  /*44d0*/  ISETP.GT.AND P6, PT, R56, 0x59, !P6 ;  /* 0x000000593800780c */ /* 0x000fe200077c4270 */
[--C-:B------:R-:W-:Y:S01]  /*44e0*/  FFMA.FTZ R180, R52, UR10, -R60.reuse ;  /* 0x0000000a34b47c23 */ /* 0x100fe2000801083c */
[----:B------:R-:W-:Y:S01]  /*44f0*/  FSEL R0, R35, -INF , !P2 ;  /* 0xff80000023007808 */ /* 0x000fe20005000000 */
[--C-:B------:R-:W-:Y:S01]  /*4500*/  FFMA.FTZ R188, R61, UR10, -R60.reuse ;  /* 0x0000000a3dbc7c23 */ /* 0x100fe2000801083c */
[----:B------:R-:W-:Y:S01]  /*4510*/  FMNMX.FTZ R35, R13, R58, !PT ;  /* 0x0000003a0d237209 */ /* 0x000fe20007810000 */
[--C-:B------:R-:W-:Y:S01]  /*4520*/  FFMA.FTZ R190, R83, UR10, -R60.reuse ;  /* 0x0000000a53be7c23 */ /* 0x100fe2000801083c */
[----:B------:R-:W-:Y:S01]  /*4530*/  ISETP.NE.AND P2, PT, R90, RZ, PT ;  /* 0x000000ff5a00720c */ /* 0x000fe20003f45270 */
[--C-:B------:R-:W-:Y:S01]  /*4540*/  FFMA.FTZ R37, R37, UR10, -R60.reuse ;  /* 0x0000000a25257c23 */ /* 0x100fe2000801083c */
[----:B------:R-:W-:Y:S01]  /*4550*/  FMNMX.FTZ R58, R14, R35, !PT ;  /* 0x000000230e3a7209 */ /* 0x000fe20007810000 */
[--C-:B------:R-:W-:Y:S01]  /*4560*/  FFMA.FTZ R35, R71, UR10, -R60.reuse ;  /* 0x0000000a47237c23 */ /* 0x100fe2000801083c */
[----:B------:R-:W-:Y:S01]  /*4570*/  ISETP.GT.AND P2, PT, R56, 0x49, !P2 ;  /* 0x000000493800780c */ /* 0x000fe20005744270 */
[----:B------:R-:W-:Y:S01]  /*4580*/  MUFU.EX2 R188, R188 ;  /* 0x000000bc00bc7308 */ /* 0x000fe20000000800 */
[----:B------:R-:W-:Y:S01]  /*4590*/  FMNMX.FTZ R59, R15, R58, !PT ;  /* 0x0000003a0f3b7209 */ /* 0x000fe20007810000 */
[--C-:B------:R-:W-:Y:S01]  /*45a0*/  FFMA.FTZ R49, R49, UR10, -R60.reuse ;  /* 0x0000000a31317c23 */ /* 0x100fe2000801083c */
[----:B------:R-:W-:Y:S01]  /*45b0*/  ISETP.LT.OR P2, PT, R55, 0x4a, P2 ;  /* 0x0000004a3700780c */ /* 0x000fe20001741670 */
[--C-:B------:R-:W-:Y:S01]  /*45c0*/  FFMA.FTZ R10, R10, UR10, -R60.reuse ;  /* 0x0000000a0a0a7c23 */ /* 0x100fe2000801083c */
[----:B------:R-:W-:Y:S01]  /*45d0*/  FMNMX.FTZ R58, R20, R59, !PT ;  /* 0x0000003b143a7209 */ /* 0x000fe20007810000 */
[--C-:B------:R-:W-:Y:S01]  /*45e0*/  FFMA.FTZ R39, R39, UR10, -R60.reuse ;  /* 0x0000000a27277c23 */ /* 0x100fe2000801083c */
[----:B------:R-:W-:Y:S01]  /*45f0*/  FSEL R36, R36, -INF , !P2 ;  /* 0xff80000024247808 */ /* 0x000fe20005000000 */
[----:B------:R-:W0:Y:S01]  /*4600*/  MUFU.EX2 R35, R35 ;  /* 0x0000002300237308 */ /* 0x000e220000000800 */
[----:B------:R-:W-:Y:S01]  /*4610*/  FMNMX.FTZ R59, R21, R58, !PT ;  /* 0x0000003a153b7209 */ /* 0x000fe20007810000 */
[--C-:B------:R-:W-:Y:S01]  /*4620*/  FFMA.FTZ R9, R9, UR10, -R60.reuse ;  /* 0x0000000a09097c23 */ /* 0x100fe2000801083c */
[----:B------:R-:W-:Y:S01]  /*4630*/  ISETP.LT.OR P6, PT, R55, 0x5a, P6 ;  /* 0x0000005a3700780c */ /* 0x000fe200037c1670 */
[--C-:B------:R-:W-:Y:S01]  /*4640*/  FFMA.FTZ R41, R41, UR10, -R60.reuse ;  /* 0x0000000a29297c23 */ /* 0x100fe2000801083c */
[----:B------:R-:W-:Y:S01]  /*4650*/  FMNMX.FTZ R58, R24, R59, !PT ;  /* 0x0000003b183a7209 */ /* 0x000fe20007810000 */
[--C-:B------:R-:W-:Y:S01]  /*4660*/  FFMA.FTZ R48, R48, UR10, -R60.reuse ;  /* 0x0000000a30307c23 */ /* 0x100fe2000801083c */
[----:B------:R-:W-:Y:S01]  /*4670*/  FSEL R42, R42, -INF , !P6 ;  /* 0xff8000002a2a7808 */ /* 0x000fe20007000000 */
[----:B------:R-:W-:Y:S01]  /*4680*/  MUFU.EX2 R190, R190 ;  /* 0x000000be00be7308 */ /* 0x000fe20000000800 */
[----:B------:R-:W-:Y:S01]  /*4690*/  FMNMX.FTZ R59, R25, R58, !PT ;  /* 0x0000003a193b7209 */ /* 0x000fe20007810000 */
[--C-:B------:R-:W-:Y:S01]  /*46a0*/  FFMA.FTZ R47, R47, UR10, -R60.reuse ;  /* 0x0000000a2f2f7c23 */ /* 0x100fe2000801083c */
[--C-:B------:R-:W-:Y:S01]  /*46b0*/  FFMA.FTZ R46, R46, UR10, -R60.reuse ;  /* 0x0000000a2e2e7c23 */ /* 0x100fe2000801083c */
[--C-:B------:R-:W-:Y:S01]  /*46c0*/  FFMA.FTZ R44, R44, UR10, -R60.reuse ;  /* 0x0000000a2c2c7c23 */ /* 0x100fe2000801083c */
[----:B------:R-:W-:Y:S01]  /*46d0*/  FMNMX.FTZ R58, R26, R59, !PT ;  /* 0x0000003b1a3a7209 */ /* 0x000fe20007810000 */
[--C-:B------:R-:W-:Y:S01]  /*46e0*/  FFMA.FTZ R7, R7, UR10, -R60.reuse ;  /* 0x0000000a07077c23 */ /* 0x100fe2000801083c */
[--C-:B------:R-:W-:Y:S01]  /*46f0*/  FFMA.FTZ R8, R8, UR10, -R60.reuse ;  /* 0x0000000a08087c23 */ /* 0x100fe2000801083c */
[----:B------:R-:W-:Y:S01]  /*4700*/  MUFU.EX2 R37, R37 ;  /* 0x0000002500257308 */ /* 0x000fe20000000800 */
[----:B------:R-:W-:Y:S01]  /*4710*/  FMNMX.FTZ R59, R27, R58, !PT ;  /* 0x0000003a1b3b7209 */ /* 0x000fe20007810000 */
[--C-:B------:R-:W-:Y:S01]  /*4720*/  FFMA.FTZ R6, R6, UR10, -R60.reuse ;  /* 0x0000000a06067c23 */ /* 0x100fe2000801083c */
[----:B------:R-:W-:-:S02]  /*4730*/  FFMA.FTZ R11, R11, UR10, -R60 ;  /* 0x0000000a0b0b7c23 */ /* 0x000fc4000801083c */
[----:B------:R-:W-:-:S03]  /*4740*/  FMNMX.FTZ R54, R28, R59, !PT ;  /* 0x0000003b1c367209 */ /* 0x000fc60007810000 */
[----:B------:R-:W-:Y:S01]  /*4750*/  MUFU.EX2 R182, R49 ;  /* 0x0000003100b67308 */ /* 0x000fe20000000800 */
[----:B------:R-:W-:-:S04]  /*4760*/  FMNMX.FTZ R59, R29, R54, !PT ;  /* 0x000000361d3b7209 */ /* 0x000fc80007810000 */
[----:B------:R-:W-:-:S03]  /*4770*/  FMNMX.FTZ R54, R30, R59, !PT ;  /* 0x0000003b1e367209 */ /* 0x000fc60007810000 */
[----:B------:R-:W-:Y:S01]  /*4780*/  MUFU.EX2 R184, R184 ;  /* 0x000000b800b87308 */ /* 0x000fe20000000800 */
[----:B------:R-:W-:-:S04]  /*4790*/  FMNMX.FTZ R53, R31, R54, !PT ;  /* 0x000000361f357209 */ /* 0x000fc80007810000 */
[----:B------:R-:W-:-:S03]  /*47a0*/  FMNMX.FTZ R54, R32, R53, !PT ;  /* 0x0000003520367209 */ /* 0x000fc60007810000 */
[----:B------:R1:W-:Y:S01]  /*47b0*/  MUFU.EX2 R49, R10 ;  /* 0x0000000a00317308 */ /* 0x0003e20000000800 */
[----:B------:R-:W-:Y:S01]  /*47c0*/  FMNMX.FTZ R53, R33, R54, !PT ;  /* 0x0000003621357209 */ /* 0x000fe20007810000 */
[----:B------:R-:W-:-:S03]  /*47d0*/  FFMA.FTZ R54, R51, UR10, -R60 ;  /* 0x0000000a33367c23 */ /* 0x000fc6000801083c */
[----:B------:R-:W-:-:S03]  /*47e0*/  FMNMX.FTZ R53, R34, R53, !PT ;  /* 0x0000003522357209 */ /* 0x000fc60007810000 */
[----:B------:R-:W-:Y:S01]  /*47f0*/  MUFU.EX2 R39, R39 ;  /* 0x0000002700277308 */ /* 0x000fe20000000800 */
[----:B------:R-:W-:-:S04]  /*4800*/  FMNMX.FTZ R53, R0, R53, !PT ;  /* 0x0000003500357209 */ /* 0x000fc80007810000 */
[----:B------:R-:W-:-:S03]  /*4810*/  FMNMX.FTZ R53, R36, R53, !PT ;  /* 0x0000003524357209 */ /* 0x000fc60007810000 */
[----:B------:R-:W-:Y:S01]  /*4820*/  MUFU.EX2 R174, R9 ;  /* 0x0000000900ae7308 */ /* 0x000fe20000000800 */
[----:B------:R-:W-:-:S04]  /*4830*/  FMNMX.FTZ R53, R40, R53, !PT ;  /* 0x0000003528357209 */ /* 0x000fc80007810000 */
[----:B------:R-:W-:Y:S01]  /*4840*/  FMNMX.FTZ R52, R38, R53, !PT ;  /* 0x0000003526347209 */ /* 0x000fe20007810000 */
[--C-:B------:R-:W-:Y:S02]  /*4850*/  FFMA.FTZ R53, R50, UR10, -R60.reuse ;  /* 0x0000000a32357c23 */ /* 0x100fe4000801083c */
[----:B------:R-:W-:Y:S01]  /*4860*/  MUFU.EX2 R186, R186 ;  /* 0x000000ba00ba7308 */ /* 0x000fe20000000800 */
[----:B------:R-:W-:Y:S01]  /*4870*/  FMNMX.FTZ R51, R43, R52, !PT ;  /* 0x000000342b337209 */ /* 0x000fe20007810000 */
[----:B------:R-:W-:-:S03]  /*4880*/  FFMA.FTZ R52, R45, UR10, -R60 ;  /* 0x0000000a2d347c23 */ /* 0x000fc6000801083c */
[----:B------:R-:W-:-:S03]  /*4890*/  FMNMX.FTZ R51, R42, R51, !PT ;  /* 0x000000332a337209 */ /* 0x000fc60007810000 */
[----:B------:R-:W-:Y:S02]  /*48a0*/  MUFU.EX2 R41, R41 ;  /* 0x0000002900297308 */ /* 0x000fe40000000800 */
[----:B------:R-:W2:Y:S06]  /*48b0*/  SHFL.BFLY PT, R50, R51, 0x2, 0x1f ;  /* 0x0c401f0033327f89 */ /* 0x000eac00000e0000 */
[----:B------:R-:W-:Y:S08]  /*48c0*/  MUFU.EX2 R180, R180 ;  /* 0x000000b400b47308 */ /* 0x000ff00000000800 */
[----:B------:R-:W-:Y:S08]  /*48d0*/  MUFU.EX2 R55, R54 ;  /* 0x0000003600377308 */ /* 0x000ff00000000800 */
[----:B------:R-:W-:Y:S01]  /*48e0*/  MUFU.EX2 R53, R53 ;  /* 0x0000003500357308 */ /* 0x000fe20000000800 */
[----:B--2---:R-:W-:Y:S01]  /*48f0*/  FMNMX.FTZ R50, R51, R50, !PT ;  /* 0x0000003233327209 */ /* 0x004fe20007810000 */
[----:B------:R-:W-:-:S04]  /*4900*/  FFMA.FTZ R51, R2, UR10, -R60 ;  /* 0x0000000a02337c23 */ /* 0x000fc8000801083c */
[----:B------:R-:W2:Y:S02]  /*4910*/  SHFL.BFLY PT, R45, R50, 0x1, 0x1f ;  /* 0x0c201f00322d7f89 */ /* 0x000ea400000e0000 */
[----:B------:R-:W-:Y:S08]  /*4920*/  MUFU.EX2 R48, R48 ;  /* 0x0000003000307308 */ /* 0x000ff00000000800 */
[----:B------:R-:W3:Y:S08]  /*4930*/  MUFU.EX2 R47, R47 ;  /* 0x0000002f002f7308 */ /* 0x000ef00000000800 */
[----:B------:R-:W-:Y:S01]  /*4940*/  MUFU.EX2 R46, R46 ;  /* 0x0000002e002e7308 */ /* 0x000fe20000000800 */
[----:B--2---:R-:W-:Y:S01]  /*4950*/  FMNMX.FTZ R2, R50, R45, !PT ;  /* 0x0000002d32027209 */ /* 0x004fe20007810000 */
[----:B0-----:R-:W-:-:S06]  /*4960*/  FADD.FTZ R45, R188, R35 ;  /* 0x00000023bc2d7221 */ /* 0x001fcc0000010000 */
[----:B------:R-:W-:Y:S01]  /*4970*/  MUFU.EX2 R59, R52 ;  /* 0x00000034003b7308 */ /* 0x000fe20000000800 */
[----:B------:R-:W-:Y:S01]  /*4980*/  F2FP.F16.F32.PACK_AB R188, R35, R188 ;  /* 0x000000bc23bc723e */ /* 0x000fe200000000ff */
[C---:B-1----:R-:W-:Y:S01]  /*4990*/  FMUL.FTZ R10, R2.reuse, UR10 ;  /* 0x0000000a020a7c20 */ /* 0x042fe20008410000 */
[----:B------:R-:W-:Y:S02]  /*49a0*/  FSETP.NEU.FTZ.AND P2, PT, R2, -INF , PT ;  /* 0xff8000000200780b */ /* 0x000fe40003f5d000 */
[----:B---3--:R-:W-:Y:S02]  /*49b0*/  F2FP.F16.F32.PACK_AB R176, R47, R48 ;  /* 0x000000302fb0723e */ /* 0x008fe400000000ff */
[----:B------:R-:W-:Y:S01]  /*49c0*/  FSEL R9, R10, RZ, P2 ;  /* 0x000000ff0a097208 */ /* 0x000fe20001000000 */
[----:B------:R-:W-:Y:S01]  /*49d0*/  FADD.FTZ R10, R190, R45 ;  /* 0x0000002dbe0a7221 */ /* 0x000fe20000010000 */
[----:B------:R-:W-:Y:S01]  /*49e0*/  MUFU.EX2 R44, R44 ;  /* 0x0000002c002c7308 */ /* 0x000fe20000000800 */
[----:B------:R-:W-:-:S02]  /*49f0*/  F2FP.F16.F32.PACK_AB R190, R37, R190 ;  /* 0x000000be25be723e */ /* 0x000fc400000000ff */
[--C-:B------:R-:W-:Y:S01]  /*4a00*/  FFMA.FTZ R57, R57, UR10, -R9.reuse ;  /* 0x0000000a39397c23 */ /* 0x100fe20008010809 */
[--C-:B------:R-:W-:Y:S01]  /*4a10*/  FFMA.FTZ R12, R12, UR10, -R9.reuse ;  /* 0x0000000a0c0c7c23 */ /* 0x100fe20008010809 */
[----:B------:R-:W-:Y:S01]  /*4a20*/  FADD.FTZ R45, R37, R10 ;  /* 0x0000000a252d7221 */ /* 0x000fe20000010000 */
[--C-:B------:R-:W-:Y:S01]  /*4a30*/  FFMA.FTZ R13, R13, UR10, -R9.reuse ;  /* 0x0000000a0d0d7c23 */ /* 0x100fe20008010809 */
[--C-:B------:R-:W-:Y:S01]  /*4a40*/  FFMA.FTZ R14, R14, UR10, -R9.reuse ;  /* 0x0000000a0e0e7c23 */ /* 0x100fe20008010809 */
[----:B------:R-:W-:Y:S01]  /*4a50*/  FFMA.FTZ R15, R15, UR10, -R9 ;  /* 0x0000000a0f0f7c23 */ /* 0x000fe20008010809 */
[----:B------:R-:W-:Y:S01]  /*4a60*/  MUFU.EX2 R57, R57 ;  /* 0x0000003900397308 */ /* 0x000fe20000000800 */
[----:B------:R-:W-:Y:S01]  /*4a70*/  FADD.FTZ R10, R184, R45 ;  /* 0x0000002db80a7221 */ /* 0x000fe20000010000 */
[--C-:B------:R-:W-:Y:S01]  /*4a80*/  FFMA.FTZ R20, R20, UR10, -R9.reuse ;  /* 0x0000000a14147c23 */ /* 0x100fe20008010809 */
[--C-:B------:R-:W-:Y:S01]  /*4a90*/  FFMA.FTZ R21, R21, UR10, -R9.reuse ;  /* 0x0000000a15157c23 */ /* 0x100fe20008010809 */
[--C-:B------:R-:W-:Y:S01]  /*4aa0*/  FFMA.FTZ R24, R24, UR10, -R9.reuse ;  /* 0x0000000a18187c23 */ /* 0x100fe20008010809 */
[----:B------:R-:W-:Y:S01]  /*4ab0*/  FADD.FTZ R45, R39, R10 ;  /* 0x0000000a272d7221 */ /* 0x000fe20000010000 */
[--C-:B------:R-:W-:Y:S01]  /*4ac0*/  FFMA.FTZ R25, R25, UR10, -R9.reuse ;  /* 0x0000000a19197c23 */ /* 0x100fe20008010809 */
[----:B------:R-:W-:Y:S01]  /*4ad0*/  FFMA.FTZ R26, R26, UR10, -R9 ;  /* 0x0000000a1a1a7c23 */ /* 0x000fe20008010809 */
[----:B------:R-:W0:Y:S01]  /*4ae0*/  MUFU.EX2 R12, R12 ;  /* 0x0000000c000c7308 */ /* 0x000e220000000800 */
[----:B------:R-:W-:Y:S01]  /*4af0*/  FADD.FTZ R10, R186, R45 ;  /* 0x0000002dba0a7221 */ /* 0x000fe20000010000 */
[--C-:B------:R-:W-:Y:S01]  /*4b00*/  FFMA.FTZ R27, R27, UR10, -R9.reuse ;  /* 0x0000000a1b1b7c23 */ /* 0x100fe20008010809 */
[--C-:B------:R-:W-:Y:S01]  /*4b10*/  FFMA.FTZ R28, R28, UR10, -R9.reuse ;  /* 0x0000000a1c1c7c23 */ /* 0x100fe20008010809 */
[--C-:B------:R-:W-:Y:S01]  /*4b20*/  FFMA.FTZ R29, R29, UR10, -R9.reuse ;  /* 0x0000000a1d1d7c23 */ /* 0x100fe20008010809 */
[----:B------:R-:W-:Y:S01]  /*4b30*/  FADD.FTZ R45, R41, R10 ;  /* 0x0000000a292d7221 */ /* 0x000fe20000010000 */
[--C-:B------:R-:W-:Y:S01]  /*4b40*/  FFMA.FTZ R30, R30, UR10, -R9.reuse ;  /* 0x0000000a1e1e7c23 */ /* 0x100fe20008010809 */
[----:B------:R-:W-:Y:S01]  /*4b50*/  FFMA.FTZ R31, R31, UR10, -R9 ;  /* 0x0000000a1f1f7c23 */ /* 0x000fe20008010809 */
[----:B------:R-:W1:Y:S01]  /*4b60*/  MUFU.EX2 R13, R13 ;  /* 0x0000000d000d7308 */ /* 0x000e620000000800 */
[----:B------:R-:W-:Y:S01]  /*4b70*/  FADD.FTZ R50, R180, R45 ;  /* 0x0000002db4327221 */ /* 0x000fe20000010000 */
[--C-:B------:R-:W-:Y:S01]  /*4b80*/  FFMA.FTZ R32, R32, UR10, -R9.reuse ;  /* 0x0000000a20207c23 */ /* 0x100fe20008010809 */
[--C-:B------:R-:W-:Y:S01]  /*4b90*/  FFMA.FTZ R33, R33, UR10, -R9.reuse ;  /* 0x0000000a21217c23 */ /* 0x100fe20008010809 */
[--C-:B------:R-:W-:Y:S01]  /*4ba0*/  FFMA.FTZ R34, R34, UR10, -R9.reuse ;  /* 0x0000000a22227c23 */ /* 0x100fe20008010809 */
[----:B------:R-:W-:Y:S01]  /*4bb0*/  FADD.FTZ R50, R55, R50 ;  /* 0x0000003237327221 */ /* 0x000fe20000010000 */
[--C-:B------:R-:W-:Y:S01]  /*4bc0*/  FFMA.FTZ R0, R0, UR10, -R9.reuse ;  /* 0x0000000a00007c23 */ /* 0x100fe20008010809 */
[--C-:B------:R-:W-:Y:S01]  /*4bd0*/  FFMA.FTZ R36, R36, UR10, -R9.reuse ;  /* 0x0000000a24247c23 */ /* 0x100fe20008010809 */
[----:B------:R-:W2:Y:S01]  /*4be0*/  MUFU.EX2 R14, R14 ;  /* 0x0000000e000e7308 */ /* 0x000ea20000000800 */
[----:B0-----:R-:W-:Y:S01]  /*4bf0*/  FADD.FTZ R10, R57, R12 ;  /* 0x0000000c390a7221 */ /* 0x001fe20000010000 */
[----:B------:R-:W-:Y:S01]  /*4c00*/  FADD.FTZ R61, R53, R50 ;  /* 0x00000032353d7221 */ /* 0x000fe20000010000 */
[--C-:B------:R-:W-:Y:S01]  /*4c10*/  FFMA.FTZ R40, R40, UR10, -R9.reuse ;  /* 0x0000000a28287c23 */ /* 0x100fe20008010809 */
[--C-:B------:R-:W-:Y:S01]  /*4c20*/  FFMA.FTZ R38, R38, UR10, -R9.reuse ;  /* 0x0000000a26267c23 */ /* 0x100fe20008010809 */
[----:B------:R-:W-:Y:S01]  /*4c30*/  FFMA.FTZ R43, R43, UR10, -R9 ;  /* 0x0000000a2b2b7c23 */ /* 0x000fe20008010809 */
[----:B------:R-:W-:Y:S01]  /*4c40*/  FADD.FTZ R61, R182, R61 ;  /* 0x0000003db63d7221 */ /* 0x000fe20000010000 */
[----:B------:R-:W-:Y:S01]  /*4c50*/  FFMA.FTZ R9, R42, UR10, -R9 ;  /* 0x0000000a2a097c23 */ /* 0x000fe20008010809 */
[----:B------:R-:W0:Y:S01]  /*4c60*/  MUFU.EX2 R15, R15 ;  /* 0x0000000f000f7308 */ /* 0x000e220000000800 */
[----:B-1----:R-:W-:Y:S01]  /*4c70*/  FADD.FTZ R45, R13, R10 ;  /* 0x0000000a0d2d7221 */ /* 0x002fe20000010000 */
[----:B------:R-:W-:Y:S01]  /*4c80*/  FADD.FTZ R50, R48, R61 ;  /* 0x0000003d30327221 */ /* 0x000fe20000010000 */
[----:B------:R-:W-:-:S02]  /*4c90*/  PLOP3.LUT P2, PT, PT, PT, UP1, 0x40, 0x0 ;  /* 0x000000000000781c */ /* 0x000fc40003f4e818 */
[----:B------:R-:W-:Y:S01]  /*4ca0*/  F2FP.F16.F32.PACK_AB R184, R39, R184 ;  /* 0x000000b827b8723e */ /* 0x000fe200000000ff */
[----:B------:R-:W-:Y:S01]  /*4cb0*/  FADD.FTZ R61, R47, R50 ;  /* 0x000000322f3d7221 */ /* 0x000fe20000010000 */
[----:B------:R-:W-:Y:S01]  /*4cc0*/  F2FP.F16.F32.PACK_AB R186, R41, R186 ;  /* 0x000000ba29ba723e */ /* 0x000fe200000000ff */
[----:B------:R-:W1:Y:S01]  /*4cd0*/  MUFU.EX2 R20, R20 ;  /* 0x0000001400147308 */ /* 0x000e620000000800 */
[----:B--2---:R-:W-:Y:S01]  /*4ce0*/  FADD.FTZ R10, R14, R45 ;  /* 0x0000002d0e0a7221 */ /* 0x004fe20000010000 */
[----:B------:R-:W-:Y:S01]  /*4cf0*/  FADD.FTZ R50, R46, R61 ;  /* 0x0000003d2e327221 */ /* 0x000fe20000010000 */
[----:B------:R-:W-:Y:S02]  /*4d00*/  F2FP.F16.F32.PACK_AB R180, R55, R180 ;  /* 0x000000b437b4723e */ /* 0x000fe400000000ff */
[----:B------:R-:W-:Y:S02]  /*4d10*/  F2FP.F16.F32.PACK_AB R182, R182, R53 ;  /* 0x00000035b6b6723e */ /* 0x000fe400000000ff */
[----:B------:R-:W-:Y:S01]  /*4d20*/  F2FP.F16.F32.PACK_AB R178, R59, R46 ;  /* 0x0000002e3bb2723e */ /* 0x000fe200000000ff */
[----:B------:R-:W2:Y:S01]  /*4d30*/  MUFU.EX2 R21, R21 ;  /* 0x0000001500157308 */ /* 0x000ea20000000800 */
[----:B0-----:R-:W-:Y:S01]  /*4d40*/  FADD.FTZ R45, R15, R10 ;  /* 0x0000000a0f2d7221 */ /* 0x001fe20000010000 */
[----:B------:R-:W-:-:S02]  /*4d50*/  F2FP.F16.F32.PACK_AB R172, R49, R44 ;  /* 0x0000002c31ac723e */ /* 0x000fc400000000ff */
[----:B------:R-:W-:Y:S02]  /*4d60*/  F2FP.F16.F32.PACK_AB R189, R12, R57 ;  /* 0x000000390cbd723e */ /* 0x000fe400000000ff */
[----:B------:R-:W-:Y:S02]  /*4d70*/  F2FP.F16.F32.PACK_AB R191, R14, R13 ;  /* 0x0000000d0ebf723e */ /* 0x000fe400000000ff */
[----:B------:R-:W0:Y:S01]  /*4d80*/  MUFU.EX2 R24, R24 ;  /* 0x0000001800187308 */ /* 0x000e220000000800 */
[C---:B-1----:R-:W-:Y:S01]  /*4d90*/  FADD.FTZ R10, R20.reuse, R45 ;  /* 0x0000002d140a7221 */ /* 0x042fe20000010000 */
[----:B------:R-:W-:-:S06]  /*4da0*/  F2FP.F16.F32.PACK_AB R185, R20, R15 ;  /* 0x0000000f14b9723e */ /* 0x000fcc00000000ff */
[----:B------:R-:W1:Y:S01]  /*4db0*/  MUFU.EX2 R25, R25 ;  /* 0x0000001900197308 */ /* 0x000e620000000800 */
[----:B--2---:R-:W-:-:S07]  /*4dc0*/  FADD.FTZ R45, R21, R10 ;  /* 0x0000000a152d7221 */ /* 0x004fce0000010000 */
[----:B------:R-:W2:Y:S01]  /*4dd0*/  MUFU.EX2 R26, R26 ;  /* 0x0000001a001a7308 */ /* 0x000ea20000000800 */
[C---:B0-----:R-:W-:Y:S01]  /*4de0*/  FADD.FTZ R10, R24.reuse, R45 ;  /* 0x0000002d180a7221 */ /* 0x041fe20000010000 */
[----:B------:R-:W-:Y:S01]  /*4df0*/  FADD.FTZ R45, R59, R50 ;  /* 0x000000323b2d7221 */ /* 0x000fe20000010000 */
[----:B------:R-:W-:-:S03]  /*4e00*/  F2FP.F16.F32.PACK_AB R187, R24, R21 ;  /* 0x0000001518bb723e */ /* 0x000fc600000000ff */
[----:B------:R-:W-:Y:S02]  /*4e10*/  FADD.FTZ R42, R44, R45 ;  /* 0x0000002d2c2a7221 */ /* 0x000fe40000010000 */
[----:B------:R-:W0:Y:S01]  /*4e20*/  MUFU.EX2 R27, R27 ;  /* 0x0000001b001b7308 */ /* 0x000e220000000800 */
[----:B-1----:R-:W-:Y:S01]  /*4e30*/  FADD.FTZ R35, R25, R10 ;  /* 0x0000000a19237221 */ /* 0x002fe20000010000 */
[----:B------:R-:W-:-:S06]  /*4e40*/  FADD.FTZ R42, R49, R42 ;  /* 0x0000002a312a7221 */ /* 0x000fcc0000010000 */
[----:B------:R-:W1:Y:S01]  /*4e50*/  MUFU.EX2 R7, R7 ;  /* 0x0000000700077308 */ /* 0x000e620000000800 */
[C---:B--2---:R-:W-:Y:S01]  /*4e60*/  FADD.FTZ R10, R26.reuse, R35 ;  /* 0x000000231a0a7221 */ /* 0x044fe20000010000 */
[----:B------:R-:W-:-:S06]  /*4e70*/  F2FP.F16.F32.PACK_AB R181, R26, R25 ;  /* 0x000000191ab5723e */ /* 0x000fcc00000000ff */
[----:B------:R-:W2:Y:S01]  /*4e80*/  MUFU.EX2 R28, R28 ;  /* 0x0000001c001c7308 */ /* 0x000ea20000000800 */
[----:B0-----:R-:W-:-:S07]  /*4e90*/  FADD.FTZ R35, R27, R10 ;  /* 0x0000000a1b237221 */ /* 0x001fce0000010000 */
[----:B------:R-:W0:Y:S01]  /*4ea0*/  MUFU.EX2 R29, R29 ;  /* 0x0000001d001d7308 */ /* 0x000e220000000800 */
[----:B-1----:R-:W-:-:S04]  /*4eb0*/  FADD.FTZ R37, R7, R42 ;  /* 0x0000002a07257221 */ /* 0x002fc80000010000 */
[C---:B------:R-:W-:Y:S01]  /*4ec0*/  FADD.FTZ R42, R174.reuse, R37 ;  /* 0x00000025ae2a7221 */ /* 0x040fe20000010000 */
[----:B------:R-:W-:Y:S02]  /*4ed0*/  F2FP.F16.F32.PACK_AB R174, R174, R7 ;  /* 0x00000007aeae723e */ /* 0x000fe400000000ff */
[----:B------:R-:W1:Y:S01]  /*4ee0*/  MUFU.EX2 R51, R51 ;  /* 0x0000003300337308 */ /* 0x000e620000000800 */
[C---:B--2---:R-:W-:Y:S01]  /*4ef0*/  FADD.FTZ R10, R28.reuse, R35 ;  /* 0x000000231c0a7221 */ /* 0x044fe20000010000 */
[----:B------:R-:W-:-:S06]  /*4f00*/  F2FP.F16.F32.PACK_AB R183, R28, R27 ;  /* 0x0000001b1cb7723e */ /* 0x000fcc00000000ff */
[----:B------:R-:W2:Y:S01]  /*4f10*/  MUFU.EX2 R30, R30 ;  /* 0x0000001e001e7308 */ /* 0x000ea20000000800 */
[----:B0-----:R-:W-:-:S07]  /*4f20*/  FADD.FTZ R35, R29, R10 ;  /* 0x0000000a1d237221 */ /* 0x001fce0000010000 */
[----:B------:R-:W0:Y:S01]  /*4f30*/  MUFU.EX2 R8, R8 ;  /* 0x0000000800087308 */ /* 0x000e220000000800 */
[----:B-1----:R-:W-:-:S07]  /*4f40*/  FADD.FTZ R37, R51, R42 ;  /* 0x0000002a33257221 */ /* 0x002fce0000010000 */
[----:B------:R-:W1:Y:S01]  /*4f50*/  MUFU.EX2 R31, R31 ;  /* 0x0000001f001f7308 */ /* 0x000e620000000800 */
[C---:B--2---:R-:W-:Y:S01]  /*4f60*/  FADD.FTZ R10, R30.reuse, R35 ;  /* 0x000000231e0a7221 */ /* 0x044fe20000010000 */
[----:B------:R-:W-:-:S06]  /*4f70*/  F2FP.F16.F32.PACK_AB R177, R30, R29 ;  /* 0x0000001d1eb1723e */ /* 0x000fcc00000000ff */
[----:B------:R-:W2:Y:S01]  /*4f80*/  MUFU.EX2 R6, R6 ;  /* 0x0000000600067308 */ /* 0x000ea20000000800 */
[C---:B0-----:R-:W-:Y:S01]  /*4f90*/  FADD.FTZ R37, R8.reuse, R37 ;  /* 0x0000002508257221 */ /* 0x041fe20000010000 */
[----:B------:R-:W-:-:S06]  /*4fa0*/  F2FP.F16.F32.PACK_AB R168, R8, R51 ;  /* 0x0000003308a8723e */ /* 0x000fcc00000000ff */
[----:B------:R-:W0:Y:S01]  /*4fb0*/  MUFU.EX2 R32, R32 ;  /* 0x0000002000207308 */ /* 0x000e220000000800 */
[----:B-1----:R-:W-:-:S07]  /*4fc0*/  FADD.FTZ R7, R31, R10 ;  /* 0x0000000a1f077221 */ /* 0x002fce0000010000 */
[----:B------:R-:W1:Y:S01]  /*4fd0*/  MUFU.EX2 R11, R11 ;  /* 0x0000000b000b7308 */ /* 0x000e620000000800 */
[----:B--2---:R-:W-:-:S07]  /*4fe0*/  FADD.FTZ R10, R6, R37 ;  /* 0x00000025060a7221 */ /* 0x004fce0000010000 */
[----:B------:R-:W2:Y:S01]  /*4ff0*/  MUFU.EX2 R33, R33 ;  /* 0x0000002100217308 */ /* 0x000ea20000000800 */
[C---:B0-----:R-:W-:Y:S01]  /*5000*/  FADD.FTZ R8, R32.reuse, R7 ;  /* 0x0000000720087221 */ /* 0x041fe20000010000 */
[----:B------:R-:W-:-:S06]  /*5010*/  F2FP.F16.F32.PACK_AB R179, R32, R31 ;  /* 0x0000001f20b3723e */ /* 0x000fcc00000000ff */
[----:B------:R-:W0:Y:S01]  /*5020*/  MUFU.EX2 R34, R34 ;  /* 0x0000002200227308 */ /* 0x000e220000000800 */
[C---:B-1----:R-:W-:Y:S01]  /*5030*/  FADD.FTZ R7, R11.reuse, R10 ;  /* 0x0000000a0b077221 */ /* 0x042fe20000010000 */
[----:B------:R-:W-:-:S06]  /*5040*/  F2FP.F16.F32.PACK_AB R170, R11, R6 ;  /* 0x000000060baa723e */ /* 0x000fcc00000000ff */
[----:B------:R-:W1:Y:S01]  /*5050*/  MUFU.EX2 R0, R0 ;  /* 0x0000000000007308 */ /* 0x000e620000000800 */
[----:B--2---:R-:W-:-:S07]  /*5060*/  FADD.FTZ R11, R33, R8 ;  /* 0x00000008210b7221 */ /* 0x004fce0000010000 */
        /* <DEDUP_REMOVED lines=8> */
[----:B------:R-:W2:Y:S01]  /*50f0*/  MUFU.EX2 R43, R43 ;  /* 0x0000002b002b7308 */ /* 0x000ea20000000800 */
[----:B0-----:R-:W-:-:S07]  /*5100*/  FADD.FTZ R6, R40, R11 ;  /* 0x0000000b28067221 */ /* 0x001fce0000010000 */
[----:B------:R2:W0:Y:S01]  /*5110*/  MUFU.EX2 R8, R9 ;  /* 0x0000000900087308 */ /* 0x0004220000000800 */
[C---:B-1----:R-:W-:Y:S01]  /*5120*/  FADD.FTZ R6, R169.reuse, R6 ;  /* 0x00000006a9067221 */ /* 0x042fe20000010000 */
[----:B------:R-:W-:-:S03]  /*5130*/  F2FP.F16.F32.PACK_AB R169, R169, R40 ;  /* 0x00000028a9a9723e */ /* 0x000fc600000000ff */
[----:B--2---:R-:W-:-:S04]  /*5140*/  FADD.FTZ R9, R43, R6 ;  /* 0x000000062b097221 */ /* 0x004fc80000010000 */
[C---:B0-----:R-:W-:Y:S01]  /*5150*/  FADD.FTZ R6, R8.reuse, R9 ;  /* 0x0000000908067221 */ /* 0x041fe20000010000 */
[----:B------:R-:W-:Y:S01]  /*5160*/  F2FP.F16.F32.PACK_AB R171, R8, R43 ;  /* 0x0000002b08ab723e */ /* 0x000fe200000000ff */
[----:B------:R-:W-:Y:S01]  /*5170*/  VIADD R8, R80, 0xfffffffe ;  /* 0xfffffffe50087836 */ /* 0x000fe20000000000 */
        /* <DEDUP_REMOVED lines=11> */
.L_x_1171:
[----:B------:R-:W-:-:S11]  /*5230*/  UISETP.NE.AND UP2, UPT, UR5, 0x1, UPT ;  /* 0x000000010500788c */ /* 0x000fd6000bf45270 */
[----:B------:R-:W-:Y:S02]  /*5240*/  @UP2 ULDC.64 UR6, c[0x0][0x9e8] ;  /* 0x00027a0000062ab9 */ /* 0x000fe40000000a00 */
[----:B------:R-:W-:-:S04]  /*5250*/  UIMAD.WIDE.U32 UR14, UR11, UR6, URZ ;  /* 0x000000060b0e72a5 */ /* 0x000fc8000f8e003f */
[----:B------:R-:W-:-:S12]  /*5260*/  @UP2 USHF.R.U32.HI UR11, URZ, UR7, UR15 ;  /* 0x000000073f0b2299 */ /* 0x000fd8000801160f */
.L_x_1172:
[----:B------:R-:W-:-:S04]  /*5270*/  UIMAD UR5, UR11, UR5, UR5 ;  /* 0x000000050b0572a4 */ /* 0x000fc8000f8e0205 */
[----:B------:R-:W-:-:S04]  /*5280*/  UISETP.LT.AND UP2, UPT, UR4, UR5, UPT ;  /* 0x000000050400728c */ /* 0x000fc8000bf41270 */
[----:B------:R-:W-:-:S12]  /*5290*/  USEL UR4, UR4, UR5, UP2 ;  /* 0x0000000504047287 */ /* 0x000fd80009000000 */
.L_x_1170:
[----:B------:R-:W-:Y:S01]  /*52a0*/  R2UR UR6, R192 ;  /* 0x00000000c00672ca */ /* 0x000fe200000e0000 */
[----:B------:R-:W-:Y:S01]  /*52b0*/  UIMAD.WIDE UR4, UR4, 0x2aaaaaab, URZ ;  /* 0x2aaaaaab040478a5 */ /* 0x000fe2000f8e023f */
[----:B------:R-:W-:Y:S01]  /*52c0*/  IMAD.MOV.U32 R0, RZ, RZ, 0x3f800000 ;  /* 0x3f800000ff007424 */ /* 0x000fe200078e00ff */
[----:B------:R-:W-:Y:S01]  /*52d0*/  CS2R R118, SRZ ;  /* 0x0000000000767805 */ /* 0x000fe2000001ff00 */
        /* <DEDUP_REMOVED lines=15> */
[----:B------:R-:W-:Y:S02]  /*53d0*/  CS2R R96, SRZ ;  /* 0x0000000000607805 */ /* 0x000fe4000001ff00 */
[----:B------:R-:W-:Y:S02]  /*53e0*/  CS2R R94, SRZ ;  /* 0x00000000005e7805 */ /* 0x000fe4000001ff00 */
[----:B------:R-:W-:Y:S02]  /*53f0*/  CS2R R92, SRZ ;  /* 0x00000000005c7805 */ /* 0x000fe4000001ff00 */
[----:B------:R-:W-:Y:S02]  /*5400*/  CS2R R90, SRZ ;  /* 0x00000000005a7805 */ /* 0x000fe4000001ff00 */
[----:B------:R-:W-:Y:S02]  /*5410*/  ISETP.GE.AND P2, PT, R8, UR50, PT ;  /* 0x0000003208007c0c */ /* 0x000fe4000bf46270 */
        /* <DEDUP_REMOVED lines=33> */
[----:B------:R-:W-:Y:S06]  /*5630*/  @!P2 BRA `(.L_x_1173) ;  /* 0x0000003400c0a947 */ /* 0x000fec0003800000 */
[----:B------:R-:W-:Y:S01]  /*5640*/  IMAD.MOV.U32 R0, RZ, RZ, 0x3f800000 ;  /* 0x3f800000ff007424 */ /* 0x000fe200078e00ff */
[----:B------:R-:W-:Y:S01]  /*5650*/  ULDC UR51, c[0x0][0x9e4] ;  /* 0x0002790000337ab9 */ /* 0x000fe20000000800 */
[----:B------:R-:W-:Y:S01]  /*5660*/  IMAD.MOV.U32 R119, RZ, RZ, RZ ;  /* 0x000000ffff777224 */ /* 0x000fe200078e00ff */
[----:B------:R-:W-:Y:S01]  /*5670*/  ULDC UR4, c[0x0][0x9d8] ;  /* 0x0002760000047ab9 */ /* 0x000fe20000000800 */
[----:B------:R-:W-:Y:S01]  /*5680*/  ULDC UR55, c[0x0][0x988] ;  /* 0x0002620000377ab9 */ /* 0x000fe20000000800 */
[----:B------:R-:W-:-:S05]  /*5690*/  ULDC UR58, c[0x0][0x9e0] ;  /* 0x00027800003a7ab9 */ /* 0x000fca0000000800 */
.L_x_1190:
[----:B------:R-:W-:-:S04]  /*56a0*/  UIADD3 UR5, UR37, 0x1, URZ ;  /* 0x0000000125057890 */ /* 0x000fc8000fffe03f */
[----:B------:R-:W-:-:S04]  /*56b0*/  UISETP.NE.AND UP2, UPT, UR5, 0x2, UPT ;  /* 0x000000020500788c */ /* 0x000fc8000bf45270 */
[----:B------:R-:W-:Y:S02]  /*56c0*/  USEL UR39, URZ, 0x1, UP2 ;  /* 0x000000013f277887 */ /* 0x000fe40009000000 */
[----:B------:R-:W-:Y:S02]  /*56d0*/  USEL UR5, UR5, URZ, UP2 ;  /* 0x0000003f05057287 */ /* 0x000fe40009000000 */
[----:B------:R-:W-:Y:S01]  /*56e0*/  ULOP3.LUT UR39, UR36, UR39, URZ, 0x3c, !UPT ;  /* 0x0000002724277292 */ /* 0x000fe2000f8e3c3f */
[----:B------:R-:W-:Y:S11]  /*56f0*/  @!P0 BRA `(.L_x_1174) ;  /* 0x0000000000048947 */ /* 0x000ff60003800000 */
[----:B------:R-:W-:Y:S01]  /*5700*/  BPT.TRAP 0x1 ;  /* 0x000000040000795c */ /* 0x000fe20000300000 */
.L_x_1174:
[----:B------:R-:W-:Y:S01]  /*5710*/  ULEA UR7, UR5, UR38, 0x3 ;  /* 0x0000002605077291 */ /* 0x000fe2000f8e183f */
[----:B------:R-:W-:-:S05]  /*5720*/  IMAD.U32 R9, RZ, RZ, UR39 ;  /* 0x00000027ff097e24 */ /* 0x000fca000f8e00ff */
[----:B------:R-:W-:-:S04]  /*5730*/  SHF.L.U32 R9, R9, 0x1f, RZ ;  /* 0x0000001f09097819 */ /* 0x000fc800000006ff */
[----:B------:R0:W1:Y:S01]  /*5740*/  SYNCS.PHASECHK.TRANS64.TRYWAIT P2, [UR7+0x30830], R9 ;  /* 0x03083009ff0075a7 */ /* 0x0000620008040147 */
[----:B------:R-:W-:Y:S05]  /*5750*/  @!P0 BRA `(.L_x_1175) ;  /* 0x0000000000048947 */ /* 0x000fea0003800000 */
[----:B------:R-:W-:Y:S01]  /*5760*/  BPT.TRAP 0x1 ;  /* 0x000000040000795c */ /* 0x000fe20000300000 */
.L_x_1175:
[-C--:B------:R-:W-:Y:S01]  /*5770*/  FMUL.FTZ R24, R24, R12.reuse ;  /* 0x0000000c18187220 */ /* 0x080fe20000410000 */
[----:B------:R-:W-:Y:S01]  /*5780*/  FMUL.FTZ R25, R25, R12 ;  /* 0x0000000c19197220 */ /* 0x000fe20000410000 */
[----:B-1----:R-:W-:Y:S06]  /*5790*/  @P2 BRA `(.L_x_1176) ;  /* 0x0000000000082947 */ /* 0x002fec0003800000 */
[----:B------:R-:W1:Y:S02]  /*57a0*/  SYNCS.PHASECHK.TRANS64.TRYWAIT P2, [UR7+0x30830], R9 ;  /* 0x03083009ff0075a7 */ /* 0x000e640008040147 */
[----:B-1----:R-:W-:Y:S05]  /*57b0*/  @!P2 BRA `(.L_x_1177) ;  /* 0x0000015c0044a947 */ /* 0x002fea0003800000 */
.L_x_1176:
        /* <DEDUP_REMOVED lines=18> */
[----:B------:R-:W-:Y:S01]  /*58e0*/  UMOV UR44, UR56 ;  /* 0x00000038002c7c82 */ /* 0x000fe20008000000 */
[----:B------:R-:W-:Y:S01]  /*58f0*/  UMOV UR45, UR57 ;  /* 0x00000039002d7c82 */ /* 0x000fe20008000000 */
        /* <DEDUP_REMOVED lines=102> */
[----:B------:R-:W-:Y:S02]  /*5f60*/  FMUL.FTZ R119, R119, R0 ;  /* 0x0000000077777220 */ /* 0x000fe40000410000 */
[----:B------:R-:W-:Y:S01]  /*5f70*/  HGMMA.64x96x16.F32 R120, gdesc[UR44], R120, gsb0 ;  /* 0x016000002c7879f0 */ /* 0x000fe20008000878 */
[----:B------:R-:W-:Y:S01]  /*5f80*/  UIADD3 UR46, UR6, 0x4, URZ ;  /* 0x00000004062e7890 */ /* 0x000fe2000fffe03f */
[----:B------:R-:W-:Y:S01]  /*5f90*/  UMOV UR44, UR52 ;  /* 0x00000034002c7c82 */ /* 0x000fe20008000000 */
[----:B------:R-:W-:Y:S01]  /*5fa0*/  UMOV UR45, UR53 ;  /* 0x00000035002d7c82 */ /* 0x000fe20008000000 */
[----:B------:R-:W-:Y:S01]  /*5fb0*/  UMOV UR47, 0x40000040 ;  /* 0x40000040002f7882 */ /* 0x000fe20000000000 */
[----:B------:R-:W-:-:S02]  /*5fc0*/  WARPGROUP.DEPBAR.LE gsb0, 0x0 ;  /* 0x00008000000079c5 */ /* 0x000fc40000010000 */
        /* <DEDUP_REMOVED lines=36> */
.L_x_1178:
[----:B------:R-:W-:Y:S01]  /*6210*/  ULEA UR6, UR37, UR38, 0x3 ;  /* 0x0000002625067291 */ /* 0x000fe2000f8e183f */
[----:B------:R-:W-:-:S05]  /*6220*/  IMAD.U32 R0, RZ, RZ, UR36 ;  /* 0x00000024ff007e24 */ /* 0x000fca000f8e00ff */
[----:B------:R-:W-:-:S04]  /*6230*/  SHF.L.U32 R0, R0, 0x1f, RZ ;  /* 0x0000001f00007819 */ /* 0x000fc800000006ff */
[----:B------:R2:W3:Y:S01]  /*6240*/  SYNCS.PHASECHK.TRANS64.TRYWAIT P2, [UR6+0x30850], R0 ;  /* 0x03085000ff0075a7 */ /* 0x0004e20008040146 */
[----:B------:R-:W-:Y:S05]  /*6250*/  @!P0 BRA `(.L_x_1179) ;  /* 0x0000000000048947 */ /* 0x000fea0003800000 */
[----:B------:R-:W-:Y:S01]  /*6260*/  BPT.TRAP 0x1 ;  /* 0x000000040000795c */ /* 0x000fe20000300000 */
.L_x_1179:
[----:B---3--:R-:W-:Y:S05]  /*6270*/  @P2 BRA `(.L_x_1180) ;  /* 0x0000000000082947 */ /* 0x008fea0003800000 */
[----:B------:R-:W3:Y:S02]  /*6280*/  SYNCS.PHASECHK.TRANS64.TRYWAIT P2, [UR6+0x30850], R0 ;  /* 0x03085000ff0075a7 */ /* 0x000ee40008040146 */
[----:B---3--:R-:W-:Y:S05]  /*6290*/  @!P2 BRA `(.L_x_1181) ;  /* 0x0000015000a4a947 */ /* 0x008fea0003800000 */
.L_x_1180:
[----:B------:R-:W-:Y:S01]  /*62a0*/  UIADD3 UR10, UR38, 0x400, URZ ;  /* 0x00000400260a7890 */ /* 0x000fe2000fffe03f */
[----:B------:R-:W-:Y:S01]  /*62b0*/  WARPGROUP.ARRIVE ;  /* 0x00000000000079c5 */ /* 0x000fe20000000000 */
[----:B------:R-:W-:Y:S01]  /*62c0*/  UMOV UR11, 0x40000040 ;  /* 0x40000040000b7882 */ /* 0x000fe20000000000 */
[----:B------:R-:W-:Y:S01]  /*62d0*/  PLOP3.LUT P2, PT, PT, PT, UP0, 0x80, 0x0 ;  /* 0x000000000000781c */ /* 0x000fe20003f4f008 */
[----:B------:R-:W-:Y:S01]  /*62e0*/  USHF.R.U32.HI UR10, URZ, 0x4, UR10 ;  /* 0x000000043f0a7899 */ /* 0x000fe2000801160a */
[----:B0-2---:R-:W-:Y:S01]  /*62f0*/  FMUL.FTZ R0, R122, UR4 ;  /* 0x000000047a007c20 */ /* 0x005fe20008410000 */
[----:B------:R-:W-:Y:S01]  /*6300*/  FMUL.FTZ R122, R128, UR4 ;  /* 0x00000004807a7c20 */ /* 0x000fe20008410000 */
[----:B------:R-:W-:Y:S01]  /*6310*/  FMUL.FTZ R128, R138, UR4 ;  /* 0x000000048a807c20 */ /* 0x000fe20008410000 */
[----:B------:R-:W-:Y:S01]  /*6320*/  ULOP3.LUT UR10, UR10, 0x3fff, URZ, 0xc0, !UPT ;  /* 0x00003fff0a0a7892 */ /* 0x000fe2000f8ec03f */
[----:B------:R-:W-:Y:S01]  /*6330*/  PLOP3.LUT P3, PT, PT, PT, UP0, 0x80, 0x0 ;  /* 0x000000000000781c */ /* 0x000fe20003f6f008 */
[----:B------:R-:W-:Y:S01]  /*6340*/  FMUL.FTZ R138, R144, UR4 ;  /* 0x00000004908a7c20 */ /* 0x000fe20008410000 */
[----:B------:R-:W-:Y:S01]  /*6350*/  FMUL.FTZ R144, R154, UR4 ;  /* 0x000000049a907c20 */ /* 0x000fe20008410000 */
[----:B------:R-:W-:Y:S01]  /*6360*/  ULOP3.LUT UR10, UR10, 0x3000000, URZ, 0xfc, !UPT ;  /* 0x030000000a0a7892 */ /* 0x000fe2000f8efc3f */
[----:B------:R-:W-:Y:S01]  /*6370*/  FMUL.FTZ R154, R160, UR4 ;  /* 0x00000004a09a7c20 */ /* 0x000fe20008410000 */
[----:B------:R-:W-:-:S02]  /*6380*/  VIADD R160, R23, UR60 ;  /* 0x0000003c17a07c36 */ /* 0x000fc40008000000 */
[----:B------:R-:W-:Y:S01]  /*6390*/  FMUL.FTZ R12, R120, UR4 ;  /* 0x00000004780c7c20 */ /* 0x000fe20008410000 */
[----:B------:R-:W-:Y:S01]  /*63a0*/  UIMAD UR14, UR37, 0x900, UR10 ;  /* 0x00000900250e78a4 */ /* 0x000fe2000f8e020a */
[----:B-1----:R-:W-:Y:S01]  /*63b0*/  FMUL.FTZ R9, R123, UR4 ;  /* 0x000000047b097c20 */ /* 0x002fe20008410000 */
        /* <DEDUP_REMOVED lines=43> */
[----:B------:R-:W-:-:S02]  /*6670*/  IMAD R162, R8, -0x60, RZ ;  /* 0xffffffa008a27824 */ /* 0x000fc400078e02ff */
[----:B------:R-:W-:Y:S01]  /*6680*/  FMUL.FTZ R158, R167, UR4 ;  /* 0x00000004a79e7c20 */ /* 0x000fe20008410000 */
[----:B------:R-:W0:Y:S01]  /*6690*/  MUFU.TANH R12, R12 ;  /* 0x0000000c000c7308 */ /* 0x000e220000002400 */
[----:B------:R-:W-:-:S07]  /*66a0*/  IMAD.IADD R157, R162, 0x1, -R19 ;  /* 0x00000001a29d7824 */ /* 0x000fce00078e0a13 */
        /* <DEDUP_REMOVED lines=70> */
[----:B------:R-:W-:Y:S02]  /*6b10*/  @UP0 ULDC UR10, c[0x0][0x44c] ;  /* 0x00011300000a0ab9 */ /* 0x000fe40000000800 */
[----:B------:R-:W-:Y:S01]  /*6b20*/  @P2 IMAD.HI.U32 R10, R160, UR10, RZ ;  /* 0x0000000aa00a2c27 */ /* 0x000fe2000f8e00ff */
[----:B------:R-:W-:Y:S01]  /*6b30*/  @UP0 ULDC UR10, c[0x0][0x450] ;  /* 0x00011400000a0ab9 */ /* 0x000fe20000000800 */
[----:B------:R-:W-:-:S03]  /*6b40*/  PLOP3.LUT P2, PT, PT, PT, UP1, 0x40, 0x0 ;  /* 0x000000000000781c */ /* 0x000fc60003f4e818 */
[----:B------:R-:W-:Y:S01]  /*6b50*/  @P3 SHF.R.U32.HI R160, RZ, UR10, R10 ;  /* 0x0000000affa03c19 */ /* 0x000fe2000801160a */
[----:B------:R-:W-:-:S04]  /*6b60*/  IMAD.U32 R10, RZ, RZ, UR7 ;  /* 0x00000007ff0a7e24 */ /* 0x000fc8000f8e00ff */
[----:B------:R-:W5:Y:S01]  /*6b70*/  SHFL.IDX PT, R11, R160, RZ, 0x1c1f ;  /* 0x001c1fffa00b7589 */ /* 0x000f6200000e0000 */
[----:B------:R-:W-:-:S05]  /*6b80*/  @!P1 VIADD R10, R10, 0x30840 ;  /* 0x000308400a0a9836 */ /* 0x000fca0000000000 */
[----:B------:R-:W-:Y:S01]  /*6b90*/  @!P1 PRMT R10, RZ, 0x654, R10 ;  /* 0x00000654ff0a9816 */ /* 0x000fe2000000000a */
[----:B------:R-:W-:-:S03]  /*6ba0*/  WARPGROUP.DEPBAR.LE gsb0, 0x0 ;  /* 0x00008000000079c5 */ /* 0x000fc60000010000 */
[----:B------:R1:W-:Y:S02]  /*6bb0*/  @!P1 SYNCS.ARRIVE.TRANS64.RED.A1T0 RZ, [R10+URZ], RZ ;  /* 0x000000ff0aff99a7 */ /* 0x0003e4000810043f */
[----:B-1----:R-:W-:-:S04]  /*6bc0*/  IADD3 R10, -R19, 0x1, R162 ;  /* 0x00000001130a7810 */ /* 0x002fc80007ffe1a2 */
[----:B------:R-:W-:-:S05]  /*6bd0*/  IADD3 R10, -R17, R10, R16 ;  /* 0x0000000a110a7210 */ /* 0x000fca0007ffe110 */
[C---:B------:R-:W-:Y:S02]  /*6be0*/  VIADD R166, R10.reuse, UR58 ;  /* 0x0000003a0aa67c36 */ /* 0x040fe40008000000 */
[----:B------:R-:W-:Y:S02]  /*6bf0*/  VIADD R165, R10, UR54 ;  /* 0x000000360aa57c36 */ /* 0x000fe40008000000 */
[--C-:B-----5:R-:W-:Y:S02]  /*6c00*/  IMAD.IADD R164, R166, 0x1, R11.reuse ;  /* 0x00000001a6a47824 */ /* 0x120fe400078e020b */
[----:B------:R-:W-:Y:S01]  /*6c10*/  IMAD.IADD R163, R165, 0x1, R11 ;  /* 0x00000001a5a37824 */ /* 0x000fe200078e020b */
[----:B0-234-:R-:W-:Y:S06]  /*6c20*/  @P2 BRA `(.L_x_1182) ;  /* 0x0000000000542947 */ /* 0x01dfec0003800000 */
[----:B------:R-:W-:Y:S01]  /*6c30*/  IADD3 R167, -R17, R16, R11 ;  /* 0x0000001011a77210 */ /* 0x000fe20007ffe10b */
[----:B------:R-:W-:Y:S03]  /*6c40*/  BSSY B0, `(.L_x_1183) ;  /* 0x0000010000007945 */ /* 0x000fe60003800000 */
        /* <DEDUP_REMOVED lines=10> */
.L_x_1184:
[----:B------:R-:W-:-:S05]  /*6cf0*/  IMAD.U32 R168, RZ, RZ, UR51 ;  /* 0x00000033ffa87e24 */ /* 0x000fca000f8e00ff */
[----:B------:R-:W-:-:S13]  /*6d00*/  ISETP.NE.AND P2, PT, R168, 0x1, PT ;  /* 0x00000001a800780c */ /* 0x000fda0003f45270 */
[----:B------:R-:W0:Y:S02]  /*6d10*/  @P2 LDC.64 R10, c[0x0][0x9e8] ;  /* 0x00027a00ff0a2b82 */ /* 0x000e240000000a00 */
[----:B0-----:R-:W-:-:S05]  /*6d20*/  @P2 IMAD.HI.U32 R10, R167, R10, RZ ;  /* 0x0000000aa70a2227 */ /* 0x001fca00078e00ff */
[----:B------:R-:W-:-:S07]  /*6d30*/  @P2 SHF.R.U32.HI R167, RZ, R11, R10 ;  /* 0x0000000bffa72219 */ /* 0x000fce000001160a */
.L_x_1185:
[----:B------:R-:W-:Y:S05]  /*6d40*/  BSYNC B0 ;  /* 0x0000000000007941 */ /* 0x000fea0003800000 */
.L_x_1183:
[----:B------:R-:W-:-:S05]  /*6d50*/  IMAD R167, R167, R168, R157 ;  /* 0x000000a8a7a77224 */ /* 0x000fca00078e029d */
[----:B------:R-:W-:Y:S02]  /*6d60*/  VIADDMNMX R164, R167, R168, R164, PT ;  /* 0x000000a8a7a47246 */ /* 0x000fe400038001a4 */
[----:B------:R-:W-:-:S07]  /*6d70*/  VIMNMX R163, R163, R167, !PT ;  /* 0x000000a7a3a37248 */ /* 0x000fce0007fe0100 */
.L_x_1182:
[C---:B------:R-:W-:Y:S01]  /*6d80*/  ISETP.GE.AND P2, PT, R162.reuse, 0x2, PT ;  /* 0x00000002a200780c */ /* 0x040fe20003f46270 */
[----:B------:R-:W0:Y:S01]  /*6d90*/  SHFL.IDX PT, R160, R160, 0x1, 0x1c1f ;  /* 0x003c1f00a0a07f89 */ /* 0x000e2200000e0000 */
[C---:B------:R-:W-:Y:S02]  /*6da0*/  ISETP.GE.AND P6, PT, R162.reuse, 0xa, PT ;  /* 0x0000000aa200780c */ /* 0x040fe40003fc6270 */
[----:B------:R-:W-:Y:S02]  /*6db0*/  ISETP.GT.AND P4, PT, R163, 0x1, !P2 ;  /* 0x00000001a300780c */ /* 0x000fe40005784270 */
[----:B------:R-:W-:Y:S02]  /*6dc0*/  ISETP.GE.AND P3, PT, R162, 0x9, PT ;  /* 0x00000009a200780c */ /* 0x000fe40003f66270 */
[----:B------:R-:W-:Y:S02]  /*6dd0*/  ISETP.LT.OR P4, PT, R164, 0x2, P4 ;  /* 0x00000002a400780c */ /* 0x000fe40002781670 */
[----:B------:R-:W-:-:S02]  /*6de0*/  LOP3.LUT R18, R18, 0xfffffffb, RZ, 0xc0, !PT ;  /* 0xfffffffb12127812 */ /* 0x000fc400078ec0ff */
[----:B------:R-:W-:Y:S02]  /*6df0*/  FSEL R13, R13, -INF , !P4 ;  /* 0xff8000000d0d7808 */ /* 0x000fe40006000000 */
[C---:B------:R-:W-:Y:S02]  /*6e00*/  ISETP.GT.AND P5, PT, R163.reuse, 0x8, !P3 ;  /* 0x00000008a300780c */ /* 0x040fe40005fa4270 */
[----:B------:R-:W-:Y:S02]  /*6e10*/  @P6 LOP3.LUT R18, R18, 0x4, RZ, 0xfc, !PT ;  /* 0x0000000412126812 */ /* 0x000fe400078efcff */
[----:B------:R-:W-:Y:S02]  /*6e20*/  ISETP.GT.AND P4, PT, R163, 0x9, !P6 ;  /* 0x00000009a300780c */ /* 0x000fe40007784270 */
[----:B------:R-:W-:Y:S02]  /*6e30*/  ISETP.GE.AND P6, PT, R162, 0x11, PT ;  /* 0x00000011a200780c */ /* 0x000fe40003fc6270 */
[----:B------:R-:W-:-:S02]  /*6e40*/  ISETP.LT.OR P5, PT, R164, 0x9, P5 ;  /* 0x00000009a400780c */ /* 0x000fc40002fa1670 */
[----:B------:R-:W-:Y:S01]  /*6e50*/  ISETP.LT.OR P4, PT, R164, 0xa, P4 ;  /* 0x0000000aa400780c */ /* 0x000fe20002781670 */
[--C-:B0-----:R-:W-:Y:S01]  /*6e60*/  IMAD.IADD R166, R166, 0x1, R160.reuse ;  /* 0x00000001a6a67824 */ /* 0x101fe200078e02a0 */
[----:B------:R-:W-:Y:S01]  /*6e70*/  FSEL R20, R20, -INF , !P5 ;  /* 0xff80000014147808 */ /* 0x000fe20006800000 */
[----:B------:R-:W-:Y:S01]  /*6e80*/  IMAD.IADD R165, R165, 0x1, R160 ;  /* 0x00000001a5a57824 */ /* 0x000fe200078e02a0 */
[----:B------:R-:W-:Y:S02]  /*6e90*/  ISETP.GE.AND P5, PT, R162, 0x12, PT ;  /* 0x00000012a200780c */ /* 0x000fe40003fa6270 */
[----:B------:R-:W-:Y:S02]  /*6ea0*/  LOP3.LUT R18, R18, 0xfffffff7, RZ, 0xc0, !PT ;  /* 0xfffffff712127812 */ /* 0x000fe400078ec0ff */
[----:B------:R-:W-:Y:S02]  /*6eb0*/  FSEL R21, R21, -INF , !P4 ;  /* 0xff80000015157808 */ /* 0x000fe40006000000 */
[----:B------:R-:W-:-:S02]  /*6ec0*/  ISETP.GT.AND P4, PT, R163, 0x10, !P6 ;  /* 0x00000010a300780c */ /* 0x000fc40007784270 */
[----:B------:R-:W-:Y:S02]  /*6ed0*/  @P6 LOP3.LUT R18, R18, 0x8, RZ, 0xfc, !PT ;  /* 0x0000000812126812 */ /* 0x000fe400078efcff */
[----:B------:R-:W-:Y:S02]  /*6ee0*/  ISETP.LT.OR P4, PT, R164, 0x11, P4 ;  /* 0x00000011a400780c */ /* 0x000fe40002781670 */
[----:B------:R-:W-:Y:S02]  /*6ef0*/  LOP3.LUT R18, R18, 0xfff7ffff, RZ, 0xc0, !PT ;  /* 0xfff7ffff12127812 */ /* 0x000fe400078ec0ff */
[----:B------:R-:W-:Y:S02]  /*6f00*/  FSEL R122, R122, -INF , !P4 ;  /* 0xff8000007a7a7808 */ /* 0x000fe40006000000 */
[----:B------:R-:W-:Y:S02]  /*6f10*/  @P5 LOP3.LUT R18, R18, 0x80000, RZ, 0xfc, !PT ;  /* 0x0008000012125812 */ /* 0x000fe400078efcff */
[----:B------:R-:W-:-:S02]  /*6f20*/  ISETP.GT.AND P4, PT, R163, 0x11, !P5 ;  /* 0x00000011a300780c */ /* 0x000fc40006f84270 */
[----:B------:R-:W-:Y:S02]  /*6f30*/  ISETP.GE.AND P5, PT, R162, 0x19, PT ;  /* 0x00000019a200780c */ /* 0x000fe40003fa6270 */
[----:B------:R-:W-:Y:S02]  /*6f40*/  ISETP.LT.OR P4, PT, R164, 0x12, P4 ;  /* 0x00000012a400780c */ /* 0x000fe40002781670 */
[----:B------:R-:W-:Y:S02]  /*6f50*/  LOP3.LUT R18, R18, 0xfffbffff, RZ, 0xc0, !PT ;  /* 0xfffbffff12127812 */ /* 0x000fe400078ec0ff */
[----:B------:R-:W-:Y:S02]  /*6f60*/  FSEL R123, R123, -INF , !P4 ;  /* 0xff8000007b7b7808 */ /* 0x000fe40006000000 */
[----:B------:R-:W-:-:S04]  /*6f70*/  ISETP.GT.AND P4, PT, R163, 0x18, !P5 ;  /* 0x00000018a300780c */ /* 0x000fc80006f84270 */
[----:B------:R-:W-:Y:S02]  /*6f80*/  ISETP.LT.OR P4, PT, R164, 0x19, P4 ;  /* 0x00000019a400780c */ /* 0x000fe40002781670 */
[----:B------:R-:W-:Y:S02]  /*6f90*/  @P5 LOP3.LUT R18, R18, 0x40000, RZ, 0xfc, !PT ;  /* 0x0004000012125812 */ /* 0x000fe400078efcff */
[----:B------:R-:W-:Y:S02]  /*6fa0*/  ISETP.GE.AND P5, PT, R162, 0x1a, PT ;  /* 0x0000001aa200780c */ /* 0x000fe40003fa6270 */
[----:B------:R-:W-:Y:S02]  /*6fb0*/  LOP3.LUT R18, R18, 0xfffdffff, RZ, 0xc0, !PT ;  /* 0xfffdffff12127812 */ /* 0x000fe400078ec0ff */
[----:B------:R-:W-:Y:S02]  /*6fc0*/  FSEL R126, R126, -INF , !P4 ;  /* 0xff8000007e7e7808 */ /* 0x000fe40006000000 */
[----:B------:R-:W-:-:S04]  /*6fd0*/  ISETP.GT.AND P4, PT, R163, 0x19, !P5 ;  /* 0x00000019a300780c */ /* 0x000fc80006f84270 */
[----:B------:R-:W-:-:S03]  /*6fe0*/  ISETP.LT.OR P4, PT, R164, 0x1a, P4 ;  /* 0x0000001aa400780c */ /* 0x000fc60002781670 */
        /* <DEDUP_REMOVED lines=68> */
[----:B------:R-:W-:Y:S02]  /*7430*/  FSEL R150, R150, -INF , !P4 ;  /* 0xff80000096967808 */ /* 0x000fe40006000000 */
[----:B------:R-:W-:Y:S02]  /*7440*/  LOP3.LUT R18, R18, 0xffffffdf, RZ, 0xc0, !PT ;  /* 0xffffffdf12127812 */ /* 0x000fe400078ec0ff */
[----:B------:R-:W-:-:S04]  /*7450*/  ISETP.GT.AND P4, PT, R163, 0x49, !P5 ;  /* 0x00000049a300780c */ /* 0x000fc80006f84270 */
[----:B------:R-:W-:-:S03]  /*7460*/  ISETP.LT.OR P4, PT, R164, 0x4a, P4 ;  /* 0x0000004aa400780c */ /* 0x000fc60002781670 */
[----:B------:R-:W-:Y:S02]  /*7470*/  @P5 LOP3.LUT R18, R18, 0x20, RZ, 0xfc, !PT ;  /* 0x0000002012125812 */ /* 0x000fe400078efcff */
[----:B------:R-:W-:Y:S02]  /*7480*/  ISETP.GE.AND P5, PT, R162, 0x51, PT ;  /* 0x00000051a200780c */ /* 0x000fe40003fa6270 */
[----:B------:R-:W-:Y:S02]  /*7490*/  FSEL R151, R151, -INF , !P4 ;  /* 0xff80000097977808 */ /* 0x000fe40006000000 */
[----:B------:R-:W-:Y:S02]  /*74a0*/  ISETP.GT.AND P4, PT, R163, 0x50, !P5 ;  /* 0x00000050a300780c */ /* 0x000fe40006f84270 */
[----:B------:R-:W-:Y:S02]  /*74b0*/  LOP3.LUT R18, R18, 0xffffffef, RZ, 0xc0, !PT ;  /* 0xffffffef12127812 */ /* 0x000fe400078ec0ff */
[----:B------:R-:W-:-:S04]  /*74c0*/  ISETP.LT.OR P4, PT, R164, 0x51, P4 ;  /* 0x00000051a400780c */ /* 0x000fc80002781670 */
[----:B------:R-:W-:Y:S02]  /*74d0*/  FSEL R154, R154, -INF , !P4 ;  /* 0xff8000009a9a7808 */ /* 0x000fe40006000000 */
[----:B------:R-:W-:Y:S02]  /*74e0*/  ISETP.GE.AND P4, PT, R162, 0x52, PT ;  /* 0x00000052a200780c */ /* 0x000fe40003f86270 */
[----:B------:R-:W-:Y:S02]  /*74f0*/  @P5 LOP3.LUT R18, R18, 0x10, RZ, 0xfc, !PT ;  /* 0x0000001012125812 */ /* 0x000fe400078efcff */
[----:B------:R-:W-:Y:S02]  /*7500*/  ISETP.GT.AND P5, PT, R163, 0x51, !P4 ;  /* 0x00000051a300780c */ /* 0x000fe400067a4270 */
[----:B------:R-:W-:Y:S02]  /*7510*/  LOP3.LUT R18, R18, 0xfffffffd, RZ, 0xc0, !PT ;  /* 0xfffffffd12127812 */ /* 0x000fe400078ec0ff */
[----:B------:R-:W-:-:S04]  /*7520*/  ISETP.LT.OR P5, PT, R164, 0x52, P5 ;  /* 0x00000052a400780c */ /* 0x000fc80002fa1670 */
[----:B------:R-:W-:Y:S02]  /*7530*/  FSEL R155, R155, -INF , !P5 ;  /* 0xff8000009b9b7808 */ /* 0x000fe40006800000 */
[----:B------:R-:W-:-:S04]  /*7540*/  ISETP.GE.AND P5, PT, R162, 0x59, PT ;  /* 0x00000059a200780c */ /* 0x000fc80003fa6270 */
[----:B------:R-:W-:-:S04]  /*7550*/  ISETP.GT.AND P6, PT, R163, 0x58, !P5 ;  /* 0x00000058a300780c */ /* 0x000fc80006fc4270 */
[----:B------:R-:W-:-:S04]  /*7560*/  ISETP.LT.OR P6, PT, R164, 0x59, P6 ;  /* 0x00000059a400780c */ /* 0x000fc800037c1670 */
[----:B------:R-:W-:Y:S02]  /*7570*/  FSEL R159, R159, -INF , !P6 ;  /* 0xff8000009f9f7808 */ /* 0x000fe40007000000 */
[----:B------:R-:W-:-:S13]  /*7580*/  ISETP.GE.AND P6, PT, R162, 0x1, PT ;  /* 0x00000001a200780c */ /* 0x000fda0003fc6270 */
[----:B------:R-:W-:Y:S02]  /*7590*/  @P6 LOP3.LUT R18, R18, 0x2, RZ, 0xfc, !PT ;  /* 0x0000000212126812 */ /* 0x000fe400078efcff */
[----:B------:R-:W-:Y:S02]  /*75a0*/  ISETP.GT.AND P6, PT, R163, RZ, !P6 ;  /* 0x000000ffa300720c */ /* 0x000fe400077c4270 */
[----:B------:R-:W-:Y:S02]  /*75b0*/  LOP3.LUT R18, R18, 0xfffffffe, RZ, 0xc0, !PT ;  /* 0xfffffffe12127812 */ /* 0x000fe400078ec0ff */
[----:B------:R-:W-:-:S04]  /*75c0*/  ISETP.LT.OR P6, PT, R164, 0x1, P6 ;  /* 0x00000001a400780c */ /* 0x000fc800037c1670 */
[----:B------:R-:W-:Y:S02]  /*75d0*/  FSEL R12, R12, -INF , !P6 ;  /* 0xff8000000c0c7808 */ /* 0x000fe40007000000 */
[----:B------:R-:W-:-:S13]  /*75e0*/  ISETP.GE.AND P6, PT, R162, 0x5a, PT ;  /* 0x0000005aa200780c */ /* 0x000fda0003fc6270 */
[----:B------:R-:W-:Y:S02]  /*75f0*/  @P6 LOP3.LUT R18, R18, 0x1, RZ, 0xfc, !PT ;  /* 0x0000000112126812 */ /* 0x000fe400078efcff */
[----:B------:R-:W-:-:S04]  /*7600*/  ISETP.GT.AND P6, PT, R163, 0x59, !P6 ;  /* 0x00000059a300780c */ /* 0x000fc800077c4270 */
[----:B------:R-:W-:-:S04]  /*7610*/  ISETP.LT.OR P6, PT, R164, 0x5a, P6 ;  /* 0x0000005aa400780c */ /* 0x000fc800037c1670 */
[----:B------:R-:W-:Y:S02]  /*7620*/  FSEL R161, R161, -INF , !P6 ;  /* 0xff800000a1a17808 */ /* 0x000fe40007000000 */
[----:B------:R-:W-:-:S13]  /*7630*/  PLOP3.LUT P6, PT, PT, PT, UP1, 0x40, 0x0 ;  /* 0x000000000000781c */ /* 0x000fda0003fce818 */
[----:B------:R-:W-:Y:S05]  /*7640*/  @P6 BRA `(.L_x_1186) ;  /* 0x0000000000546947 */ /* 0x000fea0003800000 */
        /* <DEDUP_REMOVED lines=12> */
.L_x_1188:
[----:B------:R-:W-:-:S05]  /*7710*/  IMAD.U32 R162, RZ, RZ, UR51 ;  /* 0x00000033ffa27e24 */ /* 0x000fca000f8e00ff */
[----:B------:R-:W-:-:S13]  /*7720*/  ISETP.NE.AND P6, PT, R162, 0x1, PT ;  /* 0x00000001a200780c */ /* 0x000fda0003fc5270 */
[----:B------:R-:W0:Y:S02]  /*7730*/  @P6 LDC.64 R10, c[0x0][0x9e8] ;  /* 0x00027a00ff0a6b82 */ /* 0x000e240000000a00 */
[----:B0-----:R-:W-:-:S05]  /*7740*/  @P6 IMAD.HI.U32 R10, R160, R10, RZ ;  /* 0x0000000aa00a6227 */ /* 0x001fca00078e00ff */
[----:B------:R-:W-:-:S07]  /*7750*/  @P6 SHF.R.U32.HI R160, RZ, R11, R10 ;  /* 0x0000000bffa06219 */ /* 0x000fce000001160a */
.L_x_1189:
[----:B------:R-:W-:Y:S05]  /*7760*/  BSYNC B0 ;  /* 0x0000000000007941 */ /* 0x000fea0003800000 */
.L_x_1187:
[----:B------:R-:W-:-:S05]  /*7770*/  IMAD R157, R160, R162, R157 ;  /* 0x000000a2a09d7224 */ /* 0x000fca00078e029d */
[----:B------:R-:W-:Y:S02]  /*7780*/  VIADDMNMX R166, R157, R162, R166, PT ;  /* 0x000000a29da67246 */ /* 0x000fe400038001a6 */
[----:B------:R-:W-:-:S07]  /*7790*/  VIMNMX R165, R165, R157, !PT ;  /* 0x0000009da5a57248 */ /* 0x000fce0007fe0100 */
.L_x_1186:
[----:B------:R-:W-:Y:S01]  /*77a0*/  ISETP.GT.AND P2, PT, R165, 0x1, !P2 ;  /* 0x00000001a500780c */ /* 0x000fe20005744270 */
[----:B------:R-:W-:Y:S01]  /*77b0*/  UMOV UR10, UR55 ;  /* 0x00000037000a7c82 */ /* 0x000fe20008000000 */
[----:B------:R-:W-:Y:S01]  /*77c0*/  FMNMX.FTZ R160, R12, R3, !PT ;  /* 0x000000030ca07209 */ /* 0x000fe20007810000 */
[----:B------:R-:W-:Y:S01]  /*77d0*/  UMOV UR36, UR39 ;  /* 0x0000002700247c82 */ /* 0x000fe20008000000 */
[----:B------:R-:W-:Y:S01]  /*77e0*/  ISETP.LT.OR P2, PT, R166, 0x2, P2 ;  /* 0x00000002a600780c */ /* 0x000fe20001741670 */
[----:B------:R-:W-:Y:S01]  /*77f0*/  UMOV UR37, UR5 ;  /* 0x0000000500257c82 */ /* 0x000fe20008000000 */
[C---:B------:R-:W-:Y:S02]  /*7800*/  LOP3.LUT P6, RZ, R18.reuse, 0x10000, RZ, 0xc0, !PT ;  /* 0x0001000012ff7812 */ /* 0x040fe400078cc0ff */
[----:B------:R-:W-:Y:S02]  /*7810*/  FSEL R10, R9, -INF , !P2 ;  /* 0xff800000090a7808 */ /* 0x000fe40005000000 */
[----:B------:R-:W-:-:S02]  /*7820*/  LOP3.LUT P2, RZ, R18, 0x4, RZ, 0xc0, !PT ;  /* 0x0000000412ff7812 */ /* 0x000fc4000784c0ff */
[C---:B------:R-:W-:Y:S02]  /*7830*/  ISETP.GT.AND P3, PT, R165.reuse, 0x8, !P3 ;  /* 0x00000008a500780c */ /* 0x040fe40005f64270 */
[----:B------:R-:W-:Y:S02]  /*7840*/  ISETP.GT.AND P2, PT, R165, 0x9, !P2 ;  /* 0x00000009a500780c */ /* 0x000fe40005744270 */
[----:B------:R-:W-:Y:S02]  /*7850*/  FMNMX.FTZ R9, R13, R160, !PT ;  /* 0x000000a00d097209 */ /* 0x000fe40007810000 */
[C---:B------:R-:W-:Y:S02]  /*7860*/  ISETP.LT.OR P2, PT, R166.reuse, 0xa, P2 ;  /* 0x0000000aa600780c */ /* 0x040fe40001741670 */
[----:B------:R-:W-:Y:S02]  /*7870*/  ISETP.LT.OR P3, PT, R166, 0x9, P3 ;  /* 0x00000009a600780c */ /* 0x000fe40001f61670 */
[----:B------:R-:W-:-:S02]  /*7880*/  FSEL R15, R15, -INF , !P2 ;  /* 0xff8000000f0f7808 */ /* 0x000fc40005000000 */
[----:B------:R-:W-:Y:S02]  /*7890*/  LOP3.LUT P2, RZ, R18, 0x8, RZ, 0xc0, !PT ;  /* 0x0000000812ff7812 */ /* 0x000fe4000784c0ff */
[----:B------:R-:W-:Y:S02]  /*78a0*/  FMNMX.FTZ R160, R20, R9, !PT ;  /* 0x0000000914a07209 */ /* 0x000fe40007810000 */
[----:B------:R-:W-:Y:S02]  /*78b0*/  ISETP.GT.AND P2, PT, R165, 0x10, !P2 ;  /* 0x00000010a500780c */ /* 0x000fe40005744270 */
[----:B------:R-:W-:Y:S02]  /*78c0*/  FSEL R14, R14, -INF , !P3 ;  /* 0xff8000000e0e7808 */ /* 0x000fe40005800000 */
[----:B------:R-:W-:Y:S02]  /*78d0*/  ISETP.LT.OR P2, PT, R166, 0x11, P2 ;  /* 0x00000011a600780c */ /* 0x000fe40001741670 */
[----:B------:R-:W-:-:S02]  /*78e0*/  LOP3.LUT P3, RZ, R18, 0x8000, RZ, 0xc0, !PT ;  /* 0x0000800012ff7812 */ /* 0x000fc4000786c0ff */
[----:B------:R-:W-:Y:S02]  /*78f0*/  FSEL R120, R120, -INF , !P2 ;  /* 0xff80000078787808 */ /* 0x000fe40005000000 */
[----:B------:R-:W-:Y:S02]  /*7900*/  LOP3.LUT P2, RZ, R18, 0x80000, RZ, 0xc0, !PT ;  /* 0x0008000012ff7812 */ /* 0x000fe4000784c0ff */
[----:B------:R-:W-:Y:S02]  /*7910*/  FMNMX.FTZ R9, R21, R160, !PT ;  /* 0x000000a015097209 */ /* 0x000fe40007810000 */
[----:B------:R-:W-:Y:S02]  /*7920*/  ISETP.GT.AND P2, PT, R165, 0x11, !P2 ;  /* 0x00000011a500780c */ /* 0x000fe40005744270 */
[----:B------:R-:W-:Y:S02]  /*7930*/  FMNMX.FTZ R160, R122, R9, !PT ;  /* 0x000000097aa07209 */ /* 0x000fe40007810000 */
[----:B------:R-:W-:-:S02]  /*7940*/  ISETP.LT.OR P2, PT, R166, 0x12, P2 ;  /* 0x00000012a600780c */ /* 0x000fc40001741670 */
[----:B------:R-:W-:Y:S02]  /*7950*/  FMNMX.FTZ R9, R123, R160, !PT ;  /* 0x000000a07b097209 */ /* 0x000fe40007810000 */
[----:B------:R-:W-:Y:S02]  /*7960*/  FSEL R121, R121, -INF , !P2 ;  /* 0xff80000079797808 */ /* 0x000fe40005000000 */
[----:B------:R-:W-:Y:S02]  /*7970*/  LOP3.LUT P2, RZ, R18, 0x40000, RZ, 0xc0, !PT ;  /* 0x0004000012ff7812 */ /* 0x000fe4000784c0ff */
[----:B------:R-:W-:Y:S02]  /*7980*/  FMNMX.FTZ R160, R126, R9, !PT ;  /* 0x000000097ea07209 */ /* 0x000fe40007810000 */
[----:B------:R-:W-:Y:S02]  /*7990*/  ISETP.GT.AND P2, PT, R165, 0x18, !P2 ;  /* 0x00000018a500780c */ /* 0x000fe40005744270 */
[----:B------:R-:W-:-:S02]  /*79a0*/  FMNMX.FTZ R9, R127, R160, !PT ;  /* 0x000000a07f097209 */ /* 0x000fc40007810000 */
[----:B------:R-:W-:Y:S02]  /*79b0*/  ISETP.LT.OR P2, PT, R166, 0x19, P2 ;  /* 0x00000019a600780c */ /* 0x000fe40001741670 */
[----:B------:R-:W-:Y:S02]  /*79c0*/  FMNMX.FTZ R160, R130, R9, !PT ;  /* 0x0000000982a07209 */ /* 0x000fe40007810000 */
[----:B------:R-:W-:Y:S02]  /*79d0*/  FSEL R124, R124, -INF , !P2 ;  /* 0xff8000007c7c7808 */ /* 0x000fe40005000000 */
[----:B------:R-:W-:Y:S02]  /*79e0*/  LOP3.LUT P2, RZ, R18, 0x20000, RZ, 0xc0, !PT ;  /* 0x0002000012ff7812 */ /* 0x000fe4000784c0ff */
[----:B------:R-:W-:Y:S02]  /*79f0*/  FMNMX.FTZ R9, R131, R160, !PT ;  /* 0x000000a083097209 */ /* 0x000fe40007810000 */
[----:B------:R-:W-:-:S02]  /*7a00*/  ISETP.GT.AND P2, PT, R165, 0x19, !P2 ;  /* 0x00000019a500780c */ /* 0x000fc40005744270 */
[----:B------:R-:W-:Y:S02]  /*7a10*/  FMNMX.FTZ R160, R134, R9, !PT ;  /* 0x0000000986a07209 */ /* 0x000fe40007810000 */
[----:B------:R-:W-:Y:S02]  /*7a20*/  ISETP.LT.OR P2, PT, R166, 0x1a, P2 ;  /* 0x0000001aa600780c */ /* 0x000fe40001741670 */
[----:B------:R-:W-:Y:S02]  /*7a30*/  FMNMX.FTZ R9, R135, R160, !PT ;  /* 0x000000a087097209 */ /* 0x000fe40007810000 */
[----:B------:R-:W-:Y:S02]  /*7a40*/  FSEL R125, R125, -INF , !P2 ;  /* 0xff8000007d7d7808 */ /* 0x000fe40005000000 */
[----:B------:R-:W-:Y:S02]  /*7a50*/  ISETP.GT.AND P2, PT, R165, 0x20, !P6 ;  /* 0x00000020a500780c */ /* 0x000fe40007744270 */
[----:B------:R-:W-:-:S02]  /*7a60*/  FMNMX.FTZ R160, R138, R9, !PT ;  /* 0x000000098aa07209 */ /* 0x000fc40007810000 */
[----:B------:R-:W-:Y:S02]  /*7a70*/  ISETP.LT.OR P2, PT, R166, 0x21, P2 ;  /* 0x00000021a600780c */ /* 0x000fe40001741670 */
[----:B------:R-:W-:Y:S02]  /*7a80*/  FMNMX.FTZ R9, R139, R160, !PT ;  /* 0x000000a08b097209 */ /* 0x000fe40007810000 */
[----:B------:R-:W-:Y:S02]  /*7a90*/  FSEL R128, R128, -INF , !P2 ;  /* 0xff80000080807808 */ /* 0x000fe40005000000 */
        /* <DEDUP_REMOVED lines=19> */
[----:B------:R-:W-:Y:S02]  /*7bd0*/  LOP3.LUT P2, RZ, R18, 0x1000, RZ, 0xc0, !PT ;  /* 0x0000100012ff7812 */ /* 0x000fe4000784c0ff */
[----:B------:R-:W-:-:S02]  /*7be0*/  FMNMX.FTZ R160, R159, R160, !PT ;  /* 0x000000a09fa07209 */ /* 0x000fc40007810000 */
[----:B------:R-:W-:Y:S02]  /*7bf0*/  ISETP.GT.AND P2, PT, R165, 0x30, !P2 ;  /* 0x00000030a500780c */ /* 0x000fe40005744270 */
[----:B------:R-:W-:Y:S02]  /*7c00*/  FMNMX.FTZ R160, R161, R160, !PT ;  /* 0x000000a0a1a07209 */ /* 0x000fe40007810000 */
[----:B------:R-:W-:Y:S02]  /*7c10*/  ISETP.LT.OR P2, PT, R166, 0x31, P2 ;  /* 0x00000031a600780c */ /* 0x000fe40001741670 */
[----:B------:R-:W-:Y:S01]  /*7c20*/  LOP3.LUT P6, RZ, R18, 0x40, RZ, 0xc0, !PT ;  /* 0x0000004012ff7812 */ /* 0x000fe200078cc0ff */
[----:B------:R-:W0:Y:S01]  /*7c30*/  SHFL.BFLY PT, R9, R160, 0x2, 0x1f ;  /* 0x0c401f00a0097f89 */ /* 0x000e2200000e0000 */
[----:B------:R-:W-:Y:S02]  /*7c40*/  FSEL R136, R136, -INF , !P2 ;  /* 0xff80000088887808 */ /* 0x000fe40005000000 */
[----:B------:R-:W-:-:S02]  /*7c50*/  LOP3.LUT P2, RZ, R18, 0x800, RZ, 0xc0, !PT ;  /* 0x0000080012ff7812 */ /* 0x000fc4000784c0ff */
[----:B------:R-:W-:Y:S02]  /*7c60*/  LOP3.LUT P3, RZ, R18, 0x20, RZ, 0xc0, !PT ;  /* 0x0000002012ff7812 */ /* 0x000fe4000786c0ff */
[C---:B------:R-:W-:Y:S02]  /*7c70*/  ISETP.GT.AND P2, PT, R165.reuse, 0x31, !P2 ;  /* 0x00000031a500780c */ /* 0x040fe40005744270 */
[C---:B------:R-:W-:Y:S02]  /*7c80*/  ISETP.GT.AND P4, PT, R165.reuse, 0x51, !P4 ;  /* 0x00000051a500780c */ /* 0x040fe40006784270 */
[----:B------:R-:W-:Y:S02]  /*7c90*/  ISETP.LT.OR P2, PT, R166, 0x32, P2 ;  /* 0x00000032a600780c */ /* 0x000fe40001741670 */
[----:B------:R-:W-:Y:S02]  /*7ca0*/  ISETP.GT.AND P5, PT, R165, 0x58, !P5 ;  /* 0x00000058a500780c */ /* 0x000fe40006fa4270 */
[----:B------:R-:W-:-:S02]  /*7cb0*/  FSEL R137, R137, -INF , !P2 ;  /* 0xff80000089897808 */ /* 0x000fc40005000000 */
[----:B------:R-:W-:Y:S02]  /*7cc0*/  LOP3.LUT P2, RZ, R18, 0x400, RZ, 0xc0, !PT ;  /* 0x0000040012ff7812 */ /* 0x000fe4000784c0ff */
[C---:B------:R-:W-:Y:S02]  /*7cd0*/  ISETP.LT.OR P4, PT, R166.reuse, 0x52, P4 ;  /* 0x00000052a600780c */ /* 0x040fe40002781670 */
[----:B------:R-:W-:Y:S02]  /*7ce0*/  ISETP.GT.AND P2, PT, R165, 0x38, !P2 ;  /* 0x00000038a500780c */ /* 0x000fe40005744270 */
[C---:B------:R-:W-:Y:S02]  /*7cf0*/  ISETP.LT.OR P5, PT, R166.reuse, 0x59, P5 ;  /* 0x00000059a600780c */ /* 0x040fe40002fa1670 */
[----:B------:R-:W-:Y:S02]  /*7d00*/  ISETP.LT.OR P2, PT, R166, 0x39, P2 ;  /* 0x00000039a600780c */ /* 0x000fe40001741670 */
[----:B0-----:R-:W-:-:S02]  /*7d10*/  FMNMX.FTZ R11, R160, R9, !PT ;  /* 0x00000009a00b7209 */ /* 0x001fc40007810000 */
[----:B------:R-:W-:Y:S02]  /*7d20*/  FSEL R141, R141, -INF , !P2 ;  /* 0xff8000008d8d7808 */ /* 0x000fe40005000000 */
[----:B------:R-:W-:Y:S01]  /*7d30*/  LOP3.LUT P2, RZ, R18, 0x200, RZ, 0xc0, !PT ;  /* 0x0000020012ff7812 */ /* 0x000fe2000784c0ff */
[----:B------:R-:W0:Y:S01]  /*7d40*/  SHFL.BFLY PT, R162, R11, 0x1, 0x1f ;  /* 0x0c201f000ba27f89 */ /* 0x000e2200000e0000 */
[----:B------:R-:W-:Y:S02]  /*7d50*/  FSEL R153, R153, -INF , !P4 ;  /* 0xff80000099997808 */ /* 0x000fe40006000000 */
[----:B------:R-:W-:Y:S02]  /*7d60*/  ISETP.GT.AND P2, PT, R165, 0x39, !P2 ;  /* 0x00000039a500780c */ /* 0x000fe40005744270 */
[----:B------:R-:W-:Y:S02]  /*7d70*/  FSEL R156, R156, -INF , !P5 ;  /* 0xff8000009c9c7808 */ /* 0x000fe40006800000 */
[----:B------:R-:W-:-:S04]  /*7d80*/  ISETP.LT.OR P2, PT, R166, 0x3a, P2 ;  /* 0x0000003aa600780c */ /* 0x000fc80001741670 */
[----:B------:R-:W-:Y:S02]  /*7d90*/  FSEL R142, R142, -INF , !P2 ;  /* 0xff8000008e8e7808 */ /* 0x000fe40005000000 */
[----:B------:R-:W-:-:S04]  /*7da0*/  LOP3.LUT P2, RZ, R18, 0x100, RZ, 0xc0, !PT ;  /* 0x0000010012ff7812 */ /* 0x000fc8000784c0ff */
[----:B------:R-:W-:-:S04]  /*7db0*/  ISETP.GT.AND P2, PT, R165, 0x40, !P2 ;  /* 0x00000040a500780c */ /* 0x000fc80005744270 */
[----:B------:R-:W-:Y:S02]  /*7dc0*/  ISETP.LT.OR P2, PT, R166, 0x41, P2 ;  /* 0x00000041a600780c */ /* 0x000fe40001741670 */
[----:B0-----:R-:W-:Y:S02]  /*7dd0*/  FMNMX.FTZ R9, R11, R162, !PT ;  /* 0x000000a20b097209 */ /* 0x001fe40007810000 */
[----:B------:R-:W-:Y:S02]  /*7de0*/  FSEL R144, R144, -INF , !P2 ;  /* 0xff80000090907808 */ /* 0x000fe40005000000 */
[----:B------:R-:W-:Y:S01]  /*7df0*/  LOP3.LUT P2, RZ, R18, 0x80, RZ, 0xc0, !PT ;  /* 0x0000008012ff7812 */ /* 0x000fe2000784c0ff */
[----:B------:R-:W-:-:S03]  /*7e00*/  FMUL.FTZ R157, R9, UR10 ;  /* 0x0000000a099d7c20 */ /* 0x000fc60008410000 */
[----:B------:R-:W-:-:S04]  /*7e10*/  ISETP.GT.AND P2, PT, R165, 0x41, !P2 ;  /* 0x00000041a500780c */ /* 0x000fc80005744270 */
[----:B------:R-:W-:-:S04]  /*7e20*/  ISETP.LT.OR P2, PT, R166, 0x42, P2 ;  /* 0x00000042a600780c */ /* 0x000fc80001741670 */
[----:B------:R-:W-:Y:S02]  /*7e30*/  FSEL R145, R145, -INF , !P2 ;  /* 0xff80000091917808 */ /* 0x000fe40005000000 */
[----:B------:R-:W-:Y:S02]  /*7e40*/  ISETP.GT.AND P2, PT, R165, 0x48, !P6 ;  /* 0x00000048a500780c */ /* 0x000fe40007744270 */
[----:B------:R-:W-:Y:S02]  /*7e50*/  LOP3.LUT P6, RZ, R18, 0x2, RZ, 0xc0, !PT ;  /* 0x0000000212ff7812 */ /* 0x000fe400078cc0ff */
[----:B------:R-:W-:-:S04]  /*7e60*/  ISETP.LT.OR P2, PT, R166, 0x49, P2 ;  /* 0x00000049a600780c */ /* 0x000fc80001741670 */
[----:B------:R-:W-:Y:S02]  /*7e70*/  FSEL R148, R148, -INF , !P2 ;  /* 0xff80000094947808 */ /* 0x000fe40005000000 */
[C---:B------:R-:W-:Y:S02]  /*7e80*/  ISETP.GT.AND P2, PT, R165.reuse, 0x49, !P3 ;  /* 0x00000049a500780c */ /* 0x040fe40005f44270 */
[----:B------:R-:W-:Y:S02]  /*7e90*/  LOP3.LUT P3, RZ, R18, 0x10, RZ, 0xc0, !PT ;  /* 0x0000001012ff7812 */ /* 0x000fe4000786c0ff */
[----:B------:R-:W-:Y:S02]  /*7ea0*/  ISETP.LT.OR P2, PT, R166, 0x4a, P2 ;  /* 0x0000004aa600780c */ /* 0x000fe40001741670 */
[----:B------:R-:W-:Y:S02]  /*7eb0*/  ISETP.GT.AND P3, PT, R165, 0x50, !P3 ;  /* 0x00000050a500780c */ /* 0x000fe40005f64270 */
[----:B------:R-:W-:-:S02]  /*7ec0*/  FSEL R149, R149, -INF , !P2 ;  /* 0xff80000095957808 */ /* 0x000fc40005000000 */
[----:B------:R-:W-:Y:S02]  /*7ed0*/  ISETP.GT.AND P2, PT, R165, RZ, !P6 ;  /* 0x000000ffa500720c */ /* 0x000fe40007744270 */
[C---:B------:R-:W-:Y:S02]  /*7ee0*/  ISETP.LT.OR P3, PT, R166.reuse, 0x51, P3 ;  /* 0x00000051a600780c */ /* 0x040fe40001f61670 */
[----:B------:R-:W-:Y:S02]  /*7ef0*/  ISETP.LT.OR P2, PT, R166, 0x1, P2 ;  /* 0x00000001a600780c */ /* 0x000fe40001741670 */
[----:B------:R-:W-:Y:S02]  /*7f00*/  LOP3.LUT P6, RZ, R18, 0x1, RZ, 0xc0, !PT ;  /* 0x0000000112ff7812 */ /* 0x000fe400078cc0ff */
[----:B------:R-:W-:Y:S02]  /*7f10*/  FSEL R0, R0, -INF , !P2 ;  /* 0xff80000000007808 */ /* 0x000fe40005000000 */
[----:B------:R-:W-:-:S02]  /*7f20*/  FSETP.NEU.FTZ.AND P2, PT, R9, -INF , PT ;  /* 0xff8000000900780b */ /* 0x000fc40003f5d000 */
[----:B------:R-:W-:Y:S02]  /*7f30*/  FMNMX.FTZ R11, R0, R2, !PT ;  /* 0x00000002000b7209 */ /* 0x000fe40007810000 */
[----:B------:R-:W-:Y:S02]  /*7f40*/  FSEL R157, R157, RZ, P2 ;  /* 0x000000ff9d9d7208 */ /* 0x000fe40001000000 */
[----:B------:R-:W-:Y:S02]  /*7f50*/  FSEL R152, R152, -INF , !P3 ;  /* 0xff80000098987808 */ /* 0x000fe40005800000 */
[----:B------:R-:W-:Y:S01]  /*7f60*/  ISETP.GT.AND P6, PT, R165, 0x59, !P6 ;  /* 0x00000059a500780c */ /* 0x000fe200077c4270 */
[--C-:B------:R-:W-:Y:S01]  /*7f70*/  FFMA.FTZ R160, R13, UR10, -R157.reuse ;  /* 0x0000000a0da07c23 */ /* 0x100fe2000801089d */
[----:B------:R-:W-:Y:S01]  /*7f80*/  FMNMX.FTZ R13, R10, R11, !PT ;  /* 0x0000000b0a0d7209 */ /* 0x000fe20007810000 */
[--C-:B------:R-:W-:Y:S01]  /*7f90*/  FFMA.FTZ R188, R12, UR10, -R157.reuse ;  /* 0x0000000a0cbc7c23 */ /* 0x100fe2000801089d */
[--C-:B------:R-:W-:Y:S01]  /*7fa0*/  FFMA.FTZ R190, R20, UR10, -R157.reuse ;  /* 0x0000000a14be7c23 */ /* 0x100fe2000801089d */
[--C-:B------:R-:W-:Y:S01]  /*7fb0*/  FFMA.FTZ R20, R123, UR10, -R157.reuse ;  /* 0x0000000a7b147c23 */ /* 0x100fe2000801089d */
[----:B------:R-:W-:Y:S01]  /*7fc0*/  FMNMX.FTZ R12, R14, R13, !PT ;  /* 0x0000000d0e0c7209 */ /* 0x000fe20007810000 */
[--C-:B------:R-:W-:Y:S01]  /*7fd0*/  FFMA.FTZ R186, R126, UR10, -R157.reuse ;  /* 0x0000000a7eba7c23 */ /* 0x100fe2000801089d */
[----:B------:R-:W-:Y:S01]  /*7fe0*/  ISETP.LT.OR P6, PT, R166, 0x5a, P6 ;  /* 0x0000005aa600780c */ /* 0x000fe200037c1670 */
[--C-:B------:R-:W-:Y:S01]  /*7ff0*/  FFMA.FTZ R126, R135, UR10, -R157.reuse ;  /* 0x0000000a877e7c23 */ /* 0x100fe2000801089d */
[----:B------:R-:W-:Y:S01]  /*8000*/  FMNMX.FTZ R13, R15, R12, !PT ;  /* 0x0000000c0f0d7209 */ /* 0x000fe20007810000 */
[--C-:B------:R-:W-:Y:S01]  /*8010*/  FFMA.FTZ R184, R122, UR10, -R157.reuse ;  /* 0x0000000a7ab87c23 */ /* 0x100fe2000801089d */
[----:B------:R-:W-:Y:S01]  /*8020*/  FSEL R158, R158, -INF , !P6 ;  /* 0xff8000009e9e7808 */ /* 0x000fe20007000000 */
[--C-:B------:R-:W-:Y:S01]  /*8030*/  FFMA.FTZ R176, R138, UR10, -R157.reuse ;  /* 0x0000000a8ab07c23 */ /* 0x100fe2000801089d */
[----:B------:R-:W-:Y:S01]  /*8040*/  FMNMX.FTZ R12, R120, R13, !PT ;  /* 0x0000000d780c7209 */ /* 0x000fe20007810000 */
[--C-:B------:R-:W-:Y:S01]  /*8050*/  FFMA.FTZ R13, R21, UR10, -R157.reuse ;  /* 0x0000000a150d7c23 */ /* 0x100fe2000801089d */
[----:B------:R-:W-:Y:S01]  /*8060*/  MUFU.EX2 R188, R188 ;  /* 0x000000bc00bc7308 */ /* 0x000fe20000000800 */
[--C-:B------:R-:W-:Y:S01]  /*8070*/  FFMA.FTZ R180, R130, UR10, -R157.reuse ;  /* 0x0000000a82b47c23 */ /* 0x100fe2000801089d */
[----:B------:R-:W-:Y:S01]  /*8080*/  FMNMX.FTZ R21, R121, R12, !PT ;  /* 0x0000000c79157209 */ /* 0x000fe20007810000 */
[--C-:B------:R-:W-:Y:S01]  /*8090*/  FFMA.FTZ R182, R134, UR10, -R157.reuse ;  /* 0x0000000a86b67c23 */ /* 0x100fe2000801089d */
[--C-:B------:R-:W-:Y:S01]  /*80a0*/  FFMA.FTZ R178, R140, UR10, -R157.reuse ;  /* 0x0000000a8cb27c23 */ /* 0x100fe2000801089d */
        /* <DEDUP_REMOVED lines=8> */
[----:B------:R-:W-:Y:S01]  /*8130*/  FFMA.FTZ R170, R159, UR10, -R157 ;  /* 0x0000000a9faa7c23 */ /* 0x000fe2000801089d */
[----:B------:R-:W-:-:S02]  /*8140*/  FMNMX.FTZ R12, R128, R21, !PT ;  /* 0x00000015800c7209 */ /* 0x000fc40007810000 */
[----:B------:R-:W-:Y:S02]  /*8150*/  MUFU.EX2 R190, R190 ;  /* 0x000000be00be7308 */ /* 0x000fe40000000800 */
[----:B------:R-:W-:-:S04]  /*8160*/  FMNMX.FTZ R21, R129, R12, !PT ;  /* 0x0000000c81157209 */ /* 0x000fc80007810000 */
[----:B------:R-:W-:Y:S02]  /*8170*/  FMNMX.FTZ R12, R132, R21, !PT ;  /* 0x00000015840c7209 */ /* 0x000fe40007810000 */
[----:B------:R-:W-:Y:S02]  /*8180*/  MUFU.EX2 R13, R13 ;  /* 0x0000000d000d7308 */ /* 0x000fe40000000800 */
[----:B------:R-:W-:-:S04]  /*8190*/  FMNMX.FTZ R21, R133, R12, !PT ;  /* 0x0000000c85157209 */ /* 0x000fc80007810000 */
[----:B------:R-:W-:Y:S01]  /*81a0*/  FMNMX.FTZ R12, R136, R21, !PT ;  /* 0x00000015880c7209 */ /* 0x000fe20007810000 */
[----:B------:R-:W-:Y:S01]  /*81b0*/  FFMA.FTZ R21, R127, UR10, -R157 ;  /* 0x0000000a7f157c23 */ /* 0x000fe2000801089d */
[----:B------:R-:W-:Y:S02]  /*81c0*/  MUFU.EX2 R184, R184 ;  /* 0x000000b800b87308 */ /* 0x000fe40000000800 */
[----:B------:R-:W-:-:S04]  /*81d0*/  FMNMX.FTZ R12, R137, R12, !PT ;  /* 0x0000000c890c7209 */ /* 0x000fc80007810000 */
[----:B------:R-:W-:Y:S02]  /*81e0*/  FMNMX.FTZ R123, R141, R12, !PT ;  /* 0x0000000c8d7b7209 */ /* 0x000fe40007810000 */
[----:B------:R-:W-:Y:S02]  /*81f0*/  MUFU.EX2 R20, R20 ;  /* 0x0000001400147308 */ /* 0x000fe40000000800 */
[----:B------:R-:W-:-:S04]  /*8200*/  FMNMX.FTZ R123, R142, R123, !PT ;  /* 0x0000007b8e7b7209 */ /* 0x000fc80007810000 */
[----:B------:R-:W-:Y:S01]  /*8210*/  FMNMX.FTZ R12, R144, R123, !PT ;  /* 0x0000007b900c7209 */ /* 0x000fe20007810000 */
[--C-:B------:R-:W-:Y:S01]  /*8220*/  FFMA.FTZ R123, R131, UR10, -R157.reuse ;  /* 0x0000000a837b7c23 */ /* 0x100fe2000801089d */
[----:B------:R-:W-:Y:S01]  /*8230*/  MUFU.EX2 R186, R186 ;  /* 0x000000ba00ba7308 */ /* 0x000fe20000000800 */
[----:B------:R-:W-:Y:S01]  /*8240*/  FFMA.FTZ R131, R147, UR10, -R157 ;  /* 0x0000000a93837c23 */ /* 0x000fe2000801089d */
[----:B------:R-:W-:-:S04]  /*8250*/  FMNMX.FTZ R127, R145, R12, !PT ;  /* 0x0000000c917f7209 */ /* 0x000fc80007810000 */
[----:B------:R-:W-:Y:S02]  /*8260*/  FMNMX.FTZ R12, R148, R127, !PT ;  /* 0x0000007f940c7209 */ /* 0x000fe40007810000 */
[----:B------:R-:W-:Y:S02]  /*8270*/  MUFU.EX2 R21, R21 ;  /* 0x0000001500157308 */ /* 0x000fe40000000800 */
[----:B------:R-:W-:-:S04]  /*8280*/  FMNMX.FTZ R127, R149, R12, !PT ;  /* 0x0000000c957f7209 */ /* 0x000fc80007810000 */
[----:B------:R-:W-:Y:S02]  /*8290*/  FMNMX.FTZ R12, R152, R127, !PT ;  /* 0x0000007f980c7209 */ /* 0x000fe40007810000 */
[----:B------:R-:W-:Y:S02]  /*82a0*/  MUFU.EX2 R180, R180 ;  /* 0x000000b400b47308 */ /* 0x000fe40000000800 */
[----:B------:R-:W-:-:S04]  /*82b0*/  FMNMX.FTZ R127, R153, R12, !PT ;  /* 0x0000000c997f7209 */ /* 0x000fc80007810000 */
[----:B------:R-:W-:Y:S02]  /*82c0*/  FMNMX.FTZ R127, R156, R127, !PT ;  /* 0x0000007f9c7f7209 */ /* 0x000fe40007810000 */
[----:B------:R-:W-:Y:S02]  /*82d0*/  MUFU.EX2 R123, R123 ;  /* 0x0000007b007b7308 */ /* 0x000fe40000000800 */
[----:B------:R-:W-:Y:S01]  /*82e0*/  FMNMX.FTZ R12, R158, R127, !PT ;  /* 0x0000007f9e0c7209 */ /* 0x000fe20007810000 */
[----:B------:R-:W-:-:S04]  /*82f0*/  FFMA.FTZ R127, R139, UR10, -R157 ;  /* 0x0000000a8b7f7c23 */ /* 0x000fc8000801089d */
[----:B------:R-:W0:Y:S01]  /*8300*/  SHFL.BFLY PT, R135, R12, 0x2, 0x1f ;  /* 0x0c401f000c877f89 */ /* 0x000e2200000e0000 */
[----:B------:R-:W-:Y:S08]  /*8310*/  MUFU.EX2 R182, R182 ;  /* 0x000000b600b67308 */ /* 0x000ff00000000800 */
[----:B------:R-:W-:Y:S08]  /*8320*/  MUFU.EX2 R126, R126 ;  /* 0x0000007e007e7308 */ /* 0x000ff00000000800 */
[----:B------:R-:W-:Y:S01]  /*8330*/  MUFU.EX2 R176, R176 ;  /* 0x000000b000b07308 */ /* 0x000fe20000000800 */
[----:B0-----:R-:W-:-:S07]  /*8340*/  FMNMX.FTZ R122, R12, R135, !PT ;  /* 0x000000870c7a7209 */ /* 0x001fce0007810000 */
[----:B------:R-:W-:Y:S01]  /*8350*/  MUFU.EX2 R127, R127 ;  /* 0x0000007f007f7308 */ /* 0x000fe20000000800 */
[----:B------:R-:W-:Y:S01]  /*8360*/  FSEL R12, R9, RZ, P2 ;  /* 0x000000ff090c7208 */ /* 0x000fe20001000000 */
[--C-:B------:R-:W-:Y:S01]  /*8370*/  FFMA.FTZ R135, R155, UR10, -R157.reuse ;  /* 0x0000000a9b877c23 */ /* 0x100fe2000801089d */
[----:B------:R-:W-:Y:S01]  /*8380*/  FFMA.FTZ R157, R161, UR10, -R157 ;  /* 0x0000000aa19d7c23 */ /* 0x000fe2000801089d */
[----:B------:R-:W0:Y:S02]  /*8390*/  SHFL.BFLY PT, R139, R122, 0x1, 0x1f ;  /* 0x0c201f007a8b7f89 */ /* 0x000e2400000e0000 */
[----:B------:R-:W-:Y:S02]  /*83a0*/  FADD.FTZ R12, -R12, R3 ;  /* 0x000000030c0c7221 */ /* 0x000fe40000010100 */
[----:B------:R-:W-:Y:S02]  /*83b0*/  MUFU.EX2 R178, R178 ;  /* 0x000000b200b27308 */ /* 0x000fe40000000800 */
[----:B------:R-:W-:-:S06]  /*83c0*/  FMUL.FTZ R12, R12, UR10 ;  /* 0x0000000a0c0c7c20 */ /* 0x000fcc0008410000 */
[----:B------:R-:W1:Y:S08]  /*83d0*/  MUFU.EX2 R12, R12 ;  /* 0x0000000c000c7308 */ /* 0x000e700000000800 */
[----:B------:R-:W-:Y:S01]  /*83e0*/  MUFU.EX2 R130, R130 ;  /* 0x0000008200827308 */ /* 0x000fe20000000800 */
[----:B0-----:R-:W-:-:S04]  /*83f0*/  FMNMX.FTZ R122, R122, R139, !PT ;  /* 0x0000008b7a7a7209 */ /* 0x001fc80007810000 */
[C---:B------:R-:W-:Y:S01]  /*8400*/  FSETP.NEU.FTZ.AND P2, PT, R122.reuse, -INF , PT ;  /* 0xff8000007a00780b */ /* 0x040fe20003f5d000 */
[----:B------:R-:W-:Y:S02]  /*8410*/  FMUL.FTZ R138, R122, UR10 ;  /* 0x0000000a7a8a7c20 */ /* 0x000fe40008410000 */
[----:B------:R-:W-:Y:S03]  /*8420*/  MUFU.EX2 R172, R172 ;  /* 0x000000ac00ac7308 */ /* 0x000fe60000000800 */
[----:B------:R-:W-:-:S05]  /*8430*/  FSEL R138, R138, RZ, P2 ;  /* 0x000000ff8a8a7208 */ /* 0x000fca0001000000 */
[----:B------:R-:W-:Y:S01]  /*8440*/  MUFU.EX2 R131, R131 ;  /* 0x0000008300837308 */ /* 0x000fe20000000800 */
[--C-:B------:R-:W-:Y:S01]  /*8450*/  FFMA.FTZ R185, R120, UR10, -R138.reuse ;  /* 0x0000000a78b97c23 */ /* 0x100fe2000801088a */
[--C-:B------:R-:W-:Y:S01]  /*8460*/  FFMA.FTZ R120, R125, UR10, -R138.reuse ;  /* 0x0000000a7d787c23 */ /* 0x100fe2000801088a */
[----:B------:R-:W-:Y:S01]  /*8470*/  FSEL R125, R122, RZ, P2 ;  /* 0x000000ff7a7d7208 */ /* 0x000fe20001000000 */
[--C-:B------:R-:W-:Y:S01]  /*8480*/  FFMA.FTZ R189, R0, UR10, -R138.reuse ;  /* 0x0000000a00bd7c23 */ /* 0x100fe2000801088a */
[--C-:B------:R-:W-:Y:S01]  /*8490*/  FFMA.FTZ R187, R124, UR10, -R138.reuse ;  /* 0x0000000a7cbb7c23 */ /* 0x100fe2000801088a */
[----:B------:R-:W-:Y:S01]  /*84a0*/  FFMA.FTZ R10, R10, UR10, -R138 ;  /* 0x0000000a0a0a7c23 */ /* 0x000fe2000801088a */
[----:B-1----:R-:W-:Y:S01]  /*84b0*/  FFMA.FTZ R124, R12, R7, R188 ;  /* 0x000000070c7c7223 */ /* 0x002fe200000100bc */
[----:B------:R-:W-:Y:S01]  /*84c0*/  FADD.FTZ R125, -R125, R2 ;  /* 0x000000027d7d7221 */ /* 0x000fe20000010100 */
[----:B------:R-:W-:Y:S01]  /*84d0*/  FFMA.FTZ R191, R14, UR10, -R138 ;  /* 0x0000000a0ebf7c23 */ /* 0x000fe2000801088a */
[----:B------:R-:W-:Y:S01]  /*84e0*/  MUFU.EX2 R189, R189 ;  /* 0x000000bd00bd7308 */ /* 0x000fe20000000800 */
[----:B------:R-:W-:Y:S01]  /*84f0*/  FADD.FTZ R7, R11, R124 ;  /* 0x0000007c0b077221 */ /* 0x000fe20000010000 */
[----:B------:R-:W-:Y:S01]  /*8500*/  FMUL.FTZ R125, R125, UR10 ;  /* 0x0000000a7d7d7c20 */ /* 0x000fe20008410000 */
        /* <DEDUP_REMOVED lines=12> */
[--C-:B------:R-:W-:Y:S01]  /*85d0*/  FFMA.FTZ R179, R141, UR10, -R138.reuse ;  /* 0x0000000a8db37c23 */ /* 0x100fe2000801088a */
[----:B------:R-:W1:Y:S01]  /*85e0*/  MUFU.EX2 R10, R10 ;  /* 0x0000000a000a7308 */ /* 0x000e620000000800 */
[----:B------:R-:W-:Y:S01]  /*85f0*/  FADD.FTZ R129, R20, R129 ;  /* 0x0000008114817221 */ /* 0x000fe20000010000 */
[--C-:B------:R-:W-:Y:S01]  /*8600*/  FFMA.FTZ R173, R144, UR10, -R138.reuse ;  /* 0x0000000a90ad7c23 */ /* 0x100fe2000801088a */
[--C-:B------:R-:W-:Y:S01]  /*8610*/  FFMA.FTZ R175, R148, UR10, -R138.reuse ;  /* 0x0000000a94af7c23 */ /* 0x100fe2000801088a */
[----:B------:R-:W-:Y:S01]  /*8620*/  F2FP.F16.F32.PACK_AB R184, R20, R184 ;  /* 0x000000b814b8723e */ /* 0x000fe200000000ff */
[----:B------:R-:W-:Y:S01]  /*8630*/  FADD.FTZ R132, R186, R129 ;  /* 0x00000081ba847221 */ /* 0x000fe20000010000 */
[----:B------:R-:W-:Y:S01]  /*8640*/  F2FP.F16.F32.PACK_AB R188, R11, R188 ;  /* 0x000000bc0bbc723e */ /* 0x000fe200000000ff */
[----:B------:R-:W-:Y:S01]  /*8650*/  FFMA.FTZ R169, R152, UR10, -R138 ;  /* 0x0000000a98a97c23 */ /* 0x000fe2000801088a */
[----:B------:R-:W2:Y:S01]  /*8660*/  MUFU.EX2 R191, R191 ;  /* 0x000000bf00bf7308 */ /* 0x000ea20000000800 */
[----:B0-----:R-:W-:Y:S01]  /*8670*/  FFMA.FTZ R7, R0, R6, R189 ;  /* 0x0000000600077223 */ /* 0x001fe200000100bd */
[----:B------:R-:W-:Y:S01]  /*8680*/  FADD.FTZ R125, R21, R132 ;  /* 0x00000084157d7221 */ /* 0x000fe20000010000 */
[--C-:B------:R-:W-:Y:S01]  /*8690*/  FFMA.FTZ R6, R142, UR10, -R138.reuse ;  /* 0x0000000a8e067c23 */ /* 0x100fe2000801088a */
[--C-:B------:R-:W-:Y:S01]  /*86a0*/  FFMA.FTZ R153, R153, UR10, -R138.reuse ;  /* 0x0000000a99997c23 */ /* 0x100fe2000801088a */
[----:B------:R-:W-:Y:S01]  /*86b0*/  FFMA.FTZ R156, R156, UR10, -R138 ;  /* 0x0000000a9c9c7c23 */ /* 0x000fe2000801088a */
[----:B------:R-:W-:Y:S01]  /*86c0*/  FADD.FTZ R132, R180, R125 ;  /* 0x0000007db4847221 */ /* 0x000fe20000010000 */
[----:B------:R-:W-:Y:S01]  /*86d0*/  IMAD.U32 R125, RZ, RZ, UR6 ;  /* 0x00000006ff7d7e24 */ /* 0x000fe2000f8e00ff */
[----:B------:R-:W0:Y:S01]  /*86e0*/  MUFU.EX2 R14, R14 ;  /* 0x0000000e000e7308 */ /* 0x000e220000000800 */
[C---:B-1----:R-:W-:Y:S01]  /*86f0*/  FADD.FTZ R128, R10.reuse, R7 ;  /* 0x000000070a807221 */ /* 0x042fe20000010000 */
[----:B------:R-:W-:Y:S01]  /*8700*/  F2FP.F16.F32.PACK_AB R189, R10, R189 ;  /* 0x000000bd0abd723e */ /* 0x000fe200000000ff */
[----:B------:R-:W-:Y:S01]  /*8710*/  @!P1 VIADD R125, R125, 0x30860 ;  /* 0x000308607d7d9836 */ /* 0x000fe20000000000 */
[C---:B------:R-:W-:Y:S01]  /*8720*/  ISETP.GT.AND P2, PT, R8.reuse, UR50, PT ;  /* 0x0000003208007c0c */ /* 0x040fe2000bf44270 */
[----:B------:R-:W-:Y:S01]  /*8730*/  VIADD R8, R8, 0xffffffff ;  /* 0xffffffff08087836 */ /* 0x000fe20000000000 */
[----:B------:R-:W-:-:S02]  /*8740*/  F2FP.F16.F32.PACK_AB R190, R13, R190 ;  /* 0x000000be0dbe723e */ /* 0x000fc400000000ff */
[----:B------:R-:W1:Y:S01]  /*8750*/  MUFU.EX2 R185, R185 ;  /* 0x000000b900b97308 */ /* 0x000e620000000800 */
[----:B--2---:R-:W-:Y:S01]  /*8760*/  FADD.FTZ R7, R191, R128 ;  /* 0x00000080bf077221 */ /* 0x004fe20000010000 */
[----:B------:R-:W-:Y:S02]  /*8770*/  F2FP.F16.F32.PACK_AB R186, R21, R186 ;  /* 0x000000ba15ba723e */ /* 0x000fe400000000ff */
[----:B------:R-:W-:-:S04]  /*8780*/  F2FP.F16.F32.PACK_AB R180, R123, R180 ;  /* 0x000000b47bb4723e */ /* 0x000fc800000000ff */
[----:B------:R-:W2:Y:S01]  /*8790*/  MUFU.EX2 R15, R15 ;  /* 0x0000000f000f7308 */ /* 0x000ea20000000800 */
[C---:B0-----:R-:W-:Y:S01]  /*87a0*/  FADD.FTZ R128, R14.reuse, R7 ;  /* 0x000000070e807221 */ /* 0x041fe20000010000 */
[----:B------:R-:W-:Y:S01]  /*87b0*/  FADD.FTZ R7, R123, R132 ;  /* 0x000000847b077221 */ /* 0x000fe20000010000 */
[----:B------:R-:W-:Y:S01]  /*87c0*/  @!P1 PRMT R132, RZ, 0x654, R125 ;  /* 0x00000654ff849816 */ /* 0x000fe2000000007d */
[----:B------:R-:W-:Y:S01]  /*87d0*/  FFMA.FTZ R125, R145, UR10, -R138 ;  /* 0x0000000a917d7c23 */ /* 0x000fe2000801088a */
[----:B------:R-:W-:Y:S01]  /*87e0*/  F2FP.F16.F32.PACK_AB R191, R14, R191 ;  /* 0x000000bf0ebf723e */ /* 0x000fe200000000ff */
[----:B------:R-:W-:Y:S01]  /*87f0*/  FADD.FTZ R129, R182, R7 ;  /* 0x00000007b6817221 */ /* 0x000fe20000010000 */
[----:B------:R0:W-:Y:S01]  /*8800*/  @!P1 SYNCS.ARRIVE.TRANS64.RED.A1T0 RZ, [R132+URZ], RZ ;  /* 0x000000ff84ff99a7 */ /* 0x0001e2000810043f */
[----:B------:R-:W3:Y:S01]  /*8810*/  MUFU.EX2 R187, R187 ;  /* 0x000000bb00bb7308 */ /* 0x000ee20000000800 */
[----:B-1----:R-:W-:Y:S01]  /*8820*/  FADD.FTZ R128, R185, R128 ;  /* 0x00000080b9807221 */ /* 0x002fe20000010000 */
[C---:B------:R-:W-:Y:S01]  /*8830*/  FADD.FTZ R129, R126.reuse, R129 ;  /* 0x000000817e817221 */ /* 0x040fe20000010000 */
[----:B------:R-:W-:-:S03]  /*8840*/  F2FP.F16.F32.PACK_AB R182, R126, R182 ;  /* 0x000000b67eb6723e */ /* 0x000fc600000000ff */
[----:B------:R-:W-:Y:S01]  /*8850*/  FADD.FTZ R136, R176, R129 ;  /* 0x00000081b0887221 */ /* 0x000fe20000010000 */
[----:B------:R-:W-:Y:S01]  /*8860*/  F2FP.F16.F32.PACK_AB R176, R127, R176 ;  /* 0x000000b07fb0723e */ /* 0x000fe200000000ff */
[----:B------:R-:W0:Y:S01]  /*8870*/  MUFU.EX2 R120, R120 ;  /* 0x0000007800787308 */ /* 0x000e220000000800 */
[C---:B--2---:R-:W-:Y:S01]  /*8880*/  FADD.FTZ R128, R15.reuse, R128 ;  /* 0x000000800f807221 */ /* 0x044fe20000010000 */
[----:B------:R-:W-:-:S06]  /*8890*/  F2FP.F16.F32.PACK_AB R185, R15, R185 ;  /* 0x000000b90fb9723e */ /* 0x000fcc00000000ff */
[----:B------:R-:W1:Y:S01]  /*88a0*/  MUFU.EX2 R181, R181 ;  /* 0x000000b500b57308 */ /* 0x000e620000000800 */
[----:B---3--:R-:W-:Y:S01]  /*88b0*/  FADD.FTZ R7, R187, R128 ;  /* 0x00000080bb077221 */ /* 0x008fe20000010000 */
[--C-:B------:R-:W-:Y:S01]  /*88c0*/  FFMA.FTZ R128, R149, UR10, -R138.reuse ;  /* 0x0000000a95807c23 */ /* 0x100fe2000801088a */
[----:B------:R-:W-:-:S05]  /*88d0*/  FFMA.FTZ R138, R158, UR10, -R138 ;  /* 0x0000000a9e8a7c23 */ /* 0x000fca000801088a */
[----:B------:R-:W2:Y:S01]  /*88e0*/  MUFU.EX2 R121, R121 ;  /* 0x0000007900797308 */ /* 0x000ea20000000800 */
[C---:B0-----:R-:W-:Y:S01]  /*88f0*/  FADD.FTZ R132, R120.reuse, R7 ;  /* 0x0000000778847221 */ /* 0x041fe20000010000 */
[----:B------:R-:W-:Y:S01]  /*8900*/  FADD.FTZ R7, R127, R136 ;  /* 0x000000887f077221 */ /* 0x000fe20000010000 */
[----:B------:R-:W-:-:S03]  /*8910*/  F2FP.F16.F32.PACK_AB R187, R120, R187 ;  /* 0x000000bb78bb723e */ /* 0x000fc600000000ff */
[----:B------:R-:W-:Y:S01]  /*8920*/  FADD.FTZ R129, R178, R7 ;  /* 0x00000007b2817221 */ /* 0x000fe20000010000 */
[C---:B------:R-:W-:Y:S01]  /*8930*/  F2FP.F16.F32.PACK_AB R178, R130.reuse, R178 ;  /* 0x000000b282b2723e */ /* 0x040fe200000000ff */
[----:B------:R-:W0:Y:S01]  /*8940*/  MUFU.EX2 R183, R183 ;  /* 0x000000b700b77308 */ /* 0x000e220000000800 */
[----:B-1----:R-:W-:Y:S01]  /*8950*/  FADD.FTZ R132, R181, R132 ;  /* 0x00000084b5847221 */ /* 0x002fe20000010000 */
[----:B------:R-:W-:-:S04]  /*8960*/  FADD.FTZ R129, R130, R129 ;  /* 0x0000008182817221 */ /* 0x000fc80000010000 */
[----:B------:R-:W-:Y:S01]  /*8970*/  FADD.FTZ R136, R172, R129 ;  /* 0x00000081ac887221 */ /* 0x000fe20000010000 */
[----:B------:R-:W-:Y:S01]  /*8980*/  F2FP.F16.F32.PACK_AB R172, R131, R172 ;  /* 0x000000ac83ac723e */ /* 0x000fe200000000ff */
[----:B------:R-:W1:Y:S01]  /*8990*/  MUFU.EX2 R2, R133 ;  /* 0x0000008500027308 */ /* 0x000e620000000800 */
[----:B--2---:R-:W-:Y:S01]  /*89a0*/  FADD.FTZ R132, R121, R132 ;  /* 0x0000008479847221 */ /* 0x004fe20000010000 */
[----:B------:R-:W-:Y:S01]  /*89b0*/  FADD.FTZ R11, R131, R136 ;  /* 0x00000088830b7221 */ /* 0x000fe20000010000 */
[----:B------:R-:W-:-:S05]  /*89c0*/  F2FP.F16.F32.PACK_AB R181, R121, R181 ;  /* 0x000000b579b5723e */ /* 0x000fca00000000ff */
[----:B------:R-:W2:Y:S01]  /*89d0*/  MUFU.EX2 R177, R177 ;  /* 0x000000b100b17308 */ /* 0x000ea20000000800 */
[----:B0-----:R-:W-:-:S07]  /*89e0*/  FADD.FTZ R7, R183, R132 ;  /* 0x00000084b7077221 */ /* 0x001fce0000010000 */
        /* <DEDUP_REMOVED lines=22> */
[----:B0-----:R-:W-:-:S07]  /*8b50*/  FADD.FTZ R132, R168, R11 ;  /* 0x0000000ba8847221 */ /* 0x001fce0000010000 */
[----:B------:R-:W0:Y:S01]  /*8b60*/  MUFU.EX2 R175, R175 ;  /* 0x000000af00af7308 */ /* 0x000e220000000800 */
[C---:B-1----:R-:W-:Y:S01]  /*8b70*/  FADD.FTZ R126, R125.reuse, R126 ;  /* 0x0000007e7d7e7221 */ /* 0x042fe20000010000 */
[----:B------:R-:W-:-:S06]  /*8b80*/  F2FP.F16.F32.PACK_AB R173, R125, R173 ;  /* 0x000000ad7dad723e */ /* 0x000fcc00000000ff */
        /* <DEDUP_REMOVED lines=16> */
[C---:B--2---:R-:W-:Y:S01]  /*8c90*/  FADD.FTZ R3, R20.reuse, R3 ;  /* 0x0000000314037221 */ /* 0x044fe20000010000 */
[----:B------:R-:W-:-:S03]  /*8ca0*/  F2FP.F16.F32.PACK_AB R169, R20, R169 ;  /* 0x000000a914a9723e */ /* 0x000fc600000000ff */
[----:B0-----:R-:W-:-:S04]  /*8cb0*/  FADD.FTZ R3, R156, R3 ;  /* 0x000000039c037221 */ /* 0x001fc80000010000 */
[C---:B-1----:R-:W-:Y:S01]  /*8cc0*/  FADD.FTZ R6, R138.reuse, R3 ;  /* 0x000000038a067221 */ /* 0x042fe20000010000 */
[----:B------:R-:W-:Y:S01]  /*8cd0*/  F2FP.F16.F32.PACK_AB R171, R138, R156 ;  /* 0x0000009c8aab723e */ /* 0x000fe200000000ff */
[----:B------:R-:W-:Y:S01]  /*8ce0*/  IMAD.MOV.U32 R3, RZ, RZ, R9 ;  /* 0x000000ffff037224 */ /* 0x000fe200078e0009 */
[----:B------:R-:W-:Y:S06]  /*8cf0*/  @P2 BRA `(.L_x_1190) ;  /* 0xffffffc800682947 */ /* 0x000fec000383ffff */
[----:B------:R-:W-:Y:S01]  /*8d00*/  IMAD.MOV.U32 R2, RZ, RZ, R122 ;  /* 0x000000ffff027224 */ /* 0x000fe200078e007a */
[----:B------:R-:W-:Y:S01]  /*8d10*/  UMOV UR37, UR5 ;  /* 0x0000000500257c82 */ /* 0x000fe20008000000 */
[----:B------:R-:W-:Y:S01]  /*8d20*/  IMAD.MOV.U32 R3, RZ, RZ, R9 ;  /* 0x000000ffff037224 */ /* 0x000fe200078e0009 */
[----:B------:R-:W-:-:S06]  /*8d30*/  UMOV UR36, UR39 ;  /* 0x0000002700247c82 */ /* 0x000fcc0008000000 */
.L_x_1173:
[----:B------:R-:W-:Y:S01]  /*8d40*/  ULDC UR4, c[0x0][0x448] ;  /* 0x0001120000047ab9 */ /* 0x000fe20000000800 */
[----:B------:R-:W-:Y:S01]  /*8d50*/  IADD3 R9, R16, 0x1, -R17 ;  /* 0x0000000110097810 */ /* 0x000fe20007ffe811 */
[----:B------:R-:W-:Y:S01]  /*8d60*/  UISETP.NE.AND UP0, UPT, UR4, 0x1, UPT ;  /* 0x000000010400788c */ /* 0x000fe2000bf05270 */
[----:B------:R-:W-:Y:S02]  /*8d70*/  ULDC UR11, c[0x0][0x9e4] ;  /* 0x00027900000b7ab9 */ /* 0x000fe40000000800 */
[----:B------:R-:W-:Y:S01]  /*8d80*/  R2UR UR7, R9 ;  /* 0x00000000090772ca */ /* 0x000fe200000e0000 */
[----:B------:R-:W-:Y:S02]  /*8d90*/  UISETP.GE.AND UP1, UPT, UR11, 0x1, UPT ;  /* 0x000000010b00788c */ /* 0x000fe4000bf26270 */
[----:B------:R-:W-:Y:S01]  /*8da0*/  UIADD3 UR6, UR60, 0x7f, URZ ;  /* 0x0000007f3c067890 */ /* 0x000fe2000fffe03f */
[----:B------:R-:W-:-:S03]  /*8db0*/  ULDC UR15, c[0x0][0x9dc] ;  /* 0x00027700000f7ab9 */ /* 0x000fc60000000800 */
[----:B------:R-:W-:Y:S01]  /*8dc0*/  PLOP3.LUT P2, PT, PT, PT, UP1, 0x40, 0x0 ;  /* 0x000000000000781c */ /* 0x000fe20003f4e818 */
[----:B------:R-:W-:Y:S01]  /*8dd0*/  @UP0 ULDC UR4, c[0x0][0x44c] ;  /* 0x0001130000040ab9 */ /* 0x000fe20000000800 */
[----:B------:R-:W-:Y:S01]  /*8de0*/  @UP0 ULDC UR14, c[0x0][0x450] ;  /* 0x00011400000e0ab9 */ /* 0x000fe20000000800 */
[----:B------:R-:W-:-:S04]  /*8df0*/  UIMAD.WIDE.U32 UR4, UR6, UR4, URZ ;  /* 0x00000004060472a5 */ /* 0x000fc8000f8e003f */
[----:B------:R-:W-:-:S04]  /*8e00*/  @UP0 USHF.R.U32.HI UR6, URZ, UR14, UR5 ;  /* 0x0000000e3f060299 */ /* 0x000fc80008011605 */
[----:B------:R-:W-:-:S04]  /*8e10*/  UIADD3 UR6, UR7, UR6, URZ ;  /* 0x0000000607067290 */ /* 0x000fc8000fffe03f */
[----:B------:R-:W-:Y:S01]  /*8e20*/  UIADD3 UR15, UR6, -UR15, URZ ;  /* 0x8000000f060f7290 */ /* 0x000fe2000fffe03f */
[----:B------:R-:W-:Y:S11]  /*8e30*/  @P2 BRA `(.L_x_1191) ;  /* 0x0000000000482947 */ /* 0x000ff60003800000 */
[----:B------:R-:W-:Y:S02]  /*8e40*/  UMOV UR14, UR6 ;  /* 0x00000006000e7c82 */ /* 0x000fe40008000000 */
        /* <DEDUP_REMOVED lines=10> */
.L_x_1192:
[----:B------:R-:W-:-:S11]  /*8ef0*/  UISETP.NE.AND UP2, UPT, UR11, 0x1, UPT ;  /* 0x000000010b00788c */ /* 0x000fd6000bf45270 */
[----:B------:R-:W-:Y:S02]  /*8f00*/  @UP2 ULDC.64 UR4, c[0x0][0x9e8] ;  /* 0x00027a0000042ab9 */ /* 0x000fe40000000a00 */
[----:B------:R-:W-:-:S04]  /*8f10*/  UIMAD.WIDE.U32 UR6, UR14, UR4, URZ ;  /* 0x000000040e0672a5 */ /* 0x000fc8000f8e003f */
[----:B------:R-:W-:-:S12]  /*8f20*/  @UP2 USHF.R.U32.HI UR14, URZ, UR5, UR7 ;  /* 0x000000053f0e2299 */ /* 0x000fd80008011607 */
.L_x_1193:
[----:B------:R-:W-:-:S04]  /*8f30*/  UIMAD UR11, UR14, UR11, URZ ;  /* 0x0000000b0e0b72a4 */ /* 0x000fc8000f8e023f */
[----:B------:R-:W-:-:S04]  /*8f40*/  UISETP.LT.AND UP2, UPT, UR15, UR11, UPT ;  /* 0x0000000b0f00728c */ /* 0x000fc8000bf41270 */
[----:B------:R-:W-:-:S12]  /*8f50*/  USEL UR15, UR15, UR11, !UP2 ;  /* 0x0000000b0f0f7287 */ /* 0x000fd8000d000000 */
.L_x_1191:
        /* <DEDUP_REMOVED lines=15> */
.L_x_1203:
[----:B------:R-:W-:-:S04]  /*9050*/  UIADD3 UR37, UR4, 0x1, URZ ;  /* 0x0000000104257890 */ /* 0x000fc8000fffe03f */
[----:B------:R-:W-:-:S04]  /*9060*/  UISETP.NE.AND UP2, UPT, UR37, 0x2, UPT ;  /* 0x000000022500788c */ /* 0x000fc8000bf45270 */
[----:B------:R-:W-:Y:S02]  /*9070*/  USEL UR36, URZ, 0x1, UP2 ;  /* 0x000000013f247887 */ /* 0x000fe40009000000 */
[----:B------:R-:W-:Y:S02]  /*9080*/  USEL UR37, UR37, URZ, UP2 ;  /* 0x0000003f25257287 */ /* 0x000fe40009000000 */
[----:B------:R-:W-:Y:S01]  /*9090*/  ULOP3.LUT UR36, UR7, UR36, URZ, 0x3c, !UPT ;  /* 0x0000002407247292 */ /* 0x000fe2000f8e3c3f */
[----:B------:R-:W-:Y:S11]  /*90a0*/  @!P0 BRA `(.L_x_1195) ;  /* 0x0000000000048947 */ /* 0x000ff60003800000 */
[----:B------:R-:W-:Y:S01]  /*90b0*/  BPT.TRAP 0x1 ;  /* 0x000000040000795c */ /* 0x000fe20000300000 */
.L_x_1195:
[----:B------:R-:W-:Y:S01]  /*90c0*/  ULEA UR6, UR37, UR38, 0x3 ;  /* 0x0000002625067291 */ /* 0x000fe2000f8e183f */
[----:B------:R-:W-:-:S05]  /*90d0*/  IMAD.U32 R2, RZ, RZ, UR36 ;  /* 0x00000024ff027e24 */ /* 0x000fca000f8e00ff */
[----:B------:R-:W-:-:S04]  /*90e0*/  SHF.L.U32 R2, R2, 0x1f, RZ ;  /* 0x0000001f02027819 */ /* 0x000fc800000006ff */
[----:B------:R0:W1:Y:S01]  /*90f0*/  SYNCS.PHASECHK.TRANS64.TRYWAIT P2, [UR6+0x30830], R2 ;  /* 0x03083002ff0075a7 */ /* 0x0000620008040146 */
[----:B------:R-:W-:Y:S05]  /*9100*/  @!P0 BRA `(.L_x_1196) ;  /* 0x0000000000048947 */ /* 0x000fea0003800000 */
[----:B------:R-:W-:Y:S01]  /*9110*/  BPT.TRAP 0x1 ;  /* 0x000000040000795c */ /* 0x000fe20000300000 */
.L_x_1196:
[-C--:B------:R-:W-:Y:S01]  /*9120*/  FMUL.FTZ R24, R24, R12.reuse ;  /* 0x0000000c18187220 */ /* 0x080fe20000410000 */
[----:B------:R-:W-:Y:S01]  /*9130*/  FMUL.FTZ R25, R25, R12 ;  /* 0x0000000c19197220 */ /* 0x000fe20000410000 */
[----:B-1----:R-:W-:Y:S06]  /*9140*/  @P2 BRA `(.L_x_1197) ;  /* 0x0000000000082947 */ /* 0x002fec0003800000 */
[----:B------:R-:W1:Y:S02]  /*9150*/  SYNCS.PHASECHK.TRANS64.TRYWAIT P2, [UR6+0x30830], R2 ;  /* 0x03083002ff0075a7 */ /* 0x000e640008040146 */
[----:B-1----:R-:W-:Y:S05]  /*9160*/  @!P2 BRA `(.L_x_1198) ;  /* 0x000001240008a947 */ /* 0x002fea0003800000 */
.L_x_1197:
        /* <DEDUP_REMOVED lines=165> */
.L_x_1199:
[----:B------:R-:W-:Y:S01]  /*9bc0*/  ULEA UR11, UR4, UR38, 0x3 ;  /* 0x00000026040b7291 */ /* 0x000fe2000f8e183f */
[----:B------:R-:W-:-:S05]  /*9bd0*/  IMAD.U32 R0, RZ, RZ, UR7 ;  /* 0x00000007ff007e24 */ /* 0x000fca000f8e00ff */
[----:B------:R-:W-:-:S04]  /*9be0*/  SHF.L.U32 R0, R0, 0x1f, RZ ;  /* 0x0000001f00007819 */ /* 0x000fc800000006ff */
[----:B------:R2:W3:Y:S01]  /*9bf0*/  SYNCS.PHASECHK.TRANS64.TRYWAIT P2, [UR11+0x30850], R0 ;  /* 0x03085000ff0075a7 */ /* 0x0004e2000804014b */
[----:B------:R-:W-:Y:S05]  /*9c00*/  @!P0 BRA `(.L_x_1200) ;  /* 0x0000000000048947 */ /* 0x000fea0003800000 */
[----:B------:R-:W-:Y:S01]  /*9c10*/  BPT.TRAP 0x1 ;  /* 0x000000040000795c */ /* 0x000fe20000300000 */
.L_x_1200:
[----:B---3--:R-:W-:Y:S05]  /*9c20*/  @P2 BRA `(.L_x_1201) ;  /* 0x0000000000082947 */ /* 0x008fea0003800000 */
[----:B------:R-:W3:Y:S02]  /*9c30*/  SYNCS.PHASECHK.TRANS64.TRYWAIT P2, [UR11+0x30850], R0 ;  /* 0x03085000ff0075a7 */ /* 0x000ee4000804014b */
[----:B---3--:R-:W-:Y:S05]  /*9c40*/  @!P2 BRA `(.L_x_1202) ;  /* 0x000001180068a947 */ /* 0x008fea0003800000 */
.L_x_1201:
[----:B------:R-:W-:Y:S01]  /*9c50*/  UIADD3 UR6, UR38, 0x400, URZ ;  /* 0x0000040026067890 */ /* 0x000fe2000fffe03f */
[----:B------:R-:W-:Y:S01]  /*9c60*/  WARPGROUP.ARRIVE ;  /* 0x00000000000079c5 */ /* 0x000fe20000000000 */
[----:B------:R-:W-:Y:S01]  /*9c70*/  UMOV UR7, 0x40000040 ;  /* 0x4000004000077882 */ /* 0x000fe20000000000 */
[----:B0-2---:R-:W-:Y:S01]  /*9c80*/  FMUL.FTZ R0, R120, UR5 ;  /* 0x0000000578007c20 */ /* 0x005fe20008410000 */
[----:B------:R-:W-:Y:S01]  /*9c90*/  USHF.R.U32.HI UR6, URZ, 0x4, UR6 ;  /* 0x000000043f067899 */ /* 0x000fe20008011606 */
[----:B-1----:R-:W-:Y:S01]  /*9ca0*/  FMUL.FTZ R2, R121, UR5 ;  /* 0x0000000579027c20 */ /* 0x002fe20008410000 */
[----:B------:R-:W-:Y:S01]  /*9cb0*/  FMUL.FTZ R15, R124, UR5 ;  /* 0x000000057c0f7c20 */ /* 0x000fe20008410000 */
[----:B------:R-:W-:Y:S01]  /*9cc0*/  FMUL.FTZ R21, R125, UR5 ;  /* 0x000000057d157c20 */ /* 0x000fe20008410000 */
[----:B------:R-:W-:Y:S01]  /*9cd0*/  ULOP3.LUT UR6, UR6, 0x3fff, URZ, 0xc0, !UPT ;  /* 0x00003fff06067892 */ /* 0x000fe2000f8ec03f */
[----:B------:R-:W0:Y:S01]  /*9ce0*/  MUFU.TANH R0, R0 ;  /* 0x0000000000007308 */ /* 0x000e220000002400 */
[----:B------:R-:W-:Y:S01]  /*9cf0*/  FMUL.FTZ R121, R128, UR5 ;  /* 0x0000000580797c20 */ /* 0x000fe20008410000 */
[----:B------:R-:W-:Y:S01]  /*9d00*/  FMUL.FTZ R11, R122, UR5 ;  /* 0x000000057a0b7c20 */ /* 0x000fe20008410000 */
[----:B------:R-:W-:Y:S01]  /*9d10*/  ULOP3.LUT UR6, UR6, 0x3000000, URZ, 0xfc, !UPT ;  /* 0x0300000006067892 */ /* 0x000fe2000f8efc3f */
[----:B------:R-:W-:Y:S01]  /*9d20*/  FMUL.FTZ R122, R129, UR5 ;  /* 0x00000005817a7c20 */ /* 0x000fe20008410000 */
[----:B------:R-:W-:Y:S01]  /*9d30*/  FMUL.FTZ R125, R132, UR5 ;  /* 0x00000005847d7c20 */ /* 0x000fe20008410000 */
[----:B------:R-:W-:Y:S01]  /*9d40*/  FMUL.FTZ R14, R126, UR5 ;  /* 0x000000057e0e7c20 */ /* 0x000fe20008410000 */
[----:B------:R-:W-:Y:S01]  /*9d50*/  UIMAD UR4, UR4, 0x900, UR6 ;  /* 0x00000900040478a4 */ /* 0x000fe2000f8e0206 */
[----:B------:R-:W1:Y:S01]  /*9d60*/  MUFU.TANH R2, R2 ;  /* 0x0000000200027308 */ /* 0x000e620000002400 */
        /* <DEDUP_REMOVED lines=9> */
[----:B------:R-:W2:Y:S01]  /*9e00*/  MUFU.TANH R15, R15 ;  /* 0x0000000f000f7308 */ /* 0x000ea20000002400 */
[----:B------:R-:W-:Y:S01]  /*9e10*/  UMOV UR7, 0x40000040 ;  /* 0x4000004000077882 */ /* 0x000fe20000000000 */
[----:B0-----:R-:W-:Y:S01]  /*9e20*/  FMNMX.FTZ R3, R0, R9, !PT ;  /* 0x0000000900037209 */ /* 0x001fe20007810000 */
[----:B------:R-:W-:Y:S01]  /*9e30*/  FMUL.FTZ R134, R141, UR5 ;  /* 0x000000058d867c20 */ /* 0x000fe20008410000 */
[----:B------:R-:W-:Y:S01]  /*9e40*/  FMUL.FTZ R20, R127, UR5 ;  /* 0x000000057f147c20 */ /* 0x000fe20008410000 */
[----:B------:R-:W-:Y:S01]  /*9e50*/  FMUL.FTZ R127, R135, UR5 ;  /* 0x00000005877f7c20 */ /* 0x000fe20008410000 */
[----:B------:R-:W-:Y:S01]  /*9e60*/  FMUL.FTZ R135, R144, UR5 ;  /* 0x0000000590877c20 */ /* 0x000fe20008410000 */
[----:B-1----:R-:W-:Y:S01]  /*9e70*/  FMNMX.FTZ R12, R2, R3, !PT ;  /* 0x00000003020c7209 */ /* 0x002fe20007810000 */
[----:B------:R-:W0:Y:S01]  /*9e80*/  MUFU.TANH R21, R21 ;  /* 0x0000001500157308 */ /* 0x000e220000002400 */
[----:B------:R-:W-:Y:S01]  /*9e90*/  FMUL.FTZ R136, R145, UR5 ;  /* 0x0000000591887c20 */ /* 0x000fe20008410000 */
        /* <DEDUP_REMOVED lines=19> */
[----:B------:R-:W-:Y:S01]  /*9fd0*/  UMOV UR10, UR50 ;  /* 0x00000032000a7c82 */ /* 0x000fe20008000000 */
        /* <DEDUP_REMOVED lines=17> */
[C---:B------:R-:W-:Y:S01]  /*a0f0*/  ISETP.GT.AND P2, PT, R8.reuse, UR39, PT ;  /* 0x0000002708007c0c */ /* 0x040fe2000bf44270 */
[----:B------:R-:W2:Y:S01]  /*a100*/  MUFU.TANH R128, R128 ;  /* 0x0000008000807308 */ /* 0x000ea20000002400 */
[----:B0-----:R-:W-:Y:S01]  /*a110*/  FMNMX.FTZ R3, R125, R12, !PT ;  /* 0x0000000c7d037209 */ /* 0x001fe20007810000 */
[----:B------:R-:W-:-:S06]  /*a120*/  VIADD R8, R8, 0xffffffff ;  /* 0xffffffff08087836 */ /* 0x000fcc0000000000 */
        /* <DEDUP_REMOVED lines=33> */
[----:B--2---:R-:W-:-:S05]  /*a340*/  FMNMX.FTZ R3, R148, R3, !PT ;  /* 0x0000000394037209 */ /* 0x004fca0007810000 */
[----:B------:R-:W2:Y:S02]  /*a350*/  SHFL.BFLY PT, R12, R3, 0x2, 0x1f ;  /* 0x0c401f00030c7f89 */ /* 0x000ea400000e0000 */
[----:B------:R-:W3:Y:S01]  /*a360*/  MUFU.TANH R14, R14 ;  /* 0x0000000e000e7308 */ /* 0x000ee20000002400 */
[----:B0-----:R-:W-:-:S07]  /*a370*/  FMNMX.FTZ R160, R11, R10, !PT ;  /* 0x0000000a0ba07209 */ /* 0x001fce0007810000 */
[----:B------:R-:W0:Y:S01]  /*a380*/  MUFU.TANH R20, R20 ;  /* 0x0000001400147308 */ /* 0x000e220000002400 */
[----:B-1----:R-:W-:Y:S01]  /*a390*/  FMNMX.FTZ R161, R13, R160, !PT ;  /* 0x000000a00da17209 */ /* 0x002fe20007810000 */
[----:B------:R-:W-:Y:S02]  /*a3a0*/  WARPGROUP.DEPBAR.LE gsb0, 0x0 ;  /* 0x00008000000079c5 */ /* 0x000fe40000010000 */
[----:B------:R-:W-:-:S04]  /*a3b0*/  WARPGROUP.ARRIVE ;  /* 0x00000000000079c5 */ /* 0x000fc80000000000 */
[----:B------:R-:W1:Y:S01]  /*a3c0*/  MUFU.TANH R120, R120 ;  /* 0x0000007800787308 */ /* 0x000e620000002400 */
[----:B---3--:R-:W-:Y:S01]  /*a3d0*/  FMNMX.FTZ R161, R14, R161, !PT ;  /* 0x000000a10ea17209 */ /* 0x008fe20007810000 */
[----:B------:R-:W-:Y:S01]  /*a3e0*/  HGMMA.64x192x16.F32 R24, R184, gdesc[UR4].tnspB, R24, gsb0 ;  /* 0x42e00004b8187df0 */ /* 0x000fe20008000818 */
[----:B------:R-:W-:Y:S01]  /*a3f0*/  UIADD3 UR6, UR4, 0x100, URZ ;  /* 0x0000010004067890 */ /* 0x000fe2000fffe03f */
[----:B--2---:R-:W-:Y:S01]  /*a400*/  FMNMX.FTZ R12, R3, R12, !PT ;  /* 0x0000000c030c7209 */ /* 0x004fe20007810000 */
[----:B------:R-:W-:-:S03]  /*a410*/  UMOV UR7, 0x40000040 ;  /* 0x4000004000077882 */ /* 0x000fc60000000000 */
[----:B------:R-:W2:Y:S01]  /*a420*/  MUFU.TANH R123, R123 ;  /* 0x0000007b007b7308 */ /* 0x000ea20000002400 */
[----:B0-----:R-:W-:Y:S01]  /*a430*/  FMNMX.FTZ R161, R20, R161, !PT ;  /* 0x000000a114a17209 */ /* 0x001fe20007810000 */
[----:B------:R-:W0:Y:S06]  /*a440*/  SHFL.BFLY PT, R3, R12, 0x1, 0x1f ;  /* 0x0c201f000c037f89 */ /* 0x000e2c00000e0000 */
[----:B------:R-:W3:Y:S08]  /*a450*/  MUFU.TANH R124, R124 ;  /* 0x0000007c007c7308 */ /* 0x000ef00000002400 */
[----:B------:R-:W4:Y:S08]  /*a460*/  MUFU.TANH R127, R127 ;  /* 0x0000007f007f7308 */ /* 0x000f300000002400 */
[----:B------:R-:W5:Y:S01]  /*a470*/  MUFU.TANH R129, R129 ;  /* 0x0000008100817308 */ /* 0x000f620000002400 */
[----:B0-----:R-:W-:-:S05]  /*a480*/  FMNMX.FTZ R3, R12, R3, !PT ;  /* 0x000000030c037209 */ /* 0x001fca0007810000 */
[----:B------:R-:W-:Y:S02]  /*a490*/  FADD.FTZ R9, -R3, R9 ;  /* 0x0000000903097221 */ /* 0x000fe40000010100 */
[----:B------:R-:W0:Y:S02]  /*a4a0*/  MUFU.TANH R131, R131 ;  /* 0x0000008300837308 */ /* 0x000e240000002400 */
[----:B------:R-:W-:Y:S01]  /*a4b0*/  FMUL.FTZ R12, R9, UR10 ;  /* 0x0000000a090c7c20 */ /* 0x000fe20008410000 */
[----:B------:R-:W-:-:S04]  /*a4c0*/  FMUL.FTZ R9, R3, UR10 ;  /* 0x0000000a03097c20 */ /* 0x000fc80008410000 */
[--C-:B------:R-:W-:Y:S01]  /*a4d0*/  FFMA.FTZ R188, R0, UR10, -R9.reuse ;  /* 0x0000000a00bc7c23 */ /* 0x100fe20008010809 */
[----:B-1----:R-:W-:Y:S01]  /*a4e0*/  FMNMX.FTZ R0, R120, R161, !PT ;  /* 0x000000a178007209 */ /* 0x002fe20007810000 */
[--C-:B------:R-:W-:Y:S01]  /*a4f0*/  FFMA.FTZ R190, R15, UR10, -R9.reuse ;  /* 0x0000000a0fbe7c23 */ /* 0x100fe20008010809 */
[----:B------:R-:W1:Y:S01]  /*a500*/  MUFU.TANH R132, R132 ;  /* 0x0000008400847308 */ /* 0x000e620000002400 */
[--C-:B------:R-:W-:Y:S01]  /*a510*/  FFMA.FTZ R161, R21, UR10, -R9.reuse ;  /* 0x0000000a15a17c23 */ /* 0x100fe20008010809 */
[----:B--2---:R-:W-:Y:S01]  /*a520*/  FMNMX.FTZ R15, R123, R0, !PT ;  /* 0x000000007b0f7209 */ /* 0x004fe20007810000 */
[--C-:B------:R-:W-:Y:S01]  /*a530*/  FFMA.FTZ R160, R2, UR10, -R9.reuse ;  /* 0x0000000a02a07c23 */ /* 0x100fe20008010809 */
[--C-:B------:R-:W-:Y:S01]  /*a540*/  FFMA.FTZ R134, R134, UR10, -R9.reuse ;  /* 0x0000000a86867c23 */ /* 0x100fe20008010809 */
[----:B------:R-:W-:Y:S01]  /*a550*/  FFMA.FTZ R149, R149, UR10, -R9 ;  /* 0x0000000a95957c23 */ /* 0x000fe20008010809 */
[----:B---3--:R-:W-:Y:S02]  /*a560*/  FMNMX.FTZ R0, R124, R15, !PT ;  /* 0x0000000f7c007209 */ /* 0x008fe40007810000 */
[----:B------:R-:W2:Y:S02]  /*a570*/  MUFU.TANH R143, R143 ;  /* 0x0000008f008f7308 */ /* 0x000ea40000002400 */
[----:B----4-:R-:W-:-:S04]  /*a580*/  FMNMX.FTZ R0, R127, R0, !PT ;  /* 0x000000007f007209 */ /* 0x010fc80007810000 */
[----:B-----5:R-:W-:Y:S02]  /*a590*/  FMNMX.FTZ R0, R129, R0, !PT ;  /* 0x0000000081007209 */ /* 0x020fe40007810000 */
[----:B------:R-:W3:Y:S02]  /*a5a0*/  MUFU.TANH R146, R146 ;  /* 0x0000009200927308 */ /* 0x000ee40000002400 */
[----:B0-----:R-:W-:-:S04]  /*a5b0*/  FMNMX.FTZ R15, R131, R0, !PT ;  /* 0x00000000830f7209 */ /* 0x001fc80007810000 */
[----:B-1----:R-:W-:Y:S01]  /*a5c0*/  FMNMX.FTZ R0, R132, R15, !PT ;  /* 0x0000000f84007209 */ /* 0x002fe20007810000 */
[--C-:B------:R-:W-:Y:S01]  /*a5d0*/  FFMA.FTZ R15, R122, UR10, -R9.reuse ;  /* 0x0000000a7a0f7c23 */ /* 0x100fe20008010809 */
[----:B------:R-:W0:Y:S01]  /*a5e0*/  MUFU.TANH R147, R147 ;  /* 0x0000009300937308 */ /* 0x000e220000002400 */
[----:B------:R-:W-:Y:S01]  /*a5f0*/  FFMA.FTZ R122, R144, UR10, -R9 ;  /* 0x0000000a907a7c23 */ /* 0x000fe20008010809 */
[----:B--2---:R-:W-:-:S06]  /*a600*/  FMNMX.FTZ R21, R143, R0, !PT ;  /* 0x000000008f157209 */ /* 0x004fcc0007810000 */
[----:B------:R-:W1:Y:S01]  /*a610*/  MUFU.TANH R150, R150 ;  /* 0x0000009600967308 */ /* 0x000e620000002400 */
[----:B---3--:R-:W-:-:S07]  /*a620*/  FMNMX.FTZ R0, R146, R21, !PT ;  /* 0x0000001592007209 */ /* 0x008fce0007810000 */
[----:B------:R-:W-:Y:S01]  /*a630*/  MUFU.TANH R151, R151 ;  /* 0x0000009700977308 */ /* 0x000fe20000002400 */
[----:B0-----:R-:W-:-:S07]  /*a640*/  FMNMX.FTZ R21, R147, R0, !PT ;  /* 0x0000000093157209 */ /* 0x001fce0007810000 */
[----:B------:R-:W-:Y:S01]  /*a650*/  MUFU.TANH R152, R152 ;  /* 0x0000009800987308 */ /* 0x000fe20000002400 */
[----:B-1----:R-:W-:Y:S01]  /*a660*/  FMNMX.FTZ R0, R150, R21, !PT ;  /* 0x0000001596007209 */ /* 0x002fe20007810000 */
[--C-:B------:R-:W-:Y:S01]  /*a670*/  FFMA.FTZ R21, R126, UR10, -R9.reuse ;  /* 0x0000000a7e157c23 */ /* 0x100fe20008010809 */
[----:B------:R-:W-:-:S05]  /*a680*/  FFMA.FTZ R126, R138, UR10, -R9 ;  /* 0x0000000a8a7e7c23 */ /* 0x000fca0008010809 */
[----:B------:R-:W-:Y:S08]  /*a690*/  MUFU.TANH R153, R153 ;  /* 0x0000009900997308 */ /* 0x000ff00000002400 */
[----:B------:R-:W-:Y:S08]  /*a6a0*/  MUFU.TANH R154, R154 ;  /* 0x0000009a009a7308 */ /* 0x000ff00000002400 */
[----:B------:R-:W-:Y:S08]  /*a6b0*/  MUFU.TANH R155, R155 ;  /* 0x0000009b009b7308 */ /* 0x000ff00000002400 */
[----:B------:R-:W-:Y:S08]  /*a6c0*/  MUFU.TANH R156, R156 ;  /* 0x0000009c009c7308 */ /* 0x000ff00000002400 */
[----:B------:R-:W-:Y:S08]  /*a6d0*/  MUFU.TANH R157, R157 ;  /* 0x0000009d009d7308 */ /* 0x000ff00000002400 */
[----:B------:R-:W-:Y:S08]  /*a6e0*/  MUFU.TANH R158, R158 ;  /* 0x0000009e009e7308 */ /* 0x000ff00000002400 */
[----:B------:R-:W-:Y:S08]  /*a6f0*/  MUFU.TANH R159, R159 ;  /* 0x0000009f009f7308 */ /* 0x000ff00000002400 */
[----:B------:R-:W-:Y:S08]  /*a700*/  MUFU.EX2 R12, R12 ;  /* 0x0000000c000c7308 */ /* 0x000ff00000000800 */
[----:B------:R-:W0:Y:S08]  /*a710*/  MUFU.EX2 R188, R188 ;  /* 0x000000bc00bc7308 */ /* 0x000e300000000800 */
[----:B------:R-:W1:Y:S08]  /*a720*/  MUFU.EX2 R160, R160 ;  /* 0x000000a000a07308 */ /* 0x000e700000000800 */
[----:B------:R-:W2:Y:S01]  /*a730*/  MUFU.EX2 R190, R190 ;  /* 0x000000be00be7308 */ /* 0x000ea20000000800 */
[----:B0-----:R-:W-:-:S07]  /*a740*/  FFMA.FTZ R7, R12, R7, R188 ;  /* 0x000000070c077223 */ /* 0x001fce00000100bc */
[----:B------:R-:W0:Y:S01]  /*a750*/  MUFU.EX2 R161, R161 ;  /* 0x000000a100a17308 */ /* 0x000e220000000800 */
[C---:B-1----:R-:W-:Y:S01]  /*a760*/  FADD.FTZ R7, R160.reuse, R7 ;  /* 0x00000007a0077221 */ /* 0x042fe20000010000 */
[----:B------:R-:W-:-:S06]  /*a770*/  F2FP.F16.F32.PACK_AB R188, R160, R188 ;  /* 0x000000bca0bc723e */ /* 0x000fcc00000000ff */
[----:B------:R-:W-:Y:S01]  /*a780*/  MUFU.EX2 R15, R15 ;  /* 0x0000000f000f7308 */ /* 0x000fe20000000800 */
[----:B------:R-:W-:Y:S02]  /*a790*/  WARPGROUP.DEPBAR.LE gsb0, 0x0 ;  /* 0x00008000000079c5 */ /* 0x000fe40000010000 */
[----:B------:R-:W-:Y:S01]  /*a7a0*/  WARPGROUP.ARRIVE ;  /* 0x00000000000079c5 */ /* 0x000fe20000000000 */
[--C-:B------:R-:W-:Y:S01]  /*a7b0*/  FFMA.FTZ R184, R121, UR10, -R9.reuse ;  /* 0x0000000a79b87c23 */ /* 0x100fe20008010809 */
[----:B------:R-:W-:Y:S01]  /*a7c0*/  FMNMX.FTZ R121, R151, R0, !PT ;  /* 0x0000000097797209 */ /* 0x000fe20007810000 */
[----:B------:R-:W-:Y:S02]  /*a7d0*/  FFMA.FTZ R186, R125, UR10, -R9 ;  /* 0x0000000a7dba7c23 */ /* 0x000fe40008010809 */
[----:B------:R-:W-:Y:S01]  /*a7e0*/  MUFU.EX2 R21, R21 ;  /* 0x0000001500157308 */ /* 0x000fe20000000800 */
[----:B------:R-:W-:Y:S01]  /*a7f0*/  HGMMA.64x192x16.F32 R24, R180, gdesc[UR4].tnspB, R24, gsb0 ;  /* 0x42e00004b4187df0 */ /* 0x000fe20008000818 */
[----:B------:R-:W-:Y:S01]  /*a800*/  UIADD3 UR6, UR4, 0x180, URZ ;  /* 0x0000018004067890 */ /* 0x000fe2000fffe03f */
[----:B------:R-:W-:Y:S01]  /*a810*/  FMNMX.FTZ R0, R152, R121, !PT ;  /* 0x0000007998007209 */ /* 0x000fe20007810000 */
[----:B------:R-:W-:-:S03]  /*a820*/  UMOV UR7, 0x40000040 ;  /* 0x4000004000077882 */ /* 0x000fc60000000000 */
[----:B------:R-:W-:Y:S01]  /*a830*/  FMNMX.FTZ R121, R153, R0, !PT ;  /* 0x0000000099797209 */ /* 0x000fe20007810000 */
[----:B------:R-:W-:Y:S03]  /*a840*/  MUFU.EX2 R184, R184 ;  /* 0x000000b800b87308 */ /* 0x000fe60000000800 */
[----:B------:R-:W-:Y:S01]  /*a850*/  FMNMX.FTZ R0, R154, R121, !PT ;  /* 0x000000799a007209 */ /* 0x000fe20007810000 */
[--C-:B------:R-:W-:Y:S01]  /*a860*/  FFMA.FTZ R121, R130, UR10, -R9.reuse ;  /* 0x0000000a82797c23 */ /* 0x100fe20008010809 */
[----:B------:R-:W-:Y:S02]  /*a870*/  FFMA.FTZ R130, R145, UR10, -R9 ;  /* 0x0000000a91827c23 */ /* 0x000fe40008010809 */
[----:B------:R-:W-:Y:S01]  /*a880*/  FMNMX.FTZ R125, R155, R0, !PT ;  /* 0x000000009b7d7209 */ /* 0x000fe20007810000 */
[----:B------:R-:W-:Y:S03]  /*a890*/  MUFU.EX2 R186, R186 ;  /* 0x000000ba00ba7308 */ /* 0x000fe60000000800 */
[----:B------:R-:W-:-:S04]  /*a8a0*/  FMNMX.FTZ R0, R156, R125, !PT ;  /* 0x0000007d9c007209 */ /* 0x000fc80007810000 */
[----:B------:R-:W-:Y:S01]  /*a8b0*/  FMNMX.FTZ R125, R157, R0, !PT ;  /* 0x000000009d7d7209 */ /* 0x000fe20007810000 */
[----:B------:R-:W-:Y:S03]  /*a8c0*/  MUFU.EX2 R121, R121 ;  /* 0x0000007900797308 */ /* 0x000fe60000000800 */
[----:B------:R-:W-:Y:S01]  /*a8d0*/  FMNMX.FTZ R0, R158, R125, !PT ;  /* 0x0000007d9e007209 */ /* 0x000fe20007810000 */
[----:B------:R-:W-:-:S03]  /*a8e0*/  FFMA.FTZ R125, R136, UR10, -R9 ;  /* 0x0000000a887d7c23 */ /* 0x000fc60008010809 */
[----:B------:R-:W-:Y:S01]  /*a8f0*/  FMNMX.FTZ R0, R159, R0, !PT ;  /* 0x000000009f007209 */ /* 0x000fe20007810000 */
        /* <DEDUP_REMOVED lines=10> */
[----:B------:R-:W-:Y:S01]  /*a9a0*/  FFMA.FTZ R128, R142, UR10, -R9 ;  /* 0x0000000a8e807c23 */ /* 0x000fe20008010809 */
[----:B--2---:R-:W-:Y:S01]  /*a9b0*/  FADD.FTZ R142, R190, R7 ;  /* 0x00000007be8e7221 */ /* 0x004fe20000010000 */
[----:B------:R-:W-:Y:S01]  /*a9c0*/  HGMMA.64x192x16.F32 R24, R176, gdesc[UR4].tnspB, R24, gsb0 ;  /* 0x42e00004b0187df0 */ /* 0x000fe20008000818 */
[----:B------:R-:W-:Y:S01]  /*a9d0*/  UIADD3 UR6, UR4, 0x200, URZ ;  /* 0x0000020004067890 */ /* 0x000fe2000fffe03f */
[----:B------:R-:W-:Y:S01]  /*a9e0*/  MUFU.EX2 R182, R182 ;  /* 0x000000b600b67308 */ /* 0x000fe20000000800 */
[----:B------:R-:W-:Y:S01]  /*a9f0*/  UMOV UR7, 0x40000040 ;  /* 0x4000004000077882 */ /* 0x000fe20000000000 */
[----:B0-----:R-:W-:-:S06]  /*aa00*/  F2FP.F16.F32.PACK_AB R190, R161, R190 ;  /* 0x000000bea1be723e */ /* 0x001fcc00000000ff */
[----:B------:R-:W-:Y:S08]  /*aa10*/  MUFU.EX2 R180, R180 ;  /* 0x000000b400b47308 */ /* 0x000ff00000000800 */
[----:B------:R-:W-:Y:S08]  /*aa20*/  MUFU.EX2 R133, R133 ;  /* 0x0000008500857308 */ /* 0x000ff00000000800 */
[----:B------:R-:W-:Y:S01]  /*aa30*/  MUFU.EX2 R128, R128 ;  /* 0x0000008000807308 */ /* 0x000fe20000000800 */
[----:B------:R-:W-:-:S02]  /*aa40*/  WARPGROUP.DEPBAR.LE gsb0, 0x0 ;  /* 0x00008000000079c5 */ /* 0x000fc40000010000 */
[----:B------:R-:W-:Y:S01]  /*aa50*/  WARPGROUP.ARRIVE ;  /* 0x00000000000079c5 */ /* 0x000fe20000000000 */
[--C-:B------:R-:W-:Y:S01]  /*aa60*/  FFMA.FTZ R176, R135, UR10, -R9.reuse ;  /* 0x0000000a87b07c23 */ /* 0x100fe20008010809 */
[----:B------:R-:W-:Y:S01]  /*aa70*/  FFMA.FTZ R178, R137, UR10, -R9 ;  /* 0x0000000a89b27c23 */ /* 0x000fe20008010809 */
[----:B------:R-:W0:Y:S03]  /*aa80*/  SHFL.BFLY PT, R135, R0, 0x2, 0x1f ;  /* 0x0c401f0000877f89 */ /* 0x000e2600000e0000 */
[----:B------:R-:W-:Y:S01]  /*aa90*/  HGMMA.64x192x16.F32 R24, R172, gdesc[UR4].tnspB, R24, gsb0 ;  /* 0x42e00004ac187df0 */ /* 0x000fe20008000818 */
[----:B------:R-:W-:Y:S01]  /*aaa0*/  UIADD3 UR6, UR4, 0x280, URZ ;  /* 0x0000028004067890 */ /* 0x000fe2000fffe03f */
[----:B------:R-:W-:Y:S01]  /*aab0*/  MUFU.EX2 R176, R176 ;  /* 0x000000b000b07308 */ /* 0x000fe20000000800 */
[----:B------:R-:W-:Y:S01]  /*aac0*/  UMOV UR7, 0x40000040 ;  /* 0x4000004000077882 */ /* 0x000fe20000000000 */
[----:B------:R-:W-:-:S06]  /*aad0*/  UMOV UR4, UR37 ;  /* 0x0000002500047c82 */ /* 0x000fcc0008000000 */
[----:B------:R-:W-:Y:S01]  /*aae0*/  MUFU.EX2 R178, R178 ;  /* 0x000000b200b27308 */ /* 0x000fe20000000800 */
[----:B0-----:R-:W-:-:S05]  /*aaf0*/  FMNMX.FTZ R135, R0, R135, !PT ;  /* 0x0000008700877209 */ /* 0x001fca0007810000 */
[----:B------:R-:W0:Y:S02]  /*ab00*/  SHFL.BFLY PT, R2, R135, 0x1, 0x1f ;  /* 0x0c201f0087027f89 */ /* 0x000e2400000e0000 */
[----:B0-----:R-:W-:Y:S02]  /*ab10*/  FMNMX.FTZ R2, R135, R2, !PT ;  /* 0x0000000287027209 */ /* 0x001fe40007810000 */
[----:B------:R-:W-:Y:S03]  /*ab20*/  MUFU.EX2 R135, R149 ;  /* 0x0000009500877308 */ /* 0x000fe60000000800 */
[C---:B------:R-:W-:Y:S01]  /*ab30*/  FADD.FTZ R0, -R2.reuse, R10 ;  /* 0x0000000a02007221 */ /* 0x040fe20000010100 */
[----:B------:R-:W-:-:S03]  /*ab40*/  FMUL.FTZ R10, R2, UR10 ;  /* 0x0000000a020a7c20 */ /* 0x000fc60008410000 */
[----:B------:R-:W-:Y:S01]  /*ab50*/  FMUL.FTZ R0, R0, UR10 ;  /* 0x0000000a00007c20 */ /* 0x000fe20008410000 */
[--C-:B------:R-:W-:Y:S01]  /*ab60*/  FFMA.FTZ R189, R11, UR10, -R10.reuse ;  /* 0x0000000a0bbd7c23 */ /* 0x100fe2000801080a */
[----:B------:R-:W-:Y:S02]  /*ab70*/  IMAD.U32 R11, RZ, RZ, UR37 ;  /* 0x00000025ff0b7e24 */ /* 0x000fe4000f8e00ff */
[--C-:B------:R-:W-:Y:S01]  /*ab80*/  FFMA.FTZ R136, R13, UR10, -R10.reuse ;  /* 0x0000000a0d887c23 */ /* 0x100fe2000801080a */
[--C-:B------:R-:W-:Y:S01]  /*ab90*/  FFMA.FTZ R191, R14, UR10, -R10.reuse ;  /* 0x0000000a0ebf7c23 */ /* 0x100fe2000801080a */
[--C-:B------:R-:W-:Y:S01]  /*aba0*/  FFMA.FTZ R14, R20, UR10, -R10.reuse ;  /* 0x0000000a140e7c23 */ /* 0x100fe2000801080a */
[----:B------:R-:W-:Y:S01]  /*abb0*/  MUFU.EX2 R0, R0 ;  /* 0x0000000000007308 */ /* 0x000fe20000000800 */
[----:B------:R-:W-:Y:S01]  /*abc0*/  @!P1 LEA R11, R11, UR38, 0x3 ;  /* 0x000000260b0b9c11 */ /* 0x000fe2000f8e18ff */
[--C-:B------:R-:W-:Y:S01]  /*abd0*/  FFMA.FTZ R185, R120, UR10, -R10.reuse ;  /* 0x0000000a78b97c23 */ /* 0x100fe2000801080a */
[--C-:B------:R-:W-:Y:S01]  /*abe0*/  FFMA.FTZ R20, R123, UR10, -R10.reuse ;  /* 0x0000000a7b147c23 */ /* 0x100fe2000801080a */
[--C-:B------:R-:W-:Y:S01]  /*abf0*/  FFMA.FTZ R187, R124, UR10, -R10.reuse ;  /* 0x0000000a7cbb7c23 */ /* 0x100fe2000801080a */
[----:B------:R-:W-:Y:S01]  /*ac00*/  FFMA.FTZ R124, R127, UR10, -R10 ;  /* 0x0000000a7f7c7c23 */ /* 0x000fe2000801080a */
[----:B------:R-:W-:-:S02]  /*ac10*/  @!P1 VIADD R11, R11, 0x30840 ;  /* 0x000308400b0b9836 */ /* 0x000fc40000000000 */
[--C-:B------:R-:W-:Y:S01]  /*ac20*/  FFMA.FTZ R181, R129, UR10, -R10.reuse ;  /* 0x0000000a81b57c23 */ /* 0x100fe2000801080a */
[----:B------:R-:W-:Y:S01]  /*ac30*/  MUFU.EX2 R189, R189 ;  /* 0x000000bd00bd7308 */ /* 0x000fe20000000800 */
[--C-:B------:R-:W-:Y:S01]  /*ac40*/  FFMA.FTZ R120, R131, UR10, -R10.reuse ;  /* 0x0000000a83787c23 */ /* 0x100fe2000801080a */
[--C-:B------:R-:W-:Y:S01]  /*ac50*/  FFMA.FTZ R183, R132, UR10, -R10.reuse ;  /* 0x0000000a84b77c23 */ /* 0x100fe2000801080a */
[----:B------:R-:W-:Y:S01]  /*ac60*/  @!P1 PRMT R11, RZ, 0x654, R11 ;  /* 0x00000654ff0b9816 */ /* 0x000fe2000000000b */
        /* <DEDUP_REMOVED lines=9> */
[----:B------:R-:W-:Y:S01]  /*ad00*/  FFMA.FTZ R158, R158, UR10, -R10 ;  /* 0x0000000a9e9e7c23 */ /* 0x000fe2000801080a */
[----:B------:R-:W-:-:S02]  /*ad10*/  IMAD.U32 R13, RZ, RZ, UR11 ;  /* 0x0000000bff0d7e24 */ /* 0x000fc4000f8e00ff */
[----:B------:R-:W-:Y:S02]  /*ad20*/  MUFU.EX2 R191, R191 ;  /* 0x000000bf00bf7308 */ /* 0x000fe40000000800 */
[----:B------:R-:W-:-:S05]  /*ad30*/  @!P1 VIADD R13, R13, 0x30860 ;  /* 0x000308600d0d9836 */ /* 0x000fca0000000000 */
[----:B------:R-:W-:Y:S01]  /*ad40*/  @!P1 PRMT R13, RZ, 0x654, R13 ;  /* 0x00000654ff0d9816 */ /* 0x000fe2000000000d */
        /* <DEDUP_REMOVED lines=13> */
[----:B------:R-:W0:Y:S01]  /*ae20*/  MUFU.EX2 R155, R155 ;  /* 0x0000009b009b7308 */ /* 0x000e220000000800 */
[----:B------:R-:W-:-:S02]  /*ae30*/  WARPGROUP.DEPBAR.LE gsb0, 0x0 ;  /* 0x00008000000079c5 */ /* 0x000fc40000010000 */
[----:B------:R-:W-:Y:S01]  /*ae40*/  WARPGROUP.ARRIVE ;  /* 0x00000000000079c5 */ /* 0x000fe20000000000 */
[--C-:B------:R-:W-:Y:S01]  /*ae50*/  FFMA.FTZ R172, R139, UR10, -R9.reuse ;  /* 0x0000000a8bac7c23 */ /* 0x100fe20008010809 */
[----:B------:R-:W-:Y:S01]  /*ae60*/  FFMA.FTZ R173, R152, UR10, -R10 ;  /* 0x0000000a98ad7c23 */ /* 0x000fe2000801080a */
[--C-:B------:R-:W-:Y:S02]  /*ae70*/  FFMA.FTZ R174, R141, UR10, -R9.reuse ;  /* 0x0000000a8dae7c23 */ /* 0x100fe40008010809 */
[----:B------:R-:W-:Y:S01]  /*ae80*/  MUFU.EX2 R156, R156 ;  /* 0x0000009c009c7308 */ /* 0x000fe20000000800 */
[----:B------:R-:W-:Y:S01]  /*ae90*/  FFMA.FTZ R9, R148, UR10, -R9 ;  /* 0x0000000a94097c23 */ /* 0x000fe20008010809 */
[----:B------:R-:W-:Y:S01]  /*aea0*/  HGMMA.64x192x16.F32 R24, R168, gdesc[UR4].tnspB, R24, gsb0 ;  /* 0x42e00004a8187df0 */ /* 0x000fe20008000818 */
[----:B------:R-:W-:Y:S01]  /*aeb0*/  UMOV UR7, UR36 ;  /* 0x0000002400077c82 */ /* 0x000fe20008000000 */
[----:B0-----:R-:W-:-:S04]  /*aec0*/  F2FP.F16.F32.PACK_AB R175, R155, R154 ;  /* 0x0000009a9baf723e */ /* 0x001fc800000000ff */
[----:B------:R-:W-:Y:S08]  /*aed0*/  MUFU.EX2 R172, R172 ;  /* 0x000000ac00ac7308 */ /* 0x000ff00000000800 */
[----:B------:R-:W-:Y:S08]  /*aee0*/  MUFU.EX2 R173, R173 ;  /* 0x000000ad00ad7308 */ /* 0x000ff00000000800 */
[----:B------:R-:W-:Y:S08]  /*aef0*/  MUFU.EX2 R174, R174 ;  /* 0x000000ae00ae7308 */ /* 0x000ff00000000800 */
[----:B------:R-:W-:Y:S08]  /*af00*/  MUFU.EX2 R157, R157 ;  /* 0x0000009d009d7308 */ /* 0x000ff00000000800 */
[----:B------:R-:W-:Y:S08]  /*af10*/  MUFU.EX2 R158, R158 ;  /* 0x0000009e009e7308 */ /* 0x000ff00000000800 */
[----:B------:R-:W0:Y:S01]  /*af20*/  MUFU.EX2 R9, R9 ;  /* 0x0000000900097308 */ /* 0x000e220000000800 */
[----:B------:R-:W-:-:S02]  /*af30*/  WARPGROUP.DEPBAR.LE gsb0, 0x0 ;  /* 0x00008000000079c5 */ /* 0x000fc40000010000 */
[----:B------:R1:W-:Y:S01]  /*af40*/  @!P1 SYNCS.ARRIVE.TRANS64.RED.A1T0 RZ, [R11+URZ], RZ ;  /* 0x000000ff0bff99a7 */ /* 0x0003e2000810043f */
[----:B0-----:R-:W-:Y:S02]  /*af50*/  F2FP.F16.F32.PACK_AB R170, R9, R135 ;  /* 0x0000008709aa723e */ /* 0x001fe400000000ff */
[----:B------:R-:W-:Y:S02]  /*af60*/  F2FP.F16.F32.PACK_AB R168, R130, R122 ;  /* 0x0000007a82a8723e */ /* 0x000fe400000000ff */
[----:B------:R-:W-:Y:S01]  /*af70*/  F2FP.F16.F32.PACK_AB R169, R157, R156 ;  /* 0x0000009c9da9723e */ /* 0x000fe200000000ff */
[----:B-1----:R-:W-:Y:S01]  /*af80*/  FFMA.FTZ R11, R0, R6, R189 ;  /* 0x00000006000b7223 */ /* 0x002fe200000100bd */
[----:B------:R-:W-:Y:S01]  /*af90*/  FFMA.FTZ R6, R151, UR10, -R10 ;  /* 0x0000000a97067c23 */ /* 0x000fe2000801080a */
[----:B------:R0:W-:Y:S01]  /*afa0*/  @!P1 SYNCS.ARRIVE.TRANS64.RED.A1T0 RZ, [R13+URZ], RZ ;  /* 0x000000ff0dff99a7 */ /* 0x0001e2000810043f */
[C---:B------:R-:W-:Y:S01]  /*afb0*/  F2FP.F16.F32.PACK_AB R189, R136.reuse, R189 ;  /* 0x000000bd88bd723e */ /* 0x040fe200000000ff */
[----:B------:R-:W-:Y:S01]  /*afc0*/  FADD.FTZ R140, R136, R11 ;  /* 0x0000000b888c7221 */ /* 0x000fe20000010000 */
[----:B------:R-:W-:-:S02]  /*afd0*/  FADD.FTZ R11, R161, R142 ;  /* 0x0000008ea10b7221 */ /* 0x000fc40000010000 */
[----:B------:R-:W1:Y:S01]  /*afe0*/  MUFU.EX2 R6, R6 ;  /* 0x0000000600067308 */ /* 0x000e620000000800 */
[----:B------:R-:W-:Y:S01]  /*aff0*/  FADD.FTZ R7, R191, R140 ;  /* 0x0000008cbf077221 */ /* 0x000fe20000010000 */
[----:B------:R-:W-:Y:S01]  /*b000*/  FADD.FTZ R144, R184, R11 ;  /* 0x0000000bb8907221 */ /* 0x000fe20000010000 */
[C---:B------:R-:W-:Y:S01]  /*b010*/  F2FP.F16.F32.PACK_AB R191, R14.reuse, R191 ;  /* 0x000000bf0ebf723e */ /* 0x040fe200000000ff */
[----:B------:R-:W-:Y:S01]  /*b020*/  FFMA.FTZ R140, R153, UR10, -R10 ;  /* 0x0000000a998c7c23 */ /* 0x000fe2000801080a */
[----:B------:R-:W-:Y:S01]  /*b030*/  FADD.FTZ R142, R14, R7 ;  /* 0x000000070e8e7221 */ /* 0x000fe20000010000 */
[----:B------:R-:W-:Y:S01]  /*b040*/  FADD.FTZ R11, R15, R144 ;  /* 0x000000900f0b7221 */ /* 0x000fe20000010000 */
[----:B------:R-:W-:Y:S01]  /*b050*/  FFMA.FTZ R10, R159, UR10, -R10 ;  /* 0x0000000a9f0a7c23 */ /* 0x000fe2000801080a */
[----:B------:R-:W-:Y:S01]  /*b060*/  F2FP.F16.F32.PACK_AB R184, R15, R184 ;  /* 0x000000b80fb8723e */ /* 0x000fe200000000ff */
[----:B------:R-:W-:Y:S01]  /*b070*/  FADD.FTZ R7, R185, R142 ;  /* 0x0000008eb9077221 */ /* 0x000fe20000010000 */
[----:B------:R-:W-:Y:S01]  /*b080*/  FADD.FTZ R144, R186, R11 ;  /* 0x0000000bba907221 */ /* 0x000fe20000010000 */
[C---:B------:R-:W-:Y:S01]  /*b090*/  F2FP.F16.F32.PACK_AB R185, R20.reuse, R185 ;  /* 0x000000b914b9723e */ /* 0x040fe200000000ff */
[----:B------:R-:W2:Y:S01]  /*b0a0*/  MUFU.EX2 R140, R140 ;  /* 0x0000008c008c7308 */ /* 0x000ea20000000800 */
[----:B------:R-:W-:Y:S01]  /*b0b0*/  FADD.FTZ R142, R20, R7 ;  /* 0x00000007148e7221 */ /* 0x000fe20000010000 */
[C---:B------:R-:W-:Y:S01]  /*b0c0*/  FADD.FTZ R11, R21.reuse, R144 ;  /* 0x00000090150b7221 */ /* 0x040fe20000010000 */
[----:B------:R-:W-:-:S02]  /*b0d0*/  F2FP.F16.F32.PACK_AB R186, R21, R186 ;  /* 0x000000ba15ba723e */ /* 0x000fc400000000ff */
[----:B------:R-:W-:Y:S01]  /*b0e0*/  FADD.FTZ R7, R187, R142 ;  /* 0x0000008ebb077221 */ /* 0x000fe20000010000 */
[----:B------:R-:W-:Y:S01]  /*b0f0*/  FADD.FTZ R144, R180, R11 ;  /* 0x0000000bb4907221 */ /* 0x000fe20000010000 */
[C---:B------:R-:W-:Y:S01]  /*b100*/  F2FP.F16.F32.PACK_AB R187, R124.reuse, R187 ;  /* 0x000000bb7cbb723e */ /* 0x040fe200000000ff */
[----:B------:R3:W4:Y:S01]  /*b110*/  MUFU.EX2 R171, R10 ;  /* 0x0000000a00ab7308 */ /* 0x0007220000000800 */
[----:B------:R-:W-:Y:S01]  /*b120*/  FADD.FTZ R142, R124, R7 ;  /* 0x000000077c8e7221 */ /* 0x000fe20000010000 */
[C---:B------:R-:W-:Y:S01]  /*b130*/  FADD.FTZ R11, R121.reuse, R144 ;  /* 0x00000090790b7221 */ /* 0x040fe20000010000 */
[----:B------:R-:W-:Y:S02]  /*b140*/  F2FP.F16.F32.PACK_AB R180, R121, R180 ;  /* 0x000000b479b4723e */ /* 0x000fe400000000ff */
[----:B------:R-:W-:Y:S01]  /*b150*/  FADD.FTZ R7, R181, R142 ;  /* 0x0000008eb5077221 */ /* 0x000fe20000010000 */
[----:B------:R-:W-:Y:S01]  /*b160*/  FADD.FTZ R11, R182, R11 ;  /* 0x0000000bb60b7221 */ /* 0x000fe20000010000 */
[----:B------:R-:W-:-:S02]  /*b170*/  F2FP.F16.F32.PACK_AB R181, R120, R181 ;  /* 0x000000b578b5723e */ /* 0x000fc400000000ff */
[----:B------:R-:W-:Y:S01]  /*b180*/  FADD.FTZ R142, R120, R7 ;  /* 0x00000007788e7221 */ /* 0x000fe20000010000 */
[C---:B------:R-:W-:Y:S01]  /*b190*/  FADD.FTZ R11, R134.reuse, R11 ;  /* 0x0000000b860b7221 */ /* 0x040fe20000010000 */
[----:B------:R-:W-:Y:S02]  /*b1a0*/  F2FP.F16.F32.PACK_AB R182, R134, R182 ;  /* 0x000000b686b6723e */ /* 0x000fe400000000ff */
[----:B------:R-:W-:Y:S01]  /*b1b0*/  FADD.FTZ R7, R183, R142 ;  /* 0x0000008eb7077221 */ /* 0x000fe20000010000 */
[----:B------:R-:W-:Y:S01]  /*b1c0*/  FADD.FTZ R20, R176, R11 ;  /* 0x0000000bb0147221 */ /* 0x000fe20000010000 */
[C---:B------:R-:W-:Y:S02]  /*b1d0*/  F2FP.F16.F32.PACK_AB R183, R132.reuse, R183 ;  /* 0x000000b784b7723e */ /* 0x040fe400000000ff */
[----:B------:R-:W-:Y:S01]  /*b1e0*/  FADD.FTZ R14, R132, R7 ;  /* 0x00000007840e7221 */ /* 0x000fe20000010000 */
[C---:B------:R-:W-:Y:S01]  /*b1f0*/  FADD.FTZ R11, R125.reuse, R20 ;  /* 0x000000147d0b7221 */ /* 0x040fe20000010000 */
[----:B------:R-:W-:-:S02]  /*b200*/  F2FP.F16.F32.PACK_AB R176, R125, R176 ;  /* 0x000000b07db0723e */ /* 0x000fc400000000ff */
[----:B------:R-:W-:Y:S01]  /*b210*/  FADD.FTZ R7, R177, R14 ;  /* 0x0000000eb1077221 */ /* 0x000fe20000010000 */
[----:B------:R-:W-:Y:S01]  /*b220*/  FADD.FTZ R11, R178, R11 ;  /* 0x0000000bb20b7221 */ /* 0x000fe20000010000 */
[C---:B------:R-:W-:Y:S02]  /*b230*/  F2FP.F16.F32.PACK_AB R177, R138.reuse, R177 ;  /* 0x000000b18ab1723e */ /* 0x040fe400000000ff */
[----:B------:R-:W-:Y:S01]  /*b240*/  FADD.FTZ R14, R138, R7 ;  /* 0x000000078a0e7221 */ /* 0x000fe20000010000 */
[C---:B------:R-:W-:Y:S01]  /*b250*/  FADD.FTZ R11, R126.reuse, R11 ;  /* 0x0000000b7e0b7221 */ /* 0x040fe20000010000 */
[----:B------:R-:W-:Y:S02]  /*b260*/  F2FP.F16.F32.PACK_AB R178, R126, R178 ;  /* 0x000000b27eb2723e */ /* 0x000fe400000000ff */
[----:B------:R-:W-:Y:S01]  /*b270*/  FADD.FTZ R7, R179, R14 ;  /* 0x0000000eb3077221 */ /* 0x000fe20000010000 */
[----:B------:R-:W-:Y:S01]  /*b280*/  FADD.FTZ R20, R172, R11 ;  /* 0x0000000bac147221 */ /* 0x000fe20000010000 */
[----:B-1----:R-:W-:-:S02]  /*b290*/  F2FP.F16.F32.PACK_AB R179, R6, R179 ;  /* 0x000000b306b3723e */ /* 0x002fc400000000ff */
[----:B------:R-:W-:Y:S01]  /*b2a0*/  FADD.FTZ R14, R6, R7 ;  /* 0x00000007060e7221 */ /* 0x000fe20000010000 */
[C---:B------:R-:W-:Y:S01]  /*b2b0*/  FADD.FTZ R11, R133.reuse, R20 ;  /* 0x00000014850b7221 */ /* 0x040fe20000010000 */
[----:B------:R-:W-:Y:S02]  /*b2c0*/  F2FP.F16.F32.PACK_AB R172, R133, R172 ;  /* 0x000000ac85ac723e */ /* 0x000fe400000000ff */
[----:B------:R-:W-:Y:S01]  /*b2d0*/  FADD.FTZ R7, R173, R14 ;  /* 0x0000000ead077221 */ /* 0x000fe20000010000 */
[----:B------:R-:W-:Y:S01]  /*b2e0*/  FADD.FTZ R11, R174, R11 ;  /* 0x0000000bae0b7221 */ /* 0x000fe20000010000 */
[C---:B--2---:R-:W-:Y:S02]  /*b2f0*/  F2FP.F16.F32.PACK_AB R173, R140.reuse, R173 ;  /* 0x000000ad8cad723e */ /* 0x044fe400000000ff */
[----:B------:R-:W-:Y:S01]  /*b300*/  FADD.FTZ R7, R140, R7 ;  /* 0x000000078c077221 */ /* 0x000fe20000010000 */
[C---:B------:R-:W-:Y:S01]  /*b310*/  FADD.FTZ R11, R128.reuse, R11 ;  /* 0x0000000b800b7221 */ /* 0x040fe20000010000 */
[----:B------:R-:W-:-:S02]  /*b320*/  F2FP.F16.F32.PACK_AB R174, R128, R174 ;  /* 0x000000ae80ae723e */ /* 0x000fc400000000ff */
[----:B------:R-:W-:Y:S01]  /*b330*/  FADD.FTZ R6, R154, R7 ;  /* 0x000000079a067221 */ /* 0x000fe20000010000 */
[----:B------:R-:W-:-:S03]  /*b340*/  FADD.FTZ R11, R122, R11 ;  /* 0x0000000b7a0b7221 */ /* 0x000fc60000010000 */
[----:B------:R-:W-:Y:S01]  /*b350*/  FADD.FTZ R7, R155, R6 ;  /* 0x000000069b077221 */ /* 0x000fe20000010000 */
[----:B------:R-:W-:-:S03]  /*b360*/  FADD.FTZ R6, R130, R11 ;  /* 0x0000000b82067221 */ /* 0x000fc60000010000 */
[----:B------:R-:W-:Y:S01]  /*b370*/  FADD.FTZ R7, R156, R7 ;  /* 0x000000079c077221 */ /* 0x000fe20000010000 */
[----:B------:R-:W-:-:S03]  /*b380*/  FADD.FTZ R6, R135, R6 ;  /* 0x0000000687067221 */ /* 0x000fc60000010000 */
[----:B------:R-:W-:-:S04]  /*b390*/  FADD.FTZ R7, R157, R7 ;  /* 0x000000079d077221 */ /* 0x000fc80000010000 */
[----:B---3--:R-:W-:Y:S01]  /*b3a0*/  FADD.FTZ R10, R158, R7 ;  /* 0x000000079e0a7221 */ /* 0x008fe20000010000 */
[----:B------:R-:W-:Y:S01]  /*b3b0*/  FADD.FTZ R7, R9, R6 ;  /* 0x0000000609077221 */ /* 0x000fe20000010000 */
[----:B------:R-:W-:Y:S02]  /*b3c0*/  IMAD.MOV.U32 R9, RZ, RZ, R3 ;  /* 0x000000ffff097224 */ /* 0x000fe400078e0003 */
[C---:B----4-:R-:W-:Y:S01]  /*b3d0*/  FADD.FTZ R6, R171.reuse, R10 ;  /* 0x0000000aab067221 */ /* 0x050fe20000010000 */
[----:B------:R-:W-:Y:S01]  /*b3e0*/  F2FP.F16.F32.PACK_AB R171, R171, R158 ;  /* 0x0000009eabab723e */ /* 0x000fe200000000ff */
[----:B------:R-:W-:Y:S01]  /*b3f0*/  IMAD.MOV.U32 R10, RZ, RZ, R2 ;  /* 0x000000ffff0a7224 */ /* 0x000fe200078e0002 */
[----:B0-----:R-:W-:Y:S06]  /*b400*/  @P2 BRA `(.L_x_1203) ;  /* 0xffffffdc00102947 */ /* 0x001fec000383ffff */
.L_x_1194:
        /* <DEDUP_REMOVED lines=8> */
[----:B------:R-:W-:Y:S01]  /*b490*/  ULDC UR5, c[0x0][0x9d8] ;  /* 0x0002760000057ab9 */ /* 0x000fe20000000800 */
[----:B------:R-:W-:Y:S01]  /*b4a0*/  ULDC UR50, c[0x0][0x988] ;  /* 0x0002620000327ab9 */ /* 0x000fe20000000800 */
[----:B------:R-:W-:-:S05]  /*b4b0*/  ULDC UR51, c[0x0][0x9e0] ;  /* 0x0002780000337ab9 */ /* 0x000fca0000000800 */
.L_x_1221:
[----:B------:R-:W-:-:S04]  /*b4c0*/  UIADD3 UR37, UR4, 0x1, URZ ;  /* 0x0000000104257890 */ /* 0x000fc8000fffe03f */
[----:B------:R-:W-:-:S04]  /*b4d0*/  UISETP.NE.AND UP2, UPT, UR37, 0x2, UPT ;  /* 0x000000022500788c */ /* 0x000fc8000bf45270 */
[----:B------:R-:W-:Y:S02]  /*b4e0*/  USEL UR36, URZ, 0x1, UP2 ;  /* 0x000000013f247887 */ /* 0x000fe40009000000 */
[----:B------:R-:W-:Y:S02]  /*b4f0*/  USEL UR37, UR37, URZ, UP2 ;  /* 0x0000003f25257287 */ /* 0x000fe40009000000 */
[----:B------:R-:W-:Y:S01]  /*b500*/  ULOP3.LUT UR36, UR7, UR36, URZ, 0x3c, !UPT ;  /* 0x0000002407247292 */ /* 0x000fe2000f8e3c3f */
[----:B------:R-:W-:Y:S11]  /*b510*/  @!P0 BRA `(.L_x_1205) ;  /* 0x0000000000048947 */ /* 0x000ff60003800000 */
[----:B------:R-:W-:Y:S01]  /*b520*/  BPT.TRAP 0x1 ;  /* 0x000000040000795c */ /* 0x000fe20000300000 */
.L_x_1205:
[----:B------:R-:W-:Y:S01]  /*b530*/  ULEA UR6, UR37, UR38, 0x3 ;  /* 0x0000002625067291 */ /* 0x000fe2000f8e183f */
[----:B------:R-:W-:-:S05]  /*b540*/  IMAD.U32 R2, RZ, RZ, UR36 ;  /* 0x00000024ff027e24 */ /* 0x000fca000f8e00ff */
[----:B------:R-:W-:-:S04]  /*b550*/  SHF.L.U32 R2, R2, 0x1f, RZ ;  /* 0x0000001f02027819 */ /* 0x000fc800000006ff */
[----:B------:R0:W1:Y:S01]  /*b560*/  SYNCS.PHASECHK.TRANS64.TRYWAIT P2, [UR6+0x30830], R2 ;  /* 0x03083002ff0075a7 */ /* 0x0000620008040146 */
[----:B------:R-:W-:Y:S05]  /*b570*/  @!P0 BRA `(.L_x_1206) ;  /* 0x0000000000048947 */ /* 0x000fea0003800000 */
[----:B------:R-:W-:Y:S01]  /*b580*/  BPT.TRAP 0x1 ;  /* 0x000000040000795c */ /* 0x000fe20000300000 */
.L_x_1206:
[-C--:B------:R-:W-:Y:S01]  /*b590*/  FMUL.FTZ R24, R24, R12.reuse ;  /* 0x0000000c18187220 */ /* 0x080fe20000410000 */
[----:B------:R-:W-:Y:S01]  /*b5a0*/  FMUL.FTZ R25, R25, R12 ;  /* 0x0000000c19197220 */ /* 0x000fe20000410000 */
[----:B-1----:R-:W-:Y:S06]  /*b5b0*/  @P2 BRA `(.L_x_1207) ;  /* 0x0000000000082947 */ /* 0x002fec0003800000 */
[----:B------:R-:W1:Y:S02]  /*b5c0*/  SYNCS.PHASECHK.TRANS64.TRYWAIT P2, [UR6+0x30830], R2 ;  /* 0x03083002ff0075a7 */ /* 0x000e640008040146 */
[----:B-1----:R-:W-:Y:S05]  /*b5d0*/  @!P2 BRA `(.L_x_1208) ;  /* 0x00000100001ca947 */ /* 0x002fea0003800000 */
.L_x_1207:
        /* <DEDUP_REMOVED lines=165> */
.L_x_1209:
[----:B------:R-:W-:Y:S01]  /*c030*/  ULEA UR11, UR4, UR38, 0x3 ;  /* 0x00000026040b7291 */ /* 0x000fe2000f8e183f */
[----:B------:R-:W-:-:S05]  /*c040*/  IMAD.U32 R0, RZ, RZ, UR7 ;  /* 0x00000007ff007e24 */ /* 0x000fca000f8e00ff */
[----:B------:R-:W-:-:S04]  /*c050*/  SHF.L.U32 R0, R0, 0x1f, RZ ;  /* 0x0000001f00007819 */ /* 0x000fc800000006ff */
[----:B------:R2:W3:Y:S01]  /*c060*/  SYNCS.PHASECHK.TRANS64.TRYWAIT P2, [UR11+0x30850], R0 ;  /* 0x03085000ff0075a7 */ /* 0x0004e2000804014b */
[----:B------:R-:W-:Y:S05]  /*c070*/  @!P0 BRA `(.L_x_1210) ;  /* 0x0000000000048947 */ /* 0x000fea0003800000 */
[----:B------:R-:W-:Y:S01]  /*c080*/  BPT.TRAP 0x1 ;  /* 0x000000040000795c */ /* 0x000fe20000300000 */
.L_x_1210:
[----:B---3--:R-:W-:Y:S05]  /*c090*/  @P2 BRA `(.L_x_1211) ;  /* 0x0000000000082947 */ /* 0x008fea0003800000 */
[----:B------:R-:W3:Y:S02]  /*c0a0*/  SYNCS.PHASECHK.TRANS64.TRYWAIT P2, [UR11+0x30850], R0 ;  /* 0x03085000ff0075a7 */ /* 0x000ee4000804014b */
[----:B---3--:R-:W-:Y:S05]  /*c0b0*/  @!P2 BRA `(.L_x_1212) ;  /* 0x000000f4007ca947 */ /* 0x008fea0003800000 */
.L_x_1211:
        /* <DEDUP_REMOVED lines=17> */
[----:B-1----:R-:W-:Y:S02]  /*c1d0*/  IMAD.U32 R3, RZ, RZ, UR37 ;  /* 0x00000025ff037e24 */ /* 0x002fe4000f8e00ff */
        /* <DEDUP_REMOVED lines=114> */
[----:B------:R-:W-:Y:S02]  /*c900*/  UMOV UR7, 0x40000040 ;  /* 0x4000004000077882 */ /* 0x000fe40000000000 */
[----:B------:R-:W-:Y:S02]  /*c910*/  @UP0 ULDC UR4, c[0x0][0x44c] ;  /* 0x0001130000040ab9 */ /* 0x000fe40000000800 */
[----:B------:R-:W-:Y:S01]  /*c920*/  @P2 IMAD.HI.U32 R2, R160, UR4, RZ ;  /* 0x00000004a0022c27 */ /* 0x000fe2000f8e00ff */
[----:B------:R-:W-:Y:S01]  /*c930*/  @UP0 ULDC UR4, c[0x0][0x450] ;  /* 0x0001140000040ab9 */ /* 0x000fe20000000800 */
[----:B------:R-:W-:-:S03]  /*c940*/  PLOP3.LUT P2, PT, PT, PT, UP1, 0x40, 0x0 ;  /* 0x000000000000781c */ /* 0x000fc60003f4e818 */
[----:B------:R-:W-:Y:S02]  /*c950*/  @P3 SHF.R.U32.HI R160, RZ, UR4, R2 ;  /* 0x00000004ffa03c19 */ /* 0x000fe40008011602 */
[----:B------:R-:W-:-:S03]  /*c960*/  @!P1 LEA R2, R3, UR38, 0x3 ;  /* 0x0000002603029c11 */ /* 0x000fc6000f8e18ff */
[----:B------:R-:W5:Y:S02]  /*c970*/  SHFL.IDX PT, R3, R160, RZ, 0x1c1f ;  /* 0x001c1fffa0037589 */ /* 0x000f6400000e0000 */
[----:B------:R-:W-:-:S05]  /*c980*/  @!P1 VIADD R2, R2, 0x30840 ;  /* 0x0003084002029836 */ /* 0x000fca0000000000 */
[----:B------:R-:W-:Y:S01]  /*c990*/  @!P1 PRMT R2, RZ, 0x654, R2 ;  /* 0x00000654ff029816 */ /* 0x000fe20000000002 */
[----:B------:R-:W-:Y:S02]  /*c9a0*/  WARPGROUP.DEPBAR.LE gsb0, 0x0 ;  /* 0x00008000000079c5 */ /* 0x000fe40000010000 */
[----:B------:R-:W-:-:S06]  /*c9b0*/  WARPGROUP.ARRIVE ;  /* 0x00000000000079c5 */ /* 0x000fcc0000000000 */
[----:B------:R-:W-:Y:S03]  /*c9c0*/  HGMMA.64x192x16.F32 R24, R168, gdesc[UR4].tnspB, R24, gsb0 ;  /* 0x42e00004a8187df0 */ /* 0x000fe60008000818 */
[----:B------:R-:W-:Y:S02]  /*c9d0*/  WARPGROUP.DEPBAR.LE gsb0, 0x0 ;  /* 0x00008000000079c5 */ /* 0x000fe40000010000 */
        /* <DEDUP_REMOVED lines=20> */
.L_x_1215:
[----:B------:R-:W-:-:S05]  /*cb20*/  IMAD.U32 R168, RZ, RZ, UR39 ;  /* 0x00000027ffa87e24 */ /* 0x000fca000f8e00ff */
[----:B------:R-:W-:-:S13]  /*cb30*/  ISETP.NE.AND P2, PT, R168, 0x1, PT ;  /* 0x00000001a800780c */ /* 0x000fda0003f45270 */
[----:B------:R-:W0:Y:S02]  /*cb40*/  @P2 LDC.64 R2, c[0x0][0x9e8] ;  /* 0x00027a00ff022b82 */ /* 0x000e240000000a00 */
[----:B0-----:R-:W-:-:S05]  /*cb50*/  @P2 IMAD.HI.U32 R2, R167, R2, RZ ;  /* 0x00000002a7022227 */ /* 0x001fca00078e00ff */
[----:B------:R-:W-:-:S07]  /*cb60*/  @P2 SHF.R.U32.HI R167, RZ, R3, R2 ;  /* 0x00000003ffa72219 */ /* 0x000fce0000011602 */
.L_x_1216:
[----:B------:R-:W-:Y:S05]  /*cb70*/  BSYNC B0 ;  /* 0x0000000000007941 */ /* 0x000fea0003800000 */
.L_x_1214:
[----:B------:R-:W-:-:S05]  /*cb80*/  IMAD R167, R167, R168, R158 ;  /* 0x000000a8a7a77224 */ /* 0x000fca00078e029e */
[----:B------:R-:W-:Y:S02]  /*cb90*/  VIADDMNMX R164, R167, R168, R164, PT ;  /* 0x000000a8a7a47246 */ /* 0x000fe400038001a4 */
[----:B------:R-:W-:-:S07]  /*cba0*/  VIMNMX R163, R163, R167, !PT ;  /* 0x000000a7a3a37248 */ /* 0x000fce0007fe0100 */
.L_x_1213:
        /* <DEDUP_REMOVED lines=153> */
.L_x_1219:
[----:B------:R-:W-:-:S05]  /*d540*/  IMAD.U32 R167, RZ, RZ, UR39 ;  /* 0x00000027ffa77e24 */ /* 0x000fca000f8e00ff */
[----:B------:R-:W-:-:S13]  /*d550*/  ISETP.NE.AND P6, PT, R167, 0x1, PT ;  /* 0x00000001a700780c */ /* 0x000fda0003fc5270 */
[----:B------:R-:W0:Y:S02]  /*d560*/  @P6 LDC.64 R2, c[0x0][0x9e8] ;  /* 0x00027a00ff026b82 */ /* 0x000e240000000a00 */
[----:B0-----:R-:W-:-:S05]  /*d570*/  @P6 IMAD.HI.U32 R2, R163, R2, RZ ;  /* 0x00000002a3026227 */ /* 0x001fca00078e00ff */
[----:B------:R-:W-:-:S07]  /*d580*/  @P6 SHF.R.U32.HI R163, RZ, R3, R2 ;  /* 0x00000003ffa36219 */ /* 0x000fce0000011602 */
.L_x_1220:
[----:B------:R-:W-:Y:S05]  /*d590*/  BSYNC B0 ;  /* 0x0000000000007941 */ /* 0x000fea0003800000 */
.L_x_1218:
[----:B------:R-:W-:-:S05]  /*d5a0*/  IMAD R158, R163, R167, R158 ;  /* 0x000000a7a39e7224 */ /* 0x000fca00078e029e */
[----:B------:R-:W-:Y:S02]  /*d5b0*/  VIADDMNMX R166, R158, R167, R166, PT ;  /* 0x000000a79ea67246 */ /* 0x000fe400038001a6 */
[----:B------:R-:W-:-:S07]  /*d5c0*/  VIMNMX R165, R165, R158, !PT ;  /* 0x0000009ea5a57248 */ /* 0x000fce0007fe0100 */
.L_x_1217:
[----:B------:R-:W-:Y:S01]  /*d5d0*/  ISETP.GT.AND P2, PT, R165, 0x1, !P2 ;  /* 0x00000001a500780c */ /* 0x000fe20005744270 */
[----:B------:R-:W-:Y:S01]  /*d5e0*/  UMOV UR10, UR50 ;  /* 0x00000032000a7c82 */ /* 0x000fe20008000000 */
[----:B------:R-:W-:Y:S01]  /*d5f0*/  FMNMX.FTZ R2, R12, R10, !PT ;  /* 0x0000000a0c027209 */ /* 0x000fe20007810000 */
[----:B------:R-:W-:Y:S01]  /*d600*/  UMOV UR7, UR36 ;  /* 0x0000002400077c82 */ /* 0x000fe20008000000 */
[----:B------:R-:W-:Y:S02]  /*d610*/  ISETP.LT.OR P2, PT, R166, 0x2, P2 ;  /* 0x00000002a600780c */ /* 0x000fe40001741670 */
        /* <DEDUP_REMOVED lines=88> */
[----:B------:R-:W-:-:S02]  /*dba0*/  ISETP.LT.OR P2, PT, R166, 0x3a, P2 ;  /* 0x0000003aa600780c */ /* 0x000fc40001741670 */
[----:B------:R-:W-:Y:S02]  /*dbb0*/  R2UR UR4, R192 ;  /* 0x00000000c00472ca */ /* 0x000fe400000e0000 */
        /* <DEDUP_REMOVED lines=26> */
[----:B------:R-:W-:Y:S02]  /*dd60*/  FSEL R151, R151, -INF , !P3 ;  /* 0xff80000097977808 */ /* 0x000fe40005800000 */
[----:B------:R-:W-:Y:S02]  /*dd70*/  FSEL R2, R2, RZ, P2 ;  /* 0x000000ff02027208 */ /* 0x000fe40001000000 */
[----:B------:R-:W-:-:S03]  /*dd80*/  ISETP.GT.AND P6, PT, R165, 0x59, !P6 ;  /* 0x00000059a500780c */ /* 0x000fc600077c4270 */
        /* <DEDUP_REMOVED lines=15> */
[--C-:B------:R-:W-:Y:S01]  /*de80*/  FFMA.FTZ R182, R134, UR10, -R2.reuse ;  /* 0x0000000a86b67c23 */ /* 0x100fe20008010802 */
        /* <DEDUP_REMOVED lines=11> */
[----:B------:R-:W-:Y:S01]  /*df40*/  FSEL R143, R3, RZ, P2 ;  /* 0x000000ff038f7208 */ /* 0x000fe20001000000 */
[----:B------:R-:W-:Y:S01]  /*df50*/  FFMA.FTZ R161, R161, UR10, -R2 ;  /* 0x0000000aa1a17c23 */ /* 0x000fe20008010802 */
[----:B------:R-:W-:Y:S01]  /*df60*/  FMNMX.FTZ R21, R125, R12, !PT ;  /* 0x0000000c7d157209 */ /* 0x000fe20007810000 */
[----:B------:R-:W-:Y:S02]  /*df70*/  MUFU.EX2 R188, R188 ;  /* 0x000000bc00bc7308 */ /* 0x000fe40000000800 */
[----:B------:R-:W-:Y:S01]  /*df80*/  FADD.FTZ R143, -R143, R10 ;  /* 0x0000000a8f8f7221 */ /* 0x000fe20000010100 */
[----:B------:R-:W-:Y:S01]  /*df90*/  FMNMX.FTZ R12, R128, R21, !PT ;  /* 0x00000015800c7209 */ /* 0x000fe20007810000 */
[----:B------:R-:W-:-:S02]  /*dfa0*/  FFMA.FTZ R21, R123, UR10, -R2 ;  /* 0x0000000a7b157c23 */ /* 0x000fc40008010802 */
[----:B------:R-:W-:Y:S01]  /*dfb0*/  FMUL.FTZ R143, R143, UR10 ;  /* 0x0000000a8f8f7c20 */ /* 0x000fe20008410000 */
        /* <DEDUP_REMOVED lines=11> */
[----:B------:R-:W-:Y:S01]  /*e070*/  FMNMX.FTZ R12, R144, R123, !PT ;  /* 0x0000007b900c7209 */ /* 0x000fe20007810000 */
[--C-:B------:R-:W-:Y:S01]  /*e080*/  FFMA.FTZ R123, R131, UR10, -R2.reuse ;  /* 0x0000000a837b7c23 */ /* 0x100fe20008010802 */
[--C-:B------:R-:W-:Y:S02]  /*e090*/  FFMA.FTZ R131, R147, UR10, -R2.reuse ;  /* 0x0000000a93837c23 */ /* 0x100fe40008010802 */
[----:B------:R-:W-:Y:S01]  /*e0a0*/  FMNMX.FTZ R127, R145, R12, !PT ;  /* 0x0000000c917f7209 */ /* 0x000fe20007810000 */
[----:B------:R-:W-:Y:S03]  /*e0b0*/  MUFU.EX2 R21, R21 ;  /* 0x0000001500157308 */ /* 0x000fe60000000800 */
[----:B------:R-:W-:Y:S01]  /*e0c0*/  FMNMX.FTZ R12, R148, R127, !PT ;  /* 0x0000007f940c7209 */ /* 0x000fe20007810000 */
[----:B------:R-:W-:-:S03]  /*e0d0*/  FFMA.FTZ R127, R139, UR10, -R2 ;  /* 0x0000000a8b7f7c23 */ /* 0x000fc60008010802 */
[----:B------:R-:W-:Y:S01]  /*e0e0*/  FMNMX.FTZ R12, R149, R12, !PT ;  /* 0x0000000c950c7209 */ /* 0x000fe20007810000 */
[----:B------:R-:W-:Y:S03]  /*e0f0*/  MUFU.EX2 R186, R186 ;  /* 0x000000ba00ba7308 */ /* 0x000fe60000000800 */
[----:B------:R-:W-:-:S04]  /*e100*/  FMNMX.FTZ R12, R151, R12, !PT ;  /* 0x0000000c970c7209 */ /* 0x000fc80007810000 */
[----:B------:R-:W-:Y:S01]  /*e110*/  FMNMX.FTZ R12, R153, R12, !PT ;  /* 0x0000000c990c7209 */ /* 0x000fe20007810000 */
[----:B------:R-:W-:Y:S03]  /*e120*/  MUFU.EX2 R122, R122 ;  /* 0x0000007a007a7308 */ /* 0x000fe60000000800 */
[----:B------:R-:W-:-:S04]  /*e130*/  FMNMX.FTZ R12, R155, R12, !PT ;  /* 0x0000000c9b0c7209 */ /* 0x000fc80007810000 */
[----:B------:R-:W-:Y:S01]  /*e140*/  FMNMX.FTZ R12, R157, R12, !PT ;  /* 0x0000000c9d0c7209 */ /* 0x000fe20007810000 */
[----:B------:R-:W-:Y:S04]  /*e150*/  MUFU.EX2 R180, R180 ;  /* 0x000000b400b47308 */ /* 0x000fe80000000800 */
[----:B------:R-:W0:Y:S04]  /*e160*/  SHFL.BFLY PT, R135, R12, 0x2, 0x1f ;  /* 0x0c401f000c877f89 */ /* 0x000e2800000e0000 */
[----:B------:R-:W-:Y:S08]  /*e170*/  MUFU.EX2 R123, R123 ;  /* 0x0000007b007b7308 */ /* 0x000ff00000000800 */
[----:B------:R-:W-:Y:S08]  /*e180*/  MUFU.EX2 R182, R182 ;  /* 0x000000b600b67308 */ /* 0x000ff00000000800 */
[----:B------:R-:W-:Y:S01]  /*e190*/  MUFU.EX2 R126, R126 ;  /* 0x0000007e007e7308 */ /* 0x000fe20000000800 */
[----:B0-----:R-:W-:Y:S01]  /*e1a0*/  FMNMX.FTZ R138, R12, R135, !PT ;  /* 0x000000870c8a7209 */ /* 0x001fe20007810000 */
[----:B------:R-:W-:-:S06]  /*e1b0*/  FFMA.FTZ R135, R156, UR10, -R2 ;  /* 0x0000000a9c877c23 */ /* 0x000fcc0008010802 */
[----:B------:R-:W0:Y:S01]  /*e1c0*/  MUFU.EX2 R12, R143 ;  /* 0x0000008f000c7308 */ /* 0x000e220000000800 */
[----:B------:R-:W1:Y:S07]  /*e1d0*/  SHFL.BFLY PT, R139, R138, 0x1, 0x1f ;  /* 0x0c201f008a8b7f89 */ /* 0x000e6e00000e0000 */
[----:B------:R-:W-:Y:S08]  /*e1e0*/  MUFU.EX2 R176, R176 ;  /* 0x000000b000b07308 */ /* 0x000ff00000000800 */
[----:B------:R-:W-:Y:S08]  /*e1f0*/  MUFU.EX2 R127, R127 ;  /* 0x0000007f007f7308 */ /* 0x000ff00000000800 */
[----:B------:R-:W-:Y:S01]  /*e200*/  MUFU.EX2 R178, R178 ;  /* 0x000000b200b27308 */ /* 0x000fe20000000800 */
[----:B-1----:R-:W-:-:S04]  /*e210*/  FMNMX.FTZ R2, R138, R139, !PT ;  /* 0x0000008b8a027209 */ /* 0x002fc80007810000 */
[C---:B------:R-:W-:Y:S01]  /*e220*/  FSETP.NEU.FTZ.AND P2, PT, R2.reuse, -INF , PT ;  /* 0xff8000000200780b */ /* 0x040fe20003f5d000 */
[----:B------:R-:W-:Y:S02]  /*e230*/  FMUL.FTZ R138, R2, UR10 ;  /* 0x0000000a028a7c20 */ /* 0x000fe40008410000 */
[----:B------:R-:W-:Y:S03]  /*e240*/  MUFU.EX2 R130, R130 ;  /* 0x0000008200827308 */ /* 0x000fe60000000800 */
[----:B------:R-:W-:-:S05]  /*e250*/  FSEL R138, R138, RZ, P2 ;  /* 0x000000ff8a8a7208 */ /* 0x000fca0001000000 */
[--C-:B------:R-:W-:Y:S01]  /*e260*/  FFMA.FTZ R189, R0, UR10, -R138.reuse ;  /* 0x0000000a00bd7c23 */ /* 0x100fe2000801088a */
[----:B------:R-:W-:Y:S01]  /*e270*/  FSEL R0, R2, RZ, P2 ;  /* 0x000000ff02007208 */ /* 0x000fe20001000000 */
[--C-:B------:R-:W-:Y:S01]  /*e280*/  FFMA.FTZ R187, R124, UR10, -R138.reuse ;  /* 0x0000000a7cbb7c23 */ /* 0x100fe2000801088a */
[----:B------:R-:W-:Y:S01]  /*e290*/  FFMA.FTZ R11, R11, UR10, -R138 ;  /* 0x0000000a0b0b7c23 */ /* 0x000fe2000801088a */
[----:B0-----:R-:W-:Y:S01]  /*e2a0*/  FFMA.FTZ R124, R12, R7, R188 ;  /* 0x000000070c7c7223 */ /* 0x001fe200000100bc */
[----:B------:R-:W-:Y:S01]  /*e2b0*/  FFMA.FTZ R191, R14, UR10, -R138 ;  /* 0x0000000a0ebf7c23 */ /* 0x000fe2000801088a */
[----:B------:R-:W-:Y:S01]  /*e2c0*/  FADD.FTZ R0, -R0, R9 ;  /* 0x0000000900007221 */ /* 0x000fe20000010100 */
[----:B------:R-:W-:Y:S01]  /*e2d0*/  MUFU.EX2 R189, R189 ;  /* 0x000000bd00bd7308 */ /* 0x000fe20000000800 */
[----:B------:R-:W-:Y:S01]  /*e2e0*/  FADD.FTZ R7, R13, R124 ;  /* 0x0000007c0d077221 */ /* 0x000fe20000010000 */
[--C-:B------:R-:W-:Y:S01]  /*e2f0*/  FFMA.FTZ R14, R15, UR10, -R138.reuse ;  /* 0x0000000a0f0e7c23 */ /* 0x100fe2000801088a */
[----:B------:R-:W-:Y:S01]  /*e300*/  FMUL.FTZ R0, R0, UR10 ;  /* 0x0000000a00007c20 */ /* 0x000fe20008410000 */
[--C-:B------:R-:W-:Y:S01]  /*e310*/  FFMA.FTZ R185, R120, UR10, -R138.reuse ;  /* 0x0000000a78b97c23 */ /* 0x100fe2000801088a */
[----:B------:R-:W-:Y:S01]  /*e320*/  FADD.FTZ R7, R190, R7 ;  /* 0x00000007be077221 */ /* 0x000fe20000010000 */
[--C-:B------:R-:W-:Y:S01]  /*e330*/  FFMA.FTZ R181, R128, UR10, -R138.reuse ;  /* 0x0000000a80b57c23 */ /* 0x100fe2000801088a */
[--C-:B------:R-:W-:Y:S01]  /*e340*/  FFMA.FTZ R15, R121, UR10, -R138.reuse ;  /* 0x0000000a790f7c23 */ /* 0x100fe2000801088a */
        /* <DEDUP_REMOVED lines=15> */
[----:B------:R-:W-:Y:S01]  /*e440*/  F2FP.F16.F32.PACK_AB R188, R13, R188 ;  /* 0x000000bc0dbc723e */ /* 0x000fe200000000ff */
[----:B------:R-:W1:Y:S01]  /*e450*/  MUFU.EX2 R191, R191 ;  /* 0x000000bf00bf7308 */ /* 0x000e620000000800 */
[----:B------:R-:W-:Y:S01]  /*e460*/  FADD.FTZ R125, R122, R125 ;  /* 0x0000007d7a7d7221 */ /* 0x000fe20000010000 */
[----:B------:R-:W-:Y:S01]  /*e470*/  F2FP.F16.F32.PACK_AB R190, R20, R190 ;  /* 0x000000be14be723e */ /* 0x000fe200000000ff */
[----:B------:R-:W-:Y:S01]  /*e480*/  FFMA.FTZ R169, R151, UR10, -R138 ;  /* 0x0000000a97a97c23 */ /* 0x000fe2000801088a */
[----:B------:R-:W-:Y:S01]  /*e490*/  F2FP.F16.F32.PACK_AB R186, R122, R186 ;  /* 0x000000ba7aba723e */ /* 0x000fe200000000ff */
[----:B------:R-:W-:Y:S01]  /*e4a0*/  FADD.FTZ R132, R180, R125 ;  /* 0x0000007db4847221 */ /* 0x000fe20000010000 */
[----:B------:R-:W-:-:S02]  /*e4b0*/  IMAD.U32 R125, RZ, RZ, UR11 ;  /* 0x0000000bff7d7e24 */ /* 0x000fc4000f8e00ff */
[--C-:B------:R-:W-:Y:S01]  /*e4c0*/  FFMA.FTZ R153, R153, UR10, -R138.reuse ;  /* 0x0000000a99997c23 */ /* 0x100fe2000801088a */
[----:B------:R-:W2:Y:S01]  /*e4d0*/  MUFU.EX2 R14, R14 ;  /* 0x0000000e000e7308 */ /* 0x000ea20000000800 */
[----:B0-----:R-:W-:Y:S01]  /*e4e0*/  FFMA.FTZ R6, R0, R6, R189 ;  /* 0x0000000600067223 */ /* 0x001fe200000100bd */
[----:B------:R-:W-:Y:S02]  /*e4f0*/  @!P1 VIADD R125, R125, 0x30860 ;  /* 0x000308607d7d9836 */ /* 0x000fe40000000000 */
[----:B------:R-:W-:Y:S01]  /*e500*/  FFMA.FTZ R155, R155, UR10, -R138 ;  /* 0x0000000a9b9b7c23 */ /* 0x000fe2000801088a */
[----:B------:R-:W-:Y:S01]  /*e510*/  ISETP.GT.AND P2, PT, R8, UR4, PT ;  /* 0x0000000408007c0c */ /* 0x000fe2000bf44270 */
[C---:B------:R-:W-:Y:S01]  /*e520*/  FADD.FTZ R128, R11.reuse, R6 ;  /* 0x000000060b807221 */ /* 0x040fe20000010000 */
[----:B------:R-:W-:Y:S01]  /*e530*/  FFMA.FTZ R6, R142, UR10, -R138 ;  /* 0x0000000a8e067c23 */ /* 0x000fe2000801088a */
[----:B------:R-:W-:Y:S01]  /*e540*/  F2FP.F16.F32.PACK_AB R189, R11, R189 ;  /* 0x000000bd0bbd723e */ /* 0x000fe200000000ff */
[----:B------:R-:W0:Y:S01]  /*e550*/  MUFU.EX2 R185, R185 ;  /* 0x000000b900b97308 */ /* 0x000e220000000800 */
[----:B-1----:R-:W-:Y:S01]  /*e560*/  FADD.FTZ R7, R191, R128 ;  /* 0x00000080bf077221 */ /* 0x002fe20000010000 */
[----:B------:R-:W-:Y:S01]  /*e570*/  UMOV UR4, UR37 ;  /* 0x0000002500047c82 */ /* 0x000fe20008000000 */
[----:B------:R-:W-:Y:S01]  /*e580*/  F2FP.F16.F32.PACK_AB R184, R21, R184 ;  /* 0x000000b815b8723e */ /* 0x000fe200000000ff */
[----:B------:R-:W-:Y:S01]  /*e590*/  VIADD R8, R8, 0xffffffff ;  /* 0xffffffff08087836 */ /* 0x000fe20000000000 */
[----:B------:R-:W-:-:S03]  /*e5a0*/  F2FP.F16.F32.PACK_AB R180, R123, R180 ;  /* 0x000000b47bb4723e */ /* 0x000fc600000000ff */
[----:B------:R-:W1:Y:S01]  /*e5b0*/  MUFU.EX2 R15, R15 ;  /* 0x0000000f000f7308 */ /* 0x000e620000000800 */
[C---:B--2---:R-:W-:Y:S01]  /*e5c0*/  FADD.FTZ R128, R14.reuse, R7 ;  /* 0x000000070e807221 */ /* 0x044fe20000010000 */
[----:B------:R-:W-:Y:S01]  /*e5d0*/  FADD.FTZ R7, R123, R132 ;  /* 0x000000847b077221 */ /* 0x000fe20000010000 */
[----:B------:R-:W-:Y:S01]  /*e5e0*/  @!P1 PRMT R132, RZ, 0x654, R125 ;  /* 0x00000654ff849816 */ /* 0x000fe2000000007d */
[----:B------:R-:W-:Y:S01]  /*e5f0*/  FFMA.FTZ R125, R145, UR10, -R138 ;  /* 0x0000000a917d7c23 */ /* 0x000fe2000801088a */
[----:B------:R-:W-:Y:S01]  /*e600*/  F2FP.F16.F32.PACK_AB R191, R14, R191 ;  /* 0x000000bf0ebf723e */ /* 0x000fe200000000ff */
[----:B------:R-:W-:Y:S01]  /*e610*/  FADD.FTZ R129, R182, R7 ;  /* 0x00000007b6817221 */ /* 0x000fe20000010000 */
[----:B------:R2:W-:Y:S01]  /*e620*/  @!P1 SYNCS.ARRIVE.TRANS64.RED.A1T0 RZ, [R132+URZ], RZ ;  /* 0x000000ff84ff99a7 */ /* 0x0005e2000810043f */
[----:B------:R-:W3:Y:S01]  /*e630*/  MUFU.EX2 R187, R187 ;  /* 0x000000bb00bb7308 */ /* 0x000ee20000000800 */
[----:B0-----:R-:W-:Y:S01]  /*e640*/  FADD.FTZ R128, R185, R128 ;  /* 0x00000080b9807221 */ /* 0x001fe20000010000 */
[C---:B------:R-:W-:Y:S01]  /*e650*/  FADD.FTZ R129, R126.reuse, R129 ;  /* 0x000000817e817221 */ /* 0x040fe20000010000 */
[----:B------:R-:W-:-:S03]  /*e660*/  F2FP.F16.F32.PACK_AB R182, R126, R182 ;  /* 0x000000b67eb6723e */ /* 0x000fc600000000ff */
[----:B------:R-:W-:Y:S01]  /*e670*/  FADD.FTZ R136, R176, R129 ;  /* 0x00000081b0887221 */ /* 0x000fe20000010000 */
[----:B------:R-:W-:Y:S01]  /*e680*/  F2FP.F16.F32.PACK_AB R176, R127, R176 ;  /* 0x000000b07fb0723e */ /* 0x000fe200000000ff */
[----:B------:R-:W2:Y:S01]  /*e690*/  MUFU.EX2 R120, R120 ;  /* 0x0000007800787308 */ /* 0x000ea20000000800 */
[C---:B-1----:R-:W-:Y:S01]  /*e6a0*/  FADD.FTZ R128, R15.reuse, R128 ;  /* 0x000000800f807221 */ /* 0x042fe20000010000 */
[----:B------:R-:W-:-:S06]  /*e6b0*/  F2FP.F16.F32.PACK_AB R185, R15, R185 ;  /* 0x000000b90fb9723e */ /* 0x000fcc00000000ff */
[----:B------:R-:W0:Y:S01]  /*e6c0*/  MUFU.EX2 R181, R181 ;  /* 0x000000b500b57308 */ /* 0x000e220000000800 */
[----:B---3--:R-:W-:Y:S01]  /*e6d0*/  FADD.FTZ R7, R187, R128 ;  /* 0x00000080bb077221 */ /* 0x008fe20000010000 */
[--C-:B------:R-:W-:Y:S01]  /*e6e0*/  FFMA.FTZ R128, R149, UR10, -R138.reuse ;  /* 0x0000000a95807c23 */ /* 0x100fe2000801088a */
[----:B------:R-:W-:-:S05]  /*e6f0*/  FFMA.FTZ R138, R157, UR10, -R138 ;  /* 0x0000000a9d8a7c23 */ /* 0x000fca000801088a */
[----:B------:R-:W1:Y:S01]  /*e700*/  MUFU.EX2 R121, R121 ;  /* 0x0000007900797308 */ /* 0x000e620000000800 */
[C---:B--2---:R-:W-:Y:S01]  /*e710*/  FADD.FTZ R132, R120.reuse, R7 ;  /* 0x0000000778847221 */ /* 0x044fe20000010000 */
[----:B------:R-:W-:Y:S01]  /*e720*/  FADD.FTZ R7, R127, R136 ;  /* 0x000000887f077221 */ /* 0x000fe20000010000 */
[----:B------:R-:W-:-:S03]  /*e730*/  F2FP.F16.F32.PACK_AB R187, R120, R187 ;  /* 0x000000bb78bb723e */ /* 0x000fc600000000ff */
[----:B------:R-:W-:Y:S01]  /*e740*/  FADD.FTZ R7, R178, R7 ;  /* 0x00000007b2077221 */ /* 0x000fe20000010000 */
[C---:B------:R-:W-:Y:S01]  /*e750*/  F2FP.F16.F32.PACK_AB R178, R130.reuse, R178 ;  /* 0x000000b282b2723e */ /* 0x040fe200000000ff */
[----:B------:R-:W2:Y:S01]  /*e760*/  MUFU.EX2 R183, R183 ;  /* 0x000000b700b77308 */ /* 0x000ea20000000800 */
[----:B0-----:R-:W-:Y:S01]  /*e770*/  FADD.FTZ R132, R181, R132 ;  /* 0x00000084b5847221 */ /* 0x001fe20000010000 */
[----:B------:R-:W-:-:S06]  /*e780*/  FADD.FTZ R7, R130, R7 ;  /* 0x0000000782077221 */ /* 0x000fcc0000010000 */
[----:B------:R-:W0:Y:S01]  /*e790*/  MUFU.EX2 R9, R133 ;  /* 0x0000008500097308 */ /* 0x000e220000000800 */
[C---:B-1----:R-:W-:Y:S01]  /*e7a0*/  FADD.FTZ R132, R121.reuse, R132 ;  /* 0x0000008479847221 */ /* 0x042fe20000010000 */
[----:B------:R-:W-:-:S06]  /*e7b0*/  F2FP.F16.F32.PACK_AB R181, R121, R181 ;  /* 0x000000b579b5723e */ /* 0x000fcc00000000ff */
[----:B------:R-:W1:Y:S01]  /*e7c0*/  MUFU.EX2 R172, R172 ;  /* 0x000000ac00ac7308 */ /* 0x000e620000000800 */
[----:B--2---:R-:W-:-:S07]  /*e7d0*/  FADD.FTZ R132, R183, R132 ;  /* 0x00000084b7847221 */ /* 0x004fce0000010000 */
[----:B------:R-:W2:Y:S01]  /*e7e0*/  MUFU.EX2 R177, R177 ;  /* 0x000000b100b17308 */ /* 0x000ea20000000800 */
[C---:B0-----:R-:W-:Y:S01]  /*e7f0*/  FADD.FTZ R132, R9.reuse, R132 ;  /* 0x0000008409847221 */ /* 0x041fe20000010000 */
[----:B------:R-:W-:Y:S01]  /*e800*/  F2FP.F16.F32.PACK_AB R183, R9, R183 ;  /* 0x000000b709b7723e */ /* 0x000fe200000000ff */
[----:B------:R-:W-:-:S05]  /*e810*/  IMAD.MOV.U32 R9, RZ, RZ, R2 ;  /* 0x000000ffff097224 */ /* 0x000fca00078e0002 */
        /* <DEDUP_REMOVED lines=44> */
[----:B------:R-:W-:-:S03]  /*eae0*/  F2FP.F16.F32.PACK_AB R169, R20, R169 ;  /* 0x000000a914a9723e */ /* 0x000fc600000000ff */
[----:B-1----:R-:W-:-:S04]  /*eaf0*/  FADD.FTZ R10, R155, R10 ;  /* 0x0000000a9b0a7221 */ /* 0x002fc80000010000 */
[C---:B--2---:R-:W-:Y:S01]  /*eb00*/  FADD.FTZ R6, R138.reuse, R10 ;  /* 0x0000000a8a067221 */ /* 0x044fe20000010000 */
[----:B------:R-:W-:Y:S01]  /*eb10*/  F2FP.F16.F32.PACK_AB R171, R138, R155 ;  /* 0x0000009b8aab723e */ /* 0x000fe200000000ff */
[----:B------:R-:W-:Y:S01]  /*eb20*/  IMAD.MOV.U32 R10, RZ, RZ, R3 ;  /* 0x000000ffff0a7224 */ /* 0x000fe200078e0003 */
[----:B------:R-:W-:Y:S06]  /*eb30*/  @P2 BRA `(.L_x_1221) ;  /* 0xffffffc800602947 */ /* 0x000fec000383ffff */
.L_x_1204:
        /* <DEDUP_REMOVED lines=99> */
.L_x_1222:
[----:B------:R-:W-:Y:S01]  /*f170*/  ULEA UR5, UR37, UR38, 0x3 ;  /* 0x0000002625057291 */ /* 0x000fe2000f8e183f */
[----:B------:R-:W-:-:S05]  /*f180*/  IMAD.U32 R0, RZ, RZ, UR36 ;  /* 0x00000024ff007e24 */ /* 0x000fca000f8e00ff */
[----:B------:R-:W-:-:S04]  /*f190*/  SHF.L.U32 R0, R0, 0x1f, RZ ;  /* 0x0000001f00007819 */ /* 0x000fc800000006ff */
[----:B------:R0:W1:Y:S01]  /*f1a0*/  SYNCS.PHASECHK.TRANS64.TRYWAIT P2, [UR5+0x30850], R0 ;  /* 0x03085000ff0075a7 */ /* 0x0000620008040145 */
[----:B------:R-:W-:Y:S05]  /*f1b0*/  @!P0 BRA `(.L_x_1223) ;  /* 0x0000000000048947 */ /* 0x000fea0003800000 */
[----:B------:R-:W-:Y:S01]  /*f1c0*/  BPT.TRAP 0x1 ;  /* 0x000000040000795c */ /* 0x000fe20000300000 */
.L_x_1223:
[----:B-1----:R-:W-:Y:S05]  /*f1d0*/  @P2 BRA `(.L_x_1224) ;  /* 0x0000000000082947 */ /* 0x002fea0003800000 */
[----:B------:R-:W1:Y:S02]  /*f1e0*/  SYNCS.PHASECHK.TRANS64.TRYWAIT P0, [UR5+0x30850], R0 ;  /* 0x03085000ff0075a7 */ /* 0x000e640008000145 */
[----:B-1----:R-:W-:Y:S05]  /*f1f0*/  @!P0 BRA `(.L_x_1225) ;  /* 0x000000c400448947 */ /* 0x002fea0003800000 */
.L_x_1224:
[----:B------:R-:W-:Y:S01]  /*f200*/  UIADD3 UR38, UR38, 0x400, URZ ;  /* 0x0000040026267890 */ /* 0x000fe2000fffe03f */
[----:B------:R-:W-:Y:S01]  /*f210*/  WARPGROUP.ARRIVE ;  /* 0x00000000000079c5 */ /* 0x000fe20000000000 */
[----:B------:R-:W-:Y:S01]  /*f220*/  UMOV UR7, 0x40000040 ;  /* 0x4000004000077882 */ /* 0x000fe20000000000 */
[----:B01----:R-:W0:Y:S01]  /*f230*/  SHFL.BFLY PT, R0, R7, 0x2, 0x1f ;  /* 0x0c401f0007007f89 */ /* 0x003e2200000e0000 */
[----:B------:R-:W-:Y:S01]  /*f240*/  USHF.R.U32.HI UR38, URZ, 0x4, UR38 ;  /* 0x000000043f267899 */ /* 0x000fe20008011626 */
[----:B------:R-:W-:Y:S01]  /*f250*/  IMAD.U32 R10, RZ, RZ, UR5 ;  /* 0x00000005ff0a7e24 */ /* 0x000fe2000f8e00ff */
[----:B------:R-:W-:Y:S01]  /*f260*/  R2UR UR8, R223 ;  /* 0x00000000df0872ca */ /* 0x000fe200000e0000 */
[----:B------:R-:W1:Y:S01]  /*f270*/  SHFL.BFLY PT, R5, R6, 0x2, 0x1f ;  /* 0x0c401f0006057f89 */ /* 0x000e6200000e0000 */
[----:B------:R-:W-:Y:S01]  /*f280*/  ULOP3.LUT UR38, UR38, 0x3fff, URZ, 0xc0, !UPT ;  /* 0x00003fff26267892 */ /* 0x000fe2000f8ec03f */
[----:B------:R-:W-:Y:S02]  /*f290*/  @!P1 VIADD R10, R10, 0x30860 ;  /* 0x000308600a0a9836 */ /* 0x000fe40000000000 */
[----:B------:R-:W-:Y:S01]  /*f2a0*/  IMAD.MOV.U32 R8, RZ, RZ, RZ ;  /* 0x000000ffff087224 */ /* 0x000fe200078e00ff */
[----:B------:R-:W-:Y:S01]  /*f2b0*/  ULOP3.LUT UR4, UR38, 0x3000000, URZ, 0xfc, !UPT ;  /* 0x0300000026047892 */ /* 0x000fe2000f8efc3f */
[----:B------:R-:W-:Y:S01]  /*f2c0*/  IMAD.U32 R14, RZ, RZ, UR10 ;  /* 0x0000000aff0e7e24 */ /* 0x000fe2000f8e00ff */
[----:B------:R-:W-:-:S02]  /*f2d0*/  @!P1 PRMT R10, RZ, 0x654, R10 ;  /* 0x00000654ff0a9816 */ /* 0x000fc4000000000a */
[----:B------:R-:W-:Y:S02]  /*f2e0*/  UIMAD UR4, UR37, 0x900, UR4 ;  /* 0x00000900250478a4 */ /* 0x000fe4000f8e0204 */
[----:B------:R-:W-:Y:S02]  /*f2f0*/  UIADD3 UR37, UR37, 0x1, URZ ;  /* 0x0000000125257890 */ /* 0x000fe4000fffe03f */
[----:B------:R-:W-:Y:S02]  /*f300*/  UIADD3 UR8, UR8, 0x1, URZ ;  /* 0x0000000108087890 */ /* 0x000fe4000fffe03f */
[----:B------:R-:W-:Y:S01]  /*f310*/  UISETP.NE.AND UP0, UPT, UR37, 0x2, UPT ;  /* 0x000000022500788c */ /* 0x000fe2000bf05270 */
[----:B------:R-:W-:Y:S02]  /*f320*/  UMOV UR6, UR4 ;  /* 0x0000000400067c82 */ /* 0x000fe40008000000 */
[----:B------:R-:W-:Y:S01]  /*f330*/  HGMMA.64x192x16.F32 R24, R188, gdesc[UR4].tnspB, R24, gsb0 ;  /* 0x42e00004bc187df0 */ /* 0x000fe20008000818 */
[----:B------:R-:W-:Y:S01]  /*f340*/  UIADD3 UR6, UR4, 0x80, URZ ;  /* 0x0000008004067890 */ /* 0x000fe2000fffe03f */
[----:B0-----:R-:W-:Y:S01]  /*f350*/  FADD.FTZ R0, R0, R7 ;  /* 0x0000000700007221 */ /* 0x001fe20000010000 */
[----:B------:R-:W-:Y:S01]  /*f360*/  UMOV UR7, 0x40000040 ;  /* 0x4000004000077882 */ /* 0x000fe20000000000 */
[----:B------:R-:W-:-:S02]  /*f370*/  IMAD.U32 R223, RZ, RZ, UR8 ;  /* 0x00000008ffdf7e24 */ /* 0x000fc4000f8e00ff */
[----:B-1----:R-:W-:Y:S01]  /*f380*/  FADD.FTZ R4, R5, R6 ;  /* 0x0000000605047221 */ /* 0x002fe20000010000 */
[----:B------:R-:W-:Y:S01]  /*f390*/  IMAD.U32 R6, RZ, RZ, UR10 ;  /* 0x0000000aff067e24 */ /* 0x000fe2000f8e00ff */
[----:B------:R-:W0:Y:S01]  /*f3a0*/  SHFL.BFLY PT, R5, R0, 0x1, 0x1f ;  /* 0x0c201f0000057f89 */ /* 0x000e2200000e0000 */
[----:B------:R-:W-:-:S03]  /*f3b0*/  USEL UR37, UR37, URZ, UP0 ;  /* 0x0000003f25257287 */ /* 0x000fc60008000000 */
[----:B------:R-:W1:Y:S01]  /*f3c0*/  SHFL.BFLY PT, R9, R4, 0x1, 0x1f ;  /* 0x0c201f0004097f89 */ /* 0x000e6200000e0000 */
[----:B0-----:R-:W-:Y:S01]  /*f3d0*/  FADD.FTZ R11, R0, R5 ;  /* 0x00000005000b7221 */ /* 0x001fe20000010000 */
[----:B------:R-:W-:Y:S02]  /*f3e0*/  IMAD.MOV.U32 R5, RZ, RZ, RZ ;  /* 0x000000ffff057224 */ /* 0x000fe400078e00ff */
[----:B------:R-:W-:Y:S02]  /*f3f0*/  IMAD.MOV.U32 R0, RZ, RZ, -0x800000 ;  /* 0xff800000ff007424 */ /* 0x000fe400078e00ff */
[----:B-1----:R-:W-:Y:S01]  /*f400*/  FADD.FTZ R12, R4, R9 ;  /* 0x00000009040c7221 */ /* 0x002fe20000010000 */
[----:B------:R-:W-:Y:S01]  /*f410*/  FSETP.NE.FTZ.AND P0, PT, R11, RZ, PT ;  /* 0x000000ff0b00720b */ /* 0x000fe20003f15000 */
[----:B------:R-:W-:-:S03]  /*f420*/  IMAD.MOV.U32 R4, RZ, RZ, -0x800000 ;  /* 0xff800000ff047424 */ /* 0x000fc600078e00ff */
[----:B------:R-:W-:-:S09]  /*f430*/  FSETP.NE.FTZ.AND P2, PT, R12, RZ, PT ;  /* 0x000000ff0c00720b */ /* 0x000fd20003f55000 */
[----:B------:R-:W0:Y:S01]  /*f440*/  @P0 MUFU.LG2 R7, R11 ;  /* 0x0000000b00070308 */ /* 0x000e220000000c00 */
[----:B------:R-:W-:-:S03]  /*f450*/  @P0 FMUL.FTZ R6, R6, 0.69314718246459960938 ;  /* 0x3f31721806060820 */ /* 0x000fc60000410000 */
[----:B------:R-:W-:-:S04]  /*f460*/  @P2 FMUL.FTZ R14, R14, 0.69314718246459960938 ;  /* 0x3f3172180e0e2820 */ /* 0x000fc80000410000 */
        /* <DEDUP_REMOVED lines=29> */
[----:B------:R-:W-:-:S04]  /*f640*/  USEL UR4, URZ, 0x1, UP0 ;  /* 0x000000013f047887 */ /* 0x000fc80008000000 */
[----:B------:R-:W-:Y:S01]  /*f650*/  ULOP3.LUT UR36, UR36, UR4, URZ, 0x3c, !UPT ;  /* 0x0000000424247292 */ /* 0x000fe2000f8e3c3f */
[----:B------:R-:W-:Y:S02]  /*f660*/  WARPGROUP.DEPBAR.LE gsb0, 0x0 ;  /* 0x00008000000079c5 */ /* 0x000fe40000010000 */
[----:B------:R-:W-:-:S10]  /*f670*/  WARPGROUP.ARRIVE ;  /* 0x00000000000079c5 */ /* 0x000fd40000000000 */
        /* <DEDUP_REMOVED lines=99> */
.L_x_1155:
        /* <DEDUP_REMOVED lines=16> */
[----:B------:R-:W-:Y:S01]  /*fdb0*/  ULDC.64 UR12, c[0x0][0xc00] ;  /* 0x00030000000c7ab9 */ /* 0x000fe20000000a00 */
[----:B------:R-:W-:Y:S01]  /*fdc0*/  ULDC.64 UR18, c[0x0][0x208] ;  /* 0x0000820000127ab9 */ /* 0x000fe20000000a00 */
[----:B------:R-:W-:Y:S02]  /*fdd0*/  R2UR UR17, R195 ;  /* 0x00000000c31172ca */ /* 0x000fe400000e0000 */
[----:B------:R-:W-:Y:S02]  /*fde0*/  R2UR UR16, R196 ;  /* 0x00000000c41072ca */ /* 0x000fe400000e0000 */
[----:B------:R-:W-:-:S05]  /*fdf0*/  R2UR UR23, R197 ;  /* 0x00000000c51772ca */ /* 0x000fca00000e0000 */
[----:B------:R-:W-:Y:S01]  /*fe00*/  UIMAD.WIDE UR12, UR9, 0x4, UR12 ;  /* 0x00000004090c78a5 */ /* 0x000fe2000f8e020c */
[----:B------:R-:W-:Y:S01]  /*fe10*/  UMOV UR10, UR8 ;  /* 0x00000008000a7c82 */ /* 0x000fe20008000000 */
[----:B0-----:R-:W-:Y:S01]  /*fe20*/  UMOV UR11, UR4 ;  /* 0x00000004000b7c82 */ /* 0x001fe20008000000 */
[----:B------:R-:W-:Y:S01]  /*fe30*/  BAR.SYNC.DEFER_BLOCKING 0x1, 0x100 ;  /* 0x0044000000007b1d */ /* 0x000fe20000010000 */
[----:B--2---:R-:W-:-:S03]  /*fe40*/  IMAD.WIDE R8, R5, R8, UR10 ;  /* 0x0000000a05087e25 */ /* 0x004fc6000f8e0208 */
[C---:B------:R-:W-:Y:S02]  /*fe50*/  IADD3 R12, P1, R8.reuse, 0x40, RZ ;  /* 0x00000040080c7810 */ /* 0x040fe40007f3e0ff */
[C---:B------:R-:W-:Y:S02]  /*fe60*/  LOP3.LUT R5, R8.reuse, 0x380, RZ, 0xc0, !PT ;  /* 0x0000038008057812 */ /* 0x040fe400078ec0ff */
[C---:B------:R-:W-:Y:S01]  /*fe70*/  IADD3 R10, P2, R8.reuse, 0x20, RZ ;  /* 0x00000020080a7810 */ /* 0x040fe20007f5e0ff */
[--C-:B------:R-:W-:Y:S01]  /*fe80*/  IMAD.X R81, RZ, RZ, R9.reuse, P1 ;  /* 0x000000ffff517224 */ /* 0x100fe200008e0609 */
[C---:B------:R-:W-:Y:S02]  /*fe90*/  IADD3 R131, P6, R8.reuse, 0x60, RZ ;  /* 0x0000006008837810 */ /* 0x040fe40007fde0ff */
[----:B------:R-:W-:Y:S01]  /*fea0*/  IADD3 R133, P5, R8, 0x4000, RZ ;  /* 0x0000400008857810 */ /* 0x000fe20007fbe0ff */
[--C-:B------:R-:W-:Y:S01]  /*feb0*/  IMAD.X R17, RZ, RZ, R9.reuse, P2 ;  /* 0x000000ffff117224 */ /* 0x100fe200010e0609 */
[----:B------:R-:W-:Y:S01]  /*fec0*/  LOP3.LUT R11, R12, 0x380, RZ, 0xc0, !PT ;  /* 0x000003800c0b7812 */ /* 0x000fe200078ec0ff */
[--C-:B------:R-:W-:Y:S01]  /*fed0*/  IMAD.X R83, RZ, RZ, R9.reuse, P6 ;  /* 0x000000ffff537224 */ /* 0x100fe200030e0609 */
[----:B------:R-:W-:Y:S01]  /*fee0*/  SHF.R.U64 R5, R5, 0x3, RZ ;  /* 0x0000000305057819 */ /* 0x000fe200000012ff */
[----:B------:R-:W-:Y:S01]  /*fef0*/  IMAD.X R85, RZ, RZ, R9, P5 ;  /* 0x000000ffff557224 */ /* 0x000fe200028e0609 */
[----:B------:R-:W-:-:S02]  /*ff00*/  SHF.R.U64 R11, R11, 0x3, RZ ;  /* 0x000000030b0b7819 */ /* 0x000fc400000012ff */
[C---:B------:R-:W-:Y:S02]  /*ff10*/  IADD3 R86, P0, R8.reuse, 0x4020, RZ ;  /* 0x0000402008567810 */ /* 0x040fe40007f1e0ff */
[C---:B------:R-:W-:Y:S02]  /*ff20*/  IADD3 R135, P4, R8.reuse, 0x4040, RZ ;  /* 0x0000404008877810 */ /* 0x040fe40007f9e0ff */
[C---:B------:R-:W-:Y:S01]  /*ff30*/  IADD3 R90, P3, R8.reuse, 0x4060, RZ ;  /* 0x00004060085a7810 */ /* 0x040fe20007f7e0ff */
[--C-:B------:R-:W-:Y:S01]  /*ff40*/  IMAD.X R87, RZ, RZ, R9.reuse, P0 ;  /* 0x000000ffff577224 */ /* 0x100fe200000e0609 */
[C---:B------:R-:W-:Y:S01]  /*ff50*/  IADD3 R137, P2, R8.reuse, 0x8000, RZ ;  /* 0x0000800008897810 */ /* 0x040fe20007f5e0ff */
[--C-:B------:R-:W-:Y:S01]  /*ff60*/  IMAD.X R89, RZ, RZ, R9.reuse, P4 ;  /* 0x000000ffff597224 */ /* 0x100fe200020e0609 */
[C---:B------:R-:W-:Y:S01]  /*ff70*/  IADD3 R139, P1, R8.reuse, 0x8020, RZ ;  /* 0x00008020088b7810 */ /* 0x040fe20007f3e0ff */
[--C-:B------:R-:W-:Y:S01]  /*ff80*/  IMAD.X R91, RZ, RZ, R9.reuse, P3 ;  /* 0x000000ffff5b7224 */ /* 0x100fe200018e0609 */
[C---:B------:R-:W-:Y:S01]  /*ff90*/  IADD3 R141, P6, R8.reuse, 0x8040, RZ ;  /* 0x00008040088d7810 */ /* 0x040fe20007fde0ff */
[--C-:B------:R-:W-:Y:S01]  /*ffa0*/  IMAD.X R93, RZ, RZ, R9.reuse, P2 ;  /* 0x000000ffff5d7224 */ /* 0x100fe200010e0609 */
[----:B------:R-:W-:Y:S01]  /*ffb0*/  IADD3 R143, P5, R8, 0x8060, RZ ;  /* 0x00008060088f7810 */ /* 0x000fe20007fbe0ff */
[--C-:B------:R-:W-:Y:S01]  /*ffc0*/  IMAD.X R95, RZ, RZ, R9.reuse, P1 ;  /* 0x000000ffff5f7224 */ /* 0x100fe200008e0609 */
[----:B------:R-:W-:Y:S01]  /*ffd0*/  LOP3.LUT R8, R5, R8, RZ, 0x3c, !PT ;  /* 0x0000000805087212 */ /* 0x000fe200078e3cff */
[--C-:B------:R-:W-:Y:S01]  /*ffe0*/  IMAD.X R13, RZ, RZ, R9.reuse, P6 ;  /* 0x000000ffff0d7224 */ /* 0x100fe200030e0609 */
[----:B------:R-:W-:Y:S01]  /*fff0*/  LOP3.LUT R5, R10, 0x380, RZ, 0xc0, !PT ;  /* 0x000003800a057812 */ /* 0x000fe200078ec0ff */
[----:B------:R-:W-:Y:S01]  /*10000*/  IMAD.X R15, RZ, RZ, R9, P5 ;  /* 0x000000ffff0f7224 */ /* 0x000fe200028e0609 */
[----:B------:R-:W-:-:S02]  /*10010*/  LOP3.LUT R80, R11, R12, RZ, 0x3c, !PT ;  /* 0x0000000c0b507212 */ /* 0x000fc400078e3cff */
[----:B------:R-:W-:Y:S02]  /*10020*/  LOP3.LUT R12, R137, 0x380, RZ, 0xc0, !PT ;  /* 0x00000380890c7812 */ /* 0x000fe400078ec0ff */
[----:B------:R-:W-:Y:S02]  /*10030*/  LOP3.LUT R14, R131, 0x380, RZ, 0xc0, !PT ;  /* 0x00000380830e7812 */ /* 0x000fe400078ec0ff */
[----:B------:R-:W-:Y:S02]  /*10040*/  SHF.R.U64 R5, R5, 0x3, RZ ;  /* 0x0000000305057819 */ /* 0x000fe400000012ff */
[----:B------:R-:W-:Y:S02]  /*10050*/  SHF.R.U64 R12, R12, 0x3, RZ ;  /* 0x000000030c0c7819 */ /* 0x000fe400000012ff */
[----:B------:R-:W-:Y:S02]  /*10060*/  SHF.R.U64 R14, R14, 0x3, RZ ;  /* 0x000000030e0e7819 */ /* 0x000fe400000012ff */
[----:B------:R-:W-:-:S02]  /*10070*/  LOP3.LUT R16, R5, R10, RZ, 0x3c, !PT ;  /* 0x0000000a05107212 */ /* 0x000fc400078e3cff */
[----:B------:R-:W-:Y:S02]  /*10080*/  LOP3.LUT R84, R133, 0x380, RZ, 0xc0, !PT ;  /* 0x0000038085547812 */ /* 0x000fe400078ec0ff */
[----:B------:R-:W-:Y:S02]  /*10090*/  LOP3.LUT R5, R86, 0x380, RZ, 0xc0, !PT ;  /* 0x0000038056057812 */ /* 0x000fe400078ec0ff */
[----:B------:R-:W-:Y:S02]  /*100a0*/  LOP3.LUT R10, R135, 0x380, RZ, 0xc0, !PT ;  /* 0x00000380870a7812 */ /* 0x000fe400078ec0ff */
[----:B------:R-:W-:Y:S02]  /*100b0*/  LOP3.LUT R11, R90, 0x380, RZ, 0xc0, !PT ;  /* 0x000003805a0b7812 */ /* 0x000fe400078ec0ff */
[----:B------:R-:W-:Y:S02]  /*100c0*/  LOP3.LUT R92, R12, R137, RZ, 0x3c, !PT ;  /* 0x000000890c5c7212 */ /* 0x000fe400078e3cff */
[----:B------:R-:W-:-:S02]  /*100d0*/  LOP3.LUT R82, R14, R131, RZ, 0x3c, !PT ;  /* 0x000000830e527212 */ /* 0x000fc400078e3cff */
[----:B------:R-:W-:Y:S02]  /*100e0*/  LOP3.LUT R12, R139, 0x380, RZ, 0xc0, !PT ;  /* 0x000003808b0c7812 */ /* 0x000fe400078ec0ff */
[----:B------:R-:W-:Y:S02]  /*100f0*/  LOP3.LUT R14, R141, 0x380, RZ, 0xc0, !PT ;  /* 0x000003808d0e7812 */ /* 0x000fe400078ec0ff */
[----:B------:R-:W-:Y:S02]  /*10100*/  SHF.R.U64 R84, R84, 0x3, RZ ;  /* 0x0000000354547819 */ /* 0x000fe400000012ff */
[----:B------:R-:W-:Y:S02]  /*10110*/  SHF.R.U64 R5, R5, 0x3, RZ ;  /* 0x0000000305057819 */ /* 0x000fe400000012ff */
[----:B------:R-:W-:Y:S02]  /*10120*/  LOP3.LUT R130, R143, 0x380, RZ, 0xc0, !PT ;  /* 0x000003808f827812 */ /* 0x000fe400078ec0ff */
[----:B------:R-:W-:-:S02]  /*10130*/  SHF.R.U64 R10, R10, 0x3, RZ ;  /* 0x000000030a0a7819 */ /* 0x000fc400000012ff */
[----:B------:R-:W-:Y:S02]  /*10140*/  SHF.R.U64 R11, R11, 0x3, RZ ;  /* 0x000000030b0b7819 */ /* 0x000fe400000012ff */
[----:B------:R-:W-:Y:S02]  /*10150*/  SHF.R.U64 R12, R12, 0x3, RZ ;  /* 0x000000030c0c7819 */ /* 0x000fe400000012ff */
[----:B------:R-:W-:Y:S02]  /*10160*/  SHF.R.U64 R14, R14, 0x3, RZ ;  /* 0x000000030e0e7819 */ /* 0x000fe400000012ff */
[----:B------:R-:W-:Y:S02]  /*10170*/  LOP3.LUT R84, R84, R133, RZ, 0x3c, !PT ;  /* 0x0000008554547212 */ /* 0x000fe400078e3cff */
[----:B------:R-:W-:Y:S02]  /*10180*/  LOP3.LUT R86, R5, R86, RZ, 0x3c, !PT ;  /* 0x0000005605567212 */ /* 0x000fe400078e3cff */
[----:B------:R-:W-:-:S02]  /*10190*/  SHF.R.U64 R130, R130, 0x3, RZ ;  /* 0x0000000382827819 */ /* 0x000fc400000012ff */
[----:B------:R-:W-:Y:S02]  /*101a0*/  LOP3.LUT R88, R10, R135, RZ, 0x3c, !PT ;  /* 0x000000870a587212 */ /* 0x000fe400078e3cff */
[----:B------:R-:W-:Y:S02]  /*101b0*/  LOP3.LUT R90, R11, R90, RZ, 0x3c, !PT ;  /* 0x0000005a0b5a7212 */ /* 0x000fe400078e3cff */
[----:B------:R-:W-:Y:S02]  /*101c0*/  MOV R5, R8 ;  /* 0x0000000800057202 */ /* 0x000fe40000000f00 */
[----:B------:R-:W-:Y:S02]  /*101d0*/  F2FP.F16.F32.PACK_AB R8, R25, R24 ;  /* 0x000000181908723e */ /* 0x000fe400000000ff */
[----:B------:R-:W-:Y:S02]  /*101e0*/  F2FP.F16.F32.PACK_AB R9, R27, R26 ;  /* 0x0000001a1b09723e */ /* 0x000fe400000000ff */
[----:B------:R-:W-:-:S02]  /*101f0*/  F2FP.F16.F32.PACK_AB R10, R29, R28 ;  /* 0x0000001c1d0a723e */ /* 0x000fc400000000ff */
[----:B------:R-:W-:Y:S02]  /*10200*/  F2FP.F16.F32.PACK_AB R11, R31, R30 ;  /* 0x0000001e1f0b723e */ /* 0x000fe400000000ff */
[----:B------:R-:W-:Y:S02]  /*10210*/  LOP3.LUT R94, R12, R139, RZ, 0x3c, !PT ;  /* 0x0000008b0c5e7212 */ /* 0x000fe400078e3cff */
[----:B------:R-:W-:Y:S01]  /*10220*/  LOP3.LUT R12, R14, R141, RZ, 0x3c, !PT ;  /* 0x0000008d0e0c7212 */ /* 0x000fe200078e3cff */
[----:B------:R0:W-:Y:S01]  /*10230*/  STSM.16.M88.4 [R5], R8 ;  /* 0x0000000805007844 */ /* 0x0001e20000000200 */
[----:B------:R-:W-:Y:S02]  /*10240*/  LOP3.LUT R14, R130, R143, RZ, 0x3c, !PT ;  /* 0x0000008f820e7212 */ /* 0x000fe400078e3cff */
[----:B------:R-:W-:Y:S02]  /*10250*/  MOV R137, R16 ;  /* 0x0000001000897202 */ /* 0x000fe40000000f00 */
[----:B------:R-:W-:-:S02]  /*10260*/  MOV R134, R84 ;  /* 0x0000005400867202 */ /* 0x000fc40000000f00 */
[----:B------:R-:W-:Y:S02]  /*10270*/  MOV R133, R86 ;  /* 0x0000005600857202 */ /* 0x000fe40000000f00 */
[----:B------:R-:W-:Y:S02]  /*10280*/  MOV R17, R88 ;  /* 0x0000005800117202 */ /* 0x000fe40000000f00 */
[----:B------:R-:W-:Y:S02]  /*10290*/  MOV R16, R90 ;  /* 0x0000005a00107202 */ /* 0x000fe40000000f00 */
[----:B------:R-:W-:Y:S02]  /*102a0*/  F2FP.F16.F32.PACK_AB R84, R33, R32 ;  /* 0x000000202154723e */ /* 0x000fe400000000ff */
[----:B------:R-:W-:Y:S02]  /*102b0*/  F2FP.F16.F32.PACK_AB R85, R35, R34 ;  /* 0x000000222355723e */ /* 0x000fe400000000ff */
[----:B------:R-:W-:-:S02]  /*102c0*/  F2FP.F16.F32.PACK_AB R86, R37, R36 ;  /* 0x000000242556723e */ /* 0x000fc400000000ff */
[----:B------:R-:W-:Y:S02]  /*102d0*/  F2FP.F16.F32.PACK_AB R87, R39, R38 ;  /* 0x000000262757723e */ /* 0x000fe400000000ff */
[----:B------:R-:W-:Y:S02]  /*102e0*/  MOV R136, R80 ;  /* 0x0000005000887202 */ /* 0x000fe40000000f00 */
[----:B------:R-:W-:Y:S01]  /*102f0*/  F2FP.F16.F32.PACK_AB R88, R41, R40 ;  /* 0x000000282958723e */ /* 0x000fe200000000ff */
[----:B------:R1:W-:Y:S01]  /*10300*/  STSM.16.M88.4 [R137], R84 ;  /* 0x0000005489007844 */ /* 0x0003e20000000200 */
[----:B------:R-:W-:Y:S02]  /*10310*/  F2FP.F16.F32.PACK_AB R89, R43, R42 ;  /* 0x0000002a2b59723e */ /* 0x000fe400000000ff */
[----:B------:R-:W-:Y:S02]  /*10320*/  F2FP.F16.F32.PACK_AB R90, R45, R44 ;  /* 0x0000002c2d5a723e */ /* 0x000fe400000000ff */
[----:B------:R-:W-:-:S02]  /*10330*/  F2FP.F16.F32.PACK_AB R91, R47, R46 ;  /* 0x0000002e2f5b723e */ /* 0x000fc400000000ff */
[----:B------:R-:W-:Y:S02]  /*10340*/  MOV R135, R82 ;  /* 0x0000005200877202 */ /* 0x000fe40000000f00 */
[----:B------:R-:W-:Y:S01]  /*10350*/  MOV R130, R12 ;  /* 0x0000000c00827202 */ /* 0x000fe20000000f00 */
[----:B------:R2:W-:Y:S01]  /*10360*/  STSM.16.M88.4 [R136], R88 ;  /* 0x0000005888007844 */ /* 0x0005e20000000200 */
[----:B0-----:R-:W-:Y:S02]  /*10370*/  MOV R5, R14 ;  /* 0x0000000e00057202 */ /* 0x001fe40000000f00 */
[----:B------:R-:W-:Y:S02]  /*10380*/  F2FP.F16.F32.PACK_AB R8, R49, R48 ;  /* 0x000000303108723e */ /* 0x000fe400000000ff */
[----:B------:R-:W-:Y:S02]  /*10390*/  F2FP.F16.F32.PACK_AB R9, R51, R50 ;  /* 0x000000323309723e */ /* 0x000fe400000000ff */
[----:B------:R-:W-:-:S02]  /*103a0*/  F2FP.F16.F32.PACK_AB R10, R53, R52 ;  /* 0x00000034350a723e */ /* 0x000fc400000000ff */
[----:B------:R-:W-:Y:S02]  /*103b0*/  F2FP.F16.F32.PACK_AB R11, R55, R54 ;  /* 0x00000036370b723e */ /* 0x000fe400000000ff */
[----:B------:R-:W-:Y:S02]  /*103c0*/  F2FP.F16.F32.PACK_AB R12, R57, R56 ;  /* 0x00000038390c723e */ /* 0x000fe400000000ff */
[----:B------:R-:W-:Y:S01]  /*103d0*/  F2FP.F16.F32.PACK_AB R13, R59, R58 ;  /* 0x0000003a3b0d723e */ /* 0x000fe200000000ff */
[----:B------:R-:W-:Y:S01]  /*103e0*/  STSM.16.M88.4 [R135], R8 ;  /* 0x0000000887007844 */ /* 0x000fe20000000200 */
[----:B------:R-:W-:Y:S02]  /*103f0*/  F2FP.F16.F32.PACK_AB R14, R61, R60 ;  /* 0x0000003c3d0e723e */ /* 0x000fe400000000ff */
[----:B------:R-:W-:Y:S02]  /*10400*/  F2FP.F16.F32.PACK_AB R15, R63, R62 ;  /* 0x0000003e3f0f723e */ /* 0x000fe400000000ff */
[----:B------:R-:W-:-:S02]  /*10410*/  F2FP.F16.F32.PACK_AB R80, R65, R64 ;  /* 0x000000404150723e */ /* 0x000fc400000000ff */
[----:B------:R-:W-:Y:S01]  /*10420*/  F2FP.F16.F32.PACK_AB R81, R67, R66 ;  /* 0x000000424351723e */ /* 0x000fe200000000ff */
[----:B------:R-:W-:Y:S01]  /*10430*/  STSM.16.M88.4 [R134], R12 ;  /* 0x0000000c86007844 */ /* 0x000fe20000000200 */
[----:B------:R-:W-:Y:S02]  /*10440*/  F2FP.F16.F32.PACK_AB R82, R69, R68 ;  /* 0x000000444552723e */ /* 0x000fe400000000ff */
[----:B------:R-:W-:Y:S02]  /*10450*/  F2FP.F16.F32.PACK_AB R83, R71, R70 ;  /* 0x000000464753723e */ /* 0x000fe400000000ff */
[----:B-1----:R-:W-:Y:S02]  /*10460*/  F2FP.F16.F32.PACK_AB R84, R73, R72 ;  /* 0x000000484954723e */ /* 0x002fe400000000ff */
[----:B------:R-:W-:Y:S01]  /*10470*/  F2FP.F16.F32.PACK_AB R85, R75, R74 ;  /* 0x0000004a4b55723e */ /* 0x000fe200000000ff */
[----:B------:R-:W-:Y:S01]  /*10480*/  STSM.16.M88.4 [R133], R80 ;  /* 0x0000005085007844 */ /* 0x000fe20000000200 */
[----:B------:R-:W-:-:S02]  /*10490*/  F2FP.F16.F32.PACK_AB R86, R77, R76 ;  /* 0x0000004c4d56723e */ /* 0x000fc400000000ff */
[----:B------:R-:W-:Y:S02]  /*104a0*/  F2FP.F16.F32.PACK_AB R87, R79, R78 ;  /* 0x0000004e4f57723e */ /* 0x000fe400000000ff */
[----:B------:R-:W-:Y:S02]  /*104b0*/  MOV R132, R92 ;  /* 0x0000005c00847202 */ /* 0x000fe40000000f00 */
[----:B------:R-:W-:Y:S01]  /*104c0*/  MOV R131, R94 ;  /* 0x0000005e00837202 */ /* 0x000fe20000000f00 */
[----:B------:R0:W-:Y:S01]  /*104d0*/  STSM.16.M88.4 [R17], R84 ;  /* 0x0000005411007844 */ /* 0x0001e20000000200 */
[----:B--2---:R-:W-:Y:S02]  /*104e0*/  F2FP.F16.F32.PACK_AB R88, R3, R2 ;  /* 0x000000020358723e */ /* 0x004fe400000000ff */
[----:B------:R-:W-:Y:S02]  /*104f0*/  F2FP.F16.F32.PACK_AB R89, R123, R122 ;  /* 0x0000007a7b59723e */ /* 0x000fe400000000ff */
[----:B------:R-:W-:-:S02]  /*10500*/  F2FP.F16.F32.PACK_AB R90, R7, R6 ;  /* 0x00000006075a723e */ /* 0x000fc400000000ff */
[----:B------:R-:W-:Y:S02]  /*10510*/  F2FP.F16.F32.PACK_AB R91, R125, R124 ;  /* 0x0000007c7d5b723e */ /* 0x000fe400000000ff */
[----:B------:R-:W-:Y:S02]  /*10520*/  F2FP.F16.F32.PACK_AB R92, R21, R20 ;  /* 0x00000014155c723e */ /* 0x000fe400000000ff */
[----:B------:R-:W-:Y:S01]  /*10530*/  F2FP.F16.F32.PACK_AB R93, R127, R126 ;  /* 0x0000007e7f5d723e */ /* 0x000fe200000000ff */
[----:B------:R1:W-:Y:S01]  /*10540*/  STSM.16.M88.4 [R16], R88 ;  /* 0x0000005810007844 */ /* 0x0003e20000000200 */
[----:B------:R-:W-:Y:S02]  /*10550*/  F2FP.F16.F32.PACK_AB R94, R121, R120 ;  /* 0x00000078795e723e */ /* 0x000fe400000000ff */
[----:B------:R-:W-:Y:S01]  /*10560*/  F2FP.F16.F32.PACK_AB R95, R129, R128 ;  /* 0x00000080815f723e */ /* 0x000fe200000000ff */
[----:B0-----:R-:W-:Y:S01]  /*10570*/  IMAD.U32 R17, RZ, RZ, UR13 ;  /* 0x0000000dff117e24 */ /* 0x001fe2000f8e00ff */
[----:B------:R-:W-:Y:S01]  /*10580*/  F2FP.F16.F32.PACK_AB R8, R97, R96 ;  /* 0x000000606108723e */ /* 0x000fe200000000ff */
[----:B------:R-:W0:Y:S01]  /*10590*/  LDC.64 R86, c[0x0][0xc08] ;  /* 0x00030200ff567b82 */ /* 0x000e220000000a00 */
[----:B------:R-:W-:Y:S01]  /*105a0*/  F2FP.F16.F32.PACK_AB R9, R99, R98 ;  /* 0x000000626309723e */ /* 0x000fe200000000ff */
[----:B------:R-:W-:Y:S01]  /*105b0*/  STSM.16.M88.4 [R132], R92 ;  /* 0x0000005c84007844 */ /* 0x000fe20000000200 */
[----:B------:R-:W-:-:S02]  /*105c0*/  F2FP.F16.F32.PACK_AB R10, R101, R100 ;  /* 0x00000064650a723e */ /* 0x000fc400000000ff */
[----:B------:R-:W-:Y:S02]  /*105d0*/  F2FP.F16.F32.PACK_AB R11, R103, R102 ;  /* 0x00000066670b723e */ /* 0x000fe400000000ff */
[----:B------:R-:W-:Y:S02]  /*105e0*/  F2FP.F16.F32.PACK_AB R12, R105, R104 ;  /* 0x00000068690c723e */ /* 0x000fe400000000ff */
[----:B------:R-:W-:Y:S01]  /*105f0*/  F2FP.F16.F32.PACK_AB R13, R107, R106 ;  /* 0x0000006a6b0d723e */ /* 0x000fe200000000ff */
[----:B------:R-:W-:Y:S01]  /*10600*/  STSM.16.M88.4 [R131], R8 ;  /* 0x0000000883007844 */ /* 0x000fe20000000200 */
[----:B------:R-:W-:Y:S01]  /*10610*/  F2FP.F16.F32.PACK_AB R14, R109, R108 ;  /* 0x0000006c6d0e723e */ /* 0x000fe200000000ff */
[----:B-1----:R-:W-:Y:S01]  /*10620*/  IMAD.U32 R16, RZ, RZ, UR12 ;  /* 0x0000000cff107e24 */ /* 0x002fe2000f8e00ff */
[----:B------:R-:W-:Y:S02]  /*10630*/  F2FP.F16.F32.PACK_AB R15, R111, R110 ;  /* 0x0000006e6f0f723e */ /* 0x000fe400000000ff */
[----:B------:R-:W-:-:S02]  /*10640*/  F2FP.F16.F32.PACK_AB R80, R113, R112 ;  /* 0x000000707150723e */ /* 0x000fc400000000ff */
[----:B------:R-:W-:Y:S01]  /*10650*/  F2FP.F16.F32.PACK_AB R81, R115, R114 ;  /* 0x000000727351723e */ /* 0x000fe200000000ff */
[----:B------:R-:W-:Y:S01]  /*10660*/  STSM.16.M88.4 [R130], R12 ;  /* 0x0000000c82007844 */ /* 0x000fe20000000200 */
[----:B------:R-:W-:Y:S02]  /*10670*/  F2FP.F16.F32.PACK_AB R82, R117, R116 ;  /* 0x000000747552723e */ /* 0x000fe400000000ff */
[----:B------:R-:W-:Y:S02]  /*10680*/  F2FP.F16.F32.PACK_AB R83, R119, R118 ;  /* 0x000000767753723e */ /* 0x000fe400000000ff */
[----:B------:R-:W-:-:S03]  /*10690*/  ISETP.NE.U32.AND P0, PT, RZ, UR14, PT ;  /* 0x0000000eff007c0c */ /* 0x000fc6000bf05070 */
[----:B------:R1:W-:Y:S01]  /*106a0*/  STSM.16.M88.4 [R5], R80 ;  /* 0x0000005005007844 */ /* 0x0003e20000000200 */
[----:B------:R-:W-:Y:S01]  /*106b0*/  BAR.SYNC.DEFER_BLOCKING 0x1, 0x100 ;  /* 0x0044000000007b1d */ /* 0x000fe20000010000 */
[----:B------:R-:W-:Y:S02]  /*106c0*/  ISETP.NE.AND.EX P0, PT, RZ, UR15, PT, P0 ;  /* 0x0000000fff007c0c */ /* 0x000fe4000bf05300 */
[----:B0-----:R-:W-:-:S05]  /*106d0*/  ISETP.NE.U32.AND P1, PT, R86, RZ, PT ;  /* 0x000000ff5600720c */ /* 0x001fca0003f25070 */
[----:B-1----:R-:W0:Y:S06]  /*106e0*/  LDC R80, c[0x0][0xbe8] ;  /* 0x0002fa00ff507b82 */ /* 0x002e2c0000000800 */
[----:B------:R-:W2:Y:S01]  /*106f0*/  @P0 LDG.E R84, desc[UR18][R16.64] ;  /* 0x0000001210540981 */ /* 0x000ea2000c1e1900 */
[----:B------:R-:W-:Y:S01]  /*10700*/  R2UR UR4, R87 ;  /* 0x00000000570472ca */ /* 0x000fe200000e0000 */
[----:B------:R-:W-:-:S12]  /*10710*/  VOTEU.ANY UP0, P1 ;  /* 0x00000000003f7886 */ /* 0x000fd80000800100 */
[----:B------:R-:W-:Y:S01]  /*10720*/  UISETP.NE.AND.EX UP0, UPT, UR4, URZ, UPT, UP0 ;  /* 0x0000003f0400728c */ /* 0x000fe2000bf05300 */
[----:B0-----:R-:W-:Y:S02]  /*10730*/  ISETP.NE.AND P1, PT, R80, 0x1, PT ;  /* 0x000000015000780c */ /* 0x001fe40003f25270 */
[----:B------:R-:W-:Y:S02]  /*10740*/  ULDC UR4, c[0x0][0xa88] ;  /* 0x0002a20000047ab9 */ /* 0x000fe40000000800 */
[----:B------:R-:W-:Y:S01]  /*10750*/  IMAD.U32 R5, RZ, RZ, UR4 ;  /* 0x00000004ff057e24 */ /* 0x000fe2000f8e00ff */
[----:B------:R-:W-:Y:S01]  /*10760*/  PLOP3.LUT P4, PT, PT, PT, UP0, 0x80, 0x0 ;  /* 0x000000000000781c */ /* 0x000fe20003f8f008 */
[----:B------:R-:W-:-:S04]  /*10770*/  ULDC UR4, c[0x0][0xad4] ;  /* 0x0002b50000047ab9 */ /* 0x000fc80000000800 */
[----:B------:R-:W-:Y:S02]  /*10780*/  @UP0 ULDC.64 UR12, c[0x0][0xc08] ;  /* 0x00030200000c0ab9 */ /* 0x000fe40000000a00 */
[----:B------:R-:W-:Y:S01]  /*10790*/  @UP0 UIMAD.WIDE UR12, UR9, 0x4, UR12 ;  /* 0x00000004090c08a5 */ /* 0x000fe2000f8e020c */
[----:B------:R-:W0:Y:S01]  /*107a0*/  @P1 LDC R10, c[0x0][0xbec] ;  /* 0x0002fb00ff0a1b82 */ /* 0x000e220000000800 */
[----:B------:R-:W-:-:S04]  /*107b0*/  UISETP.NE.AND UP0, UPT, UR17, URZ, UPT ;  /* 0x0000003f1100728c */ /* 0x000fc8000bf05270 */
[----:B------:R-:W-:Y:S01]  /*107c0*/  USEL UR4, UR17, UR4, UP0 ;  /* 0x0000000411047287 */ /* 0x000fe20008000000 */
[----:B------:R-:W-:Y:S02]  /*107d0*/  IMAD.U32 R8, RZ, RZ, UR12 ;  /* 0x0000000cff087e24 */ /* 0x000fe4000f8e00ff */
[----:B------:R-:W1:Y:S01]  /*107e0*/  @P1 LDC R13, c[0x0][0xbf0] ;  /* 0x0002fc00ff0d1b82 */ /* 0x000e620000000800 */
[----:B------:R-:W-:Y:S01]  /*107f0*/  UISETP.GT.AND UP1, UPT, UR4, 0x1, UPT ;  /* 0x000000010400788c */ /* 0x000fe2000bf24270 */
[----:B------:R-:W-:Y:S01]  /*10800*/  IMAD.U32 R9, RZ, RZ, UR13 ;  /* 0x0000000dff097e24 */ /* 0x000fe2000f8e00ff */
[----:B------:R-:W-:Y:S02]  /*10810*/  UMOV UR22, 0x9b8 ;  /* 0x000009b800167882 */ /* 0x000fe40000000000 */
[----:B------:R-:W-:Y:S02]  /*10820*/  USEL UR22, UR22, 0x978, UP1 ;  /* 0x0000097816167887 */ /* 0x000fe40008800000 */
[----:B------:R-:W-:Y:S01]  /*10830*/  UISETP.NE.U32.AND UP0, UPT, UR14, URZ, UPT ;  /* 0x0000003f0e00728c */ /* 0x000fe2000bf05070 */
[----:B------:R-:W-:Y:S01]  /*10840*/  VIADD R15, R23, UR60 ;  /* 0x0000003c170f7c36 */ /* 0x000fe20008000000 */
[----:B------:R-:W-:Y:S01]  /*10850*/  USHF.R.S32.HI UR12, URZ, 0x1f, UR9 ;  /* 0x0000001f3f0c7899 */ /* 0x000fe20008011409 */
[----:B------:R0:W5:Y:S01]  /*10860*/  @P4 LDG.E R5, desc[UR18][R8.64] ;  /* 0x0000001208054981 */ /* 0x000162000c1e1900 */
[----:B------:R-:W-:Y:S01]  /*10870*/  UMOV UR4, URZ ;  /* 0x0000003f00047c82 */ /* 0x000fe20008000000 */
[----:B------:R-:W-:Y:S01]  /*10880*/  UISETP.NE.AND.EX UP0, UPT, UR15, URZ, UPT, UP0 ;  /* 0x0000003f0f00728c */ /* 0x000fe2000bf05300 */
[----:B------:R-:W-:Y:S01]  /*10890*/  IMAD.MOV.U32 R11, RZ, RZ, R15 ;  /* 0x000000ffff0b7224 */ /* 0x000fe200078e000f */
[----:B------:R-:W-:-:S02]  /*108a0*/  USEL UR20, UR16, URZ, UP1 ;  /* 0x0000003f10147287 */ /* 0x000fc40008800000 */
[----:B------:R-:W-:Y:S02]  /*108b0*/  USEL UR9, UR9, URZ, !UP0 ;  /* 0x0000003f09097287 */ /* 0x000fe4000c000000 */
[----:B------:R-:W-:Y:S01]  /*108c0*/  USEL UR21, UR12, URZ, !UP0 ;  /* 0x0000003f0c157287 */ /* 0x000fe2000c000000 */
[----:B------:R-:W-:Y:S02]  /*108d0*/  ULDC.64 UR16, c[0x0][UR22+0x220] ;  /* 0x0000880016107abb */ /* 0x000fe40008000a00 */
[----:B------:R-:W-:Y:S01]  /*108e0*/  ULDC.64 UR12, c[0x0][UR22+0x218] ;  /* 0x00008600160c7abb */ /* 0x000fe20008000a00 */
[----:B------:R-:W-:Y:S01]  /*108f0*/  ULDC.64 UR18, c[0x0][UR22+0x228] ;  /* 0x00008a0016127abb */ /* 0x000fe20008000a00 */
[----:B------:R-:W-:Y:S01]  /*10900*/  UIMAD.WIDE.U32 UR14, UR12, UR23, URZ ;  /* 0x000000170c0e72a5 */ /* 0x000fe2000f8e003f */
[----:B0-----:R-:W-:Y:S01]  /*10910*/  @P1 IMAD.HI.U32 R8, R15, R10, RZ ;  /* 0x0000000a0f081227 */ /* 0x001fe200078e00ff */
[----:B------:R-:W-:Y:S02]  /*10920*/  UIMAD UR23, UR13, UR23, URZ ;  /* 0x000000170d1772a4 */ /* 0x000fe4000f8e023f */
[----:B------:R-:W-:-:S02]  /*10930*/  UIMAD UR17, UR17, UR9, URZ ;  /* 0x00000009111172a4 */ /* 0x000fc4000f8e023f */
[----:B------:R-:W-:Y:S01]  /*10940*/  UIMAD.WIDE.U32 UR24, UR18, UR20, URZ ;  /* 0x00000014121872a5 */ /* 0x000fe2000f8e003f */
[----:B-1----:R-:W-:Y:S01]  /*10950*/  @P1 SHF.R.U32.HI R11, RZ, R13, R8 ;  /* 0x0000000dff0b1219 */ /* 0x002fe20000011608 */
[----:B------:R-:W-:Y:S02]  /*10960*/  UIMAD.WIDE.U32 UR12, UR16, UR9, URZ ;  /* 0x00000009100c72a5 */ /* 0x000fe4000f8e003f */
[----:B------:R-:W-:Y:S02]  /*10970*/  UIMAD UR18, UR19, UR20, URZ ;  /* 0x00000014131272a4 */ /* 0x000fe4000f8e023f */
[----:B------:R-:W-:Y:S01]  /*10980*/  UIMAD UR17, UR16, UR21, UR17 ;  /* 0x00000015101172a4 */ /* 0x000fe2000f8e0211 */
[----:B------:R-:W-:Y:S01]  /*10990*/  IMAD.U32 R8, RZ, RZ, UR24 ;  /* 0x00000018ff087e24 */ /* 0x000fe2000f8e00ff */
[----:B------:R-:W-:Y:S01]  /*109a0*/  UIADD3 UR18, UR25, UR18, URZ ;  /* 0x0000001219127290 */ /* 0x000fe2000fffe03f */
[----:B------:R-:W-:Y:S01]  /*109b0*/  IMAD.MOV R13, RZ, RZ, -R11 ;  /* 0x000000ffff0d7224 */ /* 0x000fe200078e0a0b */
[----:B------:R-:W-:Y:S01]  /*109c0*/  UIADD3 UR23, UR15, UR23, URZ ;  /* 0x000000170f177290 */ /* 0x000fe2000fffe03f */
[----:B------:R-:W-:Y:S01]  /*109d0*/  IMAD.U32 R9, RZ, RZ, UR25 ;  /* 0x00000019ff097e24 */ /* 0x000fe2000f8e00ff */
[----:B------:R-:W-:Y:S01]  /*109e0*/  UIADD3 UR17, UR13, UR17, URZ ;  /* 0x000000110d117290 */ /* 0x000fe2000fffe03f */
[----:B------:R-:W-:Y:S01]  /*109f0*/  IMAD R13, R80, R13, R15 ;  /* 0x0000000d500d7224 */ /* 0x000fe200078e020f */
[----:B------:R-:W-:Y:S01]  /*10a00*/  SHF.R.S32.HI R9, RZ, 0x1f, R11 ;  /* 0x0000001fff097819 */ /* 0x000fe2000001140b */
[----:B------:R-:W-:-:S03]  /*10a10*/  IMAD.U32 R12, RZ, RZ, UR18 ;  /* 0x00000012ff0c7e24 */ /* 0x000fc6000f8e00ff */
[----:B------:R-:W-:Y:S02]  /*10a20*/  SHF.R.S32.HI R10, RZ, 0x1f, R13 ;  /* 0x0000001fff0a7819 */ /* 0x000fe4000001140d */
[----:B--2---:R-:W-:-:S13]  /*10a30*/  @P0 R2UR UR4, R84 ;  /* 0x00000000540402ca */ /* 0x004fda00000e0000 */
[----:B------:R-:W-:Y:S02]  /*10a40*/  UIADD3 UR14, UP0, UP2, UR12, UR14, UR4 ;  /* 0x0000000e0c0e7290 */ /* 0x000fe4000fa1e004 */
[----:B------:R-:W-:Y:S01]  /*10a50*/  USHF.R.S32.HI UR16, URZ, 0x1f, UR4 ;  /* 0x0000001f3f107899 */ /* 0x000fe20008011404 */
[----:B------:R-:W-:-:S03]  /*10a60*/  ULDC.64 UR12, c[0x0][UR22+0x210] ;  /* 0x00008400160c7abb */ /* 0x000fc60008000a00 */
[----:B------:R-:W-:Y:S01]  /*10a70*/  IADD3 R8, P2, P3, R11, UR14, R8 ;  /* 0x0000000e0b087c10 */ /* 0x000fe2000fb5e008 */
[----:B------:R-:W-:Y:S01]  /*10a80*/  UIADD3.X UR14, UR17, UR23, UR16, UP0, UP2 ;  /* 0x00000017110e7290 */ /* 0x000fe200087e4410 */
[----:B------:R-:W-:-:S04]  /*10a90*/  IMAD R11, R13, UR13, RZ ;  /* 0x0000000d0d0b7c24 */ /* 0x000fc8000f8e02ff */
[----:B------:R-:W-:Y:S01]  /*10aa0*/  IMAD R11, R10, UR12, R11 ;  /* 0x0000000c0a0b7c24 */ /* 0x000fe2000f8e020b */
[----:B------:R-:W-:Y:S01]  /*10ab0*/  IADD3.X R9, R9, UR14, R12, P2, P3 ;  /* 0x0000000e09097c10 */ /* 0x000fe200097e640c */
[----:B------:R-:W-:Y:S01]  /*10ac0*/  ULDC.64 UR14, c[0x0][0xba8] ;  /* 0x0002ea00000e7ab9 */ /* 0x000fe20000000a00 */
        /* <DEDUP_REMOVED lines=12> */
.L_x_1228:
[----:B------:R-:W2:Y:S01]  /*10b90*/  LDL R13, [R1+0x2c] ;  /* 0x00002c00010d7983 */ /* 0x000ea20000100800 */
[----:B-----5:R-:W-:Y:S01]  /*10ba0*/  IMAD R16, R5, R80, RZ ;  /* 0x0000005005107224 */ /* 0x020fe200078e02ff */
[----:B------:R-:W-:Y:S01]  /*10bb0*/  LOP3.LUT P0, RZ, R224, 0x3, RZ, 0xc0, !PT ;  /* 0x00000003e0ff7812 */ /* 0x000fe2000780c0ff */
[----:B------:R-:W-:Y:S01]  /*10bc0*/  ULDC.64 UR12, c[0x0][0x208] ;  /* 0x00008200000c7ab9 */ /* 0x000fe20000000a00 */
[----:B------:R-:W-:Y:S04]  /*10bd0*/  SHFL.IDX PT, R8, R12, RZ, 0x1c1f ;  /* 0x001c1fff0c087589 */ /* 0x000fe800000e0000 */
[----:B------:R-:W0:Y:S04]  /*10be0*/  SHFL.IDX PT, R9, R14, RZ, 0x1c1f ;  /* 0x001c1fff0e097589 */ /* 0x000e2800000e0000 */
[----:B------:R-:W-:Y:S04]  /*10bf0*/  SHFL.IDX PT, R10, R12, 0x1, 0x1c1f ;  /* 0x003c1f000c0a7f89 */ /* 0x000fe800000e0000 */
[----:B------:R-:W1:Y:S01]  /*10c00*/  SHFL.IDX PT, R11, R14, 0x1, 0x1c1f ;  /* 0x003c1f000e0b7f89 */ /* 0x000e6200000e0000 */
[----:B--2---:R-:W-:-:S04]  /*10c10*/  VIADD R17, R13, UR60 ;  /* 0x0000003c0d117c36 */ /* 0x004fc80008000000 */
[C---:B------:R-:W-:Y:S01]  /*10c20*/  VIADD R13, R17.reuse, 0x8 ;  /* 0x00000008110d7836 */ /* 0x040fe20000000000 */
[----:B------:R-:W-:-:S04]  /*10c30*/  ISETP.GE.OR P2, PT, R17, R16, P0 ;  /* 0x000000101100720c */ /* 0x000fc80000746670 */
[----:B------:R-:W-:-:S09]  /*10c40*/  ISETP.GE.OR P0, PT, R13, R16, P0 ;  /* 0x000000100d00720c */ /* 0x000fd20000706670 */
[----:B0-----:R0:W-:Y:S04]  /*10c50*/  @!P2 ST.E desc[UR12][R8.64], R0 ;  /* 0x000000000800a985 */ /* 0x0011e8000c10190c */
[----:B-1----:R0:W-:Y:S01]  /*10c60*/  @!P0 ST.E desc[UR12][R10.64], R4 ;  /* 0x000000040a008985 */ /* 0x0021e2000c10190c */
[----:B------:R-:W-:-:S13]  /*10c70*/  PLOP3.LUT P0, PT, PT, PT, UP1, 0x80, 0x0 ;  /* 0x000000000000781c */ /* 0x000fda0003f0f018 */
[----:B0-----:R-:W-:Y:S05]  /*10c80*/  @P0 BRA `(.L_x_1229) ;  /* 0x0000000c00580947 */ /* 0x001fea0003800000 */
[----:B------:R-:W-:Y:S01]  /*10c90*/  IMAD R2, R221, 0x40, R22 ;  /* 0x00000040dd027824 */ /* 0x000fe200078e0216 */
[----:B------:R-:W-:Y:S01]  /*10ca0*/  ULDC.64 UR12, c[0x0][0x208] ;  /* 0x00008200000c7ab9 */ /* 0x000fe20000000a00 */
[----:B------:R-:W-:Y:S01]  /*10cb0*/  IMAD.MOV.U32 R3, RZ, RZ, 0x2 ;  /* 0x00000002ff037424 */ /* 0x000fe200078e00ff */
[----:B------:R-:W-:Y:S01]  /*10cc0*/  ULDC.64 UR14, c[0x0][0xaa0] ;  /* 0x0002a800000e7ab9 */ /* 0x000fe20000000a00 */
[----:B------:R-:W0:Y:S01]  /*10cd0*/  @P1 LDC R21, c[0x0][0xbf0] ;  /* 0x0002fc00ff151b82 */ /* 0x000e220000000800 */
[----:B------:R-:W-:Y:S01]  /*10ce0*/  R2UR UR17, R197 ;  /* 0x00000000c51172ca */ /* 0x000fe200000e0000 */
[----:B------:R-:W-:-:S03]  /*10cf0*/  IMAD.WIDE R2, R2, R3, UR10 ;  /* 0x0000000a02027e25 */ /* 0x000fc6000f8e0203 */
[C---:B------:R-:W-:Y:S02]  /*10d00*/  IADD3 R9, P4, R2.reuse, 0x1000, RZ ;  /* 0x0000100002097810 */ /* 0x040fe40007f9e0ff */
[C---:B------:R-:W-:Y:S02]  /*10d10*/  IADD3 R13, P3, R2.reuse, 0x2000, RZ ;  /* 0x00002000020d7810 */ /* 0x040fe40007f7e0ff */
[C---:B------:R-:W-:Y:S02]  /*10d20*/  IADD3 R25, P6, R2.reuse, 0x3000, RZ ;  /* 0x0000300002197810 */ /* 0x040fe40007fde0ff */
[C---:B------:R-:W-:Y:S02]  /*10d30*/  IADD3 R29, P5, R2.reuse, 0x4000, RZ ;  /* 0x00004000021d7810 */ /* 0x040fe40007fbe0ff */
[----:B------:R-:W-:Y:S02]  /*10d40*/  IADD3 R33, P2, R2, 0x5000, RZ ;  /* 0x0000500002217810 */ /* 0x000fe40007f5e0ff */
        /* <DEDUP_REMOVED lines=28> */
[C---:B------:R-:W-:Y:S02]  /*10f10*/  LOP3.LUT R7, R2.reuse, 0x380, RZ, 0xc0, !PT ;  /* 0x0000038002077812 */ /* 0x040fe400078ec0ff */
[----:B------:R-:W-:Y:S01]  /*10f20*/  IADD3 R5, P2, R2, 0xb000, RZ ;  /* 0x0000b00002057810 */ /* 0x000fe20007f5e0ff */
[----:B------:R-:W5:Y:S01]  /*10f30*/  LD.E.128 R28, desc[UR12][R28.64] ;  /* 0x0000000c1c1c7980 */ /* 0x000f62000c101d00 */
[----:B------:R-:W-:-:S02]  /*10f40*/  LOP3.LUT R36, R37, 0x380, RZ, 0xc0, !PT ;  /* 0x0000038025247812 */ /* 0x000fc400078ec0ff */
[----:B------:R-:W-:Y:S01]  /*10f50*/  LOP3.LUT R40, R41, 0x380, RZ, 0xc0, !PT ;  /* 0x0000038029287812 */ /* 0x000fe200078ec0ff */
[----:B------:R-:W-:Y:S01]  /*10f60*/  IMAD.X R57, RZ, RZ, R3, P2 ;  /* 0x000000ffff397224 */ /* 0x000fe200010e0603 */
[----:B------:R-:W-:Y:S01]  /*10f70*/  LOP3.LUT R44, R45, 0x380, RZ, 0xc0, !PT ;  /* 0x000003802d2c7812 */ /* 0x000fe200078ec0ff */
[----:B------:R-:W5:Y:S01]  /*10f80*/  LD.E.128 R32, desc[UR12][R32.64] ;  /* 0x0000000c20207980 */ /* 0x000f62000c101d00 */
[----:B------:R-:W-:Y:S02]  /*10f90*/  LOP3.LUT R48, R49, 0x380, RZ, 0xc0, !PT ;  /* 0x0000038031307812 */ /* 0x000fe400078ec0ff */
[----:B------:R-:W-:Y:S02]  /*10fa0*/  LOP3.LUT R52, R53, 0x380, RZ, 0xc0, !PT ;  /* 0x0000038035347812 */ /* 0x000fe400078ec0ff */
[----:B------:R-:W-:Y:S02]  /*10fb0*/  SHF.R.U64 R7, R7, 0x3, RZ ;  /* 0x0000000307077819 */ /* 0x000fe400000012ff */
[----:B------:R-:W-:-:S02]  /*10fc0*/  LOP3.LUT R0, R5, 0x380, RZ, 0xc0, !PT ;  /* 0x0000038005007812 */ /* 0x000fc400078ec0ff */
[----:B------:R-:W-:Y:S02]  /*10fd0*/  SHF.R.U64 R36, R36, 0x3, RZ ;  /* 0x0000000324247819 */ /* 0x000fe400000012ff */
[----:B------:R-:W-:Y:S02]  /*10fe0*/  SHF.R.U64 R40, R40, 0x3, RZ ;  /* 0x0000000328287819 */ /* 0x000fe400000012ff */
[----:B------:R-:W-:Y:S02]  /*10ff0*/  SHF.R.U64 R44, R44, 0x3, RZ ;  /* 0x000000032c2c7819 */ /* 0x000fe400000012ff */
[----:B------:R-:W-:Y:S02]  /*11000*/  SHF.R.U64 R48, R48, 0x3, RZ ;  /* 0x0000000330307819 */ /* 0x000fe400000012ff */
[----:B------:R-:W-:Y:S02]  /*11010*/  SHF.R.U64 R52, R52, 0x3, RZ ;  /* 0x0000000334347819 */ /* 0x000fe400000012ff */
[----:B------:R-:W-:-:S02]  /*11020*/  LOP3.LUT R2, R7, R2, RZ, 0x3c, !PT ;  /* 0x0000000207027212 */ /* 0x000fc400078e3cff */
        /* <DEDUP_REMOVED lines=12> */
[----:B------:R-:W5:Y:S04]  /*110f0*/  LD.E.128 R36, desc[UR12][R36.64] ;  /* 0x0000000c24247980 */ /* 0x000f68000c101d00 */
[----:B------:R1:W5:Y:S04]  /*11100*/  LD.E.128 R4, desc[UR12][R2.64] ;  /* 0x0000000c02047980 */ /* 0x000368000c101d00 */
[----:B------:R-:W5:Y:S04]  /*11110*/  LD.E.128 R40, desc[UR12][R40.64] ;  /* 0x0000000c28287980 */ /* 0x000f68000c101d00 */
[----:B------:R-:W5:Y:S01]  /*11120*/  LD.E.128 R44, desc[UR12][R44.64] ;  /* 0x0000000c2c2c7980 */ /* 0x000f62000c101d00 */
[----:B-1----:R-:W1:Y:S03]  /*11130*/  @P1 LDC R3, c[0x0][0xbec] ;  /* 0x0002fb00ff031b82 */ /* 0x002e660000000800 */
[----:B------:R-:W5:Y:S04]  /*11140*/  LD.E.128 R48, desc[UR12][R48.64] ;  /* 0x0000000c30307980 */ /* 0x000f68000c101d00 */
[----:B------:R-:W5:Y:S04]  /*11150*/  LD.E.128 R52, desc[UR12][R52.64] ;  /* 0x0000000c34347980 */ /* 0x000f68000c101d00 */
[----:B------:R-:W5:Y:S01]  /*11160*/  LD.E.128 R56, desc[UR12][R56.64] ;  /* 0x0000000c38387980 */ /* 0x000f62000c101d00 */
[----:B------:R-:W-:-:S02]  /*11170*/  UIMAD UR12, UR16, UR14, URZ ;  /* 0x0000000e100c72a4 */ /* 0x000fc4000f8e023f */
[----:B------:R-:W-:Y:S01]  /*11180*/  UIMAD.WIDE.U32 UR10, UR4, UR14, URZ ;  /* 0x0000000e040a72a5 */ /* 0x000fe2000f8e003f */
[----:B------:R-:W-:Y:S01]  /*11190*/  IMAD R0, R194, 0x20, R221 ;  /* 0x00000020c2007824 */ /* 0x000fe200078e02dd */
[----:B------:R-:W-:Y:S01]  /*111a0*/  UIMAD UR12, UR4, UR15, UR12 ;  /* 0x0000000f040c72a4 */ /* 0x000fe2000f8e020c */
[----:B------:R-:W-:Y:S01]  /*111b0*/  @!PT LDS RZ, [RZ] ;  /* 0x00000000fffff984 */ /* 0x000fe20000000800 */
[----:B------:R-:W-:Y:S01]  /*111c0*/  @!PT LDS RZ, [RZ] ;  /* 0x00000000fffff984 */ /* 0x000fe20000000800 */
[----:B------:R-:W-:Y:S01]  /*111d0*/  @!PT LDS RZ, [RZ] ;  /* 0x00000000fffff984 */ /* 0x000fe20000000800 */
[----:B------:R-:W-:Y:S01]  /*111e0*/  @!PT LDS RZ, [RZ] ;  /* 0x00000000fffff984 */ /* 0x000fe20000000800 */
[----:B------:R2:W-:Y:S06]  /*111f0*/  MEMBAR.ALL.CTA ;  /* 0x0000000000007992 */ /* 0x0005ec0000008000 */
[----:B--2---:R-:W2:Y:S01]  /*11200*/  FENCE.VIEW.ASYNC.S ;  /* 0x00000000000073c6 */ /* 0x004ea20000000000 */
[----:B------:R-:W-:-:S03]  /*11210*/  UIADD3 UR11, UR11, UR12, URZ ;  /* 0x0000000c0b0b7290 */ /* 0x000fc6000fffe03f */
[----:B------:R-:W-:Y:S01]  /*11220*/  ULDC.64 UR12, c[0x0][0xae8] ;  /* 0x0002ba00000c7ab9 */ /* 0x000fe20000000a00 */
[----:B------:R-:W-:Y:S01]  /*11230*/  VIADD R20, R0, UR60 ;  /* 0x0000003c00147c36 */ /* 0x000fe20008000000 */
[----:B------:R-:W-:Y:S02]  /*11240*/  UIMAD.WIDE.U32 UR10, UR17, UR12, UR10 ;  /* 0x0000000c110a72a5 */ /* 0x000fe4000f8e000a */
[----:B------:R-:W-:Y:S01]  /*11250*/  USHF.R.S32.HI UR4, URZ, 0x1f, UR9 ;  /* 0x0000001f3f047899 */ /* 0x000fe20008011409 */
[----:B-1----:R-:W-:Y:S01]  /*11260*/  @P1 IMAD.HI.U32 R0, R20, R3, RZ ;  /* 0x0000000314001227 */ /* 0x002fe200078e00ff */
[----:B------:R-:W-:-:S03]  /*11270*/  UIMAD UR11, UR17, UR13, UR11 ;  /* 0x0000000d110b72a4 */ /* 0x000fc6000f8e020b */
[----:B------:R-:W-:Y:S02]  /*11280*/  ULDC.64 UR12, c[0x0][0xaf0] ;  /* 0x0002bc00000c7ab9 */ /* 0x000fe40000000a00 */
[----:B------:R-:W-:Y:S01]  /*11290*/  UIMAD UR4, UR4, UR12, URZ ;  /* 0x0000000c040472a4 */ /* 0x000fe2000f8e023f */
[----:B------:R-:W-:Y:S01]  /*112a0*/  IMAD.MOV.U32 R17, RZ, RZ, R20 ;  /* 0x000000ffff117224 */ /* 0x000fe200078e0014 */
[----:B0-----:R-:W-:Y:S01]  /*112b0*/  @P1 SHF.R.U32.HI R17, RZ, R21, R0 ;  /* 0x00000015ff111219 */ /* 0x001fe20000011600 */
[----:B------:R-:W-:Y:S02]  /*112c0*/  UIMAD.WIDE.U32 UR10, UR9, UR12, UR10 ;  /* 0x0000000c090a72a5 */ /* 0x000fe4000f8e000a */
[----:B------:R-:W-:Y:S01]  /*112d0*/  UIMAD UR4, UR9, UR13, UR4 ;  /* 0x0000000d090472a4 */ /* 0x000fe2000f8e0204 */
[--C-:B------:R-:W-:Y:S01]  /*112e0*/  SHF.R.S32.HI R0, RZ, 0x1f, R17.reuse ;  /* 0x0000001fff007819 */ /* 0x100fe20000011411 */
[----:B------:R-:W-:Y:S01]  /*112f0*/  IMAD.MOV R21, RZ, RZ, -R17 ;  /* 0x000000ffff157224 */ /* 0x000fe200078e0a11 */
[----:B------:R-:W-:Y:S01]  /*11300*/  ULDC.64 UR12, c[0x0][0xae0] ;  /* 0x0002b800000c7ab9 */ /* 0x000fe20000000a00 */
[----:B------:R-:W-:-:S02]  /*11310*/  UIADD3 UR4, UR11, UR4, URZ ;  /* 0x000000040b047290 */ /* 0x000fc4000fffe03f */
[----:B------:R-:W-:Y:S02]  /*11320*/  IMAD.U32 R3, RZ, RZ, UR11 ;  /* 0x0000000bff037e24 */ /* 0x000fe4000f8e00ff */
[----:B------:R-:W-:Y:S02]  /*11330*/  IMAD R0, R0, UR12, RZ ;  /* 0x0000000c00007c24 */ /* 0x000fe4000f8e02ff */
[----:B------:R-:W-:Y:S02]  /*11340*/  IMAD R21, R80, R21, R20 ;  /* 0x0000001550157224 */ /* 0x000fe400078e0214 */
[----:B------:R-:W-:Y:S01]  /*11350*/  IMAD.U32 R2, RZ, RZ, UR10 ;  /* 0x0000000aff027e24 */ /* 0x000fe2000f8e00ff */
[----:B------:R-:W-:Y:S01]  /*11360*/  ULDC.64 UR10, c[0x0][0xad8] ;  /* 0x0002b600000a7ab9 */ /* 0x000fe20000000a00 */
[----:B------:R-:W-:Y:S02]  /*11370*/  IMAD.U32 R3, RZ, RZ, UR4 ;  /* 0x00000004ff037e24 */ /* 0x000fe4000f8e00ff */
[C---:B------:R-:W-:Y:S01]  /*11380*/  IMAD R61, R17.reuse, UR13, R0 ;  /* 0x0000000d113d7c24 */ /* 0x040fe2000f8e0200 */
[----:B------:R-:W-:Y:S01]  /*11390*/  SHF.R.S32.HI R0, RZ, 0x1f, R21 ;  /* 0x0000001fff007819 */ /* 0x000fe20000011415 */
[----:B------:R-:W-:-:S04]  /*113a0*/  IMAD.WIDE.U32 R2, R17, UR12, R2 ;  /* 0x0000000c11027c25 */ /* 0x000fc8000f8e0002 */
[----:B------:R-:W-:Y:S02]  /*113b0*/  VIADD R63, R221, UR60 ;  /* 0x0000003cdd3f7c36 */ /* 0x000fe40008000000 */
[----:B------:R-:W-:Y:S02]  /*113c0*/  IMAD.IADD R3, R3, 0x1, R61 ;  /* 0x0000000103037824 */ /* 0x000fe400078e023d */
[----:B------:R-:W-:Y:S02]  /*113d0*/  IMAD R0, R0, UR10, RZ ;  /* 0x0000000a00007c24 */ /* 0x000fe4000f8e02ff */
[----:B------:R-:W-:Y:S01]  /*113e0*/  VIADD R17, R63, 0x20 ;  /* 0x000000203f117836 */ /* 0x000fe20000000000 */
[----:B------:R-:W-:Y:S01]  /*113f0*/  UIADD3 UR8, UR8, 0x30820, URZ ;  /* 0x0003082008087890 */ /* 0x000fe2000fffe03f */
[C---:B------:R-:W-:Y:S02]  /*11400*/  IMAD R61, R21.reuse, UR11, R0 ;  /* 0x0000000b153d7c24 */ /* 0x040fe4000f8e0200 */
[----:B------:R-:W-:Y:S01]  /*11410*/  IMAD.WIDE.U32 R2, R21, UR10, R2 ;  /* 0x0000000a15027c25 */ /* 0x000fe2000f8e0002 */
[-C--:B------:R-:W-:Y:S01]  /*11420*/  ISETP.GE.AND P1, PT, R17, R16.reuse, PT ;  /* 0x000000101100720c */ /* 0x080fe20003f26270 */
[----:B------:R-:W-:Y:S01]  /*11430*/  ULDC.64 UR10, c[0x0][0xa80] ;  /* 0x0002a000000a7ab9 */ /* 0x000fe20000000a00 */
[C---:B------:R-:W-:Y:S01]  /*11440*/  ISETP.GE.AND P2, PT, R63.reuse, R16, PT ;  /* 0x000000103f00720c */ /* 0x040fe20003f46270 */
[----:B------:R-:W-:Y:S01]  /*11450*/  VIADD R17, R63, 0x40 ;  /* 0x000000403f117836 */ /* 0x000fe20000000000 */
[----:B------:R-:W-:Y:S01]  /*11460*/  UPRMT UR8, URZ, 0x654, UR8 ;  /* 0x000006543f087896 */ /* 0x000fe20008000008 */
[----:B------:R-:W-:Y:S01]  /*11470*/  IMAD.IADD R3, R3, 0x1, R61 ;  /* 0x0000000103037824 */ /* 0x000fe200078e023d */
[----:B------:R-:W-:-:S02]  /*11480*/  LEA R0, P3, R2, UR10, 0x1 ;  /* 0x0000000a02007c11 */ /* 0x000fc4000f8608ff */
[----:B------:R-:W-:Y:S02]  /*11490*/  ISETP.GE.AND P0, PT, R17, R16, PT ;  /* 0x000000101100720c */ /* 0x000fe40003f06270 */
[----:B------:R-:W-:Y:S01]  /*114a0*/  LEA.HI.X R17, R2, UR11, R3, 0x1, P3 ;  /* 0x0000000b02117c11 */ /* 0x000fe200098f0c03 */
[----:B------:R-:W-:Y:S01]  /*114b0*/  VIADD R64, R22, 0x40 ;  /* 0x0000004016407836 */ /* 0x000fe20000000000 */
[----:B--2---:R0:W1:Y:S01]  /*114c0*/  SHFL.IDX PT, R60, R0, RZ, 0x181f ;  /* 0x00181fff003c7589 */ /* 0x00406200000e0000 */
[----:B------:R-:W-:Y:S01]  /*114d0*/  SYNCS.ARRIVE.TRANS64.RED.A1T0 RZ, [UR8], RZ ;  /* 0x000000ffffff79a7 */ /* 0x000fe20008100408 */
[----:B------:R-:W-:Y:S02]  /*114e0*/  BSSY B1, `(.L_x_1230) ;  /* 0x0000014000017945 */ /* 0x000fe40003800000 */
[----:B------:R0:W2:Y:S01]  /*114f0*/  SHFL.IDX PT, R61, R17, RZ, 0x181f ;  /* 0x00181fff113d7589 */ /* 0x0000a200000e0000 */
[----:B------:R-:W-:Y:S02]  /*11500*/  SHF.R.S32.HI R62, RZ, 0x1f, R22 ;  /* 0x0000001fff3e7819 */ /* 0x000fe40000011416 */
[----:B------:R-:W-:-:S02]  /*11510*/  SHF.R.S32.HI R66, RZ, 0x1f, R193 ;  /* 0x0000001fff427819 */ /* 0x000fc400000114c1 */
        /* <DEDUP_REMOVED lines=8> */
[-C--:B------:R-:W-:Y:S02]  /*115a0*/  @!P3 LEA R20, P5, R64, R60.reuse, 0x1 ;  /* 0x0000003c4014b211 */ /* 0x080fe400078a08ff */
[-C--:B--2---:R-:W-:Y:S02]  /*115b0*/  @!P4 LEA.HI.X R3, R22, R61.reuse, R62, 0x1, P6 ;  /* 0x0000003d1603c211 */ /* 0x084fe400030f0c3e */
[C---:B------:R-:W-:Y:S02]  /*115c0*/  @!P2 LEA R60, P6, R193.reuse, R60, 0x1 ;  /* 0x0000003cc13ca211 */ /* 0x040fe400078c08ff */
[-C--:B------:R-:W-:Y:S01]  /*115d0*/  @!P3 LEA.HI.X R21, R64, R61.reuse, R65, 0x1, P5 ;  /* 0x0000003d4015b211 */ /* 0x080fe200028f0c41 */
[----:B-----5:R3:W-:Y:S01]  /*115e0*/  @!P4 ST.E.128 desc[UR8][R2.64], R4 ;  /* 0x000000040200c985 */ /* 0x0207e2000c101d08 */
[----:B------:R-:W-:-:S03]  /*115f0*/  @!P2 LEA.HI.X R61, R193, R61, R66, 0x1, P6 ;  /* 0x0000003dc13da211 */ /* 0x000fc600030f0c42 */
[----:B------:R3:W-:Y:S04]  /*11600*/  @!P3 ST.E.128 desc[UR8][R20.64], R28 ;  /* 0x0000001c1400b985 */ /* 0x0007e8000c101d08 */
[----:B------:R3:W-:Y:S02]  /*11610*/  @!P2 ST.E.128 desc[UR8][R60.64], R44 ;  /* 0x0000002c3c00a985 */ /* 0x0007e4000c101d08 */
.L_x_1231:
[----:B------:R-:W-:Y:S05]  /*11620*/  BSYNC B1 ;  /* 0x0000000000017941 */ /* 0x000fea0003800000 */
.L_x_1230:
[----:B---3-5:R3:W4:Y:S01]  /*11630*/  SHFL.IDX PT, R7, R17, 0x1, 0x181f ;  /* 0x00381f0011077f89 */ /* 0x02872200000e0000 */
[----:B------:R-:W-:Y:S03]  /*11640*/  BSSY B1, `(.L_x_1232) ;  /* 0x0000011000017945 */ /* 0x000fe60003800000 */
[----:B------:R3:W0:Y:S01]  /*11650*/  SHFL.IDX PT, R6, R0, 0x1, 0x181f ;  /* 0x00381f0000067f89 */ /* 0x00062200000e0000 */
[----:B------:R-:W-:Y:S05]  /*11660*/  @P1 BRA `(.L_x_1233) ;  /* 0x0000000000381947 */ /* 0x000fea0003800000 */
[----:B------:R-:W-:Y:S01]  /*11670*/  ULDC UR4, c[0x0][0xac8] ;  /* 0x0002b20000047ab9 */ /* 0x000fe20000000800 */
[----:B------:R-:W-:Y:S01]  /*11680*/  ULDC.64 UR8, c[0x0][0x208] ;  /* 0x0000820000087ab9 */ /* 0x000fe20000000a00 */
[----:B------:R-:W-:Y:S02]  /*11690*/  ISETP.GE.AND P4, PT, R22, UR4, PT ;  /* 0x0000000416007c0c */ /* 0x000fe4000bf86270 */
[----:B------:R-:W-:Y:S02]  /*116a0*/  ISETP.GE.AND P5, PT, R64, UR4, PT ;  /* 0x0000000440007c0c */ /* 0x000fe4000bfa6270 */
[----:B------:R-:W-:-:S09]  /*116b0*/  ISETP.GE.AND P6, PT, R193, UR4, PT ;  /* 0x00000004c1007c0c */ /* 0x000fd2000bfc6270 */
[-C--:B0-----:R-:W-:Y:S02]  /*116c0*/  @!P4 LEA R2, P1, R22, R6.reuse, 0x1 ;  /* 0x000000061602c211 */ /* 0x081fe400078208ff */
[-C--:B------:R-:W-:Y:S02]  /*116d0*/  @!P5 LEA R4, P2, R64, R6.reuse, 0x1 ;  /* 0x000000064004d211 */ /* 0x080fe400078408ff */
[C---:B------:R-:W-:Y:S02]  /*116e0*/  @!P6 LEA R6, P3, R193.reuse, R6, 0x1 ;  /* 0x00000006c106e211 */ /* 0x040fe400078608ff */
[-C--:B----4-:R-:W-:Y:S02]  /*116f0*/  @!P4 LEA.HI.X R3, R22, R7.reuse, R62, 0x1, P1 ;  /* 0x000000071603c211 */ /* 0x090fe400008f0c3e */
[-C--:B------:R-:W-:Y:S02]  /*11700*/  @!P5 LEA.HI.X R5, R64, R7.reuse, R65, 0x1, P2 ;  /* 0x000000074005d211 */ /* 0x080fe400010f0c41 */
[----:B------:R-:W-:Y:S01]  /*11710*/  @!P6 LEA.HI.X R7, R193, R7, R66, 0x1, P3 ;  /* 0x00000007c107e211 */ /* 0x000fe200018f0c42 */
[----:B------:R0:W-:Y:S04]  /*11720*/  @!P4 ST.E.128 desc[UR8][R2.64], R8 ;  /* 0x000000080200c985 */ /* 0x0001e8000c101d08 */
[----:B------:R0:W-:Y:S04]  /*11730*/  @!P5 ST.E.128 desc[UR8][R4.64], R32 ;  /* 0x000000200400d985 */ /* 0x0001e8000c101d08 */
[----:B------:R0:W-:Y:S02]  /*11740*/  @!P6 ST.E.128 desc[UR8][R6.64], R48 ;  /* 0x000000300600e985 */ /* 0x0001e4000c101d08 */
.L_x_1233:
[----:B------:R-:W-:Y:S05]  /*11750*/  BSYNC B1 ;  /* 0x0000000000017941 */ /* 0x000fea0003800000 */
.L_x_1232:
[----:B0---4-:R0:W4:Y:S01]  /*11760*/  SHFL.IDX PT, R7, R17, 0x2, 0x181f ;  /* 0x00581f0011077f89 */ /* 0x01112200000e0000 */
        /* <DEDUP_REMOVED lines=17> */
.L_x_1235:
[----:B------:R-:W-:Y:S05]  /*11880*/  BSYNC B1 ;  /* 0x0000000000017941 */ /* 0x000fea0003800000 */
.L_x_1234:
        /* <DEDUP_REMOVED lines=22> */
.L_x_1229:
        /* <DEDUP_REMOVED lines=39> */
[----:B------:R-:W-:Y:S02]  /*11c60*/  UIMAD UR4, UR17, UR13, UR11 ;  /* 0x0000000d110472a4 */ /* 0x000fe4000f8e020b */
[----:B------:R-:W-:Y:S01]  /*11c70*/  IMAD.U32 R5, RZ, RZ, UR11 ;  /* 0x0000000bff057e24 */ /* 0x000fe2000f8e00ff */
[----:B------:R-:W-:Y:S01]  /*11c80*/  SHF.R.S32.HI R95, RZ, 0x1f, R220 ;  /* 0x0000001fff5f7819 */ /* 0x000fe200000114dc */
[----:B------:R-:W-:Y:S01]  /*11c90*/  ULDC.64 UR12, c[0x0][0xb30] ;  /* 0x0002cc00000c7ab9 */ /* 0x000fe20000000a00 */
[----:B------:R-:W-:-:S02]  /*11ca0*/  IMAD R11, R80, R11, R15 ;  /* 0x0000000b500b7224 */ /* 0x000fc400078e020f */
[----:B------:R-:W-:Y:S02]  /*11cb0*/  IMAD R0, R0, UR12, RZ ;  /* 0x0000000c00007c24 */ /* 0x000fe4000f8e02ff */
[----:B------:R-:W-:Y:S01]  /*11cc0*/  IMAD.U32 R4, RZ, RZ, UR10 ;  /* 0x0000000aff047e24 */ /* 0x000fe2000f8e00ff */
[----:B------:R-:W-:Y:S01]  /*11cd0*/  ULDC.64 UR10, c[0x0][0xb28] ;  /* 0x0002ca00000a7ab9 */ /* 0x000fe20000000a00 */
[----:B------:R-:W-:Y:S02]  /*11ce0*/  IMAD.U32 R5, RZ, RZ, UR4 ;  /* 0x00000004ff057e24 */ /* 0x000fe4000f8e00ff */
[C---:B------:R-:W-:Y:S01]  /*11cf0*/  IMAD R15, R9.reuse, UR13, R0 ;  /* 0x0000000d090f7c24 */ /* 0x040fe2000f8e0200 */
[----:B------:R-:W-:Y:S01]  /*11d00*/  SHF.R.S32.HI R0, RZ, 0x1f, R11 ;  /* 0x0000001fff007819 */ /* 0x000fe2000001140b */
[----:B------:R-:W-:-:S04]  /*11d10*/  IMAD.WIDE.U32 R4, R9, UR12, R4 ;  /* 0x0000000c09047c25 */ /* 0x000fc8000f8e0004 */
[----:B------:R-:W-:Y:S02]  /*11d20*/  IMAD R0, R0, UR10, RZ ;  /* 0x0000000a00007c24 */ /* 0x000fe4000f8e02ff */
[----:B------:R-:W-:Y:S02]  /*11d30*/  IMAD.IADD R5, R5, 0x1, R15 ;  /* 0x0000000105057824 */ /* 0x000fe400078e020f */
[C---:B------:R-:W-:Y:S02]  /*11d40*/  IMAD R9, R11.reuse, UR11, R0 ;  /* 0x0000000b0b097c24 */ /* 0x040fe4000f8e0200 */
[----:B------:R-:W-:Y:S01]  /*11d50*/  IMAD.WIDE.U32 R4, R11, UR10, R4 ;  /* 0x0000000a0b047c25 */ /* 0x000fe2000f8e0004 */
[----:B------:R-:W-:-:S03]  /*11d60*/  ULDC.64 UR10, c[0x0][0xb00] ;  /* 0x0002c000000a7ab9 */ /* 0x000fc60000000a00 */
        /* <DEDUP_REMOVED lines=28> */
[----:B------:R-:W-:Y:S01]  /*11f30*/  @!P3 ST.E.64 desc[UR8][R80.64], R36 ;  /* 0x000000245000b985 */ /* 0x000fe2000c101b08 */
[----:B------:R-:W-:-:S02]  /*11f40*/  ISETP.GE.AND P2, PT, R213, UR4, PT ;  /* 0x00000004d5007c0c */ /* 0x000fc4000bf46270 */
[----:B------:R-:W-:Y:S01]  /*11f50*/  @!P5 LEA R84, P6, R216, R4, 0x2 ;  /* 0x00000004d854d211 */ /* 0x000fe200078c10ff */
[----:B------:R-:W-:Y:S01]  /*11f60*/  @!P4 ST.E.64 desc[UR8][R82.64], R40 ;  /* 0x000000285200c985 */ /* 0x000fe2000c101b08 */
[----:B------:R-:W-:Y:S02]  /*11f70*/  ISETP.GE.AND P3, PT, R212, UR4, PT ;  /* 0x00000004d4007c0c */ /* 0x000fe4000bf66270 */
[----:B------:R-:W-:-:S03]  /*11f80*/  @!P5 LEA.HI.X R85, R216, R5, R91, 0x2, P6 ;  /* 0x00000005d855d211 */ /* 0x000fc600030f145b */
[CC--:B-1----:R-:W-:Y:S02]  /*11f90*/  @!P0 LEA R8, P4, R215.reuse, R4.reuse, 0x2 ;  /* 0x00000004d7088211 */ /* 0x0c2fe400078810ff */
[----:B------:R-:W-:Y:S01]  /*11fa0*/  @!P5 ST.E.64 desc[UR8][R84.64], R44 ;  /* 0x0000002c5400d985 */ /* 0x000fe2000c101b08 */
        /* <DEDUP_REMOVED lines=9> */
[-C--:B------:R-:W-:Y:S02]  /*12040*/  @!P3 LEA R24, P6, R212, R4.reuse, 0x2 ;  /* 0x00000004d418b211 */ /* 0x080fe400078c10ff */
[----:B------:R-:W-:Y:S01]  /*12050*/  ISETP.GE.AND P1, PT, R208, UR4, PT ;  /* 0x00000004d0007c0c */ /* 0x000fe2000bf26270 */
[----:B------:R2:W-:Y:S01]  /*12060*/  @!P2 ST.E.64 desc[UR8][R14.64], R56 ;  /* 0x000000380e00a985 */ /* 0x0005e2000c101b08 */
[----:B------:R-:W-:Y:S02]  /*12070*/  ISETP.GE.AND P2, PT, R209, UR4, PT ;  /* 0x00000004d1007c0c */ /* 0x000fe4000bf46270 */
[----:B------:R-:W-:-:S02]  /*12080*/  @!P4 LEA R28, P0, R211, R4, 0x2 ;  /* 0x00000004d31cc211 */ /* 0x000fc400078010ff */
[-C--:B------:R-:W-:Y:S02]  /*12090*/  @!P3 LEA.HI.X R25, R212, R5.reuse, R87, 0x2, P6 ;  /* 0x00000005d419b211 */ /* 0x080fe400030f1457 */
[-C--:B------:R-:W-:Y:S02]  /*120a0*/  @!P4 LEA.HI.X R29, R211, R5.reuse, R86, 0x2, P0 ;  /* 0x00000005d31dc211 */ /* 0x080fe400000f1456 */
[----:B------:R-:W-:Y:S01]  /*120b0*/  ISETP.GE.AND P0, PT, R207, UR4, PT ;  /* 0x00000004cf007c0c */ /* 0x000fe2000bf06270 */
[----:B------:R-:W-:Y:S01]  /*120c0*/  @!P3 ST.E.64 desc[UR8][R24.64], R60 ;  /* 0x0000003c1800b985 */ /* 0x000fe2000c101b08 */
[-C--:B------:R-:W-:Y:S02]  /*120d0*/  @!P5 LEA R32, P6, R210, R4.reuse, 0x2 ;  /* 0x00000004d220d211 */ /* 0x080fe400078c10ff */
[----:B-1----:R-:W-:Y:S01]  /*120e0*/  @!P1 LEA R10, P3, R208, R4, 0x2 ;  /* 0x00000004d00a9211 */ /* 0x002fe200078610ff */
[----:B------:R1:W-:Y:S01]  /*120f0*/  @!P4 ST.E.64 desc[UR8][R28.64], R64 ;  /* 0x000000401c00c985 */ /* 0x0003e2000c101b08 */
[----:B------:R-:W-:-:S02]  /*12100*/  @!P5 LEA.HI.X R33, R210, R5, R237, 0x2, P6 ;  /* 0x00000005d221d211 */ /* 0x000fc400030f14ed */
[-C--:B------:R-:W-:Y:S02]  /*12110*/  @!P2 LEA R8, P6, R209, R4.reuse, 0x2 ;  /* 0x00000004d108a211 */ /* 0x080fe400078c10ff */
[----:B------:R-:W-:Y:S01]  /*12120*/  ISETP.GE.AND P4, PT, R205, UR4, PT ;  /* 0x00000004cd007c0c */ /* 0x000fe2000bf86270 */
[----:B------:R3:W-:Y:S01]  /*12130*/  @!P5 ST.E.64 desc[UR8][R32.64], R68 ;  /* 0x000000442000d985 */ /* 0x0007e2000c101b08 */
[----:B------:R-:W-:Y:S02]  /*12140*/  ISETP.GE.AND P5, PT, R206, UR4, PT ;  /* 0x00000004ce007c0c */ /* 0x000fe4000bfa6270 */
[-C--:B------:R-:W-:Y:S02]  /*12150*/  @!P2 LEA.HI.X R9, R209, R5.reuse, R236, 0x2, P6 ;  /* 0x00000005d109a211 */ /* 0x080fe400030f14ec */
[----:B--2---:R-:W-:Y:S02]  /*12160*/  @!P0 LEA R14, P6, R207, R4, 0x2 ;  /* 0x00000004cf0e8211 */ /* 0x004fe400078c10ff */
[----:B------:R-:W-:Y:S01]  /*12170*/  @!P1 LEA.HI.X R11, R208, R5, R235, 0x2, P3 ;  /* 0x00000005d00b9211 */ /* 0x000fe200018f14eb */
[----:B------:R-:W-:Y:S01]  /*12180*/  @!P2 ST.E.64 desc[UR8][R8.64], R72 ;  /* 0x000000480800a985 */ /* 0x000fe2000c101b08 */
[----:B------:R-:W-:-:S02]  /*12190*/  ISETP.GE.AND P3, PT, R204, UR4, PT ;  /* 0x00000004cc007c0c */ /* 0x000fc4000bf66270 */
[-C--:B------:R-:W-:Y:S01]  /*121a0*/  @!P0 LEA.HI.X R15, R207, R5.reuse, R234, 0x2, P6 ;  /* 0x00000005cf0f8211 */ /* 0x080fe200030f14ea */
[----:B------:R-:W-:Y:S01]  /*121b0*/  @!P1 ST.E.64 desc[UR8][R10.64], R76 ;  /* 0x0000004c0a009985 */ /* 0x000fe2000c101b08 */
[-C--:B-1----:R-:W-:Y:S02]  /*121c0*/  @!P4 LEA R28, P2, R205, R4.reuse, 0x2 ;  /* 0x00000004cd1cc211 */ /* 0x082fe400078410ff */
[C---:B------:R-:W-:Y:S01]  /*121d0*/  @!P5 LEA R24, P1, R206.reuse, R4, 0x2 ;  /* 0x00000004ce18d211 */ /* 0x040fe200078210ff */
[----:B------:R1:W-:Y:S01]  /*121e0*/  @!P0 ST.E.64 desc[UR8][R14.64], R2 ;  /* 0x000000020e008985 */ /* 0x0003e2000c101b08 */
[----:B------:R-:W-:Y:S02]  /*121f0*/  ISETP.GE.AND P0, PT, R203, UR4, PT ;  /* 0x00000004cb007c0c */ /* 0x000fe4000bf06270 */
[----:B------:R-:W-:Y:S02]  /*12200*/  @!P5 LEA.HI.X R25, R206, R5, R233, 0x2, P1 ;  /* 0x00000005ce19d211 */ /* 0x000fe400008f14e9 */
[----:B------:R-:W-:-:S02]  /*12210*/  ISETP.GE.AND P1, PT, R202, UR4, PT ;  /* 0x00000004ca007c0c */ /* 0x000fc4000bf26270 */
[CC--:B---3--:R-:W-:Y:S01]  /*12220*/  @!P3 LEA R32, P6, R204.reuse, R4.reuse, 0x2 ;  /* 0x00000004cc20b211 */ /* 0x0c8fe200078c10ff */
[----:B------:R2:W-:Y:S01]  /*12230*/  @!P5 ST.E.64 desc[UR8][R24.64], R6 ;  /* 0x000000061800d985 */ /* 0x0005e2000c101b08 */
[-C--:B------:R-:W-:Y:S02]  /*12240*/  @!P4 LEA.HI.X R29, R205, R5.reuse, R232, 0x2, P2 ;  /* 0x00000005cd1dc211 */ /* 0x080fe400010f14e8 */
[----:B------:R-:W-:Y:S02]  /*12250*/  @!P3 LEA.HI.X R33, R204, R5, R231, 0x2, P6 ;  /* 0x00000005cc21b211 */ /* 0x000fe400030f14e7 */
[----:B------:R-:W-:Y:S01]  /*12260*/  ISETP.GE.AND P2, PT, R199, UR4, PT ;  /* 0x00000004c7007c0c */ /* 0x000fe2000bf46270 */
[----:B------:R3:W-:Y:S01]  /*12270*/  @!P4 ST.E.64 desc[UR8][R28.64], R20 ;  /* 0x000000141c00c985 */ /* 0x0007e2000c101b08 */
[----:B------:R-:W-:Y:S02]  /*12280*/  ISETP.GE.AND P4, PT, R201, UR4, PT ;  /* 0x00000004c9007c0c */ /* 0x000fe4000bf86270 */
[----:B-1----:R-:W-:Y:S01]  /*12290*/  @!P0 LEA R2, P5, R203, R4, 0x2 ;  /* 0x00000004cb028211 */ /* 0x002fe200078a10ff */
[----:B------:R3:W-:Y:S01]  /*122a0*/  @!P3 ST.E.64 desc[UR8][R32.64], R120 ;  /* 0x000000782000b985 */ /* 0x0007e2000c101b08 */
[----:B------:R-:W-:-:S02]  /*122b0*/  ISETP.GE.AND P3, PT, R200, UR4, PT ;  /* 0x00000004c8007c0c */ /* 0x000fc4000bf66270 */
[-C--:B------:R-:W-:Y:S02]  /*122c0*/  @!P0 LEA.HI.X R3, R203, R5.reuse, R230, 0x2, P5 ;  /* 0x00000005cb038211 */ /* 0x080fe400028f14e6 */
[----:B------:R-:W-:Y:S02]  /*122d0*/  ISETP.GE.AND P5, PT, R198, UR4, PT ;  /* 0x00000004c6007c0c */ /* 0x000fe4000bfa6270 */
[CC--:B------:R-:W-:Y:S01]  /*122e0*/  @!P1 LEA R8, P6, R202.reuse, R4.reuse, 0x2 ;  /* 0x00000004ca089211 */ /* 0x0c0fe200078c10ff */
[----:B------:R3:W-:Y:S02]  /*122f0*/  @!P0 ST.E.64 desc[UR8][R2.64], R96 ;  /* 0x0000006002008985 */ /* 0x0007e4000c101b08 */
[-C--:B--2---:R-:W-:Y:S02]  /*12300*/  @!P4 LEA R6, P0, R201, R4.reuse, 0x2 ;  /* 0x00000004c906c211 */ /* 0x084fe400078010ff */
[----:B------:R-:W-:Y:S02]  /*12310*/  @!P1 LEA.HI.X R9, R202, R5, R229, 0x2, P6 ;  /* 0x00000005ca099211 */ /* 0x000fe400030f14e5 */
[----:B------:R-:W-:-:S02]  /*12320*/  @!P3 LEA R10, P6, R200, R4, 0x2 ;  /* 0x00000004c80ab211 */ /* 0x000fc400078c10ff */
[-C--:B------:R-:W-:Y:S01]  /*12330*/  @!P4 LEA.HI.X R7, R201, R5.reuse, R228, 0x2, P0 ;  /* 0x00000005c907c211 */ /* 0x080fe200000f14e4 */
[----:B------:R3:W-:Y:S01]  /*12340*/  @!P1 ST.E.64 desc[UR8][R8.64], R100 ;  /* 0x0000006408009985 */ /* 0x0007e2000c101b08 */
[CC--:B------:R-:W-:Y:S02]  /*12350*/  @!P2 LEA R14, P1, R199.reuse, R4.reuse, 0x2 ;  /* 0x00000004c70ea211 */ /* 0x0c0fe400078210ff */
        /* <DEDUP_REMOVED lines=8> */
.L_x_1238:
[----:B------:R-:W-:Y:S05]  /*123e0*/  BSYNC B1 ;  /* 0x0000000000017941 */ /* 0x000fea0003800000 */
.L_x_1237:
[----:B------:R-:W-:Y:S01]  /*123f0*/  ISETP.GE.AND P0, PT, R13, R16, PT ;  /* 0x000000100d00720c */ /* 0x000fe20003f06270 */
[----:B--23--:R2:W3:Y:S04]  /*12400*/  SHFL.IDX PT, R5, R12, 0x1, 0x1c1f ;  /* 0x003c1f000c057f89 */ /* 0x00c4e800000e0000 */
[----:B-1----:R2:W1:Y:S08]  /*12410*/  SHFL.IDX PT, R4, R0, 0x1, 0x1c1f ;  /* 0x003c1f0000047f89 */ /* 0x00247000000e0000 */
[----:B--2---:R-:W-:Y:S05]  /*12420*/  @P0 BRA `(.L_x_1236) ;  /* 0x0000001400600947 */ /* 0x004fea0003800000 */
        /* <DEDUP_REMOVED lines=8> */
[----:B---3--:R-:W-:Y:S02]  /*124b0*/  @!P1 IMAD.WIDE R2, R19, 0x4, R4 ;  /* 0x0000000413029825 */ /* 0x008fe400078e0204 */
        /* <DEDUP_REMOVED lines=11> */
[----:B0-----:R-:W-:-:S03]  /*12570*/  @!P3 LEA R12, P6, R217, R4, 0x2 ;  /* 0x00000004d90cb211 */ /* 0x001fc600078c10ff */
[----:B------:R0:W-:Y:S01]  /*12580*/  @!P4 ST.E.64 desc[UR8][R10.64], R38 ;  /* 0x000000260a00c985 */ /* 0x0001e2000c101b08 */
[CC--:B-1----:R-:W-:Y:S02]  /*12590*/  @!P0 LEA R2, P4, R216.reuse, R4.reuse, 0x2 ;  /* 0x00000004d8028211 */ /* 0x0c2fe400078810ff */
[-C--:B------:R-:W-:Y:S02]  /*125a0*/  @!P3 LEA.HI.X R13, R217, R5.reuse, R92, 0x2, P6 ;  /* 0x00000005d90db211 */ /* 0x080fe400030f145c */
[----:B------:R-:W-:Y:S02]  /*125b0*/  @!P0 LEA.HI.X R3, R216, R5, R91, 0x2, P4 ;  /* 0x00000005d8038211 */ /* 0x000fe400020f145b */
[----:B------:R-:W-:Y:S01]  /*125c0*/  ISETP.GE.AND P4, PT, R212, UR4, PT ;  /* 0x00000004d4007c0c */ /* 0x000fe2000bf86270 */
[----:B------:R1:W-:Y:S01]  /*125d0*/  @!P3 ST.E.64 desc[UR8][R12.64], R42 ;  /* 0x0000002a0c00b985 */ /* 0x0003e2000c101b08 */
[----:B------:R-:W-:Y:S02]  /*125e0*/  ISETP.GE.AND P3, PT, R213, UR4, PT ;  /* 0x00000004d5007c0c */ /* 0x000fe4000bf66270 */
[-C--:B--2---:R-:W-:Y:S01]  /*125f0*/  @!P1 LEA R6, P5, R215, R4.reuse, 0x2 ;  /* 0x00000004d7069211 */ /* 0x084fe200078a10ff */
[----:B------:R2:W-:Y:S01]  /*12600*/  @!P0 ST.E.64 desc[UR8][R2.64], R46 ;  /* 0x0000002e02008985 */ /* 0x0005e2000c101b08 */
[----:B------:R-:W-:-:S02]  /*12610*/  @!P2 LEA R14, P6, R214, R4, 0x2 ;  /* 0x00000004d60ea211 */ /* 0x000fc400078c10ff */
[-C--:B------:R-:W-:Y:S02]  /*12620*/  @!P1 LEA.HI.X R7, R215, R5.reuse, R90, 0x2, P5 ;  /* 0x00000005d7079211 */ /* 0x080fe400028f145a */
[----:B------:R-:W-:Y:S02]  /*12630*/  ISETP.GE.AND P5, PT, R211, UR4, PT ;  /* 0x00000004d3007c0c */ /* 0x000fe4000bfa6270 */
[----:B------:R-:W-:Y:S01]  /*12640*/  @!P2 LEA.HI.X R15, R214, R5, R89, 0x2, P6 ;  /* 0x00000005d60fa211 */ /* 0x000fe200030f1459 */
[----:B------:R3:W-:Y:S01]  /*12650*/  @!P1 ST.E.64 desc[UR8][R6.64], R50 ;  /* 0x0000003206009985 */ /* 0x0007e2000c101b08 */
[-C--:B0-----:R-:W-:Y:S02]  /*12660*/  @!P4 LEA R10, P0, R212, R4.reuse, 0x2 ;  /* 0x00000004d40ac211 */ /* 0x081fe400078010ff */
[----:B------:R-:W-:Y:S01]  /*12670*/  @!P3 LEA R8, P6, R213, R4, 0x2 ;  /* 0x00000004d508b211 */ /* 0x000fe200078c10ff */
[----:B------:R0:W-:Y:S01]  /*12680*/  @!P2 ST.E.64 desc[UR8][R14.64], R54 ;  /* 0x000000360e00a985 */ /* 0x0001e2000c101b08 */
[----:B------:R-:W-:-:S02]  /*12690*/  ISETP.GE.AND P2, PT, R210, UR4, PT ;  /* 0x00000004d2007c0c */ /* 0x000fc4000bf46270 */
[----:B------:R-:W-:Y:S02]  /*126a0*/  ISETP.GE.AND P1, PT, R209, UR4, PT ;  /* 0x00000004d1007c0c */ /* 0x000fe4000bf26270 */
[-C--:B------:R-:W-:Y:S02]  /*126b0*/  @!P4 LEA.HI.X R11, R212, R5.reuse, R87, 0x2, P0 ;  /* 0x00000005d40bc211 */ /* 0x080fe400000f1457 */
[----:B------:R-:W-:Y:S02]  /*126c0*/  ISETP.GE.AND P0, PT, R208, UR4, PT ;  /* 0x00000004d0007c0c */ /* 0x000fe4000bf06270 */
[----:B------:R-:W-:Y:S02]  /*126d0*/  @!P3 LEA.HI.X R9, R213, R5, R88, 0x2, P6 ;  /* 0x00000005d509b211 */ /* 0x000fe400030f1458 */
[----:B-1----:R-:W-:-:S03]  /*126e0*/  @!P5 LEA R12, P6, R211, R4, 0x2 ;  /* 0x00000004d30cd211 */ /* 0x002fc600078c10ff */
[----:B------:R1:W-:Y:S01]  /*126f0*/  @!P3 ST.E.64 desc[UR8][R8.64], R58 ;  /* 0x0000003a0800b985 */ /* 0x0003e2000c101b08 */
[-C--:B------:R-:W-:Y:S02]  /*12700*/  @!P5 LEA.HI.X R13, R211, R5.reuse, R86, 0x2, P6 ;  /* 0x00000005d30dd211 */ /* 0x080fe400030f1456 */
[CC--:B--2---:R-:W-:Y:S01]  /*12710*/  @!P2 LEA R2, P6, R210.reuse, R4.reuse, 0x2 ;  /* 0x00000004d202a211 */ /* 0x0c4fe200078c10ff */
[----:B------:R2:W-:Y:S01]  /*12720*/  @!P4 ST.E.64 desc[UR8][R10.64], R62 ;  /* 0x0000003e0a00c985 */ /* 0x0005e2000c101b08 */
[-C--:B---3--:R-:W-:Y:S02]  /*12730*/  @!P1 LEA R6, P3, R209, R4.reuse, 0x2 ;  /* 0x00000004d1069211 */ /* 0x088fe400078610ff */
[----:B------:R-:W-:Y:S01]  /*12740*/  @!P2 LEA.HI.X R3, R210, R5, R237, 0x2, P6 ;  /* 0x00000005d203a211 */ /* 0x000fe200030f14ed */
[----:B------:R3:W-:Y:S01]  /*12750*/  @!P5 ST.E.64 desc[UR8][R12.64], R66 ;  /* 0x000000420c00d985 */ /* 0x0007e2000c101b08 */
[----:B------:R-:W-:Y:S02]  /*12760*/  ISETP.GE.AND P5, PT, R207, UR4, PT ;  /* 0x00000004cf007c0c */ /* 0x000fe4000bfa6270 */
[----:B------:R-:W-:Y:S01]  /*12770*/  ISETP.GE.AND P4, PT, R206, UR4, PT ;  /* 0x00000004ce007c0c */ /* 0x000fe2000bf86270 */
[----:B------:R4:W-:Y:S01]  /*12780*/  @!P2 ST.E.64 desc[UR8][R2.64], R70 ;  /* 0x000000460200a985 */ /* 0x0009e2000c101b08 */
[----:B0-----:R-:W-:-:S02]  /*12790*/  @!P0 LEA R14, P6, R208, R4, 0x2 ;  /* 0x00000004d00e8211 */ /* 0x001fc400078c10ff */
[-C--:B------:R-:W-:Y:S02]  /*127a0*/  @!P1 LEA.HI.X R7, R209, R5.reuse, R236, 0x2, P3 ;  /* 0x00000005d1079211 */ /* 0x080fe400018f14ec */
[----:B------:R-:W-:Y:S02]  /*127b0*/  @!P0 LEA.HI.X R15, R208, R5, R235, 0x2, P6 ;  /* 0x00000005d00f8211 */ /* 0x000fe400030f14eb */
[----:B------:R-:W-:Y:S01]  /*127c0*/  ISETP.GE.AND P3, PT, R205, UR4, PT ;  /* 0x00000004cd007c0c */ /* 0x000fe2000bf66270 */
[----:B------:R0:W-:Y:S02]  /*127d0*/  @!P1 ST.E.64 desc[UR8][R6.64], R74 ;  /* 0x0000004a06009985 */ /* 0x0001e4000c101b08 */
[----:B-1----:R-:W-:Y:S02]  /*127e0*/  @!P5 LEA R8, P1, R207, R4, 0x2 ;  /* 0x00000004cf08d211 */ /* 0x002fe400078210ff */
[----:B------:R-:W-:Y:S01]  /*127f0*/  @!P0 ST.E.64 desc[UR8][R14.64], R78 ;  /* 0x0000004e0e008985 */ /* 0x000fe2000c101b08 */
[----:B------:R-:W-:-:S02]  /*12800*/  ISETP.GE.AND P0, PT, R204, UR4, PT ;  /* 0x00000004cc007c0c */ /* 0x000fc4000bf06270 */
[CC--:B--2---:R-:W-:Y:S02]  /*12810*/  @!P4 LEA R10, P2, R206.reuse, R4.reuse, 0x2 ;  /* 0x00000004ce0ac211 */ /* 0x0c4fe400078410ff */
        /* <DEDUP_REMOVED lines=15> */
[----:B0-----:R-:W-:-:S02]  /*12910*/  @!P1 LEA R6, P6, R203, R4, 0x2 ;  /* 0x00000004cb069211 */ /* 0x001fc400078c10ff */
[CC--:B-1----:R-:W-:Y:S02]  /*12920*/  @!P4 LEA R8, P0, R202.reuse, R4.reuse, 0x2 ;  /* 0x00000004ca08c211 */ /* 0x0c2fe400078010ff */
[-C--:B------:R-:W-:Y:S02]  /*12930*/  @!P1 LEA.HI.X R7, R203, R5.reuse, R230, 0x2, P6 ;  /* 0x00000005cb079211 */ /* 0x080fe400030f14e6 */
[-C--:B------:R-:W-:Y:S02]  /*12940*/  @!P4 LEA.HI.X R9, R202, R5.reuse, R229, 0x2, P0 ;  /* 0x00000005ca09c211 */ /* 0x080fe400000f14e5 */
[-C--:B--2---:R-:W-:Y:S01]  /*12950*/  @!P3 LEA R10, P6, R201, R4.reuse, 0x2 ;  /* 0x00000004c90ab211 */ /* 0x084fe200078c10ff */
        /* <DEDUP_REMOVED lines=17> */
.L_x_1227:
[----:B------:R-:W0:Y:S01]  /*12a70*/  LDC.64 R2, c[0x0][0xc00] ;  /* 0x00030000ff027b82 */ /* 0x000e220000000a00 */
[----:B------:R-:W-:Y:S01]  /*12a80*/  R2UR UR11, R222 ;  /* 0x00000000de0b72ca */ /* 0x000fe200000e0000 */
[----:B------:R-:W-:Y:S01]  /*12a90*/  ULDC.64 UR8, c[0x0][0xc00] ;  /* 0x0003000000087ab9 */ /* 0x000fe20000000a00 */
[----:B------:R-:W-:Y:S01]  /*12aa0*/  R2UR UR10, R195 ;  /* 0x00000000c30a72ca */ /* 0x000fe200000e0000 */
[----:B------:R-:W-:Y:S01]  /*12ab0*/  IMAD.MOV.U32 R7, RZ, RZ, RZ ;  /* 0x000000ffff077224 */ /* 0x000fe200078e00ff */
[----:B------:R-:W-:-:S03]  /*12ac0*/  ULDC.64 UR12, c[0x0][0x208] ;  /* 0x00008200000c7ab9 */ /* 0x000fc60000000a00 */
[----:B------:R-:W1:Y:S06]  /*12ad0*/  LDC.64 R4, c[0x0][0xc08] ;  /* 0x00030200ff047b82 */ /* 0x000e6c0000000a00 */
[----:B------:R-:W-:Y:S01]  /*12ae0*/  UIMAD.WIDE UR8, UR11, 0x4, UR8 ;  /* 0x000000040b0878a5 */ /* 0x000fe2000f8e0208 */
[----:B0-----:R-:W-:-:S05]  /*12af0*/  ISETP.NE.U32.AND P0, PT, R2, RZ, PT ;  /* 0x000000ff0200720c */ /* 0x001fca0003f05070 */
[----:B------:R-:W-:Y:S01]  /*12b00*/  IMAD.U32 R2, RZ, RZ, UR8 ;  /* 0x00000008ff027e24 */ /* 0x000fe2000f8e00ff */
[----:B------:R-:W-:Y:S01]  /*12b10*/  R2UR UR4, R3 ;  /* 0x00000000030472ca */ /* 0x000fe200000e0000 */
[----:B------:R-:W-:Y:S01]  /*12b20*/  IMAD.U32 R3, RZ, RZ, UR9 ;  /* 0x00000009ff037e24 */ /* 0x000fe2000f8e00ff */
[----:B-1----:R-:W-:-:S05]  /*12b30*/  ISETP.NE.U32.AND P1, PT, R4, RZ, PT ;  /* 0x000000ff0400720c */ /* 0x002fca0003f25070 */
[----:B------:R-:W-:-:S06]  /*12b40*/  VOTEU.ANY UP0, P0 ;  /* 0x00000000003f7886 */ /* 0x000fcc0000000100 */
[----:B------:R-:W-:Y:S01]  /*12b50*/  UISETP.NE.AND.EX UP0, UPT, UR4, URZ, UPT, UP0 ;  /* 0x0000003f0400728c */ /* 0x000fe2000bf05300 */
[----:B------:R-:W-:Y:S01]  /*12b60*/  R2UR UR4, R5 ;  /* 0x00000000050472ca */ /* 0x000fe200000e0000 */
[----:B------:R-:W-:-:S04]  /*12b70*/  VOTEU.ANY UP1, P1 ;  /* 0x00000000003f7886 */ /* 0x000fc80000820100 */
[----:B------:R-:W-:-:S08]  /*12b80*/  PLOP3.LUT P0, PT, PT, PT, UP0, 0x80, 0x0 ;  /* 0x000000000000781c */ /* 0x000fd00003f0f008 */
[----:B------:R-:W-:-:S06]  /*12b90*/  UISETP.NE.AND.EX UP1, UPT, UR4, URZ, UPT, UP1 ;  /* 0x0000003f0400728c */ /* 0x000fcc000bf25310 */
[----:B------:R-:W-:Y:S01]  /*12ba0*/  PLOP3.LUT P1, PT, PT, PT, UP1, 0x80, 0x0 ;  /* 0x000000000000781c */ /* 0x000fe20003f2f018 */
[----:B------:R0:W5:Y:S01]  /*12bb0*/  @P0 LDG.E R7, desc[UR12][R2.64] ;  /* 0x0000000c02070981 */ /* 0x000162000c1e1900 */
[----:B------:R-:W-:Y:S02]  /*12bc0*/  ULDC UR4, c[0x0][0xa88] ;  /* 0x0002a20000047ab9 */ /* 0x000fe40000000800 */
[----:B------:R-:W-:Y:S01]  /*12bd0*/  IMAD.U32 R0, RZ, RZ, UR4 ;  /* 0x00000004ff007e24 */ /* 0x000fe2000f8e00ff */
[----:B------:R-:W-:Y:S02]  /*12be0*/  @UP1 ULDC.64 UR8, c[0x0][0xc08] ;  /* 0x0003020000081ab9 */ /* 0x000fe40000000a00 */
[----:B------:R-:W-:Y:S02]  /*12bf0*/  @UP1 UIMAD.WIDE UR8, UR11, 0x4, UR8 ;  /* 0x000000040b0818a5 */ /* 0x000fe4000f8e0208 */
[----:B------:R-:W-:-:S04]  /*12c00*/  UISETP.NE.AND UP1, UPT, UR10, URZ, UPT ;  /* 0x0000003f0a00728c */ /* 0x000fc8000bf25270 */
[----:B------:R-:W-:Y:S02]  /*12c10*/  IMAD.U32 R4, RZ, RZ, UR8 ;  /* 0x00000008ff047e24 */ /* 0x000fe4000f8e00ff */
[----:B------:R-:W-:-:S05]  /*12c20*/  IMAD.U32 R5, RZ, RZ, UR9 ;  /* 0x00000009ff057e24 */ /* 0x000fca000f8e00ff */
[----:B------:R-:W-:Y:S01]  /*12c30*/  @!UP1 ULDC UR10, c[0x0][0xad4] ;  /* 0x0002b500000a9ab9 */ /* 0x000fe20000000800 */
[----:B------:R0:W5:Y:S01]  /*12c40*/  @P1 LDG.E R0, desc[UR12][R4.64] ;  /* 0x0000000c04001981 */ /* 0x000162000c1e1900 */
[----:B------:R-:W-:Y:S01]  /*12c50*/  IMAD.U32 R195, RZ, RZ, UR10 ;  /* 0x0000000affc37e24 */ /* 0x000fe2000f8e00ff */
[----:B------:R-:W-:Y:S06]  /*12c60*/  @P1 BRA `(.L_x_1239) ;  /* 0x0000000000141947 */ /* 0x000fec0003800000 */
[----:B------:R-:W-:Y:S05]  /*12c70*/  @!P0 BRA `(.L_x_1239) ;  /* 0x0000000000108947 */ /* 0x000fea0003800000 */
[----:B------:R-:W-:Y:S02]  /*12c80*/  ULDC.64 UR8, c[0x0][0x208] ;  /* 0x0000820000087ab9 */ /* 0x000fe40000000a00 */
[----:B0-----:R-:W2:Y:S04]  /*12c90*/  LDG.E R5, desc[UR8][R2.64] ;  /* 0x0000000802057981 */ /* 0x001ea8000c1e1900 */
[----:B-----5:R-:W2:Y:S02]  /*12ca0*/  LDG.E R0, desc[UR8][R2.64+0x4] ;  /* 0x0000040802007981 */ /* 0x020ea4000c1e1900 */
[----:B--2---:R-:W-:-:S07]  /*12cb0*/  IMAD.IADD R0, R0, 0x1, -R5 ;  /* 0x0000000100007824 */ /* 0x004fce00078e0a05 */
.L_x_1239:
[----:B0-----:R-:W0:Y:S01]  /*12cc0*/  S2R R2, SR_TID.X ;  /* 0x0000000000027919 */ /* 0x001e220000002100 */
[----:B------:R-:W-:Y:S01]  /*12cd0*/  R2UR UR4, R222 ;  /* 0x00000000de0472ca */ /* 0x000fe200000e0000 */
[----:B------:R-:W-:Y:S01]  /*12ce0*/  BSSY B1, `(.L_x_1240) ;  /* 0x0000043000017945 */ /* 0x000fe20003800000 */
[----:B-----5:R-:W-:-:S11]  /*12cf0*/  R2UR UR20, R7 ;  /* 0x00000000071472ca */ /* 0x020fd600000e0000 */
[----:B------:R-:W-:Y:S02]  /*12d00*/  USHF.R.S32.HI UR8, URZ, 0x1f, UR4 ;  /* 0x0000001f3f087899 */ /* 0x000fe40008011404 */
[----:B------:R-:W-:Y:S02]  /*12d10*/  USEL UR4, UR4, URZ, !UP0 ;  /* 0x0000003f04047287 */ /* 0x000fe4000c000000 */
[----:B------:R-:W-:Y:S02]  /*12d20*/  USEL UR8, UR8, URZ, !UP0 ;  /* 0x0000003f08087287 */ /* 0x000fe4000c000000 */
[----:B------:R-:W-:Y:S01]  /*12d30*/  USHF.R.S32.HI UR20, URZ, 0x1f, UR20 ;  /* 0x0000001f3f147899 */ /* 0x000fe20008011414 */
[----:B0-----:R-:W-:-:S05]  /*12d40*/  VIADD R2, R2, 0xffffff80 ;  /* 0xffffff8002027836 */ /* 0x001fca0000000000 */
[----:B------:R-:W-:-:S13]  /*12d50*/  ISETP.GT.AND P0, PT, R2, 0x7f, PT ;  /* 0x0000007f0200780c */ /* 0x000fda0003f04270 */
[----:B------:R-:W-:Y:S05]  /*12d60*/  @P0 BRA `(.L_x_1241) ;  /* 0x0000000000e80947 */ /* 0x000fea0003800000 */
[----:B------:R-:W0:Y:S01]  /*12d70*/  S2R R6, SR_TID.X ;  /* 0x0000000000067919 */ /* 0x000e220000002100 */
[----:B------:R-:W1:Y:S01]  /*12d80*/  LDC R9, c[0x0][0xbe8] ;  /* 0x0002fa00ff097b82 */ /* 0x000e620000000800 */
[----:B------:R-:W-:Y:S02]  /*12d90*/  IMAD.U32 R3, RZ, RZ, UR60 ;  /* 0x0000003cff037e24 */ /* 0x000fe4000f8e00ff */
[----:B-1----:R-:W-:-:S03]  /*12da0*/  IMAD R2, R0, R9, RZ ;  /* 0x0000000900027224 */ /* 0x002fc600078e02ff */
[----:B0-----:R-:W-:-:S04]  /*12db0*/  IADD3 R6, R3, -0x80, R6 ;  /* 0xffffff8003067810 */ /* 0x001fc80007ffe006 */
        /* <DEDUP_REMOVED lines=16> */
[----:B------:R-:W-:Y:S02]  /*12ec0*/  UIMAD.WIDE.U32 UR16, UR10, UR19, URZ ;  /* 0x000000130a1072a5 */ /* 0x000fe4000f8e003f */
[----:B------:R-:W-:Y:S01]  /*12ed0*/  UIMAD UR19, UR11, UR19, URZ ;  /* 0x000000130b1372a4 */ /* 0x000fe2000f8e023f */
[----:B0-----:R-:W-:Y:S01]  /*12ee0*/  @P0 IMAD.HI.U32 R5, R6, R5, RZ ;  /* 0x0000000506050227 */ /* 0x001fe200078e00ff */
[----:B------:R-:W-:Y:S02]  /*12ef0*/  UIMAD UR13, UR13, UR4, URZ ;  /* 0x000000040d0d72a4 */ /* 0x000fe4000f8e023f */
[----:B------:R-:W-:Y:S01]  /*12f00*/  UIMAD.WIDE.U32 UR10, UR12, UR4, URZ ;  /* 0x000000040c0a72a5 */ /* 0x000fe2000f8e003f */
[----:B------:R-:W-:Y:S01]  /*12f10*/  IMAD.U32 R2, RZ, RZ, UR16 ;  /* 0x00000010ff027e24 */ /* 0x000fe2000f8e00ff */
[----:B------:R-:W-:-:S02]  /*12f20*/  UIADD3 UR19, UR17, UR19, URZ ;  /* 0x0000001311137290 */ /* 0x000fc4000fffe03f */
[----:B------:R-:W-:Y:S01]  /*12f30*/  IMAD.U32 R3, RZ, RZ, UR17 ;  /* 0x00000011ff037e24 */ /* 0x000fe2000f8e00ff */
[----:B------:R-:W-:Y:S01]  /*12f40*/  UIMAD UR13, UR12, UR8, UR13 ;  /* 0x000000080c0d72a4 */ /* 0x000fe2000f8e020d */
[----:B-1----:R-:W-:Y:S01]  /*12f50*/  @P0 SHF.R.U32.HI R4, RZ, R8, R5 ;  /* 0x00000008ff040219 */ /* 0x002fe20000011605 */
[----:B------:R-:W-:Y:S01]  /*12f60*/  ULDC.64 UR14, c[0x0][UR18+0x228] ;  /* 0x00008a00120e7abb */ /* 0x000fe20008000a00 */
[----:B------:R-:W-:Y:S01]  /*12f70*/  IADD3 R3, P0, P1, R2, UR10, R7 ;  /* 0x0000000a02037c10 */ /* 0x000fe2000f91e007 */
[----:B------:R-:W-:Y:S01]  /*12f80*/  UIADD3 UR13, UR11, UR13, URZ ;  /* 0x0000000d0b0d7290 */ /* 0x000fe2000fffe03f */
[----:B------:R-:W-:Y:S01]  /*12f90*/  IMAD.U32 R2, RZ, RZ, UR20 ;  /* 0x00000014ff027e24 */ /* 0x000fe2000f8e00ff */
[----:B------:R-:W-:Y:S01]  /*12fa0*/  UIMAD.WIDE.U32 UR16, UR14, UR9, URZ ;  /* 0x000000090e1072a5 */ /* 0x000fe2000f8e003f */
[----:B------:R-:W-:Y:S01]  /*12fb0*/  IMAD.MOV R5, RZ, RZ, -R4 ;  /* 0x000000ffff057224 */ /* 0x000fe200078e0a04 */
[----:B------:R-:W-:Y:S01]  /*12fc0*/  UIMAD UR9, UR15, UR9, URZ ;  /* 0x000000090f0972a4 */ /* 0x000fe2000f8e023f */
[----:B------:R-:W-:Y:S01]  /*12fd0*/  IMAD.U32 R11, RZ, RZ, UR19 ;  /* 0x00000013ff0b7e24 */ /* 0x000fe2000f8e00ff */
[----:B------:R-:W-:Y:S01]  /*12fe0*/  ULDC.64 UR10, c[0x0][UR18+0x210] ;  /* 0x00008400120a7abb */ /* 0x000fe20008000a00 */
[----:B------:R-:W-:Y:S01]  /*12ff0*/  IMAD R5, R9, R5, R6 ;  /* 0x0000000509057224 */ /* 0x000fe200078e0206 */
[----:B------:R-:W-:-:S02]  /*13000*/  UIADD3 UR9, UR17, UR9, URZ ;  /* 0x0000000911097290 */ /* 0x000fc4000fffe03f */
[----:B------:R-:W-:Y:S01]  /*13010*/  IADD3.X R6, R11, UR13, R2, P0, P1 ;  /* 0x0000000d0b067c10 */ /* 0x000fe200087e2402 */
[----:B------:R-:W-:Y:S01]  /*13020*/  IMAD R9, R5, UR11, RZ ;  /* 0x0000000b05097c24 */ /* 0x000fe2000f8e02ff */
[----:B------:R-:W-:Y:S01]  /*13030*/  IADD3 R2, P0, P1, R4, UR16, R3 ;  /* 0x0000001004027c10 */ /* 0x000fe2000f91e003 */
[----:B------:R-:W-:Y:S01]  /*13040*/  ULDC.64 UR12, c[0x0][0xba8] ;  /* 0x0002ea00000c7ab9 */ /* 0x000fe20000000a00 */
[----:B------:R-:W-:Y:S01]  /*13050*/  SHF.R.S32.HI R3, RZ, 0x1f, R4 ;  /* 0x0000001fff037819 */ /* 0x000fe20000011404 */
[----:B------:R-:W-:Y:S01]  /*13060*/  @!UP0 ULDC UR12, c[0x0][0xb50] ;  /* 0x0002d400000c8ab9 */ /* 0x000fe20000000800 */
[----:B------:R-:W-:Y:S01]  /*13070*/  SHF.R.S32.HI R4, RZ, 0x1f, R5 ;  /* 0x0000001fff047819 */ /* 0x000fe20000011405 */
[----:B------:R-:W-:Y:S01]  /*13080*/  @!UP0 ULDC UR13, c[0x0][0xb54] ;  /* 0x0002d500000d8ab9 */ /* 0x000fe20000000800 */
[----:B------:R-:W-:-:S03]  /*13090*/  IADD3.X R3, R3, UR9, R6, P0, P1 ;  /* 0x0000000903037c10 */ /* 0x000fc600087e2406 */
[----:B------:R-:W-:Y:S02]  /*130a0*/  IMAD R9, R4, UR10, R9 ;  /* 0x0000000a04097c24 */ /* 0x000fe4000f8e0209 */
[----:B------:R-:W-:-:S04]  /*130b0*/  IMAD.WIDE.U32 R2, R5, UR10, R2 ;  /* 0x0000000a05027c25 */ /* 0x000fc8000f8e0002 */
[----:B------:R-:W-:Y:S01]  /*130c0*/  IMAD.IADD R3, R3, 0x1, R9 ;  /* 0x0000000103037824 */ /* 0x000fe200078e0209 */
[----:B------:R-:W-:-:S04]  /*130d0*/  LEA R4, P0, R2, UR12, 0x2 ;  /* 0x0000000c02047c11 */ /* 0x000fc8000f8010ff */
[----:B------:R-:W-:Y:S01]  /*130e0*/  LEA.HI.X R5, R2, UR13, R3, 0x2, P0 ;  /* 0x0000000d02057c11 */ /* 0x000fe200080f1403 */
[----:B------:R-:W-:-:S05]  /*130f0*/  IMAD.MOV.U32 R3, RZ, RZ, -0x800000 ;  /* 0xff800000ff037424 */ /* 0x000fca00078e00ff */
[----:B------:R0:W-:Y:S03]  /*13100*/  STG.E desc[UR22][R4.64], R3 ;  /* 0x0000000304007986 */ /* 0x0001e6000c101916 */
.L_x_1241:
[----:B------:R-:W-:Y:S05]  /*13110*/  BSYNC B1 ;  /* 0x0000000000017941 */ /* 0x000fea0003800000 */
.L_x_1240:
[----:B------:R-:W-:-:S13]  /*13120*/  R2UR UR9, R195 ;  /* 0x00000000c30972ca */ /* 0x000fda00000e0000 */
[----:B------:R-:W-:-:S06]  /*13130*/  UISETP.GT.AND UP0, UPT, UR9, 0x1, UPT ;  /* 0x000000010900788c */ /* 0x000fcc000bf04270 */
[----:B------:R-:W-:-:S13]  /*13140*/  PLOP3.LUT P0, PT, PT, PT, UP0, 0x80, 0x0 ;  /* 0x000000000000781c */ /* 0x000fda0003f0f008 */
[----:B------:R-:W-:Y:S05]  /*13150*/  @P0 BRA `(.L_x_1236) ;  /* 0x0000000800140947 */ /* 0x000fea0003800000 */
[----:B------:R-:W1:Y:S01]  /*13160*/  LDC R11, c[0x0][0xbe8] ;  /* 0x0002fa00ff0b7b82 */ /* 0x000e620000000800 */
[C---:B------:R-:W-:Y:S01]  /*13170*/  R2UR UR10, R7.reuse ;  /* 0x00000000070a72ca */ /* 0x040fe200000e0000 */
[----:B------:R-:W-:Y:S01]  /*13180*/  ULDC.64 UR12, c[0x0][0xaa0] ;  /* 0x0002a800000c7ab9 */ /* 0x000fe20000000a00 */
[----:B------:R-:W-:Y:S01]  /*13190*/  R2UR UR14, R7 ;  /* 0x00000000070e72ca */ /* 0x000fe200000e0000 */
[----:B------:R-:W-:Y:S01]  /*131a0*/  UIMAD UR9, UR20, UR12, URZ ;  /* 0x0000000c140972a4 */ /* 0x000fe2000f8e023f */
[----:B------:R-:W-:Y:S01]  /*131b0*/  R2UR UR15, R197 ;  /* 0x00000000c50f72ca */ /* 0x000fe200000e0000 */
[----:B------:R-:W-:Y:S01]  /*131c0*/  IMAD R2, R194, 0x20, R221 ;  /* 0x00000020c2027824 */ /* 0x000fe200078e02dd */
[----:B------:R-:W-:Y:S01]  /*131d0*/  BSSY B1, `(.L_x_1242) ;  /* 0x0000044000017945 */ /* 0x000fe20003800000 */
[----:B------:R-:W-:Y:S02]  /*131e0*/  SHF.R.S32.HI R8, RZ, 0x1f, R193 ;  /* 0x0000001fff087819 */ /* 0x000fe400000114c1 */
[----:B------:R-:W-:-:S04]  /*131f0*/  VIADD R6, R2, UR60 ;  /* 0x0000003c02067c36 */ /* 0x000fc80008000000 */
[----:B------:R-:W-:Y:S01]  /*13200*/  UIMAD.WIDE.U32 UR10, UR10, UR12, URZ ;  /* 0x0000000c0a0a72a5 */ /* 0x000fe2000f8e003f */
[----:B0-----:R-:W-:Y:S01]  /*13210*/  IMAD.MOV.U32 R5, RZ, RZ, R6 ;  /* 0x000000ffff057224 */ /* 0x001fe200078e0006 */
[----:B------:R-:W-:-:S03]  /*13220*/  UIMAD UR9, UR14, UR13, UR9 ;  /* 0x0000000d0e0972a4 */ /* 0x000fc6000f8e0209 */
[----:B------:R-:W-:Y:S01]  /*13230*/  ULDC.64 UR12, c[0x0][0xae8] ;  /* 0x0002ba00000c7ab9 */ /* 0x000fe20000000a00 */
[----:B------:R-:W-:Y:S01]  /*13240*/  UIADD3 UR11, UR11, UR9, URZ ;  /* 0x000000090b0b7290 */ /* 0x000fe2000fffe03f */
[----:B-1----:R-:W-:-:S03]  /*13250*/  ISETP.NE.AND P0, PT, R11, 0x1, PT ;  /* 0x000000010b00780c */ /* 0x002fc60003f05270 */
[----:B------:R-:W-:-:S04]  /*13260*/  UIMAD.WIDE.U32 UR10, UR15, UR12, UR10 ;  /* 0x0000000c0f0a72a5 */ /* 0x000fc8000f8e000a */
[----:B------:R-:W-:-:S03]  /*13270*/  UIMAD UR9, UR15, UR13, UR11 ;  /* 0x0000000d0f0972a4 */ /* 0x000fc6000f8e020b */
[----:B------:R-:W-:Y:S02]  /*13280*/  ULDC.64 UR12, c[0x0][0xaf0] ;  /* 0x0002bc00000c7ab9 */ /* 0x000fe40000000a00 */
[----:B------:R-:W-:Y:S01]  /*13290*/  UIMAD UR8, UR8, UR12, URZ ;  /* 0x0000000c080872a4 */ /* 0x000fe2000f8e023f */
[----:B------:R-:W0:Y:S03]  /*132a0*/  @P0 LDC R3, c[0x0][0xbec] ;  /* 0x0002fb00ff030b82 */ /* 0x000e260000000800 */
[----:B------:R-:W-:-:S03]  /*132b0*/  UIMAD UR11, UR4, UR13, UR8 ;  /* 0x0000000d040b72a4 */ /* 0x000fc6000f8e0208 */
[----:B------:R-:W-:Y:S02]  /*132c0*/  UMOV UR8, UR10 ;  /* 0x0000000a00087c82 */ /* 0x000fe40008000000 */
[----:B------:R-:W-:Y:S01]  /*132d0*/  UIMAD.WIDE.U32 UR8, UR4, UR12, UR8 ;  /* 0x0000000c040872a5 */ /* 0x000fe2000f8e0008 */
[----:B------:R-:W1:Y:S03]  /*132e0*/  @P0 LDC R7, c[0x0][0xbf0] ;  /* 0x0002fc00ff070b82 */ /* 0x000e660000000800 */
[----:B------:R-:W-:-:S03]  /*132f0*/  UIADD3 UR4, UR9, UR11, URZ ;  /* 0x0000000b09047290 */ /* 0x000fc6000fffe03f */
[----:B------:R-:W-:Y:S01]  /*13300*/  ULDC.64 UR10, c[0x0][0xae0] ;  /* 0x0002b800000a7ab9 */ /* 0x000fe20000000a00 */
[----:B0-----:R-:W-:-:S04]  /*13310*/  @P0 IMAD.HI.U32 R2, R6, R3, RZ ;  /* 0x0000000306020227 */ /* 0x001fc800078e00ff */
[----:B------:R-:W-:Y:S02]  /*13320*/  IMAD.U32 R3, RZ, RZ, UR9 ;  /* 0x00000009ff037e24 */ /* 0x000fe4000f8e00ff */
[----:B------:R-:W-:Y:S01]  /*13330*/  IMAD.U32 R3, RZ, RZ, UR4 ;  /* 0x00000004ff037e24 */ /* 0x000fe2000f8e00ff */
[----:B-1----:R-:W-:-:S04]  /*13340*/  @P0 SHF.R.U32.HI R5, RZ, R7, R2 ;  /* 0x00000007ff050219 */ /* 0x002fc80000011602 */
[--C-:B------:R-:W-:Y:S01]  /*13350*/  SHF.R.S32.HI R2, RZ, 0x1f, R5.reuse ;  /* 0x0000001fff027819 */ /* 0x100fe20000011405 */
[----:B------:R-:W-:-:S04]  /*13360*/  IMAD.MOV R7, RZ, RZ, -R5 ;  /* 0x000000ffff077224 */ /* 0x000fc800078e0a05 */
[----:B------:R-:W-:Y:S02]  /*13370*/  IMAD R4, R2, UR10, RZ ;  /* 0x0000000a02047c24 */ /* 0x000fe4000f8e02ff */
[----:B------:R-:W-:Y:S02]  /*13380*/  IMAD R7, R11, R7, R6 ;  /* 0x000000070b077224 */ /* 0x000fe400078e0206 */
[----:B------:R-:W-:Y:S01]  /*13390*/  IMAD.U32 R2, RZ, RZ, UR8 ;  /* 0x00000008ff027e24 */ /* 0x000fe2000f8e00ff */
[----:B------:R-:W-:Y:S01]  /*133a0*/  ULDC.64 UR8, c[0x0][0xad8] ;  /* 0x0002b60000087ab9 */ /* 0x000fe20000000a00 */
[C---:B------:R-:W-:Y:S01]  /*133b0*/  IMAD R9, R5.reuse, UR11, R4 ;  /* 0x0000000b05097c24 */ /* 0x040fe2000f8e0204 */
[----:B------:R-:W-:Y:S01]  /*133c0*/  SHF.R.S32.HI R4, RZ, 0x1f, R7 ;  /* 0x0000001fff047819 */ /* 0x000fe20000011407 */
[----:B------:R-:W-:-:S04]  /*133d0*/  IMAD.WIDE.U32 R2, R5, UR10, R2 ;  /* 0x0000000a05027c25 */ /* 0x000fc8000f8e0002 */
[----:B------:R-:W-:Y:S01]  /*133e0*/  IMAD.IADD R3, R3, 0x1, R9 ;  /* 0x0000000103037824 */ /* 0x000fe200078e0209 */
[----:B------:R-:W-:Y:S01]  /*133f0*/  SHF.R.S32.HI R9, RZ, 0x1f, R22 ;  /* 0x0000001fff097819 */ /* 0x000fe20000011416 */
[----:B------:R-:W-:Y:S02]  /*13400*/  IMAD R4, R4, UR8, RZ ;  /* 0x0000000804047c24 */ /* 0x000fe4000f8e02ff */
[----:B------:R-:W-:Y:S02]  /*13410*/  VIADD R6, R221, UR60 ;  /* 0x0000003cdd067c36 */ /* 0x000fe40008000000 */
[----:B------:R-:W-:Y:S02]  /*13420*/  IMAD R11, R0, R11, RZ ;  /* 0x0000000b000b7224 */ /* 0x000fe400078e02ff */
[C---:B------:R-:W-:Y:S02]  /*13430*/  IMAD R5, R7.reuse, UR9, R4 ;  /* 0x0000000907057c24 */ /* 0x040fe4000f8e0204 */
[----:B------:R-:W-:Y:S01]  /*13440*/  IMAD.WIDE.U32 R2, R7, UR8, R2 ;  /* 0x0000000807027c25 */ /* 0x000fe2000f8e0002 */
[----:B------:R-:W-:Y:S01]  /*13450*/  ISETP.GE.AND P2, PT, R6, R11, PT ;  /* 0x0000000b0600720c */ /* 0x000fe20003f46270 */
[----:B------:R-:W-:-:S02]  /*13460*/  ULDC.64 UR8, c[0x0][0xa80] ;  /* 0x0002a00000087ab9 */ /* 0x000fc40000000a00 */
[----:B------:R-:W-:Y:S01]  /*13470*/  VIADD R0, R6, 0x20 ;  /* 0x0000002006007836 */ /* 0x000fe20000000000 */
[----:B------:R-:W-:Y:S01]  /*13480*/  LEA R4, P3, R2, UR8, 0x1 ;  /* 0x0000000802047c11 */ /* 0x000fe2000f8608ff */
[----:B------:R-:W-:Y:S02]  /*13490*/  IMAD.IADD R3, R3, 0x1, R5 ;  /* 0x0000000103037824 */ /* 0x000fe400078e0205 */
[----:B------:R-:W-:Y:S01]  /*134a0*/  VIADD R7, R22, 0x40 ;  /* 0x0000004016077836 */ /* 0x000fe20000000000 */
[----:B------:R-:W-:Y:S01]  /*134b0*/  ISETP.GE.AND P1, PT, R0, R11, PT ;  /* 0x0000000b0000720c */ /* 0x000fe20003f26270 */
[----:B------:R-:W-:Y:S01]  /*134c0*/  VIADD R0, R6, 0x40 ;  /* 0x0000004006007836 */ /* 0x000fe20000000000 */
[----:B------:R-:W-:Y:S02]  /*134d0*/  LEA.HI.X R5, R2, UR9, R3, 0x1, P3 ;  /* 0x0000000902057c11 */ /* 0x000fe400098f0c03 */
[----:B------:R0:W1:Y:S01]  /*134e0*/  SHFL.IDX PT, R2, R4, RZ, 0x181f ;  /* 0x00181fff04027589 */ /* 0x00006200000e0000 */
[----:B------:R-:W-:-:S02]  /*134f0*/  SHF.R.S32.HI R10, RZ, 0x1f, R7 ;  /* 0x0000001fff0a7819 */ /* 0x000fc40000011407 */
[----:B------:R-:W-:Y:S02]  /*13500*/  ISETP.GE.AND P0, PT, R0, R11, PT ;  /* 0x0000000b0000720c */ /* 0x000fe40003f06270 */
[----:B------:R0:W2:Y:S01]  /*13510*/  SHFL.IDX PT, R0, R5, RZ, 0x181f ;  /* 0x00181fff05007589 */ /* 0x0000a200000e0000 */
[----:B------:R-:W-:Y:S10]  /*13520*/  @P2 BRA `(.L_x_1243) ;  /* 0x0000000000382947 */ /* 0x000ff40003800000 */
[----:B------:R-:W-:Y:S01]  /*13530*/  ULDC UR4, c[0x0][0xac8] ;  /* 0x0002b20000047ab9 */ /* 0x000fe20000000800 */
[----:B------:R-:W-:Y:S01]  /*13540*/  ULDC.64 UR8, c[0x0][0x208] ;  /* 0x0000820000087ab9 */ /* 0x000fe20000000a00 */
[----:B------:R-:W-:Y:S02]  /*13550*/  ISETP.GE.AND P4, PT, R22, UR4, PT ;  /* 0x0000000416007c0c */ /* 0x000fe4000bf86270 */
[----:B------:R-:W-:Y:S02]  /*13560*/  ISETP.GE.AND P3, PT, R7, UR4, PT ;  /* 0x0000000407007c0c */ /* 0x000fe4000bf66270 */
[----:B------:R-:W-:-:S09]  /*13570*/  ISETP.GE.AND P2, PT, R193, UR4, PT ;  /* 0x00000004c1007c0c */ /* 0x000fd2000bf46270 */
[CC--:B-1----:R-:W-:Y:S02]  /*13580*/  @!P4 LEA R12, P6, R22.reuse, R2.reuse, 0x1 ;  /* 0x00000002160cc211 */ /* 0x0c2fe400078c08ff */
        /* <DEDUP_REMOVED lines=8> */
.L_x_1243:
[----:B------:R-:W-:Y:S05]  /*13610*/  BSYNC B1 ;  /* 0x0000000000017941 */ /* 0x000fea0003800000 */
.L_x_1242:
        /* <DEDUP_REMOVED lines=9> */
[CC--:B-1----:R-:W-:Y:S02]  /*136b0*/  @!P4 LEA R12, P1, R22.reuse, R2.reuse, 0x1 ;  /* 0x00000002160cc211 */ /* 0x0c2fe400078208ff */
        /* <DEDUP_REMOVED lines=8> */
.L_x_1245:
[----:B------:R-:W-:Y:S05]  /*13740*/  BSYNC B1 ;  /* 0x0000000000017941 */ /* 0x000fea0003800000 */
.L_x_1244:
        /* <DEDUP_REMOVED lines=18> */
.L_x_1247:
[----:B------:R-:W-:Y:S05]  /*13870*/  BSYNC B1 ;  /* 0x0000000000017941 */ /* 0x000fea0003800000 */
.L_x_1246:
[----:B0-----:R-:W-:Y:S01]  /*13880*/  VIADD R0, R6, 0x60 ;  /* 0x0000006006007836 */ /* 0x001fe20000000000 */
[----:B--2-4-:R-:W2:Y:S04]  /*13890*/  SHFL.IDX PT, R5, R5, 0x3, 0x181f ;  /* 0x00781f0005057f89 */ /* 0x014ea800000e0000 */
[----:B------:R-:W-:Y:S01]  /*138a0*/  ISETP.GE.AND P0, PT, R0, R11, PT ;  /* 0x0000000b0000720c */ /* 0x000fe20003f06270 */
[----:B-1-3--:R1:W3:-:S12]  /*138b0*/  SHFL.IDX PT, R2, R4, 0x3, 0x181f ;  /* 0x00781f0004027f89 */ /* 0x00a2d800000e0000 */
[----:B-1----:R-:W-:Y:S05]  /*138c0*/  @P0 BRA `(.L_x_1236) ;  /* 0x0000000000380947 */ /* 0x002fea0003800000 */
[----:B------:R-:W-:Y:S01]  /*138d0*/  ULDC UR4, c[0x0][0xac8] ;  /* 0x0002b20000047ab9 */ /* 0x000fe20000000800 */
[----:B------:R-:W-:Y:S01]  /*138e0*/  ULDC.64 UR8, c[0x0][0x208] ;  /* 0x0000820000087ab9 */ /* 0x000fe20000000a00 */
[----:B------:R-:W-:Y:S02]  /*138f0*/  ISETP.GE.AND P3, PT, R22, UR4, PT ;  /* 0x0000000416007c0c */ /* 0x000fe4000bf66270 */
[----:B------:R-:W-:Y:S02]  /*13900*/  ISETP.GE.AND P4, PT, R7, UR4, PT ;  /* 0x0000000407007c0c */ /* 0x000fe4000bf86270 */
[----:B------:R-:W-:-:S09]  /*13910*/  ISETP.GE.AND P5, PT, R193, UR4, PT ;  /* 0x00000004c1007c0c */ /* 0x000fd2000bfa6270 */
[CC--:B---3--:R-:W-:Y:S02]  /*13920*/  @!P3 LEA R12, P0, R22.reuse, R2.reuse, 0x1 ;  /* 0x00000002160cb211 */ /* 0x0c8fe400078008ff */
[-C--:B------:R-:W-:Y:S02]  /*13930*/  @!P4 LEA R6, P1, R7, R2.reuse, 0x1 ;  /* 0x000000020706c211 */ /* 0x080fe400078208ff */
[----:B------:R-:W-:Y:S02]  /*13940*/  @!P5 LEA R2, P2, R193, R2, 0x1 ;  /* 0x00000002c102d211 */ /* 0x000fe400078408ff */
[-C--:B--2---:R-:W-:Y:S02]  /*13950*/  @!P3 LEA.HI.X R13, R22, R5.reuse, R9, 0x1, P0 ;  /* 0x00000005160db211 */ /* 0x084fe400000f0c09 */
[-C--:B------:R-:W-:Y:S02]  /*13960*/  @!P4 LEA.HI.X R7, R7, R5.reuse, R10, 0x1, P1 ;  /* 0x000000050707c211 */ /* 0x080fe400008f0c0a */
[----:B------:R-:W-:Y:S01]  /*13970*/  @!P5 LEA.HI.X R3, R193, R5, R8, 0x1, P2 ;  /* 0x00000005c103d211 */ /* 0x000fe200010f0c08 */
[----:B------:R1:W-:Y:S04]  /*13980*/  @!P3 ST.E.128 desc[UR8][R12.64], RZ ;  /* 0x000000ff0c00b985 */ /* 0x0003e8000c101d08 */
[----:B------:R1:W-:Y:S04]  /*13990*/  @!P4 ST.E.128 desc[UR8][R6.64], RZ ;  /* 0x000000ff0600c985 */ /* 0x0003e8000c101d08 */
[----:B------:R1:W-:Y:S02]  /*139a0*/  @!P5 ST.E.128 desc[UR8][R2.64], RZ ;  /* 0x000000ff0200d985 */ /* 0x0003e4000c101d08 */
.L_x_1236:
[----:B------:R-:W-:Y:S05]  /*139b0*/  BSYNC B0 ;  /* 0x0000000000007941 */ /* 0x000fea0003800000 */
.L_x_1226:
[----:B------:R-:W-:Y:S02]  /*139c0*/  ULDC UR4, c[0x0][0xc3c] ;  /* 0x00030f0000047ab9 */ /* 0x000fe40000000800 */
[----:B------:R-:W-:-:S06]  /*139d0*/  UISETP.GE.AND UP0, UPT, UR6, UR4, UPT ;  /* 0x000000040600728c */ /* 0x000fcc000bf06270 */
[----:B------:R-:W-:-:S13]  /*139e0*/  PLOP3.LUT P0, PT, PT, PT, UP0, 0x80, 0x0 ;  /* 0x000000000000781c */ /* 0x000fda0003f0f008 */
[----:B------:R-:W-:Y:S05]  /*139f0*/  @!P0 BRA `(.L_x_1248) ;  /* 0xfffffed400c88947 */ /* 0x000fea000383ffff */
[----:B------:R-:W-:Y:S05]  /*13a00*/  EXIT ;  /* 0x000000000000794d */ /* 0x000fea0003800000 */
.L_x_1143:
[----:B------:R-:W-:-:S08]  /*13a10*/  NOP ;  /* 0x0000000000007918 */ /* 0x000fd00000000000 */
[----:B0-----:R-:W0:-:S00]  /*13a20*/  USETMAXREG.DEALLOC.CTAPOOL 0x18 ;  /* 0x00000018000079c8 */ /* 0x001e0000080e0500 */
[----:B0-----:R-:W-:Y:S01]  /*13a30*/  LOP3.LUT R0, R0, 0x3, RZ, 0xc0, !PT ;  /* 0x0000000300007812 */ /* 0x001fe200078ec0ff */
[----:B------:R-:W-:Y:S01]  /*13a40*/  IMAD.MOV.U32 R7, RZ, RZ, RZ ;  /* 0x000000ffff077224 */ /* 0x000fe200078e00ff */
[----:B------:R-:W-:-:S04]  /*13a50*/  LOP3.LUT R18, R18, 0xfffffffd, RZ, 0xc0, !PT ;  /* 0xfffffffd12127812 */ /* 0x000fc800078ec0ff */
[----:B------:R-:W0:Y:S02]  /*13a60*/  SHFL.IDX PT, R0, R0, RZ, 0x1f ;  /* 0x00001fff00007589 */ /* 0x000e2400000e0000 */
[----:B0-----:R-:W-:-:S13]  /*13a70*/  ISETP.NE.AND P0, PT, R0, RZ, PT ;  /* 0x000000ff0000720c */ /* 0x001fda0003f05270 */
[----:B------:R-:W-:Y:S01]  /*13a80*/  @P0 LOP3.LUT R18, R18, 0x2, RZ, 0xfc, !PT ;  /* 0x0000000212120812 */ /* 0x000fe200078efcff */
[----:B------:R-:W-:Y:S06]  /*13a90*/  @!P0 BRA `(.L_x_1249) ;  /* 0x0000000000248947 */ /* 0x000fec0003800000 */
[----:B------:R-:W0:Y:S08]  /*13aa0*/  S2UR UR5, SR_CgaCtaId ;  /* 0x00000000000579c3 */ /* 0x000e300000008800 */
[----:B------:R-:W-:Y:S06]  /*13ab0*/  BAR.SYNC.DEFER_BLOCKING 0x5, 0x180 ;  /* 0x0146000000007b1d */ /* 0x000fec0000010000 */
[----:B------:R-:W-:-:S02]  /*13ac0*/  UMOV UR4, 0x400 ;  /* 0x0000040000047882 */ /* 0x000fc40000000000 */
[----:B0-----:R-:W-:-:S09]  /*13ad0*/  ULEA UR4, UR5, UR4, 0x18 ;  /* 0x0000000405047291 */ /* 0x001fd2000f8ec03f */
[----:B------:R-:W0:Y:S04]  /*13ae0*/  LDS.128 R8, [UR4+0x308d0] ;  /* 0x0308d004ff087984 */ /* 0x000e280008000c00 */
[----:B0-----:R3:W-:Y:S04]  /*13af0*/  STL.64 [R1], R8 ;  /* 0x0000000801007387 */ /* 0x0017e80000100a00 */
[----:B------:R3:W-:Y:S01]  /*13b00*/  STL.64 [R1+0x8], R10 ;  /* 0x0000080a01007387 */ /* 0x0007e20000100a00 */
[----:B------:R-:W-:Y:S06]  /*13b10*/  BAR.ARV 0x4, 0x180 ;  /* 0x0106000000007b1d */ /* 0x000fec0000002000 */
[----:B------:R-:W-:Y:S05]  /*13b20*/  BRA `(.L_x_1250) ;  /* 0x0000000c00bc7947 */ /* 0x000fea0003800000 */
.L_x_1249:
[----:B------:R-:W-:Y:S01]  /*13b30*/  LOP3.LUT R0, R6, 0x1f, RZ, 0xc0, !PT ;  /* 0x0000001f06007812 */ /* 0x000fe200078ec0ff */
[----:B------:R-:W-:Y:S01]  /*13b40*/  ULDC UR4, c[0x0][0xc3c] ;  /* 0x00030f0000047ab9 */ /* 0x000fe20000000800 */
[----:B------:R-:W-:Y:S01]  /*13b50*/  ULDC.64 UR6, c[0x0][0x208] ;  /* 0x0000820000067ab9 */ /* 0x000fe20000000a00 */
[----:B------:R-:W-:Y:S01]  /*13b60*/  IMAD.MOV.U32 R8, RZ, RZ, RZ ;  /* 0x000000ffff087224 */ /* 0x000fe200078e00ff */
[----:B------:R-:W-:Y:S01]  /*13b70*/  ISETP.NE.AND P0, PT, R0, 0x1f, PT ;  /* 0x0000001f0000780c */ /* 0x000fe20003f05270 */
[----:B------:R-:W-:-:S03]  /*13b80*/  ULDC UR5, c[0x0][0xc38] ;  /* 0x00030e0000057ab9 */ /* 0x000fc60000000800 */
        /* <DEDUP_REMOVED lines=38> */
.L_x_1253:
        /* <DEDUP_REMOVED lines=39> */
[----:B------:R-:W-:-:S07]  /*14060*/  IMAD.MOV.U32 R5, RZ, RZ, R2 ;  /* 0x000000ffff057224 */ /* 0x000fce00078e0002 */
.L_x_1251:
[----:B------:R-:W-:Y:S02]  /*14070*/  IMAD.IADD R10, R9, 0x1, -R4 ;  /* 0x00000001090a7824 */ /* 0x000fe400078e0a04 */
[----:B------:R-:W-:Y:S02]  /*14080*/  IMAD.MOV.U32 R3, RZ, RZ, RZ ;  /* 0x000000ffff037224 */ /* 0x000fe400078e00ff */
[----:B------:R-:W-:-:S05]  /*14090*/  IMAD R2, R5, UR5, R10 ;  /* 0x0000000505027c24 */ /* 0x000fca000f8e020a */
[----:B------:R-:W-:-:S13]  /*140a0*/  ISETP.GT.AND P0, PT, R2, UR6, PT ;  /* 0x0000000602007c0c */ /* 0x000fda000bf04270 */
[----:B------:R-:W-:-:S04]  /*140b0*/  VOTE.ANY R2, PT, !P0 ;  /* 0x0000000000027806 */ /* 0x000fc800040e0100 */
[----:B------:R-:W0:Y:S01]  /*140c0*/  POPC R9, R2 ;  /* 0x0000000200097309 */ /* 0x000e220000000000 */
[----:B------:R-:W-:Y:S01]  /*140d0*/  ISETP.NE.AND P0, PT, R2, RZ, PT ;  /* 0x000000ff0200720c */ /* 0x000fe20003f05270 */
[----:B0-----:R0:W1:Y:S04]  /*140e0*/  SHFL.IDX PT, R8, R8, R9, 0x1f ;  /* 0x00001f0908087589 */ /* 0x00106800000e0000 */
[----:B------:R0:W2:Y:S08]  /*140f0*/  SHFL.IDX PT, R4, R7, R9, 0x1f ;  /* 0x00001f0907047589 */ /* 0x0000b000000e0000 */
[----:B------:R-:W-:Y:S05]  /*14100*/  @!P0 BRA `(.L_x_1254) ;  /* 0x0000000000088947 */ /* 0x000fea0003800000 */
[----:B------:R-:W-:-:S05]  /*14110*/  VIADD R2, R9, 0xffffffff ;  /* 0xffffffff09027836 */ /* 0x000fca0000000000 */
[----:B------:R3:W4:Y:S02]  /*14120*/  SHFL.IDX PT, R3, R5, R2, 0x1f ;  /* 0x00001f0205037589 */ /* 0x00072400000e0000 */
.L_x_1254:
[----:B----4-:R-:W-:Y:S01]  /*14130*/  IMAD R3, R3, UR5, R10 ;  /* 0x0000000503037c24 */ /* 0x010fe2000f8e020a */
[----:B-1----:R-:W-:Y:S01]  /*14140*/  ISETP.NE.AND P0, PT, R8, 0x1, PT ;  /* 0x000000010800780c */ /* 0x002fe20003f05270 */
[----:B------:R-:W-:-:S03]  /*14150*/  VIADD R14, R9, UR4 ;  /* 0x00000004090e7c36 */ /* 0x000fc60008000000 */
[----:B------:R1:W-:Y:S01]  /*14160*/  STL [R1], R3 ;  /* 0x0000000301007387 */ /* 0x0003e20000100800 */
[----:B---3--:R-:W-:-:S03]  /*14170*/  IADD3 R5, -R3, UR6, RZ ;  /* 0x0000000603057c10 */ /* 0x008fc6000fffe1ff */
[----:B------:R1:W-:Y:S05]  /*14180*/  STL [R1+0xc], R14 ;  /* 0x00000c0e01007387 */ /* 0x0003ea0000100800 */
[----:B------:R-:W-:Y:S05]  /*14190*/  @!P0 BRA `(.L_x_1255) ;  /* 0x0000000000e08947 */ /* 0x000fea0003800000 */
[----:B0-2---:R-:W-:Y:S02]  /*141a0*/  IABS R7, R4 ;  /* 0x0000000400077213 */ /* 0x005fe40000000000 */
[----:B------:R-:W-:Y:S02]  /*141b0*/  IABS R9, R8 ;  /* 0x0000000800097213 */ /* 0x000fe40000000000 */
[----:B------:R-:W0:Y:S01]  /*141c0*/  I2F.RP R10, R7 ;  /* 0x00000007000a7306 */ /* 0x000e220000209400 */
[----:B------:R-:W-:-:S07]  /*141d0*/  IABS R12, R5 ;  /* 0x00000005000c7213 */ /* 0x000fce0000000000 */
[----:B------:R-:W-:Y:S08]  /*141e0*/  I2F.RP R13, R9 ;  /* 0x00000009000d7306 */ /* 0x000ff00000209400 */
[----:B0-----:R-:W1:Y:S02]  /*141f0*/  MUFU.RCP R10, R10 ;  /* 0x0000000a000a7308 */ /* 0x001e640000001000 */
[----:B-1----:R-:W-:-:S06]  /*14200*/  VIADD R3, R10, 0xffffffe ;  /* 0x0ffffffe0a037836 */ /* 0x002fcc0000000000 */
[----:B------:R-:W0:Y:S02]  /*14210*/  F2I.FTZ.U32.TRUNC.NTZ R3, R3 ;  /* 0x0000000300037305 */ /* 0x000e24000021f000 */
[----:B0-----:R-:W-:-:S04]  /*14220*/  IMAD.MOV R2, RZ, RZ, -R3 ;  /* 0x000000ffff027224 */ /* 0x001fc800078e0a03 */
[----:B------:R-:W-:Y:S02]  /*14230*/  IMAD R11, R2, R7, RZ ;  /* 0x00000007020b7224 */ /* 0x000fe400078e02ff */
[----:B------:R-:W-:-:S04]  /*14240*/  IMAD.MOV.U32 R2, RZ, RZ, RZ ;  /* 0x000000ffff027224 */ /* 0x000fc800078e00ff */
[----:B------:R-:W-:Y:S01]  /*14250*/  IMAD.HI.U32 R11, R3, R11, R2 ;  /* 0x0000000b030b7227 */ /* 0x000fe200078e0002 */
[----:B------:R-:W-:Y:S01]  /*14260*/  IABS R3, R4 ;  /* 0x0000000400037213 */ /* 0x000fe20000000000 */
[----:B------:R-:W0:Y:S04]  /*14270*/  MUFU.RCP R2, R13 ;  /* 0x0000000d00027308 */ /* 0x000e280000001000 */
[----:B------:R-:W-:Y:S02]  /*14280*/  IMAD.MOV R3, RZ, RZ, -R3 ;  /* 0x000000ffff037224 */ /* 0x000fe400078e0a03 */
[----:B------:R-:W-:-:S04]  /*14290*/  IMAD.HI.U32 R10, R11, R12, RZ ;  /* 0x0000000c0b0a7227 */ /* 0x000fc800078e00ff */
[----:B------:R-:W-:-:S05]  /*142a0*/  IMAD R12, R10, R3, R12 ;  /* 0x000000030a0c7224 */ /* 0x000fca00078e020c */
[----:B------:R-:W-:Y:S01]  /*142b0*/  ISETP.GT.U32.AND P1, PT, R7, R12, PT ;  /* 0x0000000c0700720c */ /* 0x000fe20003f24070 */
[----:B0-----:R-:W-:-:S06]  /*142c0*/  VIADD R3, R2, 0xffffffe ;  /* 0x0ffffffe02037836 */ /* 0x001fcc0000000000 */
[----:B------:R-:W0:Y:S06]  /*142d0*/  F2I.FTZ.U32.TRUNC.NTZ R3, R3 ;  /* 0x0000000300037305 */ /* 0x000e2c000021f000 */
[----:B------:R-:W-:Y:S02]  /*142e0*/  @!P1 IMAD.IADD R12, R12, 0x1, -R7 ;  /* 0x000000010c0c9824 */ /* 0x000fe400078e0a07 */
[----:B------:R-:W-:Y:S01]  /*142f0*/  @!P1 VIADD R10, R10, 0x1 ;  /* 0x000000010a0a9836 */ /* 0x000fe20000000000 */
[----:B------:R-:W-:Y:S02]  /*14300*/  ISETP.NE.AND P1, PT, R4, RZ, PT ;  /* 0x000000ff0400720c */ /* 0x000fe40003f25270 */
[----:B------:R-:W-:Y:S01]  /*14310*/  ISETP.GE.U32.AND P0, PT, R12, R7, PT ;  /* 0x000000070c00720c */ /* 0x000fe20003f06070 */
[----:B0-----:R-:W-:-:S04]  /*14320*/  IMAD.MOV R2, RZ, RZ, -R3 ;  /* 0x000000ffff027224 */ /* 0x001fc800078e0a03 */
[----:B------:R-:W-:Y:S02]  /*14330*/  IMAD R7, R2, R9, RZ ;  /* 0x0000000902077224 */ /* 0x000fe400078e02ff */
[----:B------:R-:W-:-:S06]  /*14340*/  IMAD.MOV.U32 R2, RZ, RZ, RZ ;  /* 0x000000ffff027224 */ /* 0x000fcc00078e00ff */
[----:B------:R-:W-:Y:S02]  /*14350*/  @P0 VIADD R10, R10, 0x1 ;  /* 0x000000010a0a0836 */ /* 0x000fe40000000000 */
[----:B------:R-:W-:Y:S01]  /*14360*/  IMAD.HI.U32 R7, R3, R7, R2 ;  /* 0x0000000703077227 */ /* 0x000fe200078e0002 */
[----:B------:R-:W-:Y:S02]  /*14370*/  LOP3.LUT R2, R5, R4, RZ, 0x3c, !PT ;  /* 0x0000000405027212 */ /* 0x000fe400078e3cff */
[----:B------:R-:W-:Y:S02]  /*14380*/  IABS R3, R8 ;  /* 0x0000000800037213 */ /* 0x000fe40000000000 */
[----:B------:R-:W-:-:S03]  /*14390*/  ISETP.GE.AND P2, PT, R2, RZ, PT ;  /* 0x000000ff0200720c */ /* 0x000fc60003f46270 */
[----:B------:R-:W-:-:S10]  /*143a0*/  IMAD.MOV R3, RZ, RZ, -R3 ;  /* 0x000000ffff037224 */ /* 0x000fd400078e0a03 */
[----:B------:R-:W-:Y:S01]  /*143b0*/  @!P2 IMAD.MOV R10, RZ, RZ, -R10 ;  /* 0x000000ffff0aa224 */ /* 0x000fe200078e0a0a */
[----:B------:R-:W-:-:S04]  /*143c0*/  @!P1 LOP3.LUT R10, RZ, R4, RZ, 0x33, !PT ;  /* 0x00000004ff0a9212 */ /* 0x000fc800078e33ff */
        /* <DEDUP_REMOVED lines=8> */
[----:B------:R-:W-:-:S04]  /*14450*/  LOP3.LUT R2, R10, R8, RZ, 0x3c, !PT ;  /* 0x000000080a027212 */ /* 0x000fc800078e3cff */
[----:B------:R-:W-:Y:S01]  /*14460*/  ISETP.GE.AND P2, PT, R2, RZ, PT ;  /* 0x000000ff0200720c */ /* 0x000fe20003f46270 */
[----:B------:R-:W-:-:S04]  /*14470*/  IMAD.MOV R2, RZ, RZ, -R10 ;  /* 0x000000ffff027224 */ /* 0x000fc800078e0a0a */
[----:B------:R-:W-:Y:S02]  /*14480*/  IMAD R2, R4, R2, R5 ;  /* 0x0000000204027224 */ /* 0x000fe400078e0205 */
        /* <DEDUP_REMOVED lines=8> */
[----:B------:R-:W-:Y:S05]  /*14510*/  BRA `(.L_x_1256) ;  /* 0x0000000000f87947 */ /* 0x000fea0003800000 */
.L_x_1255:
[----:B-1----:R-:W1:Y:S01]  /*14520*/  LDC.64 R2, c[0x0][0xc90] ;  /* 0x00032400ff027b82 */ /* 0x002e620000000a00 */
[----:B------:R-:W-:Y:S01]  /*14530*/  ULDC.64 UR6, c[0x0][0x208] ;  /* 0x0000820000067ab9 */ /* 0x000fe20000000a00 */
[----:B-1----:R-:W-:-:S05]  /*14540*/  IMAD.WIDE R2, R14, 0x4, R2 ;  /* 0x000000040e027825 */ /* 0x002fca00078e0202 */
[----:B0-----:R0:W2:Y:S02]  /*14550*/  LDG.E R7, desc[UR6][R2.64] ;  /* 0x0000000602077981 */ /* 0x0010a4000c1e1900 */
[----:B0-----:R-:W-:Y:S02]  /*14560*/  IMAD.MOV.U32 R2, RZ, RZ, RZ ;  /* 0x000000ffff027224 */ /* 0x001fe400078e00ff */
[----:B--2---:R-:W-:-:S05]  /*14570*/  IMAD R8, R4, R7, RZ ;  /* 0x0000000704087224 */ /* 0x004fca00078e02ff */
[----:B------:R-:W-:-:S04]  /*14580*/  IABS R9, R8 ;  /* 0x0000000800097213 */ /* 0x000fc80000000000 */
[----:B------:R-:W0:Y:S08]  /*14590*/  I2F.RP R10, R9 ;  /* 0x00000009000a7306 */ /* 0x000e300000209400 */
[----:B0-----:R-:W0:Y:S02]  /*145a0*/  MUFU.RCP R10, R10 ;  /* 0x0000000a000a7308 */ /* 0x001e240000001000 */
[----:B0-----:R-:W-:-:S06]  /*145b0*/  VIADD R11, R10, 0xffffffe ;  /* 0x0ffffffe0a0b7836 */ /* 0x001fcc0000000000 */
[----:B------:R-:W0:Y:S02]  /*145c0*/  F2I.FTZ.U32.TRUNC.NTZ R3, R11 ;  /* 0x0000000b00037305 */ /* 0x000e24000021f000 */
[----:B0-----:R-:W-:-:S04]  /*145d0*/  IMAD.MOV R12, RZ, RZ, -R3 ;  /* 0x000000ffff0c7224 */ /* 0x001fc800078e0a03 */
[----:B------:R-:W-:-:S04]  /*145e0*/  IMAD R13, R12, R9, RZ ;  /* 0x000000090c0d7224 */ /* 0x000fc800078e02ff */
[----:B------:R-:W-:Y:S01]  /*145f0*/  IMAD.HI.U32 R2, R3, R13, R2 ;  /* 0x0000000d03027227 */ /* 0x000fe200078e0002 */
[----:B------:R-:W-:Y:S02]  /*14600*/  IABS R13, R5 ;  /* 0x00000005000d7213 */ /* 0x000fe40000000000 */
[----:B------:R-:W-:-:S03]  /*14610*/  IABS R3, R8 ;  /* 0x0000000800037213 */ /* 0x000fc60000000000 */
[----:B------:R-:W-:-:S04]  /*14620*/  IMAD.HI.U32 R2, R2, R13, RZ ;  /* 0x0000000d02027227 */ /* 0x000fc800078e00ff */
[----:B------:R-:W-:-:S04]  /*14630*/  IMAD.MOV R3, RZ, RZ, -R3 ;  /* 0x000000ffff037224 */ /* 0x000fc800078e0a03 */
[----:B------:R-:W-:Y:S01]  /*14640*/  IMAD R10, R2, R3, R13 ;  /* 0x00000003020a7224 */ /* 0x000fe200078e020d */
[----:B------:R-:W-:-:S04]  /*14650*/  LOP3.LUT R3, R5, R8, RZ, 0x3c, !PT ;  /* 0x0000000805037212 */ /* 0x000fc800078e3cff */
[----:B------:R-:W-:Y:S02]  /*14660*/  ISETP.GT.U32.AND P1, PT, R9, R10, PT ;  /* 0x0000000a0900720c */ /* 0x000fe40003f24070 */
[----:B------:R-:W-:-:S11]  /*14670*/  ISETP.GE.AND P2, PT, R3, RZ, PT ;  /* 0x000000ff0300720c */ /* 0x000fd60003f46270 */
[----:B------:R-:W-:Y:S02]  /*14680*/  @!P1 IMAD.IADD R10, R10, 0x1, -R9 ;  /* 0x000000010a0a9824 */ /* 0x000fe400078e0a09 */
[----:B------:R-:W-:Y:S01]  /*14690*/  @!P1 VIADD R2, R2, 0x1 ;  /* 0x0000000102029836 */ /* 0x000fe20000000000 */
[----:B------:R-:W-:Y:S02]  /*146a0*/  ISETP.NE.AND P1, PT, R8, RZ, PT ;  /* 0x000000ff0800720c */ /* 0x000fe40003f25270 */
[----:B------:R-:W-:-:S13]  /*146b0*/  ISETP.GE.U32.AND P0, PT, R10, R9, PT ;  /* 0x000000090a00720c */ /* 0x000fda0003f06070 */
[----:B------:R-:W-:-:S04]  /*146c0*/  @P0 VIADD R2, R2, 0x1 ;  /* 0x0000000102020836 */ /* 0x000fc80000000000 */
[----:B------:R-:W-:Y:S01]  /*146d0*/  @!P2 IMAD.MOV R2, RZ, RZ, -R2 ;  /* 0x000000ffff02a224 */ /* 0x000fe200078e0a02 */
[----:B------:R-:W-:-:S05]  /*146e0*/  @!P1 LOP3.LUT R2, RZ, R8, RZ, 0x33, !PT ;  /* 0x00000008ff029212 */ /* 0x000fca00078e33ff */
[----:B------:R-:W-:Y:S02]  /*146f0*/  IMAD R9, R7, R2, RZ ;  /* 0x0000000207097224 */ /* 0x000fe400078e02ff */
[----:B------:R-:W-:Y:S02]  /*14700*/  IMAD.MOV R2, RZ, RZ, -R2 ;  /* 0x000000ffff027224 */ /* 0x000fe400078e0a02 */
[----:B------:R-:W-:Y:S02]  /*14710*/  IMAD.MOV R10, RZ, RZ, -R9 ;  /* 0x000000ffff0a7224 */ /* 0x000fe400078e0a09 */
[----:B------:R-:W-:Y:S02]  /*14720*/  IMAD R8, R8, R2, R5 ;  /* 0x0000000208087224 */ /* 0x000fe400078e0205 */
[----:B------:R-:W-:Y:S01]  /*14730*/  IMAD.MOV.U32 R2, RZ, RZ, RZ ;  /* 0x000000ffff027224 */ /* 0x000fe200078e00ff */
[----:B------:R-:W-:Y:S02]  /*14740*/  VIADDMNMX R7, R10, UR5, R7, PT ;  /* 0x000000050a077c46 */ /* 0x000fe4000b800107 */
[----:B------:R-:W-:-:S02]  /*14750*/  IADD3 R9, R9, 0x1000000, R8 ;  /* 0x0100000009097810 */ /* 0x000fc40007ffe008 */
[----:B------:R-:W-:-:S04]  /*14760*/  IABS R10, R7 ;  /* 0x00000007000a7213 */ /* 0x000fc80000000000 */
[----:B------:R-:W0:Y:S08]  /*14770*/  I2F.RP R11, R10 ;  /* 0x0000000a000b7306 */ /* 0x000e300000209400 */
[----:B0-----:R-:W0:Y:S02]  /*14780*/  MUFU.RCP R11, R11 ;  /* 0x0000000b000b7308 */ /* 0x001e240000001000 */
[----:B0-----:R-:W-:Y:S01]  /*14790*/  VIADD R3, R11, 0xffffffe ;  /* 0x0ffffffe0b037836 */ /* 0x001fe20000000000 */
[----:B------:R-:W-:-:S05]  /*147a0*/  IABS R11, R7 ;  /* 0x00000007000b7213 */ /* 0x000fca0000000000 */
[----:B------:R-:W0:Y:S02]  /*147b0*/  F2I.FTZ.U32.TRUNC.NTZ R3, R3 ;  /* 0x0000000300037305 */ /* 0x000e24000021f000 */
[----:B0-----:R-:W-:-:S04]  /*147c0*/  IMAD.MOV R5, RZ, RZ, -R3 ;  /* 0x000000ffff057224 */ /* 0x001fc800078e0a03 */
[----:B------:R-:W-:-:S04]  /*147d0*/  IMAD R5, R5, R10, RZ ;  /* 0x0000000a05057224 */ /* 0x000fc800078e02ff */
[----:B------:R-:W-:Y:S01]  /*147e0*/  IMAD.HI.U32 R2, R3, R5, R2 ;  /* 0x0000000503027227 */ /* 0x000fe200078e0002 */
[----:B------:R-:W-:-:S03]  /*147f0*/  IABS R5, R8 ;  /* 0x0000000800057213 */ /* 0x000fc60000000000 */
[----:B------:R-:W-:Y:S02]  /*14800*/  IMAD.MOV R3, RZ, RZ, -R11 ;  /* 0x000000ffff037224 */ /* 0x000fe400078e0a0b */
        /* <DEDUP_REMOVED lines=10> */
[----:B------:R-:W-:Y:S01]  /*148b0*/  @!P2 IMAD.MOV R2, RZ, RZ, -R2 ;  /* 0x000000ffff02a224 */ /* 0x000fe200078e0a02 */
[----:B------:R-:W-:Y:S01]  /*148c0*/  @!P1 LOP3.LUT R2, RZ, R7, RZ, 0x33, !PT ;  /* 0x00000007ff029212 */ /* 0x000fe200078e33ff */
[----:B------:R-:W-:-:S04]  /*148d0*/  IMAD.MOV R7, RZ, RZ, -R7 ;  /* 0x000000ffff077224 */ /* 0x000fc800078e0a07 */
[----:B------:R-:W-:-:S05]  /*148e0*/  IMAD R3, R2, R7, R9 ;  /* 0x0000000702037224 */ /* 0x000fca00078e0209 */
[----:B------:R1:W-:Y:S02]  /*148f0*/  STL [R1+0x8], R3 ;  /* 0x0000080301007387 */ /* 0x0003e40000100800 */
.L_x_1256:
[----:B01----:R-:W-:-:S05]  /*14900*/  LOP3.LUT R3, RZ, R2, RZ, 0x33, !PT ;  /* 0x00000002ff037212 */ /* 0x003fca00078e33ff */
[----:B------:R-:W-:-:S05]  /*14910*/  IMAD.IADD R2, R4, 0x1, R3 ;  /* 0x0000000104027824 */ /* 0x000fca00078e0203 */
[----:B------:R1:W-:Y:S01]  /*14920*/  STL [R1+0x4], R2 ;  /* 0x0000040201007387 */ /* 0x0003e20000100800 */
[----:B------:R-:W-:Y:S05]  /*14930*/  BRA `(.L_x_1257) ;  /* 0x0000000000107947 */ /* 0x000fea0003800000 */
.L_x_1252:
[----:B------:R-:W-:Y:S01]  /*14940*/  IMAD.U32 R2, RZ, RZ, UR6 ;  /* 0x00000006ff027e24 */ /* 0x000fe2000f8e00ff */
[----:B------:R0:W-:Y:S04]  /*14950*/  STL [R1+0x4], RZ ;  /* 0x000004ff01007387 */ /* 0x0001e80000100800 */
[----:B------:R0:W-:Y:S04]  /*14960*/  STL [R1+0x8], RZ ;  /* 0x000008ff01007387 */ /* 0x0001e80000100800 */
[----:B------:R0:W-:Y:S02]  /*14970*/  STL [R1], R2 ;  /* 0x0000000201007387 */ /* 0x0001e40000100800 */
.L_x_1257:
[----:B------:R-:W2:Y:S04]  /*14980*/  LDL R8, [R1] ;  /* 0x0000000001087983 */ /* 0x000ea80000100800 */
[----:B------:R-:W2:Y:S04]  /*14990*/  LDL R9, [R1+0x4] ;  /* 0x0000040001097983 */ /* 0x000ea80000100800 */
[----:B------:R-:W2:Y:S04]  /*149a0*/  LDL R10, [R1+0x8] ;  /* 0x00000800010a7983 */ /* 0x000ea80000100800 */
[----:B------:R-:W2:Y:S01]  /*149b0*/  LDL R11, [R1+0xc] ;  /* 0x00000c00010b7983 */ /* 0x000ea20000100800 */
[----:B------:R-:W-:-:S13]  /*149c0*/  ISETP.NE.AND P0, PT, R0, RZ, PT ;  /* 0x000000ff0000720c */ /* 0x000fda0003f05270 */
[----:B------:R-:W3:Y:S01]  /*149d0*/  @!P0 S2R R3, SR_CgaCtaId ;  /* 0x0000000000038919 */ /* 0x000ee20000008800 */
[----:B------:R-:W-:-:S04]  /*149e0*/  @!P0 MOV R0, 0x400 ;  /* 0x0000040000008802 */ /* 0x000fc80000000f00 */
[----:B---3--:R-:W-:-:S05]  /*149f0*/  @!P0 LEA R0, R3, R0, 0x18 ;  /* 0x0000000003008211 */ /* 0x008fca00078ec0ff */
[----:B--2---:R2:W-:Y:S01]  /*14a00*/  @!P0 STS.128 [R0+0x308d0], R8 ;  /* 0x0308d00800008388 */ /* 0x0045e20000000c00 */
[----:B------:R-:W-:Y:S06]  /*14a10*/  BAR.ARV 0x5, 0x180 ;  /* 0x0146000000007b1d */ /* 0x000fec0000002000 */
.L_x_1250:
[----:B--2---:R-:W2:Y:S01]  /*14a20*/  LDL R0, [R1+0xc] ;  /* 0x00000c0001007983 */ /* 0x004ea20000100800 */
[----:B------:R-:W-:-:S03]  /*14a30*/  ULDC UR4, c[0x0][0xc3c] ;  /* 0x00030f0000047ab9 */ /* 0x000fc60000000800 */
[----:B------:R4:W-:Y:S01]  /*14a40*/  STL [R1+0x10], RZ ;  /* 0x000010ff01007387 */ /* 0x0009e20000100800 */
[----:B--2---:R-:W-:Y:S01]  /*14a50*/  ISETP.GE.AND P0, PT, R0, UR4, PT ;  /* 0x0000000400007c0c */ /* 0x004fe2000bf06270 */
[----:B------:R-:W-:-:S05]  /*14a60*/  IMAD.MOV.U32 R0, RZ, RZ, 0x1 ;  /* 0x00000001ff007424 */ /* 0x000fca00078e00ff */
[----:B------:R4:W-:Y:S04]  /*14a70*/  STL [R1+0x14], R0 ;  /* 0x0000140001007387 */ /* 0x0009e80000100800 */
[----:B------:R4:W-:Y:S03]  /*14a80*/  STL [R1+0x50], RZ ;  /* 0x000050ff01007387 */ /* 0x0009e60000100800 */
[----:B------:R-:W-:Y:S05]  /*14a90*/  @P0 BRA `(.L_x_1258) ;  /* 0x0000006400640947 */ /* 0x000fea0003800000 */
[----:B------:R-:W2:Y:S01]  /*14aa0*/  S2UR UR5, SR_CgaCtaId ;  /* 0x00000000000579c3 */ /* 0x000ea20000008800 */
[C---:B----4-:R-:W-:Y:S01]  /*14ab0*/  IMAD.SHL.U32 R0, R6.reuse, 0x8, RZ ;  /* 0x0000000806007824 */ /* 0x050fe200078e00ff */
[----:B------:R-:W-:Y:S01]  /*14ac0*/  LOP3.LUT R4, R6, 0x7f, RZ, 0xc0, !PT ;  /* 0x0000007f06047812 */ /* 0x000fe200078ec0ff */
[----:B------:R-:W-:Y:S01]  /*14ad0*/  UMOV UR4, 0x400 ;  /* 0x0000040000047882 */ /* 0x000fe20000000000 */
[----:B------:R-:W-:Y:S01]  /*14ae0*/  BSSY B8, `(.L_x_1258) ;  /* 0x0000654000087945 */ /* 0x000fe20003800000 */
[----:B------:R-:W-:Y:S01]  /*14af0*/  ULDC UR38, c[0x0][0xc] ;  /* 0x0000030000267ab9 */ /* 0x000fe20000000800 */
[----:B------:R-:W-:Y:S01]  /*14b00*/  LOP3.LUT R3, R0, 0x1f8, RZ, 0xc0, !PT ;  /* 0x000001f800037812 */ /* 0x000fe200078ec0ff */
[----:B01----:R-:W-:Y:S01]  /*14b10*/  IMAD.SHL.U32 R2, R4, 0x8, RZ ;  /* 0x0000000804027824 */ /* 0x003fe200078e00ff */
[----:B------:R-:W-:Y:S01]  /*14b20*/  LOP3.LUT R0, R0, 0x38, RZ, 0xc0, !PT ;  /* 0x0000003800007812 */ /* 0x000fe200078ec0ff */
[----:B------:R-:W-:Y:S01]  /*14b30*/  ULDC.64 UR36, c[0x0][0x198] ;  /* 0x0000660000247ab9 */ /* 0x000fe20000000a00 */
[----:B------:R-:W-:Y:S01]  /*14b40*/  LOP3.LUT R3, R3, 0x38, R6, 0x78, !PT ;  /* 0x0000003803037812 */ /* 0x000fe200078e7806 */
[----:B------:R-:W-:-:S03]  /*14b50*/  IMAD.SHL.U32 R6, R6, 0x10, RZ ;  /* 0x0000001006067824 */ /* 0x000fc600078e00ff */
[----:B------:R-:W-:Y:S02]  /*14b60*/  LOP3.LUT R2, R3, 0x200, R2, 0xf8, !PT ;  /* 0x0000020003027812 */ /* 0x000fe400078ef802 */
[----:B------:R-:W-:-:S04]  /*14b70*/  SHF.R.U32.HI R3, RZ, 0x3, R4 ;  /* 0x00000003ff037819 */ /* 0x000fc80000011604 */
[----:B------:R-:W-:Y:S01]  /*14b80*/  LOP3.LUT R4, R3, 0x70, R6, 0xf8, !PT ;  /* 0x0000007003047812 */ /* 0x000fe200078ef806 */
[----:B--2---:R-:W-:-:S06]  /*14b90*/  ULEA UR4, UR5, UR4, 0x18 ;  /* 0x0000000405047291 */ /* 0x004fcc000f8ec03f */
[----:B------:R-:W-:-:S04]  /*14ba0*/  IMAD.U32 R19, RZ, RZ, UR4 ;  /* 0x00000004ff137e24 */ /* 0x000fc8000f8e00ff */
[----:B------:R-:W-:Y:S02]  /*14bb0*/  IMAD R3, R2, 0x2, R19 ;  /* 0x0000000202037824 */ /* 0x000fe400078e0213 */
[----:B------:R-:W-:-:S03]  /*14bc0*/  IMAD.MOV.U32 R2, RZ, RZ, 0x1 ;  /* 0x00000001ff027424 */ /* 0x000fc600078e00ff */
[----:B------:R-:W-:Y:S04]  /*14bd0*/  STL [R1+0x20], R3 ;  /* 0x0000200301007387 */ /* 0x000fe80000100800 */
[----:B------:R-:W-:Y:S04]  /*14be0*/  STL [R1+0x50], RZ ;  /* 0x000050ff01007387 */ /* 0x000fe80000100800 */
[----:B------:R0:W-:Y:S04]  /*14bf0*/  STL [R1+0x14], R2 ;  /* 0x0000140201007387 */ /* 0x0001e80000100800 */
[----:B------:R1:W-:Y:S01]  /*14c00*/  STL [R1+0x10], RZ ;  /* 0x000010ff01007387 */ /* 0x0003e20000100800 */
[----:B0-----:R-:W-:-:S02]  /*14c10*/  LOP3.LUT R2, R0, 0x40, RZ, 0xfc, !PT ;  /* 0x0000004000027812 */ /* 0x001fc400078efcff */
[----:B-1----:R-:W-:-:S07]  /*14c20*/  LOP3.LUT R0, R0, 0x80, RZ, 0xfc, !PT ;  /* 0x0000008000007812 */ /* 0x002fce00078efcff */
.L_x_1374:
[----:B--23--:R-:W2:Y:S01]  /*14c30*/  LDL R9, [R1+0xc] ;  /* 0x00000c0001097983 */ /* 0x00cea20000100800 */
[----:B------:R-:W-:Y:S05]  /*14c40*/  YIELD ;  /* 0x0000000000007946 */ /* 0x000fea0003800000 */
[----:B------:R-:W-:Y:S01]  /*14c50*/  ULDC.64 UR4, c[0x0][0xa28] ;  /* 0x00028a0000047ab9 */ /* 0x000fe20000000a00 */
[----:B------:R-:W-:Y:S01]  /*14c60*/  IMAD.MOV.U32 R0, RZ, RZ, RZ ;  /* 0x000000ffff007224 */ /* 0x000fe200078e00ff */
[----:B------:R-:W-:Y:S01]  /*14c70*/  ISETP.NE.U32.AND P0, PT, RZ, UR4, PT ;  /* 0x00000004ff007c0c */ /* 0x000fe2000bf05070 */
[----:B01----:R-:W0:Y:S01]  /*14c80*/  LDC.64 R4, c[0x0][0xa00] ;  /* 0x00028000ff047b82 */ /* 0x003e220000000a00 */
[----:B------:R-:W-:Y:S01]  /*14c90*/  ULDC.64 UR8, c[0x0][0x208] ;  /* 0x0000820000087ab9 */ /* 0x000fe20000000a00 */
[----:B------:R-:W-:Y:S01]  /*14ca0*/  IMAD.MOV.U32 R10, RZ, RZ, RZ ;  /* 0x000000ffff0a7224 */ /* 0x000fe200078e00ff */
[----:B------:R-:W-:Y:S01]  /*14cb0*/  ISETP.NE.AND.EX P0, PT, RZ, UR5, PT, P0 ;  /* 0x00000005ff007c0c */ /* 0x000fe2000bf05300 */
[----:B------:R-:W-:Y:S01]  /*14cc0*/  ULDC.64 UR4, c[0x0][0xa18] ;  /* 0x0002860000047ab9 */ /* 0x000fe20000000a00 */
[----:B------:R-:W-:-:S11]  /*14cd0*/  ULDC.64 UR6, c[0x0][0xa08] ;  /* 0x0002820000067ab9 */ /* 0x000fd60000000a00 */
[----:B------:R-:W2:Y:S02]  /*14ce0*/  @P0 LDC.64 R2, c[0x0][0xa28] ;  /* 0x00028a00ff020b82 */ /* 0x000ea40000000a00 */
[----:B--2---:R-:W-:-:S05]  /*14cf0*/  @P0 IMAD.WIDE R2, R9, 0x4, R2 ;  /* 0x0000000409020825 */ /* 0x004fca00078e0202 */
[----:B------:R1:W5:Y:S01]  /*14d00*/  @P0 LDG.E R0, desc[UR8][R2.64] ;  /* 0x0000000802000981 */ /* 0x000362000c1e1900 */
[----:B------:R-:W-:Y:S01]  /*14d10*/  ISETP.NE.U32.AND P0, PT, RZ, UR4, PT ;  /* 0x00000004ff007c0c */ /* 0x000fe2000bf05070 */
[----:B0-----:R-:W-:Y:S01]  /*14d20*/  IMAD.WIDE R4, R9, 0x4, R4 ;  /* 0x0000000409047825 */ /* 0x001fe200078e0204 */
[----:B------:R-:W-:Y:S02]  /*14d30*/  ISETP.NE.U32.AND P1, PT, RZ, UR6, PT ;  /* 0x00000006ff007c0c */ /* 0x000fe4000bf25070 */
[----:B------:R-:W-:Y:S01]  /*14d40*/  ISETP.NE.AND.EX P2, PT, RZ, UR5, PT, P0 ;  /* 0x00000005ff007c0c */ /* 0x000fe2000bf45300 */
[----:B------:R-:W-:Y:S01]  /*14d50*/  ULDC.64 UR4, c[0x0][0xa00] ;  /* 0x0002800000047ab9 */ /* 0x000fe20000000a00 */
[----:B------:R-:W-:Y:S01]  /*14d60*/  ISETP.NE.AND.EX P1, PT, RZ, UR7, PT, P1 ;  /* 0x00000007ff007c0c */ /* 0x000fe2000bf25310 */
[----:B------:R-:W-:Y:S01]  /*14d70*/  IMAD.MOV.U32 R8, RZ, RZ, RZ ;  /* 0x000000ffff087224 */ /* 0x000fe200078e00ff */
[----:B------:R-:W-:Y:S01]  /*14d80*/  ISETP.NE.U32.AND P0, PT, RZ, UR4, PT ;  /* 0x00000004ff007c0c */ /* 0x000fe2000bf05070 */
[----:B-1----:R-:W0:Y:S03]  /*14d90*/  LDC.64 R2, c[0x0][0xa08] ;  /* 0x00028200ff027b82 */ /* 0x002e260000000a00 */
[----:B------:R-:W-:-:S05]  /*14da0*/  ISETP.NE.AND.EX P0, PT, RZ, UR5, PT, P0 ;  /* 0x00000005ff007c0c */ /* 0x000fca000bf05300 */
[----:B------:R-:W1:Y:S08]  /*14db0*/  @P2 LDC.64 R6, c[0x0][0xa18] ;  /* 0x00028600ff062b82 */ /* 0x000e700000000a00 */
[----:B------:R-:W2:Y:S01]  /*14dc0*/  @P0 LDG.E R10, desc[UR8][R4.64] ;  /* 0x00000008040a0981 */ /* 0x000ea2000c1e1900 */
[----:B------:R-:W-:Y:S01]  /*14dd0*/  ULDC UR4, c[0x0][0x288] ;  /* 0x0000a20000047ab9 */ /* 0x000fe20000000800 */
[----:B0-----:R-:W-:-:S05]  /*14de0*/  IMAD.WIDE R2, R9, 0x4, R2 ;  /* 0x0000000409027825 */ /* 0x001fca00078e0202 */
[----:B------:R-:W5:Y:S01]  /*14df0*/  @P1 LDG.E R8, desc[UR8][R2.64] ;  /* 0x0000000802081981 */ /* 0x000f62000c1e1900 */
[----:B-1----:R-:W-:-:S03]  /*14e00*/  @P2 IMAD.WIDE R6, R9, 0x4, R6 ;  /* 0x0000000409062825 */ /* 0x002fc600078e0206 */
[----:B--2---:R0:W-:Y:S02]  /*14e10*/  STL [R1+0x30], R10 ;  /* 0x0000300a01007387 */ /* 0x0041e40000100800 */
[----:B0-----:R-:W-:Y:S01]  /*14e20*/  IMAD.U32 R10, RZ, RZ, UR4 ;  /* 0x00000004ff0a7e24 */ /* 0x001fe2000f8e00ff */
[----:B------:R-:W-:-:S05]  /*14e30*/  ULDC.64 UR4, c[0x0][0x418] ;  /* 0x0001060000047ab9 */ /* 0x000fca0000000a00 */
        /* <DEDUP_REMOVED lines=12> */
[----:B------:R-:W0:Y:S04]  /*14f00*/  LDG.E R7, desc[UR4][R4.64] ;  /* 0x0000000404077981 */ /* 0x000e28000c1e1900 */
[----:B------:R-:W0:Y:S02]  /*14f10*/  LDG.E R4, desc[UR4][R4.64+0x4] ;  /* 0x0000040404047981 */ /* 0x000e24000c1e1900 */
[----:B0-----:R-:W-:-:S05]  /*14f20*/  IMAD.IADD R10, R4, 0x1, -R7 ;  /* 0x00000001040a7824 */ /* 0x001fca00078e0a07 */
[----:B------:R1:W-:Y:S02]  /*14f30*/  STL [R1+0x2c], R10 ;  /* 0x00002c0a01007387 */ /* 0x0003e40000100800 */
.L_x_1259:
[----:B------:R-:W2:Y:S01]  /*14f40*/  LDL.LU R5, [R1+0x8] ;  /* 0x0000080001057983 */ /* 0x000ea20000300800 */
[----:B------:R-:W-:Y:S02]  /*14f50*/  ULDC.64 UR4, c[0x0][0xa20] ;  /* 0x0002880000047ab9 */ /* 0x000fe40000000a00 */
[----:B------:R-:W-:-:S04]  /*14f60*/  ISETP.NE.U32.AND P0, PT, RZ, UR4, PT ;  /* 0x00000004ff007c0c */ /* 0x000fc8000bf05070 */
[----:B------:R-:W-:Y:S02]  /*14f70*/  ISETP.NE.AND.EX P0, PT, RZ, UR5, PT, P0 ;  /* 0x00000005ff007c0c */ /* 0x000fe4000bf05300 */
[C---:B--2---:R-:W-:Y:S02]  /*14f80*/  LOP3.LUT R7, R5.reuse, 0xff000000, RZ, 0xc0, !PT ;  /* 0xff00000005077812 */ /* 0x044fe400078ec0ff */
[C---:B------:R-:W-:Y:S02]  /*14f90*/  LOP3.LUT R4, R5.reuse, 0xff0000, RZ, 0xc0, !PT ;  /* 0x00ff000005047812 */ /* 0x040fe400078ec0ff */
[----:B------:R-:W-:Y:S02]  /*14fa0*/  SHF.R.U32.HI R7, RZ, 0x8, R7 ;  /* 0x00000008ff077819 */ /* 0x000fe40000011607 */
[----:B------:R-:W-:Y:S02]  /*14fb0*/  LOP3.LUT R16, R5, 0xffff, RZ, 0xc0, !PT ;  /* 0x0000ffff05107812 */ /* 0x000fe400078ec0ff */
[----:B------:R-:W-:Y:S01]  /*14fc0*/  LEA.HI R7, R4, R7, RZ, 0x10 ;  /* 0x0000000704077211 */ /* 0x000fe200078f80ff */
[----:B-----5:R-:W-:-:S05]  /*14fd0*/  IMAD.IADD R4, R8, 0x1, R0 ;  /* 0x0000000108047824 */ /* 0x020fca00078e0200 */
[----:B------:R2:W-:Y:S01]  /*14fe0*/  STL [R1+0x18], R4 ;  /* 0x0000180401007387 */ /* 0x0005e20000100800 */
[----:B------:R-:W-:Y:S05]  /*14ff0*/  @!P0 BRA `(.L_x_1260) ;  /* 0x0000000000148947 */ /* 0x000fea0003800000 */
[----:B------:R-:W3:Y:S01]  /*15000*/  LDC.64 R2, c[0x0][0xa20] ;  /* 0x00028800ff027b82 */ /* 0x000ee20000000a00 */
[----:B------:R-:W-:Y:S01]  /*15010*/  ULDC.64 UR4, c[0x0][0x208] ;  /* 0x0000820000047ab9 */ /* 0x000fe20000000a00 */
[----:B---3--:R-:W-:-:S05]  /*15020*/  IMAD.WIDE R2, R9, 0x4, R2 ;  /* 0x0000000409027825 */ /* 0x008fca00078e0202 */
[----:B------:R3:W5:Y:S01]  /*15030*/  LDG.E R6, desc[UR4][R2.64] ;  /* 0x0000000402067981 */ /* 0x000762000c1e1900 */
[----:B------:R-:W-:Y:S05]  /*15040*/  BRA `(.L_x_1261) ;  /* 0x0000000000147947 */ /* 0x000fea0003800000 */
.L_x_1260:
[----:B------:R-:W-:Y:S05]  /*15050*/  @!P1 BRA `(.L_x_1261) ;  /* 0x0000000000109947 */ /* 0x000fea0003800000 */
[----:B------:R-:W-:Y:S02]  /*15060*/  ULDC.64 UR4, c[0x0][0x208] ;  /* 0x0000820000047ab9 */ /* 0x000fe40000000a00 */
[----:B------:R-:W3:Y:S04]  /*15070*/  LDG.E R6, desc[UR4][R2.64] ;  /* 0x0000000402067981 */ /* 0x000ee8000c1e1900 */
[----:B------:R-:W3:Y:S02]  /*15080*/  LDG.E R2, desc[UR4][R2.64+0x4] ;  /* 0x0000040402027981 */ /* 0x000ee4000c1e1900 */
[----:B---3--:R-:W-:-:S07]  /*15090*/  IMAD.IADD R6, R2, 0x1, -R6 ;  /* 0x0000000102067824 */ /* 0x008fce00078e0a06 */
.L_x_1261:
[----:B--2---:R-:W2:Y:S01]  /*150a0*/  LDL.LU R4, [R1+0x4] ;  /* 0x0000040001047983 */ /* 0x004ea20000300800 */
[----:B---3--:R-:W3:Y:S01]  /*150b0*/  LDC R2, c[0x0][0x448] ;  /* 0x00011200ff027b82 */ /* 0x008ee20000000800 */
[----:B-----5:R-:W-:Y:S01]  /*150c0*/  IMAD.IADD R0, R6, 0x1, -R0 ;  /* 0x0000000106007824 */ /* 0x020fe200078e0a00 */
[----:B---3--:R-:W-:-:S13]  /*150d0*/  ISETP.NE.AND P1, PT, R2, 0x1, PT ;  /* 0x000000010200780c */ /* 0x008fda0003f25270 */
[----:B------:R-:W3:Y:S08]  /*150e0*/  @P1 LDC R3, c[0x0][0x44c] ;  /* 0x00011300ff031b82 */ /* 0x000ef00000000800 */
[----:B------:R-:W4:Y:S01]  /*150f0*/  @P1 LDC R2, c[0x0][0x450] ;  /* 0x00011400ff021b82 */ /* 0x000f220000000800 */
[----:B--2---:R-:W-:-:S04]  /*15100*/  IMAD.SHL.U32 R11, R4, 0x80, RZ ;  /* 0x00000080040b7824 */ /* 0x004fc800078e00ff */
[----:B------:R-:W-:Y:S01]  /*15110*/  VIADD R4, R11, 0x7f ;  /* 0x0000007f0b047836 */ /* 0x000fe20000000000 */
[----:B------:R2:W-:Y:S03]  /*15120*/  STL [R1+0x28], R11 ;  /* 0x0000280b01007387 */ /* 0x0005e60000100800 */
[----:B---3--:R-:W-:-:S04]  /*15130*/  @P1 IMAD.HI.U32 R3, R4, R3, RZ ;  /* 0x0000000304031227 */ /* 0x008fc800078e00ff */
[----:B------:R-:W-:Y:S01]  /*15140*/  IMAD.MOV.U32 R6, RZ, RZ, R4 ;  /* 0x000000ffff067224 */ /* 0x000fe200078e0004 */
[----:B----4-:R-:W-:Y:S01]  /*15150*/  @P1 SHF.R.U32.HI R6, RZ, R2, R3 ;  /* 0x00000002ff061219 */ /* 0x010fe20000011603 */
[----:B------:R-:W-:-:S04]  /*15160*/  VIADD R2, R0, 0x5f ;  /* 0x0000005f00027836 */ /* 0x000fc80000000000 */
[----:B------:R-:W-:-:S05]  /*15170*/  IMAD.HI R2, R2, 0x2aaaaaab, RZ ;  /* 0x2aaaaaab02027827 */ /* 0x000fca00078e02ff */
[----:B------:R-:W-:-:S04]  /*15180*/  SHF.R.U32.HI R3, RZ, 0x1f, R2 ;  /* 0x0000001fff037819 */ /* 0x000fc80000011602 */
[----:B------:R-:W-:Y:S02]  /*15190*/  LEA.HI.SX32 R9, R2, R3, 0x1c ;  /* 0x0000000302097211 */ /* 0x000fe400078fe2ff */
[----:B------:R-:W-:-:S03]  /*151a0*/  IADD3 R2, R0, 0x1, -R10 ;  /* 0x0000000100027810 */ /* 0x000fc60007ffe80a */
[----:B------:R2:W-:Y:S02]  /*151b0*/  STL [R1+0x58], R9 ;  /* 0x0000580901007387 */ /* 0x0005e40000100800 */
[----:B------:R-:W-:Y:S02]  /*151c0*/  IMAD.IADD R6, R2, 0x1, R6 ;  /* 0x0000000102067824 */ /* 0x000fe400078e0206 */
[----:B------:R-:W3:Y:S02]  /*151d0*/  LDC.64 R2, c[0x0][0x9e0] ;  /* 0x00027800ff027b82 */ /* 0x000ee40000000a00 */
[----:B---3--:R-:W-:Y:S01]  /*151e0*/  ISETP.GE.AND P2, PT, R3, 0x1, PT ;  /* 0x000000010300780c */ /* 0x008fe20003f46270 */
[----:B------:R-:W-:-:S12]  /*151f0*/  IMAD.IADD R2, R6, 0x1, R2 ;  /* 0x0000000106027824 */ /* 0x000fd800078e0202 */
[----:B--2---:R-:W-:Y:S05]  /*15200*/  @!P2 BRA `(.L_x_1262) ;  /* 0x000000000048a947 */ /* 0x004fea0003800000 */
[C---:B------:R-:W-:Y:S01]  /*15210*/  ISETP.GT.AND P0, PT, R6.reuse, RZ, PT ;  /* 0x000000ff0600720c */ /* 0x040fe20003f04270 */
[----:B------:R-:W-:Y:S01]  /*15220*/  BSSY B0, `(.L_x_1263) ;  /* 0x000000e000007945 */ /* 0x000fe20003800000 */
[----:B------:R-:W-:-:S11]  /*15230*/  VIADD R8, R6, 0xffffffff ;  /* 0xffffffff06087836 */ /* 0x000fd60000000000 */
[----:B------:R-:W-:Y:S05]  /*15240*/  @P0 BRA `(.L_x_1264) ;  /* 0x00000000001c0947 */ /* 0x000fea0003800000 */
[----:B------:R-:W-:Y:S01]  /*15250*/  ISETP.NE.AND P0, PT, R3, 0x1, PT ;  /* 0x000000010300780c */ /* 0x000fe20003f05270 */
[----:B------:R-:W-:-:S12]  /*15260*/  IMAD.MOV R6, RZ, RZ, -R6 ;  /* 0x000000ffff067224 */ /* 0x000fd800078e0a06 */
[----:B------:R-:W2:Y:S02]  /*15270*/  @P0 LDC.64 R4, c[0x0][0x9e8] ;  /* 0x00027a00ff040b82 */ /* 0x000ea40000000a00 */
[----:B--2---:R-:W-:-:S05]  /*15280*/  @P0 IMAD.HI.U32 R4, R6, R4, RZ ;  /* 0x0000000406040227 */ /* 0x004fca00078e00ff */
[----:B------:R-:W-:-:S04]  /*15290*/  @P0 SHF.R.U32.HI R6, RZ, R5, R4 ;  /* 0x00000005ff060219 */ /* 0x000fc80000011604 */
[----:B------:R-:W-:Y:S01]  /*152a0*/  LOP3.LUT R8, RZ, R6, RZ, 0x33, !PT ;  /* 0x00000006ff087212 */ /* 0x000fe200078e33ff */
[----:B------:R-:W-:Y:S06]  /*152b0*/  BRA `(.L_x_1265) ;  /* 0x0000000000107947 */ /* 0x000fec0003800000 */
.L_x_1264:
[----:B------:R-:W-:-:S13]  /*152c0*/  ISETP.NE.AND P0, PT, R3, 0x1, PT ;  /* 0x000000010300780c */ /* 0x000fda0003f05270 */
[----:B------:R-:W2:Y:S02]  /*152d0*/  @P0 LDC.64 R4, c[0x0][0x9e8] ;  /* 0x00027a00ff040b82 */ /* 0x000ea40000000a00 */
[----:B--2---:R-:W-:-:S05]  /*152e0*/  @P0 IMAD.HI.U32 R4, R8, R4, RZ ;  /* 0x0000000408040227 */ /* 0x004fca00078e00ff */
[----:B------:R-:W-:-:S07]  /*152f0*/  @P0 SHF.R.U32.HI R8, RZ, R5, R4 ;  /* 0x00000005ff080219 */ /* 0x000fce0000011604 */
.L_x_1265:
[----:B------:R-:W-:Y:S05]  /*15300*/  BSYNC B0 ;  /* 0x0000000000007941 */ /* 0x000fea0003800000 */
.L_x_1263:
[----:B------:R-:W-:-:S05]  /*15310*/  IMAD R8, R8, R3, R3 ;  /* 0x0000000308087224 */ /* 0x000fca00078e0203 */
[----:B------:R-:W-:-:S07]  /*15320*/  VIMNMX R2, R2, R8, PT ;  /* 0x0000000802027248 */ /* 0x000fce0003fe0100 */
.L_x_1262:
[----:B------:R-:W2:Y:S01]  /*15330*/  @P1 LDC R4, c[0x0][0x44c] ;  /* 0x00011300ff041b82 */ /* 0x000ea20000000800 */
[----:B------:R-:W-:Y:S01]  /*15340*/  VIADD R2, R2, 0x5f ;  /* 0x0000005f02027836 */ /* 0x000fe20000000000 */
[----:B------:R-:W-:Y:S01]  /*15350*/  ULDC UR4, c[0x0][0x9dc] ;  /* 0x0002770000047ab9 */ /* 0x000fe20000000800 */
[----:B------:R-:W-:Y:S02]  /*15360*/  IMAD.MOV.U32 R5, RZ, RZ, R11 ;  /* 0x000000ffff057224 */ /* 0x000fe400078e000b */
[----:B------:R-:W-:-:S03]  /*15370*/  IMAD.HI R2, R2, 0x2aaaaaab, RZ ;  /* 0x2aaaaaab02027827 */ /* 0x000fc600078e02ff */
[----:B------:R-:W3:Y:S01]  /*15380*/  @P1 LDC R6, c[0x0][0x450] ;  /* 0x00011400ff061b82 */ /* 0x000ee20000000800 */
[----:B--2---:R-:W-:-:S05]  /*15390*/  @P1 IMAD.HI.U32 R4, R11, R4, RZ ;  /* 0x000000040b041227 */ /* 0x004fca00078e00ff */
[----:B---3--:R-:W-:-:S04]  /*153a0*/  @P1 SHF.R.U32.HI R5, RZ, R6, R4 ;  /* 0x00000006ff051219 */ /* 0x008fc80000011604 */
[----:B------:R-:W-:Y:S02]  /*153b0*/  IADD3 R6, R5, R0, -R10 ;  /* 0x0000000005067210 */ /* 0x000fe40007ffe80a */
[----:B------:R-:W-:-:S04]  /*153c0*/  SHF.R.U32.HI R0, RZ, 0x1f, R2 ;  /* 0x0000001fff007819 */ /* 0x000fc80000011602 */
[----:B------:R-:W-:Y:S01]  /*153d0*/  LEA.HI.SX32 R4, R2, R0, 0x1c ;  /* 0x0000000002047211 */ /* 0x000fe200078fe2ff */
[----:B------:R-:W-:-:S03]  /*153e0*/  VIADD R2, R6, -UR4 ;  /* 0x8000000406027c36 */ /* 0x000fc60008000000 */
[----:B------:R-:W-:Y:S01]  /*153f0*/  VIMNMX R0, R9, R4, PT ;  /* 0x0000000409007248 */ /* 0x000fe20003fe0100 */
[----:B------:R2:W-:Y:S01]  /*15400*/  STL [R1+0x54], R4 ;  /* 0x0000540401007387 */ /* 0x0005e20000100800 */
[----:B------:R-:W-:Y:S05]  /*15410*/  @!P2 BRA `(.L_x_1266) ;  /* 0x000000000044a947 */ /* 0x000fea0003800000 */
[----:B------:R-:W-:Y:S01]  /*15420*/  ISETP.GT.AND P0, PT, R6, -0x1, PT ;  /* 0xffffffff0600780c */ /* 0x000fe20003f04270 */
[----:B------:R-:W-:-:S12]  /*15430*/  BSSY B0, `(.L_x_1267) ;  /* 0x000000d000007945 */ /* 0x000fd80003800000 */
[----:B------:R-:W-:Y:S05]  /*15440*/  @P0 BRA `(.L_x_1268) ;  /* 0x00000000001c0947 */ /* 0x000fea0003800000 */
[----:B------:R-:W-:Y:S02]  /*15450*/  ISETP.NE.AND P0, PT, R3, 0x1, PT ;  /* 0x000000010300780c */ /* 0x000fe40003f05270 */
[----:B------:R-:W-:-:S11]  /*15460*/  LOP3.LUT R6, RZ, R6, RZ, 0x33, !PT ;  /* 0x00000006ff067212 */ /* 0x000fd600078e33ff */
[----:B--2---:R-:W2:Y:S02]  /*15470*/  @P0 LDC.64 R4, c[0x0][0x9e8] ;  /* 0x00027a00ff040b82 */ /* 0x004ea40000000a00 */
[----:B--2---:R-:W-:-:S05]  /*15480*/  @P0 IMAD.HI.U32 R4, R6, R4, RZ ;  /* 0x0000000406040227 */ /* 0x004fca00078e00ff */
[----:B------:R-:W-:-:S04]  /*15490*/  @P0 SHF.R.U32.HI R6, RZ, R5, R4 ;  /* 0x00000005ff060219 */ /* 0x000fc80000011604 */
[----:B------:R-:W-:Y:S01]  /*154a0*/  LOP3.LUT R6, RZ, R6, RZ, 0x33, !PT ;  /* 0x00000006ff067212 */ /* 0x000fe200078e33ff */
[----:B------:R-:W-:Y:S06]  /*154b0*/  BRA `(.L_x_1269) ;  /* 0x0000000000107947 */ /* 0x000fec0003800000 */
.L_x_1268:
[----:B------:R-:W-:-:S13]  /*154c0*/  ISETP.NE.AND P0, PT, R3, 0x1, PT ;  /* 0x000000010300780c */ /* 0x000fda0003f05270 */
[----:B--2---:R-:W2:Y:S02]  /*154d0*/  @P0 LDC.64 R4, c[0x0][0x9e8] ;  /* 0x00027a00ff040b82 */ /* 0x004ea40000000a00 */
[----:B--2---:R-:W-:-:S05]  /*154e0*/  @P0 IMAD.HI.U32 R4, R6, R4, RZ ;  /* 0x0000000406040227 */ /* 0x004fca00078e00ff */
[----:B------:R-:W-:-:S07]  /*154f0*/  @P0 SHF.R.U32.HI R6, RZ, R5, R4 ;  /* 0x00000005ff060219 */ /* 0x000fce0000011604 */
.L_x_1269:
[----:B------:R-:W-:Y:S05]  /*15500*/  BSYNC B0 ;  /* 0x0000000000007941 */ /* 0x000fea0003800000 */
.L_x_1267:
[----:B------:R-:W-:-:S05]  /*15510*/  IMAD R3, R6, R3, RZ ;  /* 0x0000000306037224 */ /* 0x000fca00078e02ff */
[----:B------:R-:W-:-:S07]  /*15520*/  VIMNMX R2, R2, R3, !PT ;  /* 0x0000000302027248 */ /* 0x000fce0007fe0100 */
.L_x_1266:
[----:B------:R-:W-:Y:S01]  /*15530*/  IMAD.HI R2, R2, 0x2aaaaaab, RZ ;  /* 0x2aaaaaab02027827 */ /* 0x000fe200078e02ff */
[----:B--2---:R-:W-:Y:S01]  /*15540*/  SHF.R.U32.HI R4, RZ, 0x10, R7 ;  /* 0x00000010ff047819 */ /* 0x004fe20000011607 */
[----:B------:R-:W-:Y:S01]  /*15550*/  BSSY B0, `(.L_x_1270) ;  /* 0x000002a000007945 */ /* 0x000fe20003800000 */
[----:B------:R-:W-:Y:S01]  /*15560*/  LOP3.LUT R8, R7, 0xff, RZ, 0xc0, !PT ;  /* 0x000000ff07087812 */ /* 0x000fe200078ec0ff */
[----:B------:R-:W-:Y:S01]  /*15570*/  IMAD.MOV.U32 R5, RZ, RZ, RZ ;  /* 0x000000ffff057224 */ /* 0x000fe200078e00ff */
[----:B------:R-:W-:Y:S02]  /*15580*/  SHF.R.U32.HI R3, RZ, 0x1f, R2 ;  /* 0x0000001fff037819 */ /* 0x000fe40000011602 */
[----:B------:R-:W-:Y:S01]  /*15590*/  ISETP.NE.AND P0, PT, R4, RZ, PT ;  /* 0x000000ff0400720c */ /* 0x000fe20003f05270 */
[----:B01----:R-:W-:Y:S01]  /*155a0*/  IMAD.MOV.U32 R10, RZ, RZ, R5 ;  /* 0x000000ffff0a7224 */ /* 0x003fe200078e0005 */
[----:B------:R-:W-:-:S04]  /*155b0*/  LEA.HI.SX32 R3, R2, R3, 0x1c ;  /* 0x0000000302037211 */ /* 0x000fc800078fe2ff */
[----:B------:R-:W-:-:S04]  /*155c0*/  VIMNMX R9, RZ, R3, !PT ;  /* 0x00000003ff097248 */ /* 0x000fc80007fe0100 */
[----:B------:R-:W-:Y:S01]  /*155d0*/  ISETP.GT.AND P1, PT, R0, R9, PT ;  /* 0x000000090000720c */ /* 0x000fe20003f24270 */
[----:B------:R0:W-:Y:S02]  /*155e0*/  STL [R1+0x34], R9 ;  /* 0x0000340901007387 */ /* 0x0001e40000100800 */
[----:B------:R-:W1:Y:S02]  /*155f0*/  @!P0 LDC R4, c[0x0][0x9f0] ;  /* 0x00027c00ff048b82 */ /* 0x000e640000000800 */
[----:B------:R0:W-:Y:S04]  /*15600*/  STL [R1+0x38], R5 ;  /* 0x0000380501007387 */ /* 0x0001e80000100800 */
[----:B------:R0:W-:Y:S04]  /*15610*/  STL [R1+0x40], R8 ;  /* 0x0000400801007387 */ /* 0x0001e80000100800 */
[----:B------:R-:W-:Y:S05]  /*15620*/  @!P1 BRA `(.L_x_1271) ;  /* 0x0000000000709947 */ /* 0x000fea0003800000 */
[-C--:B01----:R-:W-:Y:S02]  /*15630*/  IABS R5, R4.reuse ;  /* 0x0000000400057213 */ /* 0x083fe40000000000 */
[----:B------:R-:W-:Y:S02]  /*15640*/  IABS R7, R4 ;  /* 0x0000000400077213 */ /* 0x000fe40000000000 */
[----:B------:R-:W0:Y:S03]  /*15650*/  I2F.RP R2, R5 ;  /* 0x0000000500027306 */ /* 0x000e260000209400 */
[----:B------:R-:W-:-:S05]  /*15660*/  IMAD.MOV R7, RZ, RZ, -R7 ;  /* 0x000000ffff077224 */ /* 0x000fca00078e0a07 */
[----:B0-----:R-:W0:Y:S02]  /*15670*/  MUFU.RCP R2, R2 ;  /* 0x0000000200027308 */ /* 0x001e240000001000 */
[----:B0-----:R-:W-:-:S06]  /*15680*/  VIADD R2, R2, 0xffffffe ;  /* 0x0ffffffe02027836 */ /* 0x001fcc0000000000 */
[----:B------:R-:W0:Y:S02]  /*15690*/  F2I.FTZ.U32.TRUNC.NTZ R3, R2 ;  /* 0x0000000200037305 */ /* 0x000e24000021f000 */
[----:B0-----:R-:W-:-:S04]  /*156a0*/  IMAD.MOV R2, RZ, RZ, -R3 ;  /* 0x000000ffff027224 */ /* 0x001fc800078e0a03 */
[----:B------:R-:W-:Y:S02]  /*156b0*/  IMAD R6, R2, R5, RZ ;  /* 0x0000000502067224 */ /* 0x000fe400078e02ff */
[----:B------:R-:W-:-:S04]  /*156c0*/  IMAD.MOV.U32 R2, RZ, RZ, RZ ;  /* 0x000000ffff027224 */ /* 0x000fc800078e00ff */
[----:B------:R-:W-:Y:S01]  /*156d0*/  IMAD.HI.U32 R6, R3, R6, R2 ;  /* 0x0000000603067227 */ /* 0x000fe200078e0002 */
[----:B------:R-:W-:-:S05]  /*156e0*/  IADD3 R3, R4, -0x1, R0 ;  /* 0xffffffff04037810 */ /* 0x000fca0007ffe000 */
[----:B------:R-:W-:-:S05]  /*156f0*/  IMAD.IADD R3, R3, 0x1, -R9 ;  /* 0x0000000103037824 */ /* 0x000fca00078e0a09 */
[----:B------:R-:W-:Y:S02]  /*15700*/  IABS R2, R3 ;  /* 0x0000000300027213 */ /* 0x000fe40000000000 */
[----:B------:R-:W-:-:S03]  /*15710*/  LOP3.LUT R3, R3, R4, RZ, 0x3c, !PT ;  /* 0x0000000403037212 */ /* 0x000fc600078e3cff */
        /* <DEDUP_REMOVED lines=13> */
.L_x_1271:
[----:B------:R-:W-:Y:S05]  /*157f0*/  BSYNC B0 ;  /* 0x0000000000007941 */ /* 0x000fea0003800000 */
.L_x_1270:
[----:B------:R-:W-:Y:S01]  /*15800*/  IMAD.MOV.U32 R3, RZ, RZ, R10 ;  /* 0x000000ffff037224 */ /* 0x000fe200078e000a */
[----:B------:R-:W-:Y:S03]  /*15810*/  BSSY B7, `(.L_x_1272) ;  /* 0x0000460000077945 */ /* 0x000fe60003800000 */
[----:B------:R-:W-:-:S05]  /*15820*/  IMAD R2, R8, R3, R9 ;  /* 0x0000000308027224 */ /* 0x000fca00078e0209 */
        /* <DEDUP_REMOVED lines=9> */
[----:B0-----:R-:W0:Y:S01]  /*158c0*/  S2R R5, SR_LANEID ;  /* 0x0000000000057919 */ /* 0x001e220000000000 */
[----:B------:R-:W-:Y:S01]  /*158d0*/  VOTEU.ANY UR4, UPT, PT ;  /* 0x0000000000047886 */ /* 0x000fe200038e0100 */
[----:B------:R-:W3:Y:S01]  /*158e0*/  LDC.64 R2, c[0x0][0xc60] ;  /* 0x00031800ff027b82 */ /* 0x000ee20000000a00 */
[----:B------:R-:W0:Y:S01]  /*158f0*/  FLO.U32 R0, UR4 ;  /* 0x0000000400007d00 */ /* 0x000e2200080e0000 */
[----:B------:R-:W-:Y:S01]  /*15900*/  ULDC.64 UR6, c[0x0][0x208] ;  /* 0x0000820000067ab9 */ /* 0x000fe20000000a00 */
[----:B0-----:R-:W-:-:S06]  /*15910*/  ISETP.EQ.U32.AND P0, PT, R0, R5, PT ;  /* 0x000000050000720c */ /* 0x001fcc0003f02070 */
[----:B------:R-:W3:Y:S07]  /*15920*/  POPC R5, UR4 ;  /* 0x0000000400057d09 */ /* 0x000eee0008000000 */
[----:B---3--:R-:W3:Y:S01]  /*15930*/  @P0 ATOMG.E.ADD.STRONG.GPU PT, R3, desc[UR6][R2.64], R5 ;  /* 0x00000005020309a8 */ /* 0x008ee200081ee1c6 */
[----:B-1----:R-:W0:Y:S02]  /*15940*/  S2R R4, SR_LTMASK ;  /* 0x0000000000047919 */ /* 0x002e240000003900 */
[----:B0-----:R-:W-:-:S04]  /*15950*/  LOP3.LUT R4, R4, UR4, RZ, 0xc0, !PT ;  /* 0x0000000404047c12 */ /* 0x001fc8000f8ec0ff */
[----:B------:R-:W0:Y:S01]  /*15960*/  POPC R7, R4 ;  /* 0x0000000400077309 */ /* 0x000e220000000000 */
[----:B---3--:R-:W0:Y:S02]  /*15970*/  SHFL.IDX PT, R0, R3, R0, 0x1f ;  /* 0x00001f0003007589 */ /* 0x008e2400000e0000 */
[----:B0-----:R-:W-:-:S05]  /*15980*/  IADD3 R0, R0, UR38, R7 ;  /* 0x0000002600007c10 */ /* 0x001fca000fffe007 */
[----:B------:R3:W-:Y:S01]  /*15990*/  STL [R1], R0 ;  /* 0x0000000001007387 */ /* 0x0007e20000100800 */
[----:B------:R-:W-:Y:S05]  /*159a0*/  BRA `(.L_x_1274) ;  /* 0x0000004400187947 */ /* 0x000fea0003800000 */
.L_x_1273:
        /* <DEDUP_REMOVED lines=8> */
[----:B-1----:R-:W-:Y:S02]  /*15a30*/  IMAD.U32 R4, RZ, RZ, UR6 ;  /* 0x00000006ff047e24 */ /* 0x002fe4000f8e00ff */
[----:B------:R-:W1:Y:S01]  /*15a40*/  LDC.64 R2, c[0x4][R2] ;  /* 0x0100000002027b82 */ /* 0x000e620000000a00 */
[----:B0-----:R-:W-:Y:S02]  /*15a50*/  IMAD.U32 R5, RZ, RZ, UR7 ;  /* 0x00000007ff057e24 */ /* 0x001fe4000f8e00ff */
[----:B------:R-:W-:Y:S02]  /*15a60*/  IMAD.U32 R6, RZ, RZ, UR8 ;  /* 0x00000008ff067e24 */ /* 0x000fe4000f8e00ff */
[----:B------:R-:W-:-:S02]  /*15a70*/  IMAD.U32 R7, RZ, RZ, UR9 ;  /* 0x00000009ff077e24 */ /* 0x000fc4000f8e00ff */
[----:B--2---:R-:W-:Y:S02]  /*15a80*/  IMAD.U32 R10, RZ, RZ, UR4 ;  /* 0x00000004ff0a7e24 */ /* 0x004fe4000f8e00ff */
[----:B------:R-:W-:Y:S02]  /*15a90*/  IMAD.U32 R11, RZ, RZ, UR5 ;  /* 0x00000005ff0b7e24 */ /* 0x000fe4000f8e00ff */
[----:B------:R-:W-:Y:S02]  /*15aa0*/  IMAD.MOV.U32 R8, RZ, RZ, 0x70 ;  /* 0x00000070ff087424 */ /* 0x000fe400078e00ff */
[----:B------:R-:W-:Y:S02]  /*15ab0*/  IMAD.MOV.U32 R12, RZ, RZ, 0x1 ;  /* 0x00000001ff0c7424 */ /* 0x000fe400078e00ff */
[----:B------:R-:W-:-:S07]  /*15ac0*/  IMAD.MOV.U32 R13, RZ, RZ, RZ ;  /* 0x000000ffff0d7224 */ /* 0x000fce00078e00ff */
[----:B------:R-:W-:-:S07]  /*15ad0*/  LEPC R20, `(.L_x_1276) ;  /* 0x000000001014794e */ /* 0x000fce0000000000 */
[----:B-1----:R-:W-:Y:S05]  /*15ae0*/  CALL.ABS.NOINC R2 ;  /* 0x0000000002007343 */ /* 0x002fea0003c00000 */
.L_x_1276:
[----:B------:R-:W-:Y:S05]  /*15af0*/  BSYNC B6 ;  /* 0x0000000000067941 */ /* 0x000fea0003800000 */
.L_x_1275:
        /* <DEDUP_REMOVED lines=9> */
[----:B-1----:R-:W-:Y:S02]  /*15b90*/  IMAD.U32 R4, RZ, RZ, UR6 ;  /* 0x00000006ff047e24 */ /* 0x002fe4000f8e00ff */
[----:B0-----:R-:W-:Y:S02]  /*15ba0*/  IMAD.U32 R5, RZ, RZ, UR7 ;  /* 0x00000007ff057e24 */ /* 0x001fe4000f8e00ff */
[----:B------:R-:W-:Y:S02]  /*15bb0*/  IMAD.U32 R6, RZ, RZ, UR8 ;  /* 0x00000008ff067e24 */ /* 0x000fe4000f8e00ff */
[----:B------:R-:W-:-:S02]  /*15bc0*/  IMAD.U32 R7, RZ, RZ, UR9 ;  /* 0x00000009ff077e24 */ /* 0x000fc4000f8e00ff */
[----:B--2---:R-:W-:Y:S02]  /*15bd0*/  IMAD.U32 R10, RZ, RZ, UR4 ;  /* 0x00000004ff0a7e24 */ /* 0x004fe4000f8e00ff */
[----:B------:R-:W-:Y:S02]  /*15be0*/  IMAD.U32 R11, RZ, RZ, UR5 ;  /* 0x00000005ff0b7e24 */ /* 0x000fe4000f8e00ff */
[----:B------:R-:W-:Y:S02]  /*15bf0*/  IMAD.MOV.U32 R8, RZ, RZ, 0x70 ;  /* 0x00000070ff087424 */ /* 0x000fe400078e00ff */
[----:B------:R-:W-:Y:S02]  /*15c00*/  IMAD.MOV.U32 R12, RZ, RZ, 0x1 ;  /* 0x00000001ff0c7424 */ /* 0x000fe400078e00ff */
[----:B---3--:R-:W-:-:S07]  /*15c10*/  IMAD.MOV.U32 R13, RZ, RZ, RZ ;  /* 0x000000ffff0d7224 */ /* 0x008fce00078e00ff */
[----:B------:R-:W-:-:S07]  /*15c20*/  LEPC R20, `(.L_x_1279) ;  /* 0x000000001014794e */ /* 0x000fce0000000000 */
[----:B----4-:R-:W-:Y:S05]  /*15c30*/  CALL.ABS.NOINC R2 ;  /* 0x0000000002007343 */ /* 0x010fea0003c00000 */
.L_x_1279:
        /* <DEDUP_REMOVED lines=15> */
.L_x_1278:
[----:B------:R-:W-:Y:S05]  /*15d30*/  BSYNC B6 ;  /* 0x0000000000067941 */ /* 0x000fea0003800000 */
.L_x_1277:
[----:B------:R-:W3:Y:S01]  /*15d40*/  LDL R0, [R1+0xc] ;  /* 0x00000c0001007983 */ /* 0x000ee20000100800 */
[----:B------:R-:W-:Y:S02]  /*15d50*/  ULDC.64 UR4, c[0x0][0x9f8] ;  /* 0x00027e0000047ab9 */ /* 0x000fe40000000a00 */
[----:B------:R-:W-:Y:S01]  /*15d60*/  ISETP.NE.U32.AND P0, PT, RZ, UR4, PT ;  /* 0x00000004ff007c0c */ /* 0x000fe2000bf05070 */
[----:B------:R-:W4:Y:S01]  /*15d70*/  LDL R17, [R1+0x3c] ;  /* 0x00003c0001117983 */ /* 0x000f220000100800 */
[----:B------:R-:W-:Y:S02]  /*15d80*/  ULDC.64 UR6, c[0x0][0x208] ;  /* 0x0000820000067ab9 */ /* 0x000fe40000000a00 */
[----:B------:R-:W-:Y:S01]  /*15d90*/  ISETP.NE.AND.EX P0, PT, RZ, UR5, PT, P0 ;  /* 0x00000005ff007c0c */ /* 0x000fe2000bf05300 */
[----:B------:R-:W-:-:S12]  /*15da0*/  ULDC.64 UR4, c[0x0][0xa08] ;  /* 0x0002820000047ab9 */ /* 0x000fd80000000a00 */
[----:B------:R-:W5:Y:S01]  /*15db0*/  @P0 LDC.64 R2, c[0x0][0x9f8] ;  /* 0x00027e00ff020b82 */ /* 0x000f620000000a00 */
[----:B---3--:R-:W-:Y:S02]  /*15dc0*/  IMAD.MOV.U32 R7, RZ, RZ, R0 ;  /* 0x000000ffff077224 */ /* 0x008fe400078e0000 */
[----:B-----5:R-:W-:-:S05]  /*15dd0*/  @P0 IMAD.WIDE R2, R0, 0x4, R2 ;  /* 0x0000000400020825 */ /* 0x020fca00078e0202 */
[----:B------:R3:W0:Y:S01]  /*15de0*/  @P0 LDG.E R7, desc[UR6][R2.64] ;  /* 0x0000000602070981 */ /* 0x000622000c1e1900 */
[----:B----4-:R-:W-:Y:S01]  /*15df0*/  VIADD R0, R17, 0xffffffff ;  /* 0xffffffff11007836 */ /* 0x010fe20000000000 */
[----:B---3--:R-:W3:Y:S02]  /*15e00*/  LDC.64 R2, c[0x0][0x418] ;  /* 0x00010600ff027b82 */ /* 0x008ee40000000a00 */
[----:B---3--:R-:W-:Y:S01]  /*15e10*/  LOP3.LUT P0, RZ, R2, UR4, RZ, 0xfc, !PT ;  /* 0x0000000402ff7c12 */ /* 0x008fe2000f80fcff */
[----:B------:R-:W-:-:S03]  /*15e20*/  UMOV UR4, 0xffffffff ;  /* 0xffffffff00047882 */ /* 0x000fc60000000000 */
[----:B------:R-:W-:Y:S02]  /*15e30*/  LOP3.LUT P0, RZ, R3, UR5, RZ, 0xfc, P0 ;  /* 0x0000000503ff7c12 */ /* 0x000fe4000800fcff */
[----:B0-----:R-:W-:Y:S01]  /*15e40*/  SHF.R.S32.HI R8, RZ, 0x1f, R7 ;  /* 0x0000001fff087819 */ /* 0x001fe20000011407 */
[----:B------:R0:W-:Y:S01]  /*15e50*/  STL [R1+0x8], R7 ;  /* 0x0000080701007387 */ /* 0x0001e20000100800 */
[----:B------:R-:W-:-:S03]  /*15e60*/  SEL R17, R7, RZ, !P0 ;  /* 0x000000ff07117207 */ /* 0x000fc60004000000 */
[----:B------:R0:W-:Y:S01]  /*15e70*/  STL [R1+0x1c], R8 ;  /* 0x00001c0801007387 */ /* 0x0001e20000100800 */
[----:B------:R-:W-:Y:S05]  /*15e80*/  BRA.DIV UR4, `(.L_x_1280) ;  /* 0x0000005a04387947 */ /* 0x000fea000b800000 */
[----:B-1----:R-:W1:Y:S02]  /*15e90*/  S2R R4, SR_TID.X ;  /* 0x0000000000047919 */ /* 0x002e640000002100 */
[----:B-1----:R-:W-:-:S04]  /*15ea0*/  SHF.R.U32.HI R4, RZ, 0x5, R4 ;  /* 0x00000005ff047819 */ /* 0x002fc80000011604 */
[----:B------:R-:W-:-:S05]  /*15eb0*/  LOP3.LUT R4, R4, 0x3, RZ, 0xc0, !PT ;  /* 0x0000000304047812 */ /* 0x000fca00078ec0ff */
[----:B------:R1:W3:Y:S02]  /*15ec0*/  SHFL.IDX PT, R14, R4, RZ, 0x1f ;  /* 0x00001fff040e7589 */ /* 0x0002e400000e0000 */
.L_x_1390:
[----:B------:R4:W-:Y:S01]  /*15ed0*/  STL [R1+0x4], R0 ;  /* 0x0000040001007387 */ /* 0x0009e20000100800 */
[----:B---3--:R-:W-:Y:S02]  /*15ee0*/  ISETP.NE.AND P0, PT, R14, RZ, PT ;  /* 0x000000ff0e00720c */ /* 0x008fe40003f05270 */
[----:B------:R-:W-:Y:S02]  /*15ef0*/  PLOP3.LUT P1, PT, PT, PT, PT, 0x8, 0x0 ;  /* 0x000000000000781c */ /* 0x000fe40003f2e170 */
[----:B------:R-:W-:-:S11]  /*15f00*/  LOP3.LUT R18, R18, 0xfffffffe, RZ, 0xc0, !PT ;  /* 0xfffffffe12127812 */ /* 0x000fd600078ec0ff */
[----:B------:R-:W-:Y:S01]  /*15f10*/  @P1 LOP3.LUT R18, R18, 0x1, RZ, 0xfc, !PT ;  /* 0x0000000112121812 */ /* 0x000fe200078efcff */
[----:B----4-:R-:W-:Y:S06]  /*15f20*/  @P0 BRA `(.L_x_1281) ;  /* 0x00000004003c0947 */ /* 0x010fec0003800000 */
[----:B------:R-:W-:-:S03]  /*15f30*/  UMOV UR4, 0xffffffff ;  /* 0xffffffff00047882 */ /* 0x000fc60000000000 */
[----:B------:R-:W-:Y:S05]  /*15f40*/  BRA.DIV UR4, `(.L_x_1282) ;  /* 0x0000005a043c7947 */ /* 0x000fea000b800000 */
[----:B------:R-:W-:-:S13]  /*15f50*/  ELECT P6, URZ, PT ;  /* 0x00000000003f782f */ /* 0x000fda00038c0000 */
.L_x_1393:
[----:B------:R-:W-:Y:S05]  /*15f60*/  @!P6 BRA `(.L_x_1281) ;  /* 0x00000004002ce947 */ /* 0x000fea0003800000 */
[----:B------:R-:W-:-:S04]  /*15f70*/  ISETP.NE.U32.AND P0, PT, R2, RZ, PT ;  /* 0x000000ff0200720c */ /* 0x000fc80003f05070 */
[----:B------:R-:W-:-:S13]  /*15f80*/  ISETP.NE.AND.EX P0, PT, R3, RZ, PT, P0 ;  /* 0x000000ff0300720c */ /* 0x000fda0003f05300 */
[----:B------:R-:W-:Y:S05]  /*15f90*/  @!P0 BRA `(.L_x_1283) ;  /* 0x0000000000548947 */ /* 0x000fea0003800000 */
[----:B------:R-:W3:Y:S01]  /*15fa0*/  LDC R6, c[0x0][0x43c] ;  /* 0x00010f00ff067b82 */ /* 0x000ee20000000800 */
[----:B------:R-:W-:Y:S01]  /*15fb0*/  IMAD.MOV.U32 R9, RZ, RZ, R0 ;  /* 0x000000ffff097224 */ /* 0x000fe200078e0000 */
[----:B------:R-:W-:Y:S01]  /*15fc0*/  ULDC.64 UR4, c[0x0][0x428] ;  /* 0x00010a0000047ab9 */ /* 0x000fe20000000a00 */
[----:B------:R-:W-:Y:S02]  /*15fd0*/  ULDC.64 UR6, c[0x0][0x208] ;  /* 0x0000820000067ab9 */ /* 0x000fe40000000a00 */
[----:B------:R-:W-:Y:S01]  /*15fe0*/  IMAD.MOV.U32 R0, RZ, RZ, R9 ;  /* 0x000000ffff007224 */ /* 0x000fe200078e0009 */
[----:B---3--:R-:W-:-:S13]  /*15ff0*/  ISETP.NE.AND P0, PT, R6, 0x1, PT ;  /* 0x000000010600780c */ /* 0x008fda0003f05270 */
[----:B-1----:R-:W1:Y:S02]  /*16000*/  @P0 LDC.64 R4, c[0x0][0x440] ;  /* 0x00011000ff040b82 */ /* 0x002e640000000a00 */
[----:B-1----:R-:W-:-:S05]  /*16010*/  @P0 IMAD.HI.U32 R4, R9, R4, RZ ;  /* 0x0000000409040227 */ /* 0x002fca00078e00ff */
        /* <DEDUP_REMOVED lines=13> */
.L_x_1283:
[----:B------:R-:W4:Y:S04]  /*160f0*/  LDL R0, [R1+0x10] ;  /* 0x0000100001007983 */ /* 0x000f280000100800 */
[----:B---3--:R-:W3:Y:S01]  /*16100*/  LDL R2, [R1+0x14] ;  /* 0x0000140001027983 */ /* 0x008ee20000100800 */
[----:B----4-:R-:W-:Y:S01]  /*16110*/  IMAD R0, R0, 0x8, R19 ;  /* 0x0000000800007824 */ /* 0x010fe200078e0213 */
[----:B---3--:R-:W-:-:S04]  /*16120*/  SHF.L.U32 R2, R2, 0x1f, RZ ;  /* 0x0000001f02027819 */ /* 0x008fc800000006ff */
[----:B------:R-:W3:Y:S02]  /*16130*/  SYNCS.PHASECHK.TRANS64.TRYWAIT P0, [R0+URZ+0x30840], R2 ;  /* 0x03084002000075a7 */ /* 0x000ee4000800017f */
[----:B---3--:R-:W-:Y:S05]  /*16140*/  @!P0 BRA `(.L_x_1284) ;  /* 0x0000005400dc8947 */ /* 0x008fea0003800000 */
.L_x_1394:
[----:B------:R-:W4:Y:S02]  /*16150*/  S2R R3, SR_TID.X ;  /* 0x0000000000037919 */ /* 0x000f240000002100 */
[----:B----4-:R-:W-:-:S04]  /*16160*/  LOP3.LUT R3, R3, 0x7f, RZ, 0xc0, !PT ;  /* 0x0000007f03037812 */ /* 0x010fc800078ec0ff */
[----:B------:R-:W-:-:S13]  /*16170*/  ISETP.NE.AND P0, PT, R3, RZ, PT ;  /* 0x000000ff0300720c */ /* 0x000fda0003f05270 */
        /* <DEDUP_REMOVED lines=8> */
.L_x_1285:
[----:B-1----:R-:W4:Y:S04]  /*16200*/  LDL R4, [R1+0x10] ;  /* 0x0000100001047983 */ /* 0x002f280000100800 */
[----:B------:R-:W2:Y:S04]  /*16210*/  LDL R3, [R1+0x4] ;  /* 0x0000040001037983 */ /* 0x000ea80000100800 */
[----:B---3--:R-:W3:Y:S01]  /*16220*/  LDL R2, [R1+0x18] ;  /* 0x0000180001027983 */ /* 0x008ee20000100800 */
[----:B------:R-:W-:Y:S01]  /*16230*/  R2UR UR9, R0 ;  /* 0x00000000000972ca */ /* 0x000fe200000e0000 */
[----:B------:R-:W-:Y:S01]  /*16240*/  UIADD3 UR4, UP0, UR36, 0x370, URZ ;  /* 0x0000037024047890 */ /* 0x000fe2000ff1e03f */
[----:B------:R-:W-:Y:S01]  /*16250*/  R2UR UR12, R16 ;  /* 0x00000000100c72ca */ /* 0x000fe200000e0000 */
[----:B------:R-:W-:Y:S01]  /*16260*/  UMOV UR10, URZ ;  /* 0x0000003f000a7c82 */ /* 0x000fe20008000000 */
[----:B-----5:R-:W-:Y:S01]  /*16270*/  R2UR UR13, R17 ;  /* 0x00000000110d72ca */ /* 0x020fe200000e0000 */
[----:B------:R-:W-:Y:S01]  /*16280*/  UMOV UR6, 0x0 ;  /* 0x0000000000067882 */ /* 0x000fe20000000000 */
[----:B------:R-:W-:Y:S01]  /*16290*/  UMOV UR7, 0x14f00000 ;  /* 0x14f0000000077882 */ /* 0x000fe20000000000 */
[----:B------:R-:W-:Y:S01]  /*162a0*/  UMOV UR16, 0x40 ;  /* 0x0000004000107882 */ /* 0x000fe20000000000 */
[----:B------:R-:W-:-:S02]  /*162b0*/  PLOP3.LUT P0, PT, PT, PT, PT, 0x80, 0x0 ;  /* 0x000000000000781c */ /* 0x000fc40003f0f070 */
[----:B------:R-:W-:-:S03]  /*162c0*/  LOP3.LUT R18, R18, 0xfffffffe, RZ, 0xc0, !PT ;  /* 0xfffffffe12127812 */ /* 0x000fc600078ec0ff */
[----:B------:R-:W-:-:S08]  /*162d0*/  UIADD3 UR9, UR9, 0x30830, URZ ;  /* 0x0003083009097890 */ /* 0x000fd0000fffe03f */
[----:B------:R-:W-:Y:S01]  /*162e0*/  @P0 LOP3.LUT R18, R18, 0x1, RZ, 0xfc, !PT ;  /* 0x0000000112120812 */ /* 0x000fe200078efcff */
[----:B----4-:R-:W-:Y:S01]  /*162f0*/  IMAD R0, R4, 0x9000, R19 ;  /* 0x0000900004007824 */ /* 0x010fe200078e0213 */
[----:B--2---:R-:W-:-:S04]  /*16300*/  R2UR UR11, R3 ;  /* 0x00000000030b72ca */ /* 0x004fc800000e0000 */
[----:B------:R-:W-:Y:S02]  /*16310*/  R2UR UR8, R0 ;  /* 0x00000000000872ca */ /* 0x000fe400000e0000 */
[----:B---3--:R-:W-:-:S11]  /*16320*/  R2UR UR5, R2 ;  /* 0x00000000020572ca */ /* 0x008fd600000e0000 */
[----:B------:R-:W-:Y:S02]  /*16330*/  UIADD3 UR14, UR8, 0x1e400, URZ ;  /* 0x0001e400080e7890 */ /* 0x000fe4000fffe03f */
[----:B------:R-:W-:Y:S02]  /*16340*/  UIMAD UR11, UR11, 0x60, UR5 ;  /* 0x000000600b0b78a4 */ /* 0x000fe4000f8e0205 */
[----:B------:R-:W-:Y:S02]  /*16350*/  UIADD3.X UR5, URZ, UR37, URZ, UP0, !UPT ;  /* 0x000000253f057290 */ /* 0x000fe400087fe43f */
[----:B------:R-:W-:Y:S02]  /*16360*/  UIADD3 UR15, UR8, 0x21400, URZ ;  /* 0x00021400080f7890 */ /* 0x000fe4000fffe03f */
[----:B------:R-:W-:-:S03]  /*16370*/  UIADD3 UR17, UR8, 0x24400, URZ ;  /* 0x0002440008117890 */ /* 0x000fc6000fffe03f */
[----:B------:R-:W-:Y:S01]  /*16380*/  UMOV UR8, UR14 ;  /* 0x0000000e00087c82 */ /* 0x000fe20008000000 */
[----:B------:R-:W-:Y:S01]  /*16390*/  UMOV UR14, 0x80 ;  /* 0x00000080000e7882 */ /* 0x000fe20000000000 */
[----:B------:R1:W-:Y:S02]  /*163a0*/  UTMALDG.4D [UR8], [UR4], desc[UR6] ;  /* 0x00000608040075b4 */ /* 0x0003e40008019000 */
[----:B-1----:R-:W-:Y:S01]  /*163b0*/  UMOV UR8, UR15 ;  /* 0x0000000f00087c82 */ /* 0x002fe20008000000 */
[----:B------:R-:W-:Y:S02]  /*163c0*/  UMOV UR10, UR16 ;  /* 0x00000010000a7c82 */ /* 0x000fe40008000000 */
[----:B------:R1:W-:Y:S02]  /*163d0*/  UTMALDG.4D [UR8], [UR4], desc[UR6] ;  /* 0x00000608040075b4 */ /* 0x0003e40008019000 */
[----:B-1----:R-:W-:Y:S01]  /*163e0*/  UMOV UR8, UR17 ;  /* 0x0000001100087c82 */ /* 0x002fe20008000000 */
[----:B------:R-:W-:-:S02]  /*163f0*/  UMOV UR10, UR14 ;  /* 0x0000000e000a7c82 */ /* 0x000fc40008000000 */
[----:B------:R3:W-:Y:S02]  /*16400*/  UTMALDG.4D [UR8], [UR4], desc[UR6] ;  /* 0x00000608040075b4 */ /* 0x0007e40008019000 */
[----:B---3--:R-:W-:Y:S01]  /*16410*/  NOP ;  /* 0x0000000000007918 */ /* 0x008fe20000000000 */
.L_x_1281:
[----:B------:R-:W3:Y:S01]  /*16420*/  LDL.LU R3, [R1+0x30] ;  /* 0x0000300001037983 */ /* 0x000ee20000300800 */
[----:B------:R-:W-:Y:S05]  /*16430*/  WARPSYNC.ALL ;  /* 0x0000000000007948 */ /* 0x000fea0003800000 */
[----:B------:R-:W-:Y:S01]  /*16440*/  ULDC.64 UR4, c[0x0][0x298] ;  /* 0x0000a60000047ab9 */ /* 0x000fe20000000a00 */
[----:B------:R-:W-:Y:S01]  /*16450*/  BSSY B6, `(.L_x_1286) ;  /* 0x000001c000067945 */ /* 0x000fe20003800000 */
[----:B------:R-:W-:Y:S01]  /*16460*/  BAR.SYNC.DEFER_BLOCKING 0x8, 0x180 ;  /* 0x0206000000007b1d */ /* 0x000fe20000010000 */
[----:B---3--:R-:W-:Y:S01]  /*16470*/  SHF.R.S32.HI R0, RZ, 0x1f, R3 ;  /* 0x0000001fff007819 */ /* 0x008fe20000011403 */
[----:B-1----:R-:W-:-:S04]  /*16480*/  IMAD.WIDE.U32 R4, R3, UR4, RZ ;  /* 0x0000000403047c25 */ /* 0x002fc8000f8e00ff */
[----:B------:R-:W-:Y:S01]  /*16490*/  IMAD R2, R0, UR4, RZ ;  /* 0x0000000400027c24 */ /* 0x000fe2000f8e02ff */
[----:B------:R1:W-:Y:S01]  /*164a0*/  STL.64 [R1+0x48], R4 ;  /* 0x0000480401007387 */ /* 0x0003e20000100a00 */
[----:B------:R-:W-:Y:S02]  /*164b0*/  VIADD R0, R19, 0x12400 ;  /* 0x0001240013007836 */ /* 0x000fe40000000000 */
[----:B------:R-:W-:-:S03]  /*164c0*/  IMAD R2, R3, UR5, R2 ;  /* 0x0000000503027c24 */ /* 0x000fc6000f8e0202 */
[----:B------:R-:W-:Y:S01]  /*164d0*/  LOP3.LUT P0, RZ, R0, 0x3ff, RZ, 0xc0, !PT ;  /* 0x000003ff00ff7812 */ /* 0x000fe2000780c0ff */
[----:B------:R-:W-:-:S05]  /*164e0*/  IMAD.IADD R0, R5, 0x1, R2 ;  /* 0x0000000105007824 */ /* 0x000fca00078e0202 */
[----:B------:R1:W-:Y:S07]  /*164f0*/  STL [R1+0x30], R0 ;  /* 0x0000300001007387 */ /* 0x0003ee0000100800 */
[----:B------:R-:W-:Y:S05]  /*16500*/  @!P0 BRA `(.L_x_1287) ;  /* 0x0000000000408947 */ /* 0x000fea0003800000 */
[----:B------:R-:W-:Y:S01]  /*16510*/  MOV R2, 0x0 ;  /* 0x0000000000027802 */ /* 0x000fe20000000f00 */
[----:B------:R-:W-:Y:S01]  /*16520*/  ULDC.64 UR6, c[0x4][0xa8] ;  /* 0x01002a0000067ab9 */ /* 0x000fe20000000a00 */
[----:B------:R-:W-:Y:S01]  /*16530*/  ULDC.64 UR8, c[0x4][0xb0] ;  /* 0x01002c0000087ab9 */ /* 0x000fe20000000a00 */
[----:B------:R-:W-:Y:S01]  /*16540*/  ULDC.64 UR4, c[0x4][0x20] ;  /* 0x0100080000047ab9 */ /* 0x000fe20000000a00 */
[----:B-1----:R-:W-:Y:S02]  /*16550*/  IMAD.U32 R4, RZ, RZ, UR6 ;  /* 0x00000006ff047e24 */ /* 0x002fe4000f8e00ff */
[----:B------:R-:W1:Y:S01]  /*16560*/  LDC.64 R2, c[0x4][R2] ;  /* 0x0100000002027b82 */ /* 0x000e620000000a00 */
[----:B------:R-:W-:Y:S02]  /*16570*/  IMAD.U32 R5, RZ, RZ, UR7 ;  /* 0x00000007ff057e24 */ /* 0x000fe4000f8e00ff */
[----:B------:R-:W-:Y:S02]  /*16580*/  IMAD.U32 R6, RZ, RZ, UR8 ;  /* 0x00000008ff067e24 */ /* 0x000fe4000f8e00ff */
[----:B0-----:R-:W-:-:S02]  /*16590*/  IMAD.U32 R7, RZ, RZ, UR9 ;  /* 0x00000009ff077e24 */ /* 0x001fc4000f8e00ff */
[----:B--2---:R-:W-:Y:S02]  /*165a0*/  IMAD.U32 R10, RZ, RZ, UR4 ;  /* 0x00000004ff0a7e24 */ /* 0x004fe4000f8e00ff */
[----:B------:R-:W-:Y:S02]  /*165b0*/  IMAD.U32 R11, RZ, RZ, UR5 ;  /* 0x00000005ff0b7e24 */ /* 0x000fe4000f8e00ff */
[----:B------:R-:W-:Y:S02]  /*165c0*/  IMAD.MOV.U32 R8, RZ, RZ, 0x70 ;  /* 0x00000070ff087424 */ /* 0x000fe400078e00ff */
[----:B------:R-:W-:Y:S02]  /*165d0*/  IMAD.MOV.U32 R12, RZ, RZ, 0x1 ;  /* 0x00000001ff0c7424 */ /* 0x000fe400078e00ff */
[----:B------:R-:W-:-:S07]  /*165e0*/  IMAD.MOV.U32 R13, RZ, RZ, RZ ;  /* 0x000000ffff0d7224 */ /* 0x000fce00078e00ff */
[----:B------:R-:W-:-:S07]  /*165f0*/  LEPC R20, `(.L_x_1287) ;  /* 0x000000001014794e */ /* 0x000fce0000000000 */
[----:B-1----:R-:W-:Y:S05]  /*16600*/  CALL.ABS.NOINC R2 ;  /* 0x0000000002007343 */ /* 0x002fea0003c00000 */
.L_x_1287:
[----:B------:R-:W-:Y:S05]  /*16610*/  BSYNC B6 ;  /* 0x0000000000067941 */ /* 0x000fea0003800000 */
.L_x_1286:
[----:B-1----:R-:W3:Y:S01]  /*16620*/  LDL.LU R0, [R1+0x30] ;  /* 0x0000300001007983 */ /* 0x002ee20000300800 */
[----:B------:R-:W-:Y:S01]  /*16630*/  ULDC.64 UR6, c[0x0][0xa00] ;  /* 0x0002800000067ab9 */ /* 0x000fe20000000a00 */
[----:B0-----:R-:W0:Y:S01]  /*16640*/  LDC R7, c[0x0][0x448] ;  /* 0x00011200ff077b82 */ /* 0x001e220000000800 */
[----:B------:R-:W-:Y:S01]  /*16650*/  ULDC.64 UR4, c[0x0][0x2d8] ;  /* 0x0000b60000047ab9 */ /* 0x000fe20000000a00 */
[----:B------:R-:W3:Y:S04]  /*16660*/  LDL.LU.64 R2, [R1+0x48] ;  /* 0x0000480001027983 */ /* 0x000ee80000300a00 */
[----:B------:R-:W4:Y:S04]  /*16670*/  LDL R5, [R1+0xc] ;  /* 0x00000c0001057983 */ /* 0x000f280000100800 */
[----:B------:R-:W4:Y:S01]  /*16680*/  LDL R9, [R1+0x28] ;  /* 0x0000280001097983 */ /* 0x000f220000100800 */
[----:B------:R-:W-:-:S04]  /*16690*/  ISETP.NE.U32.AND P0, PT, RZ, UR6, PT ;  /* 0x00000006ff007c0c */ /* 0x000fc8000bf05070 */
[----:B------:R-:W-:Y:S01]  /*166a0*/  ISETP.NE.AND.EX P0, PT, RZ, UR7, PT, P0 ;  /* 0x00000007ff007c0c */ /* 0x000fe2000bf05300 */
[----:B------:R-:W1:Y:S01]  /*166b0*/  S2R R8, SR_TID.X ;  /* 0x0000000000087919 */ /* 0x000e620000002100 */
[----:B------:R-:W-:Y:S01]  /*166c0*/  ULDC.64 UR6, c[0x0][0x280] ;  /* 0x0000a00000067ab9 */ /* 0x000fe20000000a00 */
[----:B--2---:R-:W2:Y:S01]  /*166d0*/  S2R R10, SR_TID.X ;  /* 0x00000000000a7919 */ /* 0x004ea20000002100 */
[----:B-1----:R-:W-:Y:S02]  /*166e0*/  IMAD.SHL.U32 R8, R8, 0x10, RZ ;  /* 0x0000001008087824 */ /* 0x002fe400078e00ff */
[----:B--2---:R-:W-:-:S05]  /*166f0*/  IMAD.SHL.U32 R10, R10, 0x8, RZ ;  /* 0x000000080a0a7824 */ /* 0x004fca00078e00ff */
[----:B------:R-:W-:-:S04]  /*16700*/  LOP3.LUT R10, R10, 0x38, RZ, 0xc0, !PT ;  /* 0x000000380a0a7812 */ /* 0x000fc800078ec0ff */
[C---:B------:R-:W-:Y:S02]  /*16710*/  LOP3.LUT R11, R10.reuse, 0x40, RZ, 0xfc, !PT ;  /* 0x000000400a0b7812 */ /* 0x040fe400078efcff */
[----:B------:R-:W-:Y:S01]  /*16720*/  LOP3.LUT R10, R10, 0x80, RZ, 0xfc, !PT ;  /* 0x000000800a0a7812 */ /* 0x000fe200078efcff */
[----:B---3--:R-:W-:Y:S01]  /*16730*/  IMAD.MOV.U32 R3, RZ, RZ, R0 ;  /* 0x000000ffff037224 */ /* 0x008fe200078e0000 */
[----:B----4-:R-:W-:-:S04]  /*16740*/  SHF.R.S32.HI R0, RZ, 0x1f, R5 ;  /* 0x0000001fff007819 */ /* 0x010fc80000011405 */
[----:B------:R-:W-:Y:S02]  /*16750*/  SEL R4, R0, RZ, !P0 ;  /* 0x000000ff00047207 */ /* 0x000fe40004000000 */
[----:B------:R-:W-:Y:S02]  /*16760*/  SEL R0, R5, RZ, !P0 ;  /* 0x000000ff05007207 */ /* 0x000fe40004000000 */
[----:B------:R-:W1:Y:S01]  /*16770*/  S2R R5, SR_TID.X ;  /* 0x0000000000057919 */ /* 0x000e620000002100 */
[----:B0-----:R-:W-:Y:S01]  /*16780*/  ISETP.NE.AND P0, PT, R7, 0x1, PT ;  /* 0x000000010700780c */ /* 0x001fe20003f05270 */
[----:B------:R-:W-:-:S04]  /*16790*/  IMAD.WIDE.U32 R2, R16, UR4, R2 ;  /* 0x0000000410027c25 */ /* 0x000fc8000f8e0002 */
[----:B------:R-:W-:Y:S01]  /*167a0*/  IMAD R3, R16, UR5, R3 ;  /* 0x0000000510037c24 */ /* 0x000fe2000f8e0203 */
[----:B------:R-:W-:-:S07]  /*167b0*/  ULDC.64 UR4, c[0x0][0x2e0] ;  /* 0x0000b80000047ab9 */ /* 0x000fce0000000a00 */
[----:B------:R-:W0:Y:S01]  /*167c0*/  @P0 LDC R6, c[0x0][0x450] ;  /* 0x00011400ff060b82 */ /* 0x000e220000000800 */
[----:B-1----:R-:W-:-:S04]  /*167d0*/  LOP3.LUT R5, R5, 0x7f, RZ, 0xc0, !PT ;  /* 0x0000007f05057812 */ /* 0x002fc800078ec0ff */
[----:B------:R-:W-:-:S04]  /*167e0*/  SHF.R.U32.HI R5, RZ, 0x3, R5 ;  /* 0x00000003ff057819 */ /* 0x000fc80000011605 */
[----:B------:R-:W-:Y:S02]  /*167f0*/  LOP3.LUT R8, R5, 0x70, R8, 0xf8, !PT ;  /* 0x0000007005087812 */ /* 0x000fe400078ef808 */
[----:B------:R-:W1:Y:S01]  /*16800*/  @P0 LDC R5, c[0x0][0x44c] ;  /* 0x00011300ff050b82 */ /* 0x000e620000000800 */
[----:B------:R-:W-:Y:S02]  /*16810*/  IMAD R4, R4, UR4, RZ ;  /* 0x0000000404047c24 */ /* 0x000fe4000f8e02ff */
[----:B------:R-:W-:-:S04]  /*16820*/  IMAD.WIDE.U32 R2, R0, UR4, R2 ;  /* 0x0000000400027c25 */ /* 0x000fc8000f8e0002 */
[----:B------:R-:W-:Y:S01]  /*16830*/  IMAD R0, R0, UR5, R4 ;  /* 0x0000000500007c24 */ /* 0x000fe2000f8e0204 */
[----:B------:R-:W-:Y:S01]  /*16840*/  ULDC.64 UR4, c[0x0][0x2d0] ;  /* 0x0000b40000047ab9 */ /* 0x000fe20000000a00 */
[----:B------:R-:W-:Y:S02]  /*16850*/  IMAD.IADD R4, R8, 0x1, R9 ;  /* 0x0000000108047824 */ /* 0x000fe400078e0209 */
[----:B------:R-:W-:Y:S02]  /*16860*/  IMAD.IADD R3, R3, 0x1, R0 ;  /* 0x0000000103037824 */ /* 0x000fe400078e0200 */
        /* <DEDUP_REMOVED lines=17> */
[----:B------:R-:W1:Y:S01]  /*16980*/  S2R R8, SR_TID.X ;  /* 0x0000000000087919 */ /* 0x000e620000002100 */
[----:B------:R-:W-:Y:S01]  /*16990*/  IMAD R0, R4, UR5, R0 ;  /* 0x0000000504007c24 */ /* 0x000fe2000f8e0200 */
[----:B------:R-:W-:-:S03]  /*169a0*/  LEA R4, P3, R2, UR6, 0x1 ;  /* 0x0000000602047c11 */ /* 0x000fc6000f8608ff */
[----:B------:R-:W-:Y:S01]  /*169b0*/  IMAD.IADD R0, R3, 0x1, R0 ;  /* 0x0000000103007824 */ /* 0x000fe200078e0200 */
[----:B------:R-:W-:-:S04]  /*169c0*/  ISETP.GE.AND P1, PT, R11, UR4, PT ;  /* 0x000000040b007c0c */ /* 0x000fc8000bf26270 */
[----:B------:R-:W-:Y:S01]  /*169d0*/  LEA.HI.X R3, R2, UR7, R0, 0x1, P3 ;  /* 0x0000000702037c11 */ /* 0x000fe200098f0c00 */
[----:B-1----:R-:W-:-:S05]  /*169e0*/  IMAD.SHL.U32 R8, R8, 0x8, RZ ;  /* 0x0000000808087824 */ /* 0x002fca00078e00ff */
[----:B------:R-:W-:-:S04]  /*169f0*/  LOP3.LUT R8, R8, 0x38, RZ, 0xc0, !PT ;  /* 0x0000003808087812 */ /* 0x000fc800078ec0ff */
[----:B------:R-:W-:Y:S01]  /*16a00*/  ISETP.GE.AND P2, PT, R8, UR4, PT ;  /* 0x0000000408007c0c */ /* 0x000fe2000bf46270 */
[----:B------:R-:W-:-:S03]  /*16a10*/  UMOV UR4, 0xffffffff ;  /* 0xffffffff00047882 */ /* 0x000fc60000000000 */
[----:B0-----:R-:W-:Y:S09]  /*16a20*/  BRA.DIV UR4, `(.L_x_1288) ;  /* 0x0000004e04b87947 */ /* 0x001ff2000b800000 */
[----:B------:R-:W0:Y:S01]  /*16a30*/  S2R R6, SR_TID.X ;  /* 0x0000000000067919 */ /* 0x000e220000002100 */
[----:B------:R-:W2:Y:S01]  /*16a40*/  LDL.LU R9, [R1+0x28] ;  /* 0x0000280001097983 */ /* 0x000ea20000300800 */
[----:B0-----:R-:W-:-:S04]  /*16a50*/  LOP3.LUT R6, R6, 0x7f, RZ, 0xc0, !PT ;  /* 0x0000007f06067812 */ /* 0x001fc800078ec0ff */
[----:B------:R-:W-:Y:S02]  /*16a60*/  SHF.R.U32.HI R8, RZ, 0x3, R6 ;  /* 0x00000003ff087819 */ /* 0x000fe40000011606 */
[----:B------:R-:W3:Y:S01]  /*16a70*/  LDL.LU R6, [R1+0x2c] ;  /* 0x00002c0001067983 */ /* 0x000ee20000300800 */
[----:B------:R-:W0:Y:S01]  /*16a80*/  S2R R11, SR_TID.X ;  /* 0x00000000000b7919 */ /* 0x000e220000002100 */
[----:B------:R-:W-:Y:S01]  /*16a90*/  ULDC.64 UR4, c[0x0][0x208] ;  /* 0x0000820000047ab9 */ /* 0x000fe20000000a00 */
[----:B0-----:R-:W-:-:S05]  /*16aa0*/  IMAD.SHL.U32 R11, R11, 0x8, RZ ;  /* 0x000000080b0b7824 */ /* 0x001fca00078e00ff */
[----:B------:R-:W-:Y:S01]  /*16ab0*/  LOP3.LUT R11, R11, 0x38, RZ, 0xc0, !PT ;  /* 0x000000380b0b7812 */ /* 0x000fe200078ec0ff */
[----:B--2---:R-:W-:-:S04]  /*16ac0*/  IMAD.IADD R0, R8, 0x1, R9 ;  /* 0x0000000108007824 */ /* 0x004fc800078e0209 */
[----:B------:R-:W-:Y:S01]  /*16ad0*/  VIADD R5, R0, 0x10 ;  /* 0x0000001000057836 */ /* 0x000fe20000000000 */
[----:B------:R-:W-:Y:S01]  /*16ae0*/  SHFL.IDX PT, R9, R3, 0x1, 0x181f ;  /* 0x00381f0003097f89 */ /* 0x000fe200000e0000 */
[----:B---3--:R-:W-:-:S03]  /*16af0*/  IMAD R2, R6, R7, RZ ;  /* 0x0000000706027224 */ /* 0x008fc600078e02ff */
[----:B------:R-:W0:Y:S04]  /*16b00*/  SHFL.IDX PT, R7, R4, RZ, 0x181f ;  /* 0x00181fff04077589 */ /* 0x000e2800000e0000 */
[----:B------:R-:W1:Y:S01]  /*16b10*/  SHFL.IDX PT, R6, R3, RZ, 0x181f ;  /* 0x00181fff03067589 */ /* 0x000e6200000e0000 */
[-C--:B------:R-:W-:Y:S02]  /*16b20*/  ISETP.GE.AND P4, PT, R0, R2.reuse, PT ;  /* 0x000000020000720c */ /* 0x080fe40003f86270 */
[----:B------:R-:W-:Y:S02]  /*16b30*/  ISETP.GE.AND P3, PT, R5, R2, PT ;  /* 0x000000020500720c */ /* 0x000fe40003f66270 */
[----:B------:R-:W2:Y:S09]  /*16b40*/  SHFL.IDX PT, R5, R4, 0x1, 0x181f ;  /* 0x00381f0004057f89 */ /* 0x000eb200000e0000 */
[----:B0-----:R-:W-:-:S05]  /*16b50*/  @!P4 LEA R7, P5, R11, R7, 0x1 ;  /* 0x000000070b07c211 */ /* 0x001fca00078a08ff */
[----:B-1----:R-:W-:-:S05]  /*16b60*/  @!P4 IMAD.X R6, RZ, RZ, R6, P5 ;  /* 0x000000ffff06c224 */ /* 0x002fca00028e0606 */
[----:B------:R-:W-:-:S04]  /*16b70*/  @!P4 LOP3.LUT R7, R7, R6, RZ, 0x3c, !PT ;  /* 0x000000060707c212 */ /* 0x000fc800078e3cff */
[----:B------:R-:W-:Y:S02]  /*16b80*/  @!P4 LOP3.LUT R6, R7, R6, RZ, 0x3c, !PT ;  /* 0x000000060706c212 */ /* 0x000fe400078e3cff */
[----:B--2---:R-:W-:Y:S02]  /*16b90*/  @!P3 LEA R8, P5, R11, R5, 0x1 ;  /* 0x000000050b08b211 */ /* 0x004fe400078a08ff */
        /* <DEDUP_REMOVED lines=67> */
.L_x_1411:
        /* <DEDUP_REMOVED lines=16> */
.L_x_1290:
[----:B------:R-:W-:Y:S05]  /*170d0*/  BSYNC B0 ;  /* 0x0000000000007941 */ /* 0x000fea0003800000 */
.L_x_1289:
[----:B------:R-:W-:Y:S01]  /*170e0*/  NOP ;  /* 0x0000000000007918 */ /* 0x000fe20000000000 */
[----:B------:R-:W-:Y:S01]  /*170f0*/  PLOP3.LUT P0, PT, PT, PT, PT, 0x80, 0x0 ;  /* 0x000000000000781c */ /* 0x000fe20003f0f070 */
[----:B------:R-:W-:-:S12]  /*17100*/  VIADD R11, R19, 0x30800 ;  /* 0x00030800130b7836 */ /* 0x000fd80000000000 */
.L_x_1291:
        /* <DEDUP_REMOVED lines=16> */
[----:B------:R-:W4:Y:S03]  /*17210*/  SYNCS.PHASECHK.TRANS64.TRYWAIT P0, [R19+URZ+0x30820], R0 ;  /* 0x03082000130075a7 */ /* 0x000f26000800017f */
[----:B---34-:R-:W-:Y:S05]  /*17220*/  @!P0 BRA `(.L_x_1293) ;  /* 0x0000005000b48947 */ /* 0x018fea0003800000 */
.L_x_1412:
[----:B------:R-:W-:Y:S05]  /*17230*/  BSYNC B0 ;  /* 0x0000000000007941 */ /* 0x000fea0003800000 */
.L_x_1292:
[----:B------:R-:W3:Y:S04]  /*17240*/  LDL R2, [R1+0x3c] ;  /* 0x00003c0001027983 */ /* 0x000ee80000100800 */
[----:B0-----:R-:W4:Y:S01]  /*17250*/  LDL R4, [R1+0x24] ;  /* 0x0000240001047983 */ /* 0x001f220000100800 */
[----:B------:R-:W-:Y:S01]  /*17260*/  BSSY B0, `(.L_x_1294) ;  /* 0x0000251000007945 */ /* 0x000fe20003800000 */
[----:B---3--:R-:W-:-:S05]  /*17270*/  VIADD R0, R2, 0xfffffffe ;  /* 0xfffffffe02007836 */ /* 0x008fca0000000000 */
[----:B----4-:R-:W-:-:S13]  /*17280*/  ISETP.GE.AND P0, PT, R0, R4, PT ;  /* 0x000000040000720c */ /* 0x010fda0003f06270 */
[----:B------:R-:W-:Y:S05]  /*17290*/  @!P0 BRA `(.L_x_1295) ;  /* 0x0000002400348947 */ /* 0x000fea0003800000 */
[----:B------:R-:W3:Y:S04]  /*172a0*/  LDL.LU R2, [R1+0x40] ;  /* 0x0000400001027983 */ /* 0x000ee80000300800 */
[----:B------:R-:W4:Y:S04]  /*172b0*/  LDL.LU R7, [R1+0x38] ;  /* 0x0000380001077983 */ /* 0x000f280000300800 */
[----:B--2---:R-:W2:Y:S04]  /*172c0*/  LDL.LU R3, [R1+0x54] ;  /* 0x0000540001037983 */ /* 0x004ea80000300800 */
[----:B------:R-:W5:Y:S04]  /*172d0*/  LDL.LU R6, [R1+0x34] ;  /* 0x0000340001067983 */ /* 0x000f680000300800 */
[----:B-1----:R-:W5:Y:S01]  /*172e0*/  LDL.LU R5, [R1+0x58] ;  /* 0x0000580001057983 */ /* 0x002f620000300800 */
[----:B------:R-:W-:Y:S01]  /*172f0*/  LOP3.LUT R10, RZ, R4, RZ, 0x33, !PT ;  /* 0x00000004ff0a7212 */ /* 0x000fe200078e33ff */
[----:B------:R-:W-:Y:S01]  /*17300*/  BSSY B2, `(.L_x_1296) ;  /* 0x00000cd000027945 */ /* 0x000fe20003800000 */
[----:B---3--:R-:W-:-:S04]  /*17310*/  VIADD R2, R2, 0x1 ;  /* 0x0000000102027836 */ /* 0x008fc80000000000 */
[----:B----4-:R-:W-:Y:S01]  /*17320*/  IMAD R2, R2, R7, RZ ;  /* 0x0000000702027224 */ /* 0x010fe200078e02ff */
[----:B--2---:R-:W-:-:S04]  /*17330*/  LOP3.LUT R3, RZ, R3, RZ, 0x33, !PT ;  /* 0x00000003ff037212 */ /* 0x004fc800078e33ff */
[----:B------:R-:W-:-:S04]  /*17340*/  LOP3.LUT R2, RZ, R2, RZ, 0x33, !PT ;  /* 0x00000002ff027212 */ /* 0x000fc800078e33ff */
[----:B-----5:R-:W-:Y:S02]  /*17350*/  VIADDMNMX R2, R2, -R6, R3, !PT ;  /* 0x8000000602027246 */ /* 0x020fe40007800103 */
[----:B------:R-:W-:-:S04]  /*17360*/  LOP3.LUT R7, RZ, R5, RZ, 0x33, !PT ;  /* 0x00000005ff077212 */ /* 0x000fc800078e33ff */
[----:B------:R-:W-:-:S04]  /*17370*/  VIMNMX R7, R2, R7, !PT ;  /* 0x0000000702077248 */ /* 0x000fc80007fe0100 */
[----:B------:R-:W-:Y:S02]  /*17380*/  VIADDMNMX R10, R7, 0x2, R10, !PT ;  /* 0x00000002070a7846 */ /* 0x000fe4000780010a */
[----:B------:R-:W-:-:S05]  /*17390*/  LOP3.LUT R2, RZ, R7, RZ, 0x33, !PT ;  /* 0x00000007ff027212 */ /* 0x000fca00078e33ff */
[----:B------:R-:W-:-:S05]  /*173a0*/  IMAD.IADD R2, R10, 0x1, R2 ;  /* 0x000000010a027824 */ /* 0x000fca00078e0202 */
[----:B------:R-:W-:-:S04]  /*173b0*/  LOP3.LUT R2, R2, 0x1, RZ, 0xc0, !PT ;  /* 0x0000000102027812 */ /* 0x000fc800078ec0ff */
[----:B------:R-:W-:-:S13]  /*173c0*/  ISETP.NE.U32.AND P0, PT, R2, 0x1, PT ;  /* 0x000000010200780c */ /* 0x000fda0003f05070 */
[----:B------:R-:W-:Y:S05]  /*173d0*/  @P0 BRA `(.L_x_1297) ;  /* 0x0000000800fc0947 */ /* 0x000fea0003800000 */
[----:B------:R-:W2:Y:S04]  /*173e0*/  LDL R5, [R1+0x10] ;  /* 0x0000100001057983 */ /* 0x000ea80000100800 */
[----:B------:R-:W3:Y:S01]  /*173f0*/  LDL R4, [R1+0x14] ;  /* 0x0000140001047983 */ /* 0x000ee20000100800 */
[----:B------:R-:W-:Y:S01]  /*17400*/  LOP3.LUT P1, RZ, R18, 0x1, RZ, 0xc0, !PT ;  /* 0x0000000112ff7812 */ /* 0x000fe2000782c0ff */
[----:B------:R-:W-:Y:S01]  /*17410*/  BSSY B1, `(.L_x_1298) ;  /* 0x00000b7000017945 */ /* 0x000fe20003800000 */
[----:B--2---:R-:W-:-:S05]  /*17420*/  VIADD R8, R5, 0x1 ;  /* 0x0000000105087836 */ /* 0x004fca0000000000 */
[----:B------:R-:W-:-:S04]  /*17430*/  ISETP.NE.AND P0, PT, R8, 0x2, PT ;  /* 0x000000020800780c */ /* 0x000fc80003f05270 */
[----:B------:R-:W-:Y:S02]  /*17440*/  SEL R9, RZ, 0x1, P0 ;  /* 0x00000001ff097807 */ /* 0x000fe40000000000 */
[----:B------:R-:W-:Y:S02]  /*17450*/  SEL R8, R8, RZ, P0 ;  /* 0x000000ff08087207 */ /* 0x000fe40000000000 */
[----:B---3--:R-:W-:Y:S01]  /*17460*/  LOP3.LUT R9, R4, R9, RZ, 0x3c, !PT ;  /* 0x0000000904097212 */ /* 0x008fe200078e3cff */
[----:B------:R-:W-:Y:S06]  /*17470*/  @!P1 BRA `(.L_x_1299) ;  /* 0x0000000800c09947 */ /* 0x000fec0003800000 */
        /* <DEDUP_REMOVED lines=23> */
[----:B------:R-:W-:-:S06]  /*175f0*/  LEA.HI.X R5, R2, UR5, R3, 0x2, P0 ;  /* 0x0000000502057c11 */ /* 0x000fcc00080f1403 */
[----:B------:R0:W5:Y:S03]  /*17600*/  LDG.E R5, desc[UR8][R4.64] ;  /* 0x0000000804057981 */ /* 0x000166000c1e1900 */
.L_x_1300:
[----:B------:R-:W-:Y:S01]  /*17610*/  IMAD R3, R8, 0x8, R19 ;  /* 0x0000000808037824 */ /* 0x000fe200078e0213 */
[----:B------:R-:W-:Y:S01]  /*17620*/  SHF.L.U32 R2, R9, 0x1f, RZ ;  /* 0x0000001f09027819 */ /* 0x000fe200000006ff */
[----:B------:R-:W-:Y:S03]  /*17630*/  BSSY B3, `(.L_x_1301) ;  /* 0x0000003000037945 */ /* 0x000fe60003800000 */
[----:B------:R-:W1:Y:S02]  /*17640*/  SYNCS.PHASECHK.TRANS64.TRYWAIT P0, [R3+URZ+0x30840], R2 ;  /* 0x03084002030075a7 */ /* 0x000e64000800017f */
[----:B-1----:R-:W-:Y:S05]  /*17650*/  @!P0 BRA `(.L_x_1302) ;  /* 0x0000004c00bc8947 */ /* 0x002fea0003800000 */
.L_x_1413:
[----:B------:R-:W-:Y:S05]  /*17660*/  BSYNC B3 ;  /* 0x0000000000037941 */ /* 0x000fea0003800000 */
.L_x_1301:
        /* <DEDUP_REMOVED lines=12> */
.L_x_1304:
[----:B------:R-:W-:Y:S05]  /*17730*/  BSYNC B3 ;  /* 0x0000000000037941 */ /* 0x000fea0003800000 */
.L_x_1303:
        /* <DEDUP_REMOVED lines=12> */
.L_x_1305:
        /* <DEDUP_REMOVED lines=16> */
.L_x_1306:
        /* <DEDUP_REMOVED lines=16> */
.L_x_1307:
        /* <DEDUP_REMOVED lines=10> */
[----:B------:R-:W2:Y:S04]  /*17aa0*/  LDL.LU R12, [R1+0x14] ;  /* 0x00001400010c7983 */ /* 0x000ea80000300800 */
[----:B------:R-:W3:Y:S01]  /*17ab0*/  LDL R6, [R1+0x10] ;  /* 0x0000100001067983 */ /* 0x000ee20000100800 */
[----:B------:R-:W-:Y:S01]  /*17ac0*/  BSSY B3, `(.L_x_1308) ;  /* 0x0000005000037945 */ /* 0x000fe20003800000 */
[----:B--2---:R-:W-:Y:S01]  /*17ad0*/  SHF.L.U32 R2, R12, 0x1f, RZ ;  /* 0x0000001f0c027819 */ /* 0x004fe200000006ff */
[----:B---3--:R-:W-:-:S04]  /*17ae0*/  IMAD R3, R6, 0x8, R11 ;  /* 0x0000000806037824 */ /* 0x008fc800078e020b */
[----:B------:R-:W0:Y:S02]  /*17af0*/  SYNCS.PHASECHK.TRANS64.TRYWAIT P0, [R3+URZ+0x60], R2 ;  /* 0x00006002030075a7 */ /* 0x000e24000800017f */
[----:B0-----:R-:W-:Y:S05]  /*17b00*/  @!P0 BRA `(.L_x_1309) ;  /* 0x0000004800a48947 */ /* 0x001fea0003800000 */
.L_x_1414:
[----:B------:R-:W-:Y:S05]  /*17b10*/  BSYNC B3 ;  /* 0x0000000000037941 */ /* 0x000fea0003800000 */
.L_x_1308:
[----:B------:R-:W-:Y:S01]  /*17b20*/  BSSY B3, `(.L_x_1310) ;  /* 0x000000d000037945 */ /* 0x000fe20003800000 */
[----:B------:R-:W-:Y:S02]  /*17b30*/  IMAD.MOV.U32 R12, RZ, RZ, 0x0 ;  /* 0x00000000ff0c7424 */ /* 0x000fe400078e00ff */
[----:B------:R-:W-:Y:S01]  /*17b40*/  IMAD.MOV.U32 R13, RZ, RZ, 0x14f00000 ;  /* 0x14f00000ff0d7424 */ /* 0x000fe200078e00ff */
[----:B------:R-:W-:Y:S06]  /*17b50*/  @P1 BRA `(.L_x_1311) ;  /* 0x0000000000241947 */ /* 0x000fec0003800000 */
[----:B------:R-:W2:Y:S01]  /*17b60*/  LDL R6, [R1+0x10] ;  /* 0x0000100001067983 */ /* 0x000ea20000100800 */
[----:B0-----:R-:W-:Y:S01]  /*17b70*/  IMAD.MOV.U32 R3, RZ, RZ, 0x9000 ;  /* 0x00009000ff037424 */ /* 0x001fe200078e00ff */
[----:B------:R-:W0:Y:S02]  /*17b80*/  S2R R4, SR_TID.X ;  /* 0x0000000000047919 */ /* 0x000e240000002100 */
[----:B0-----:R-:W-:-:S04]  /*17b90*/  LOP3.LUT R4, R4, 0x1f, RZ, 0xc0, !PT ;  /* 0x0000001f04047812 */ /* 0x001fc800078ec0ff */
[----:B------:R-:W-:Y:S01]  /*17ba0*/  ISETP.NE.AND P0, PT, R4, RZ, PT ;  /* 0x000000ff0400720c */ /* 0x000fe20003f05270 */
[----:B--2---:R-:W-:-:S04]  /*17bb0*/  IMAD R2, R6, 0x8, R19 ;  /* 0x0000000806027824 */ /* 0x004fc800078e0213 */
[----:B------:R1:W-:Y:S08]  /*17bc0*/  SYNCS.ARRIVE.TRANS64 RZ, [R2+URZ+0x30850], R3 ;  /* 0x0308500302ff79a7 */ /* 0x0003f0000800003f */
[----:B------:R-:W-:Y:S05]  /*17bd0*/  @!P0 BRA `(.L_x_1311) ;  /* 0x0000000000048947 */ /* 0x000fea0003800000 */
[----:B------:R-:W-:Y:S01]  /*17be0*/  BPT.TRAP 0x1 ;  /* 0x000000040000795c */ /* 0x000fe20000300000 */
.L_x_1311:
[----:B------:R-:W-:Y:S05]  /*17bf0*/  BSYNC B3 ;  /* 0x0000000000037941 */ /* 0x000fea0003800000 */
.L_x_1310:
[----:B01----:R-:W2:Y:S04]  /*17c00*/  LDL.LU R2, [R1+0x10] ;  /* 0x0000100001027983 */ /* 0x003ea80000300800 */
[----:B------:R-:W3:Y:S04]  /*17c10*/  LDL R6, [R1+0x18] ;  /* 0x0000180001067983 */ /* 0x000ee80000100800 */
[----:B------:R-:W3:Y:S01]  /*17c20*/  LDL.LU R4, [R1+0x4] ;  /* 0x0000040001047983 */ /* 0x000ee20000300800 */
[----:B------:R-:W-:Y:S01]  /*17c30*/  R2UR UR10, R14 ;  /* 0x000000000e0a72ca */ /* 0x000fe200000e0000 */
[----:B------:R-:W-:Y:S01]  /*17c40*/  UIADD3 UR4, UP0, UR36, 0x470, URZ ;  /* 0x0000047024047890 */ /* 0x000fe2000ff1e03f */
[----:B------:R-:W-:-:S02]  /*17c50*/  R2UR UR6, R12 ;  /* 0x000000000c0672ca */ /* 0x000fc400000e0000 */
[----:B------:R-:W-:Y:S01]  /*17c60*/  R2UR UR7, R13 ;  /* 0x000000000d0772ca */ /* 0x000fe200000e0000 */
[----:B------:R-:W-:Y:S01]  /*17c70*/  UIADD3.X UR5, URZ, UR37, URZ, UP0, !UPT ;  /* 0x000000253f057290 */ /* 0x000fe200087fe43f */
[----:B------:R-:W-:Y:S01]  /*17c80*/  PLOP3.LUT P0, PT, PT, PT, PT, 0x80, 0x0 ;  /* 0x000000000000781c */ /* 0x000fe20003f0f070 */
[C-C-:B--2---:R-:W-:Y:S02]  /*17c90*/  IMAD R3, R2.reuse, 0x8, R19.reuse ;  /* 0x0000000802037824 */ /* 0x144fe400078e0213 */
[----:B------:R-:W-:Y:S02]  /*17ca0*/  IMAD R2, R2, 0x9000, R19 ;  /* 0x0000900002027824 */ /* 0x000fe400078e0213 */
[----:B------:R-:W-:Y:S02]  /*17cb0*/  VIADD R3, R3, 0x30850 ;  /* 0x0003085003037836 */ /* 0x000fe40000000000 */
[----:B---3--:R-:W-:Y:S02]  /*17cc0*/  IMAD R4, R4, 0x60, R6 ;  /* 0x0000006004047824 */ /* 0x008fe400078e0206 */
[----:B------:R-:W-:-:S07]  /*17cd0*/  VIADD R6, R2, 0x400 ;  /* 0x0000040002067836 */ /* 0x000fce0000000000 */
.L_x_1312:
        /* <DEDUP_REMOVED lines=15> */
.L_x_1313:
        /* <DEDUP_REMOVED lines=15> */
.L_x_1314:
        /* <DEDUP_REMOVED lines=12> */
.L_x_1299:
[----:B------:R-:W-:Y:S05]  /*17f80*/  BSYNC B1 ;  /* 0x0000000000017941 */ /* 0x000fea0003800000 */
.L_x_1298:
[----:B0-----:R-:W2:Y:S04]  /*17f90*/  LDL.LU R0, [R1+0x3c] ;  /* 0x00003c0001007983 */ /* 0x001ea80000300800 */
[----:B------:R0:W-:Y:S04]  /*17fa0*/  STL [R1+0x10], R8 ;  /* 0x0000100801007387 */ /* 0x0001e80000100800 */
[----:B------:R0:W-:Y:S02]  /*17fb0*/  STL [R1+0x14], R9 ;  /* 0x0000140901007387 */ /* 0x0001e40000100800 */
[----:B0-2---:R-:W-:-:S07]  /*17fc0*/  VIADD R0, R0, 0xfffffffd ;  /* 0xfffffffd00007836 */ /* 0x005fce0000000000 */
.L_x_1297:
[----:B------:R-:W-:Y:S05]  /*17fd0*/  BSYNC B2 ;  /* 0x0000000000027941 */ /* 0x000fea0003800000 */
.L_x_1296:
[----:B------:R-:W-:-:S05]  /*17fe0*/  VIADD R10, R10, 0xfffffffe ;  /* 0xfffffffe0a0a7836 */ /* 0x000fca0000000000 */
[----:B------:R-:W-:-:S13]  /*17ff0*/  ISETP.NE.AND P0, PT, R10, R7, PT ;  /* 0x000000070a00720c */ /* 0x000fda0003f05270 */
[----:B------:R-:W-:Y:S05]  /*18000*/  @!P0 BRA `(.L_x_1295) ;  /* 0x0000001400d88947 */ /* 0x000fea0003800000 */
[----:B------:R-:W-:-:S07]  /*18010*/  IMAD.MOV.U32 R9, RZ, RZ, R17 ;  /* 0x000000ffff097224 */ /* 0x000fce00078e0011 */
.L_x_1349:
[----:B--2---:R-:W2:Y:S04]  /*18020*/  LDL R3, [R1+0x10] ;  /* 0x0000100001037983 */ /* 0x004ea80000100800 */
[----:B------:R-:W3:Y:S01]  /*18030*/  LDL R2, [R1+0x14] ;  /* 0x0000140001027983 */ /* 0x000ee20000100800 */
[----:B------:R-:W-:Y:S01]  /*18040*/  LOP3.LUT P1, RZ, R18, 0x1, RZ, 0xc0, !PT ;  /* 0x0000000112ff7812 */ /* 0x000fe2000782c0ff */
[----:B------:R-:W-:Y:S05]  /*18050*/  YIELD ;  /* 0x0000000000007946 */ /* 0x000fea0003800000 */
[----:B------:R-:W-:Y:S01]  /*18060*/  BSSY B1, `(.L_x_1315) ;  /* 0x00000b4000017945 */ /* 0x000fe20003800000 */
[----:B--2---:R-:W-:-:S05]  /*18070*/  VIADD R4, R3, 0x1 ;  /* 0x0000000103047836 */ /* 0x004fca0000000000 */
[----:B------:R-:W-:-:S04]  /*18080*/  ISETP.NE.AND P0, PT, R4, 0x2, PT ;  /* 0x000000020400780c */ /* 0x000fc80003f05270 */
[----:B------:R-:W-:Y:S02]  /*18090*/  SEL R5, RZ, 0x1, P0 ;  /* 0x00000001ff057807 */ /* 0x000fe40000000000 */
[----:B------:R-:W-:Y:S02]  /*180a0*/  SEL R4, R4, RZ, P0 ;  /* 0x000000ff04047207 */ /* 0x000fe40000000000 */
[----:B---3--:R-:W-:Y:S01]  /*180b0*/  LOP3.LUT R5, R2, R5, RZ, 0x3c, !PT ;  /* 0x0000000502057212 */ /* 0x008fe200078e3cff */
[----:B01----:R-:W-:Y:S06]  /*180c0*/  @!P1 BRA `(.L_x_1316) ;  /* 0x0000000800b49947 */ /* 0x003fec0003800000 */
        /* <DEDUP_REMOVED lines=25> */
.L_x_1317:
[----:B------:R-:W-:Y:S01]  /*18260*/  IMAD R3, R4, 0x8, R19 ;  /* 0x0000000804037824 */ /* 0x000fe200078e0213 */
[----:B------:R-:W-:Y:S01]  /*18270*/  SHF.L.U32 R2, R5, 0x1f, RZ ;  /* 0x0000001f05027819 */ /* 0x000fe200000006ff */
[----:B------:R-:W-:Y:S03]  /*18280*/  BSSY B2, `(.L_x_1318) ;  /* 0x0000003000027945 */ /* 0x000fe60003800000 */
[----:B------:R-:W1:Y:S02]  /*18290*/  SYNCS.PHASECHK.TRANS64.TRYWAIT P0, [R3+URZ+0x30840], R2 ;  /* 0x03084002030075a7 */ /* 0x000e64000800017f */
[----:B-1----:R-:W-:Y:S05]  /*182a0*/  @!P0 BRA `(.L_x_1319) ;  /* 0x0000004000d08947 */ /* 0x002fea0003800000 */
.L_x_1415:
[----:B------:R-:W-:Y:S05]  /*182b0*/  BSYNC B2 ;  /* 0x0000000000027941 */ /* 0x000fea0003800000 */
.L_x_1318:
        /* <DEDUP_REMOVED lines=12> */
.L_x_1321:
[----:B------:R-:W-:Y:S05]  /*18380*/  BSYNC B2 ;  /* 0x0000000000027941 */ /* 0x000fea0003800000 */
.L_x_1320:
        /* <DEDUP_REMOVED lines=12> */
.L_x_1322:
        /* <DEDUP_REMOVED lines=16> */
.L_x_1323:
        /* <DEDUP_REMOVED lines=16> */
.L_x_1324:
        /* <DEDUP_REMOVED lines=17> */
.L_x_1416:
[----:B------:R-:W-:Y:S05]  /*18760*/  BSYNC B2 ;  /* 0x0000000000027941 */ /* 0x000fea0003800000 */
.L_x_1325:
        /* <DEDUP_REMOVED lines=11> */
.L_x_1328:
[----:B------:R-:W-:Y:S05]  /*18820*/  BSYNC B2 ;  /* 0x0000000000027941 */ /* 0x000fea0003800000 */
.L_x_1327:
[----:B0-----:R-:W2:Y:S04]  /*18830*/  LDL.LU R3, [R1+0x10] ;  /* 0x0000100001037983 */ /* 0x001ea80000300800 */
[----:B------:R-:W3:Y:S04]  /*18840*/  LDL R7, [R1+0x18] ;  /* 0x0000180001077983 */ /* 0x000ee80000100800 */
[----:B------:R-:W3:Y:S01]  /*18850*/  LDL.LU R6, [R1+0x4] ;  /* 0x0000040001067983 */ /* 0x000ee20000300800 */
[----:B------:R-:W-:Y:S01]  /*18860*/  R2UR UR10, R10 ;  /* 0x000000000a0a72ca */ /* 0x000fe200000e0000 */
[----:B------:R-:W-:Y:S01]  /*18870*/  UIADD3 UR4, UP0, UR36, 0x470, URZ ;  /* 0x0000047024047890 */ /* 0x000fe2000ff1e03f */
[----:B------:R-:W-:Y:S01]  /*18880*/  R2UR UR6, R12 ;  /* 0x000000000c0672ca */ /* 0x000fe200000e0000 */
[----:B------:R-:W-:Y:S01]  /*18890*/  VIADD R2, R2, 0x50 ;  /* 0x0000005002027836 */ /* 0x000fe20000000000 */
[----:B------:R-:W-:Y:S01]  /*188a0*/  R2UR UR7, R13 ;  /* 0x000000000d0772ca */ /* 0x000fe200000e0000 */
[----:B------:R-:W-:Y:S01]  /*188b0*/  UIADD3.X UR5, URZ, UR37, URZ, UP0, !UPT ;  /* 0x000000253f057290 */ /* 0x000fe200087fe43f */
[----:B------:R-:W-:Y:S01]  /*188c0*/  PLOP3.LUT P0, PT, PT, PT, PT, 0x80, 0x0 ;  /* 0x000000000000781c */ /* 0x000fe20003f0f070 */
[----:B--2---:R-:W-:-:S02]  /*188d0*/  IMAD R3, R3, 0x9000, R19 ;  /* 0x0000900003037824 */ /* 0x004fc400078e0213 */
[----:B---3--:R-:W-:Y:S02]  /*188e0*/  IMAD R6, R6, 0x60, R7 ;  /* 0x0000006006067824 */ /* 0x008fe400078e0207 */
[----:B------:R-:W-:-:S08]  /*188f0*/  VIADD R7, R3, 0x400 ;  /* 0x0000040003077836 */ /* 0x000fd00000000000 */
.L_x_1329:
        /* <DEDUP_REMOVED lines=15> */
.L_x_1330:
        /* <DEDUP_REMOVED lines=15> */
.L_x_1331:
        /* <DEDUP_REMOVED lines=12> */
.L_x_1316:
[----:B------:R-:W-:Y:S05]  /*18ba0*/  BSYNC B1 ;  /* 0x0000000000017941 */ /* 0x000fea0003800000 */
.L_x_1315:
[----:B------:R-:W-:Y:S01]  /*18bb0*/  VIADD R3, R4, 0x1 ;  /* 0x0000000104037836 */ /* 0x000fe20000000000 */
[----:B------:R-:W-:Y:S01]  /*18bc0*/  LOP3.LUT P1, RZ, R18, 0x1, RZ, 0xc0, !PT ;  /* 0x0000000112ff7812 */ /* 0x000fe2000782c0ff */
[----:B------:R-:W-:Y:S01]  /*18bd0*/  BSSY B1, `(.L_x_1332) ;  /* 0x00000b5000017945 */ /* 0x000fe20003800000 */
[----:B------:R-:W-:Y:S02]  /*18be0*/  VIADD R6, R0, 0xffffffff ;  /* 0xffffffff00067836 */ /* 0x000fe40000000000 */
[----:B------:R-:W-:-:S04]  /*18bf0*/  ISETP.NE.AND P0, PT, R3, 0x2, PT ;  /* 0x000000020300780c */ /* 0x000fc80003f05270 */
[----:B------:R-:W-:Y:S02]  /*18c00*/  SEL R2, RZ, 0x1, P0 ;  /* 0x00000001ff027807 */ /* 0x000fe40000000000 */
[----:B------:R-:W-:Y:S02]  /*18c10*/  SEL R12, R3, RZ, P0 ;  /* 0x000000ff030c7207 */ /* 0x000fe40000000000 */
[----:B------:R-:W-:-:S05]  /*18c20*/  LOP3.LUT R10, R5, R2, RZ, 0x3c, !PT ;  /* 0x00000002050a7212 */ /* 0x000fca00078e3cff */
[----:B------:R1:W-:Y:S04]  /*18c30*/  STL [R1+0x14], R10 ;  /* 0x0000140a01007387 */ /* 0x0003e80000100800 */
[----:B------:R1:W-:Y:S01]  /*18c40*/  STL [R1+0x10], R12 ;  /* 0x0000100c01007387 */ /* 0x0003e20000100800 */
[----:B------:R-:W-:Y:S05]  /*18c50*/  @!P1 BRA `(.L_x_1333) ;  /* 0x0000000800b09947 */ /* 0x000fea0003800000 */
[----:B------:R-:W-:Y:S01]  /*18c60*/  ULDC.64 UR4, c[0x0][0x418] ;  /* 0x0001060000047ab9 */ /* 0x000fe20000000a00 */
[----:B------:R-:W-:Y:S01]  /*18c70*/  IMAD.MOV.U32 R7, RZ, RZ, R6 ;  /* 0x000000ffff077224 */ /* 0x000fe200078e0006 */
[----:B------:R-:W-:-:S04]  /*18c80*/  ISETP.NE.U32.AND P0, PT, RZ, UR4, PT ;  /* 0x00000004ff007c0c */ /* 0x000fc8000bf05070 */
[----:B------:R-:W-:-:S13]  /*18c90*/  ISETP.NE.AND.EX P0, PT, RZ, UR5, PT, P0 ;  /* 0x00000005ff007c0c */ /* 0x000fda000bf05300 */
[----:B------:R-:W-:Y:S05]  /*18ca0*/  @!P0 BRA `(.L_x_1334) ;  /* 0x0000000000508947 */ /* 0x000fea0003800000 */
[----:B------:R-:W2:Y:S01]  /*18cb0*/  LDL R14, [R1+0x1c] ;  /* 0x00001c00010e7983 */ /* 0x000ea20000100800 */
[----:B0-----:R-:W0:Y:S01]  /*18cc0*/  LDC R8, c[0x0][0x43c] ;  /* 0x00010f00ff087b82 */ /* 0x001e220000000800 */
        /* <DEDUP_REMOVED lines=18> */
.L_x_1334:
[----:B------:R-:W-:Y:S01]  /*18df0*/  IMAD R2, R12, 0x8, R19 ;  /* 0x000000080c027824 */ /* 0x000fe200078e0213 */
[----:B------:R-:W-:Y:S01]  /*18e00*/  SHF.L.U32 R3, R10, 0x1f, RZ ;  /* 0x0000001f0a037819 */ /* 0x000fe200000006ff */
[----:B------:R-:W-:Y:S03]  /*18e10*/  BSSY B2, `(.L_x_1335) ;  /* 0x0000003000027945 */ /* 0x000fe60003800000 */
[----:B------:R-:W3:Y:S02]  /*18e20*/  SYNCS.PHASECHK.TRANS64.TRYWAIT P0, [R2+URZ+0x30840], R3 ;  /* 0x03084003020075a7 */ /* 0x000ee4000800017f */
[----:B---3--:R-:W-:Y:S05]  /*18e30*/  @!P0 BRA `(.L_x_1336) ;  /* 0x0000003800148947 */ /* 0x008fea0003800000 */
.L_x_1417:
[----:B------:R-:W-:Y:S05]  /*18e40*/  BSYNC B2 ;  /* 0x0000000000027941 */ /* 0x000fea0003800000 */
.L_x_1335:
[----:B0-2---:R-:W0:Y:S01]  /*18e50*/  S2R R8, SR_TID.X ;  /* 0x0000000000087919 */ /* 0x005e220000002100 */
[----:B------:R-:W-:Y:S01]  /*18e60*/  BSSY B2, `(.L_x_1337) ;  /* 0x000000b000027945 */ /* 0x000fe20003800000 */
[----:B0-----:R-:W-:-:S04]  /*18e70*/  LOP3.LUT R8, R8, 0x7f, RZ, 0xc0, !PT ;  /* 0x0000007f08087812 */ /* 0x001fc800078ec0ff */
[----:B------:R-:W-:-:S13]  /*18e80*/  ISETP.NE.AND P1, PT, R8, RZ, PT ;  /* 0x000000ff0800720c */ /* 0x000fda0003f25270 */
[----:B------:R-:W-:Y:S05]  /*18e90*/  @P1 BRA `(.L_x_1338) ;  /* 0x00000000001c1947 */ /* 0x000fea0003800000 */
[----:B------:R-:W0:Y:S01]  /*18ea0*/  S2R R8, SR_TID.X ;  /* 0x0000000000087919 */ /* 0x000e220000002100 */
[----:B---3--:R-:W-:-:S04]  /*18eb0*/  IMAD.MOV.U32 R3, RZ, RZ, 0x9000 ;  /* 0x00009000ff037424 */ /* 0x008fc800078e00ff */
[----:B------:R2:W-:Y:S01]  /*18ec0*/  SYNCS.ARRIVE.TRANS64 RZ, [R2+URZ+0x30830], R3 ;  /* 0x0308300302ff79a7 */ /* 0x0005e2000800003f */
[----:B0-----:R-:W-:-:S04]  /*18ed0*/  LOP3.LUT R8, R8, 0x1f, RZ, 0xc0, !PT ;  /* 0x0000001f08087812 */ /* 0x001fc800078ec0ff */
[----:B------:R-:W-:-:S13]  /*18ee0*/  ISETP.NE.AND P0, PT, R8, RZ, PT ;  /* 0x000000ff0800720c */ /* 0x000fda0003f05270 */
[----:B--2---:R-:W-:Y:S05]  /*18ef0*/  @!P0 BRA `(.L_x_1338) ;  /* 0x0000000000048947 */ /* 0x004fea0003800000 */
[----:B------:R-:W-:Y:S01]  /*18f00*/  BPT.TRAP 0x1 ;  /* 0x000000040000795c */ /* 0x000fe20000300000 */
.L_x_1338:
[----:B------:R-:W-:Y:S05]  /*18f10*/  BSYNC B2 ;  /* 0x0000000000027941 */ /* 0x000fea0003800000 */
.L_x_1337:
[----:B------:R-:W2:Y:S04]  /*18f20*/  LDL R8, [R1+0x10] ;  /* 0x0000100001087983 */ /* 0x000ea80000100800 */
[----:B---3--:R-:W3:Y:S01]  /*18f30*/  LDL R2, [R1+0x18] ;  /* 0x0000180001027983 */ /* 0x008ee20000100800 */
[----:B------:R-:W-:Y:S01]  /*18f40*/  IMAD.MOV.U32 R14, RZ, RZ, RZ ;  /* 0x000000ffff0e7224 */ /* 0x000fe200078e00ff */
[----:B------:R-:W-:Y:S01]  /*18f50*/  UIADD3 UR4, UP0, UR36, 0x370, URZ ;  /* 0x0000037024047890 */ /* 0x000fe2000ff1e03f */
[----:B------:R-:W-:Y:S01]  /*18f60*/  PLOP3.LUT P0, PT, PT, PT, PT, 0x80, 0x0 ;  /* 0x000000000000781c */ /* 0x000fe20003f0f070 */
[----:B------:R-:W-:Y:S01]  /*18f70*/  UMOV UR6, 0x0 ;  /* 0x0000000000067882 */ /* 0x000fe20000000000 */
[----:B------:R-:W-:Y:S01]  /*18f80*/  UMOV UR7, 0x14f00000 ;  /* 0x14f0000000077882 */ /* 0x000fe20000000000 */
[----:B------:R-:W-:Y:S01]  /*18f90*/  R2UR UR10, R14 ;  /* 0x000000000e0a72ca */ /* 0x000fe200000e0000 */
[----:B------:R-:W-:Y:S01]  /*18fa0*/  UIADD3.X UR5, URZ, UR37, URZ, UP0, !UPT ;  /* 0x000000253f057290 */ /* 0x000fe200087fe43f */
[----:B--2---:R-:W-:-:S02]  /*18fb0*/  IMAD R3, R8, 0x8, R11 ;  /* 0x0000000808037824 */ /* 0x004fc400078e020b */
[----:B------:R-:W-:Y:S02]  /*18fc0*/  IMAD R8, R8, 0x9000, R19 ;  /* 0x0000900008087824 */ /* 0x000fe400078e0213 */
[----:B------:R-:W-:Y:S02]  /*18fd0*/  VIADD R3, R3, 0x30 ;  /* 0x0000003003037836 */ /* 0x000fe40000000000 */
[----:B---3--:R-:W-:Y:S02]  /*18fe0*/  IMAD R2, R7, 0x60, R2 ;  /* 0x0000006007027824 */ /* 0x008fe400078e0202 */
[----:B-1----:R-:W-:-:S07]  /*18ff0*/  VIADD R10, R8, 0x1e400 ;  /* 0x0001e400080a7836 */ /* 0x002fce0000000000 */
.L_x_1339:
        /* <DEDUP_REMOVED lines=16> */
.L_x_1340:
        /* <DEDUP_REMOVED lines=16> */
.L_x_1341:
        /* <DEDUP_REMOVED lines=15> */
.L_x_1418:
[----:B------:R-:W-:Y:S05]  /*192f0*/  BSYNC B2 ;  /* 0x0000000000027941 */ /* 0x000fea0003800000 */
.L_x_1342:
[----:B------:R-:W-:Y:S01]  /*19300*/  BSSY B2, `(.L_x_1344) ;  /* 0x000000b000027945 */ /* 0x000fe20003800000 */
[----:B------:R-:W-:Y:S02]  /*19310*/  IMAD.MOV.U32 R12, RZ, RZ, 0x0 ;  /* 0x00000000ff0c7424 */ /* 0x000fe400078e00ff */
[----:B------:R-:W-:Y:S01]  /*19320*/  IMAD.MOV.U32 R13, RZ, RZ, 0x14f00000 ;  /* 0x14f00000ff0d7424 */ /* 0x000fe200078e00ff */
[----:B------:R-:W-:Y:S06]  /*19330*/  @P1 BRA `(.L_x_1345) ;  /* 0x00000000001c1947 */ /* 0x000fec0003800000 */
[----:B------:R-:W1:Y:S01]  /*19340*/  S2R R8, SR_TID.X ;  /* 0x0000000000087919 */ /* 0x000e620000002100 */
[----:B------:R-:W-:-:S04]  /*19350*/  IMAD.MOV.U32 R3, RZ, RZ, 0x9000 ;  /* 0x00009000ff037424 */ /* 0x000fc800078e00ff */
[----:B------:R2:W-:Y:S01]  /*19360*/  SYNCS.ARRIVE.TRANS64 RZ, [R2+URZ+0x50], R3 ;  /* 0x0000500302ff79a7 */ /* 0x0005e2000800003f */
[----:B-1----:R-:W-:-:S04]  /*19370*/  LOP3.LUT R8, R8, 0x1f, RZ, 0xc0, !PT ;  /* 0x0000001f08087812 */ /* 0x002fc800078ec0ff */
[----:B------:R-:W-:-:S13]  /*19380*/  ISETP.NE.AND P0, PT, R8, RZ, PT ;  /* 0x000000ff0800720c */ /* 0x000fda0003f05270 */
[----:B--2---:R-:W-:Y:S05]  /*19390*/  @!P0 BRA `(.L_x_1345) ;  /* 0x0000000000048947 */ /* 0x004fea0003800000 */
[----:B------:R-:W-:Y:S01]  /*193a0*/  BPT.TRAP 0x1 ;  /* 0x000000040000795c */ /* 0x000fe20000300000 */
.L_x_1345:
[----:B------:R-:W-:Y:S05]  /*193b0*/  BSYNC B2 ;  /* 0x0000000000027941 */ /* 0x000fea0003800000 */
.L_x_1344:
        /* <DEDUP_REMOVED lines=12> */
.L_x_1346:
        /* <DEDUP_REMOVED lines=15> */
.L_x_1347:
        /* <DEDUP_REMOVED lines=15> */
.L_x_1348:
        /* <DEDUP_REMOVED lines=12> */
.L_x_1333:
[----:B------:R-:W-:Y:S05]  /*19720*/  BSYNC B1 ;  /* 0x0000000000017941 */ /* 0x000fea0003800000 */
.L_x_1332:
[----:B------:R-:W3:Y:S01]  /*19730*/  LDL R2, [R1+0x24] ;  /* 0x0000240001027983 */ /* 0x000ee20000100800 */
[----:B------:R-:W-:Y:S01]  /*19740*/  VIADD R0, R0, 0xfffffffe ;  /* 0xfffffffe00007836 */ /* 0x000fe20000000000 */
[----:B---3--:R-:W-:-:S13]  /*19750*/  ISETP.GT.AND P0, PT, R6, R2, PT ;  /* 0x000000020600720c */ /* 0x008fda0003f04270 */
[----:B------:R-:W-:Y:S05]  /*19760*/  @P0 BRA `(.L_x_1349) ;  /* 0xffffffe8002c0947 */ /* 0x000fea000383ffff */
.L_x_1295:
[----:B------:R-:W-:Y:S05]  /*19770*/  BSYNC B0 ;  /* 0x0000000000007941 */ /* 0x000fea0003800000 */
.L_x_1294:
[----:B--2---:R-:W2:Y:S01]  /*19780*/  S2R R3, SR_TID.X ;  /* 0x0000000000037919 */ /* 0x004ea20000002100 */
        /* <DEDUP_REMOVED lines=18> */
.L_x_1351:
[----:B------:R-:W-:Y:S05]  /*198b0*/  BSYNC B0 ;  /* 0x0000000000007941 */ /* 0x000fea0003800000 */
.L_x_1350:
[----:B------:R-:W-:Y:S01]  /*198c0*/  LOP3.LUT P0, RZ, R18, 0x1, RZ, 0xc0, !PT ;  /* 0x0000000112ff7812 */ /* 0x000fe2000780c0ff */
[----:B------:R-:W-:-:S12]  /*198d0*/  BSSY B0, `(.L_x_1352) ;  /* 0x000004a000007945 */ /* 0x000fd80003800000 */
[----:B------:R-:W-:Y:S05]  /*198e0*/  @!P0 BRA `(.L_x_1353) ;  /* 0x0000000400208947 */ /* 0x000fea0003800000 */
[----:B--2---:R-:W2:Y:S04]  /*198f0*/  LDL R0, [R1+0x10] ;  /* 0x0000100001007983 */ /* 0x004ea80000100800 */
[----:B------:R-:W3:Y:S01]  /*19900*/  LDL R2, [R1+0x14] ;  /* 0x0000140001027983 */ /* 0x000ee20000100800 */
[----:B------:R-:W-:Y:S01]  /*19910*/  BSSY B1, `(.L_x_1354) ;  /* 0x0000006000017945 */ /* 0x000fe20003800000 */
[----:B------:R-:W-:Y:S01]  /*19920*/  ISETP.NE.AND P1, PT, R3, RZ, PT ;  /* 0x000000ff0300720c */ /* 0x000fe20003f25270 */
[----:B--2---:R-:W-:Y:S01]  /*19930*/  IMAD R0, R0, 0x8, R19 ;  /* 0x0000000800007824 */ /* 0x004fe200078e0213 */
[----:B---3--:R-:W-:-:S04]  /*19940*/  SHF.L.U32 R2, R2, 0x1f, RZ ;  /* 0x0000001f02027819 */ /* 0x008fc800000006ff */
[----:B------:R-:W2:Y:S02]  /*19950*/  SYNCS.PHASECHK.TRANS64.TRYWAIT P0, [R0+URZ+0x30860], R2 ;  /* 0x03086002000075a7 */ /* 0x000ea4000800017f */
[----:B--2---:R-:W-:Y:S05]  /*19960*/  @!P0 BRA `(.L_x_1355) ;  /* 0x0000002c00708947 */ /* 0x004fea0003800000 */
.L_x_1419:
[----:B------:R-:W-:Y:S05]  /*19970*/  BSYNC B1 ;  /* 0x0000000000017941 */ /* 0x000fea0003800000 */
.L_x_1354:
        /* <DEDUP_REMOVED lines=9> */
.L_x_1357:
[----:B------:R-:W-:Y:S05]  /*19a10*/  BSYNC B1 ;  /* 0x0000000000017941 */ /* 0x000fea0003800000 */
.L_x_1356:
[----:B------:R-:W3:Y:S04]  /*19a20*/  LDL.LU R4, [R1+0x18] ;  /* 0x0000180001047983 */ /* 0x000ee80000300800 */
[----:B------:R-:W3:Y:S04]  /*19a30*/  LDL.LU R3, [R1+0x4] ;  /* 0x0000040001037983 */ /* 0x000ee80000300800 */
[----:B--2---:R-:W2:Y:S01]  /*19a40*/  LDL R2, [R1+0x10] ;  /* 0x0000100001027983 */ /* 0x004ea20000100800 */
        /* <DEDUP_REMOVED lines=8> */
[----:B--2---:R-:W-:-:S04]  /*19ad0*/  IMAD R2, R2, 0x9000, R19 ;  /* 0x0000900002027824 */ /* 0x004fc800078e0213 */
[----:B------:R-:W-:-:S07]  /*19ae0*/  VIADD R4, R2, 0x400 ;  /* 0x0000040002047836 */ /* 0x000fce0000000000 */
.L_x_1358:
        /* <DEDUP_REMOVED lines=15> */
.L_x_1359:
        /* <DEDUP_REMOVED lines=15> */
.L_x_1360:
        /* <DEDUP_REMOVED lines=10> */
.L_x_1353:
[----:B------:R-:W-:Y:S05]  /*19d70*/  BSYNC B0 ;  /* 0x0000000000007941 */ /* 0x000fea0003800000 */
.L_x_1352:
[----:B-1----:R-:W2:Y:S04]  /*19d80*/  LDL.LU R5, [R1+0x10] ;  /* 0x0000100001057983 */ /* 0x002ea80000300800 */
[----:B------:R-:W3:Y:S01]  /*19d90*/  LDL.LU R4, [R1+0x14] ;  /* 0x0000140001047983 */ /* 0x000ee20000300800 */
[----:B--2---:R-:W-:-:S05]  /*19da0*/  VIADD R0, R5, 0x1 ;  /* 0x0000000105007836 */ /* 0x004fca0000000000 */
[----:B------:R-:W-:-:S04]  /*19db0*/  ISETP.NE.AND P0, PT, R0, 0x2, PT ;  /* 0x000000020000780c */ /* 0x000fc80003f05270 */
[----:B------:R-:W-:Y:S02]  /*19dc0*/  SEL R2, RZ, 0x1, P0 ;  /* 0x00000001ff027807 */ /* 0x000fe40000000000 */
[----:B------:R-:W-:Y:S02]  /*19dd0*/  SEL R0, R0, RZ, P0 ;  /* 0x000000ff00007207 */ /* 0x000fe40000000000 */
[----:B---3--:R-:W-:-:S03]  /*19de0*/  LOP3.LUT R4, R4, R2, RZ, 0x3c, !PT ;  /* 0x0000000204047212 */ /* 0x008fc600078e3cff */
[----:B------:R1:W-:Y:S04]  /*19df0*/  STL [R1+0x10], R0 ;  /* 0x0000100001007387 */ /* 0x0003e80000100800 */
[----:B------:R1:W-:Y:S02]  /*19e00*/  STL [R1+0x14], R4 ;  /* 0x0000140401007387 */ /* 0x0003e40000100800 */
.L_x_1274:
[----:B------:R-:W-:Y:S05]  /*19e10*/  BSYNC B7 ;  /* 0x0000000000077941 */ /* 0x000fea0003800000 */
.L_x_1272:
[----:B------:R-:W-:-:S13]  /*19e20*/  LOP3.LUT P0, RZ, R18, 0x2, RZ, 0xc0, !PT ;  /* 0x0000000212ff7812 */ /* 0x000fda000780c0ff */
[----:B------:R-:W-:Y:S05]  /*19e30*/  @!P0 BRA `(.L_x_1361) ;  /* 0x00000000002c8947 */ /* 0x000fea0003800000 */
[----:B------:R-:W-:Y:S05]  /*19e40*/  WARPSYNC.ALL ;  /* 0x0000000000007948 */ /* 0x000fea0003800000 */
[----:B------:R-:W4:Y:S08]  /*19e50*/  S2UR UR5, SR_CgaCtaId ;  /* 0x00000000000579c3 */ /* 0x000f300000008800 */
[----:B------:R-:W-:Y:S06]  /*19e60*/  BAR.SYNC.DEFER_BLOCKING 0x5, 0x180 ;  /* 0x0146000000007b1d */ /* 0x000fec0000010000 */
[----:B------:R-:W-:-:S02]  /*19e70*/  UMOV UR4, 0x400 ;  /* 0x0000040000047882 */ /* 0x000fc40000000000 */
[----:B----4-:R-:W-:-:S06]  /*19e80*/  ULEA UR4, UR5, UR4, 0x18 ;  /* 0x0000000405047291 */ /* 0x010fcc000f8ec03f */
[----:B------:R-:W-:-:S05]  /*19e90*/  IMAD.U32 R19, RZ, RZ, UR4 ;  /* 0x00000004ff137e24 */ /* 0x000fca000f8e00ff */
[----:B01----:R-:W0:Y:S04]  /*19ea0*/  LDS.128 R4, [R19+0x308d0] ;  /* 0x0308d00013047984 */ /* 0x003e280000000c00 */
[----:B0-----:R0:W-:Y:S04]  /*19eb0*/  STL.64 [R1], R4 ;  /* 0x0000000401007387 */ /* 0x0011e80000100a00 */
[----:B------:R0:W-:Y:S01]  /*19ec0*/  STL.64 [R1+0x8], R6 ;  /* 0x0000080601007387 */ /* 0x0001e20000100a00 */
[----:B------:R-:W-:Y:S06]  /*19ed0*/  BAR.ARV 0x4, 0x180 ;  /* 0x0106000000007b1d */ /* 0x000fec0000002000 */
[----:B------:R-:W-:Y:S05]  /*19ee0*/  BRA `(.L_x_1362) ;  /* 0x00000010003c7947 */ /* 0x000fea0003800000 */
.L_x_1361:
[----:B------:R-:W4:Y:S01]  /*19ef0*/  S2R R16, SR_TID.X ;  /* 0x0000000000107919 */ /* 0x000f220000002100 */
[----:B------:R-:W-:Y:S01]  /*19f00*/  UMOV UR4, 0xffffffff ;  /* 0xffffffff00047882 */ /* 0x000fe20000000000 */
[----:B----4-:R-:W-:-:S04]  /*19f10*/  LOP3.LUT R16, R16, 0x1f, RZ, 0xc0, !PT ;  /* 0x0000001f10107812 */ /* 0x010fc800078ec0ff */
        /* <DEDUP_REMOVED lines=10> */
[----:B------:R-:W1:Y:S01]  /*19fc0*/  @!P1 LDC.64 R4, c[0x0][0xc78] ;  /* 0x00031e00ff049b82 */ /* 0x000e620000000a00 */
[----:B0-----:R-:W-:-:S05]  /*19fd0*/  @!P1 IMAD.WIDE R2, R0, 0x4, R2 ;  /* 0x0000000400029825 */ /* 0x001fca00078e0202 */
[----:B------:R1:W3:Y:S02]  /*19fe0*/  @!P1 LDG.E R6, desc[UR6][R2.64] ;  /* 0x0000000602069981 */ /* 0x0002e4000c1e1900 */
[----:B-1----:R-:W-:-:S06]  /*19ff0*/  @!P1 IMAD.WIDE R2, R0, 0x4, R4 ;  /* 0x0000000400029825 */ /* 0x002fcc00078e0204 */
[----:B------:R-:W4:Y:S01]  /*1a000*/  @!P1 LDG.E R2, desc[UR6][R2.64] ;  /* 0x0000000602029981 */ /* 0x000f22000c1e1900 */
[----:B------:R-:W-:Y:S01]  /*1a010*/  IMAD.MOV.U32 R5, RZ, RZ, RZ ;  /* 0x000000ffff057224 */ /* 0x000fe200078e00ff */
[C---:B------:R-:W-:Y:S02]  /*1a020*/  ISETP.GE.U32.AND P2, PT, R16.reuse, 0x2, PT ;  /* 0x000000021000780c */ /* 0x040fe40003f46070 */
[C---:B------:R-:W-:Y:S01]  /*1a030*/  ISETP.GE.U32.AND P3, PT, R16.reuse, 0x4, PT ;  /* 0x000000041000780c */ /* 0x040fe20003f66070 */
[----:B------:R-:W-:Y:S01]  /*1a040*/  SHFL.IDX PT, R0, R8, RZ, 0x1f ;  /* 0x00001fff08007589 */ /* 0x000fe200000e0000 */
[C---:B------:R-:W-:Y:S02]  /*1a050*/  ISETP.GE.U32.AND P4, PT, R16.reuse, 0x8, PT ;  /* 0x000000081000780c */ /* 0x040fe40003f86070 */
[----:B------:R-:W-:Y:S01]  /*1a060*/  ISETP.GE.U32.AND P5, PT, R16, 0x10, PT ;  /* 0x000000101000780c */ /* 0x000fe20003fa6070 */
[----:B---3--:R-:W-:Y:S01]  /*1a070*/  @!P1 IMAD.MOV.U32 R5, RZ, RZ, R6 ;  /* 0x000000ffff059224 */ /* 0x008fe200078e0006 */
[----:B------:R-:W-:-:S02]  /*1a080*/  CS2R R6, SRZ ;  /* 0x0000000000067805 */ /* 0x000fc4000001ff00 */
[----:B----4-:R-:W-:Y:S01]  /*1a090*/  @!P1 IMAD.MOV.U32 R7, RZ, RZ, R2 ;  /* 0x000000ffff079224 */ /* 0x010fe200078e0002 */
[----:B------:R-:W-:-:S03]  /*1a0a0*/  ISETP.NE.AND P1, PT, R16, RZ, PT ;  /* 0x000000ff1000720c */ /* 0x000fc60003f25270 */
[----:B------:R-:W-:-:S05]  /*1a0b0*/  IMAD R2, R7, R5, RZ ;  /* 0x0000000507027224 */ /* 0x000fca00078e02ff */
[----:B------:R-:W0:Y:S02]  /*1a0c0*/  SHFL.UP PT, R3, R2, 0x1, RZ ;  /* 0x0420000002037989 */ /* 0x000e2400000e00ff */
[----:B0-----:R-:W-:-:S05]  /*1a0d0*/  SEL R9, R3, RZ, P1 ;  /* 0x000000ff03097207 */ /* 0x001fca0000800000 */
[----:B------:R-:W-:Y:S02]  /*1a0e0*/  IMAD.IADD R2, R2, 0x1, R9 ;  /* 0x0000000102027824 */ /* 0x000fe400078e0209 */
[----:B------:R-:W-:Y:S04]  /*1a0f0*/  SHFL.IDX PT, R9, R8, 0x1, 0x1f ;  /* 0x00201f0008097f89 */ /* 0x000fe800000e0000 */
        /* <DEDUP_REMOVED lines=12> */
[----:B--2---:R0:W1:Y:S02]  /*1a1c0*/  SHFL.IDX PT, R10, R2, 0x1f, 0x1f ;  /* 0x03e01f00020a7f89 */ /* 0x00406400000e0000 */
.L_x_1429:
[----:B------:R-:W-:Y:S02]  /*1a1d0*/  ULDC UR4, c[0x0][0xc38] ;  /* 0x00030e0000047ab9 */ /* 0x000fe40000000800 */
[----:B------:R-:W-:-:S04]  /*1a1e0*/  IMAD.U32 R8, RZ, RZ, UR4 ;  /* 0x00000004ff087e24 */ /* 0x000fc8000f8e00ff */
[----:B-1----:R-:W-:-:S04]  /*1a1f0*/  IMAD R10, R10, R8, RZ ;  /* 0x000000080a0a7224 */ /* 0x002fc800078e02ff */
[----:B------:R-:W-:-:S05]  /*1a200*/  IMAD.IADD R4, R9, 0x1, R10 ;  /* 0x0000000109047824 */ /* 0x000fca00078e020a */
[----:B------:R-:W-:-:S13]  /*1a210*/  ISETP.GT.AND P6, PT, R4, R0, PT ;  /* 0x000000000400720c */ /* 0x000fda0003fc4270 */
[----:B------:R-:W-:Y:S05]  /*1a220*/  @P6 BRA `(.L_x_1364) ;  /* 0x0000000000b06947 */ /* 0x000fea0003800000 */
.L_x_1367:
        /* <DEDUP_REMOVED lines=38> */
.L_x_1437:
[----:B------:R-:W-:Y:S02]  /*1a490*/  ULDC UR4, c[0x0][0xc38] ;  /* 0x00030e0000047ab9 */ /* 0x000fe40000000800 */
[----:B------:R-:W-:-:S04]  /*1a4a0*/  IMAD.U32 R8, RZ, RZ, UR4 ;  /* 0x00000004ff087e24 */ /* 0x000fc8000f8e00ff */
[----:B-1----:R-:W-:-:S04]  /*1a4b0*/  IMAD R10, R10, R8, RZ ;  /* 0x000000080a0a7224 */ /* 0x002fc800078e02ff */
[----:B------:R-:W-:-:S05]  /*1a4c0*/  IMAD.IADD R4, R10, 0x1, R4 ;  /* 0x000000010a047824 */ /* 0x000fca00078e0204 */
[----:B------:R-:W-:-:S13]  /*1a4d0*/  ISETP.GT.AND P6, PT, R4, R0, PT ;  /* 0x000000000400720c */ /* 0x000fda0003fc4270 */
[----:B------:R-:W-:Y:S05]  /*1a4e0*/  @!P6 BRA `(.L_x_1367) ;  /* 0xfffffffc0050e947 */ /* 0x000fea000383ffff */
.L_x_1364:
[----:B------:R-:W-:Y:S01]  /*1a4f0*/  IMAD.IADD R10, R4, 0x1, -R10 ;  /* 0x00000001040a7824 */ /* 0x000fe200078e0a0a */
[----:B------:R-:W-:-:S03]  /*1a500*/  UMOV UR4, 0xffffffff ;  /* 0xffffffff00047882 */ /* 0x000fc60000000000 */
[----:B------:R-:W-:-:S05]  /*1a510*/  IMAD R3, R2, R8, R10 ;  /* 0x0000000802037224 */ /* 0x000fca00078e020a */
[----:B------:R-:W-:Y:S01]  /*1a520*/  ISETP.GT.AND P6, PT, R3, R0, PT ;  /* 0x000000000300720c */ /* 0x000fe20003fc4270 */
[----:B------:R-:W-:-:S12]  /*1a530*/  BRA.DIV UR4, `(.L_x_1368) ;  /* 0x0000002a04c87947 */ /* 0x000fd8000b800000 */
[----:B------:R-:W2:Y:S01]  /*1a540*/  LDL.LU R11, [R1+0xc] ;  /* 0x00000c00010b7983 */ /* 0x000ea20000300800 */
[----:B------:R-:W-:-:S04]  /*1a550*/  VOTE.ANY R3, PT, !P6 ;  /* 0x0000000000037806 */ /* 0x000fc800070e0100 */
[----:B------:R-:W1:Y:S02]  /*1a560*/  POPC R9, R3 ;  /* 0x0000000300097309 */ /* 0x000e640000000000 */
[----:B-1----:R2:W1:Y:S04]  /*1a570*/  SHFL.IDX PT, R4, R5, R9, 0x1f ;  /* 0x00001f0905047589 */ /* 0x00246800000e0000 */
[----:B------:R3:W4:Y:S01]  /*1a580*/  SHFL.IDX PT, R7, R7, R9, 0x1f ;  /* 0x00001f0907077589 */ /* 0x00072200000e0000 */
[----:B--2---:R-:W-:-:S05]  /*1a590*/  IMAD.IADD R5, R9, 0x1, R11 ;  /* 0x0000000109057824 */ /* 0x004fca00078e020b */
[----:B-1--4-:R3:W-:Y:S02]  /*1a5a0*/  STL [R1+0xc], R5 ;  /* 0x00000c0501007387 */ /* 0x0127e40000100800 */
.L_x_1442:
[----:B------:R-:W-:-:S13]  /*1a5b0*/  ISETP.NE.AND P0, PT, R3, RZ, PT ;  /* 0x000000ff0300720c */ /* 0x000fda0003f05270 */
[----:B------:R-:W-:Y:S05]  /*1a5c0*/  @!P0 BRA `(.L_x_1369) ;  /* 0x0000000000148947 */ /* 0x000fea0003800000 */
[----:B------:R-:W-:Y:S01]  /*1a5d0*/  UMOV UR4, 0xffffffff ;  /* 0xffffffff00047882 */ /* 0x000fe20000000000 */
[----:B---3--:R-:W-:Y:S02]  /*1a5e0*/  VIADD R9, R9, 0xffffffff ;  /* 0xffffffff09097836 */ /* 0x008fe40000000000 */
[----:B------:R-:W-:Y:S05]  /*1a5f0*/  BRA.DIV UR4, `(.L_x_1370) ;  /* 0x0000002e04007947 */ /* 0x000fea000b800000 */
[----:B0-----:R0:W1:Y:S02]  /*1a600*/  SHFL.IDX PT, R2, R2, R9, 0x1f ;  /* 0x00001f0902027589 */ /* 0x00106400000e0000 */
.L_x_1445:
[----:B-1----:R-:W-:-:S07]  /*1a610*/  IMAD.MOV.U32 R6, RZ, RZ, R2 ;  /* 0x000000ffff067224 */ /* 0x002fce00078e0002 */
.L_x_1369:
[----:B0-----:R-:W-:Y:S01]  /*1a620*/  IMAD R2, R6, R8, R10 ;  /* 0x0000000806027224 */ /* 0x001fe200078e020a */
[----:B------:R-:W-:-:S03]  /*1a630*/  ISETP.NE.AND P0, PT, R7, 0x1, PT ;  /* 0x000000010700780c */ /* 0x000fc60003f05270 */
[----:B------:R-:W-:Y:S01]  /*1a640*/  IMAD.IADD R0, R0, 0x1, -R2 ;  /* 0x0000000100007824 */ /* 0x000fe200078e0a02 */
[----:B------:R0:W-:Y:S09]  /*1a650*/  STL [R1], R2 ;  /* 0x0000000201007387 */ /* 0x0001f20000100800 */
[----:B------:R-:W-:Y:S05]  /*1a660*/  @!P0 BRA `(.L_x_1371) ;  /* 0x0000000000e48947 */ /* 0x000fea0003800000 */
[----:B---3--:R-:W-:-:S04]  /*1a670*/  IABS R5, R4 ;  /* 0x0000000400057213 */ /* 0x008fc80000000000 */
[----:B0-----:R-:W0:Y:S08]  /*1a680*/  I2F.RP R2, R5 ;  /* 0x0000000500027306 */ /* 0x001e300000209400 */
[----:B0-----:R-:W0:Y:S02]  /*1a690*/  MUFU.RCP R2, R2 ;  /* 0x0000000200027308 */ /* 0x001e240000001000 */
[----:B0-----:R-:W-:-:S06]  /*1a6a0*/  VIADD R2, R2, 0xffffffe ;  /* 0x0ffffffe02027836 */ /* 0x001fcc0000000000 */
[----:B------:R-:W0:Y:S02]  /*1a6b0*/  F2I.FTZ.U32.TRUNC.NTZ R3, R2 ;  /* 0x0000000200037305 */ /* 0x000e24000021f000 */
[----:B0-----:R-:W-:-:S04]  /*1a6c0*/  IMAD.MOV R2, RZ, RZ, -R3 ;  /* 0x000000ffff027224 */ /* 0x001fc800078e0a03 */
[----:B------:R-:W-:Y:S02]  /*1a6d0*/  IMAD R8, R2, R5, RZ ;  /* 0x0000000502087224 */ /* 0x000fe400078e02ff */
[----:B------:R-:W-:-:S04]  /*1a6e0*/  IMAD.MOV.U32 R2, RZ, RZ, RZ ;  /* 0x000000ffff027224 */ /* 0x000fc800078e00ff */
[----:B------:R-:W-:Y:S01]  /*1a6f0*/  IMAD.HI.U32 R8, R3, R8, R2 ;  /* 0x0000000803087227 */ /* 0x000fe200078e0002 */
[----:B------:R-:W-:Y:S02]  /*1a700*/  IABS R2, R0 ;  /* 0x0000000000027213 */ /* 0x000fe40000000000 */
[----:B------:R-:W-:-:S03]  /*1a710*/  IABS R3, R4 ;  /* 0x0000000400037213 */ /* 0x000fc60000000000 */
[----:B------:R-:W-:-:S04]  /*1a720*/  IMAD.HI.U32 R8, R8, R2, RZ ;  /* 0x0000000208087227 */ /* 0x000fc800078e00ff */
[----:B------:R-:W-:-:S04]  /*1a730*/  IMAD.MOV R3, RZ, RZ, -R3 ;  /* 0x000000ffff037224 */ /* 0x000fc800078e0a03 */
[----:B------:R-:W-:-:S05]  /*1a740*/  IMAD R2, R8, R3, R2 ;  /* 0x0000000308027224 */ /* 0x000fca00078e0202 */
[----:B------:R-:W-:-:S13]  /*1a750*/  ISETP.GT.U32.AND P1, PT, R5, R2, PT ;  /* 0x000000020500720c */ /* 0x000fda0003f24070 */
[----:B------:R-:W-:Y:S02]  /*1a760*/  @!P1 IMAD.IADD R2, R2, 0x1, -R5 ;  /* 0x0000000102029824 */ /* 0x000fe400078e0a05 */
[----:B------:R-:W-:Y:S01]  /*1a770*/  @!P1 VIADD R8, R8, 0x1 ;  /* 0x0000000108089836 */ /* 0x000fe20000000000 */
[----:B------:R-:W-:Y:S02]  /*1a780*/  ISETP.NE.AND P1, PT, R4, RZ, PT ;  /* 0x000000ff0400720c */ /* 0x000fe40003f25270 */
[----:B------:R-:W-:Y:S02]  /*1a790*/  ISETP.GE.U32.AND P0, PT, R2, R5, PT ;  /* 0x000000050200720c */ /* 0x000fe40003f06070 */
[----:B------:R-:W-:-:S04]  /*1a7a0*/  IABS R5, R7 ;  /* 0x0000000700057213 */ /* 0x000fc80000000000 */
        /* <DEDUP_REMOVED lines=9> */
[----:B------:R-:W-:-:S03]  /*1a840*/  LOP3.LUT R2, R0, R4, RZ, 0x3c, !PT ;  /* 0x0000000400027212 */ /* 0x000fc600078e3cff */
[----:B------:R-:W-:Y:S01]  /*1a850*/  IMAD.MOV.U32 R3, RZ, RZ, R8 ;  /* 0x000000ffff037224 */ /* 0x000fe200078e0008 */
[----:B------:R-:W-:Y:S02]  /*1a860*/  ISETP.GE.AND P2, PT, R2, RZ, PT ;  /* 0x000000ff0200720c */ /* 0x000fe40003f46270 */
[----:B------:R-:W-:-:S05]  /*1a870*/  IABS R8, R7 ;  /* 0x0000000700087213 */ /* 0x000fca0000000000 */
[----:B------:R-:W-:-:S06]  /*1a880*/  IMAD.MOV R8, RZ, RZ, -R8 ;  /* 0x000000ffff087224 */ /* 0x000fcc00078e0a08 */
        /* <DEDUP_REMOVED lines=9> */
[----:B------:R-:W-:Y:S01]  /*1a920*/  ISETP.GE.U32.AND P0, PT, R2, R5, PT ;  /* 0x000000050200720c */ /* 0x000fe20003f06070 */
[----:B------:R-:W-:-:S04]  /*1a930*/  IMAD.MOV R2, RZ, RZ, -R3 ;  /* 0x000000ffff027224 */ /* 0x000fc800078e0a03 */
[----:B------:R-:W-:Y:S01]  /*1a940*/  IMAD R0, R4, R2, R0 ;  /* 0x0000000204007224 */ /* 0x000fe200078e0200 */
[----:B------:R-:W-:-:S04]  /*1a950*/  LOP3.LUT R2, R3, R7, RZ, 0x3c, !PT ;  /* 0x0000000703027212 */ /* 0x000fc800078e3cff */
[----:B------:R-:W-:-:S03]  /*1a960*/  ISETP.GE.AND P2, PT, R2, RZ, PT ;  /* 0x000000ff0200720c */ /* 0x000fc60003f46270 */
[----:B------:R-:W-:-:S10]  /*1a970*/  @P0 VIADD R6, R6, 0x1 ;  /* 0x0000000106060836 */ /* 0x000fd40000000000 */
[----:B------:R-:W-:Y:S01]  /*1a980*/  @!P2 IMAD.MOV R6, RZ, RZ, -R6 ;  /* 0x000000ffff06a224 */ /* 0x000fe200078e0a06 */
[----:B------:R-:W-:-:S05]  /*1a990*/  @!P1 LOP3.LUT R6, RZ, R7, RZ, 0x33, !PT ;  /* 0x00000007ff069212 */ /* 0x000fca00078e33ff */
[----:B------:R-:W-:-:S04]  /*1a9a0*/  IMAD.MOV R2, RZ, RZ, -R6 ;  /* 0x000000ffff027224 */ /* 0x000fc800078e0a06 */
[C---:B------:R-:W-:Y:S02]  /*1a9b0*/  IMAD R2, R7.reuse, R2, R3 ;  /* 0x0000000207027224 */ /* 0x040fe400078e0203 */
[----:B------:R-:W-:-:S04]  /*1a9c0*/  IMAD R7, R7, 0x1000000, R6 ;  /* 0x0100000007077824 */ /* 0x000fc800078e0206 */
[----:B------:R-:W-:-:S05]  /*1a9d0*/  IMAD R2, R2, 0x10000, R7 ;  /* 0x0001000002027824 */ /* 0x000fca00078e0207 */
[----:B------:R0:W-:Y:S01]  /*1a9e0*/  STL [R1+0x8], R2 ;  /* 0x0000080201007387 */ /* 0x0001e20000100800 */
[----:B------:R-:W-:Y:S05]  /*1a9f0*/  BRA `(.L_x_1372) ;  /* 0x0000000400007947 */ /* 0x000fea0003800000 */
.L_x_1371:
[----:B---3--:R-:W2:Y:S01]  /*1aa00*/  LDL R5, [R1+0xc] ;  /* 0x00000c0001057983 */ /* 0x008ea20000100800 */
[----:B0-----:R-:W2:Y:S01]  /*1aa10*/  LDC.64 R2, c[0x0][0xc90] ;  /* 0x00032400ff027b82 */ /* 0x001ea20000000a00 */
[----:B------:R-:W-:Y:S01]  /*1aa20*/  ULDC.64 UR4, c[0x0][0x208] ;  /* 0x0000820000047ab9 */ /* 0x000fe20000000a00 */
[----:B--2---:R-:W-:-:S05]  /*1aa30*/  IMAD.WIDE R2, R5, 0x4, R2 ;  /* 0x0000000405027825 */ /* 0x004fca00078e0202 */
[----:B------:R-:W2:Y:S02]  /*1aa40*/  LDG.E R6, desc[UR4][R2.64] ;  /* 0x0000000402067981 */ /* 0x000ea4000c1e1900 */
[----:B--2---:R-:W-:-:S05]  /*1aa50*/  IMAD R5, R4, R6, RZ ;  /* 0x0000000604057224 */ /* 0x004fca00078e02ff */
[----:B------:R-:W-:-:S04]  /*1aa60*/  IABS R7, R5 ;  /* 0x0000000500077213 */ /* 0x000fc80000000000 */
[----:B------:R-:W0:Y:S08]  /*1aa70*/  I2F.RP R2, R7 ;  /* 0x0000000700027306 */ /* 0x000e300000209400 */
        /* <DEDUP_REMOVED lines=22> */
[----:B------:R-:W-:Y:S02]  /*1abe0*/  IMAD R7, R6, R2, RZ ;  /* 0x0000000206077224 */ /* 0x000fe400078e02ff */
[----:B------:R-:W-:Y:S02]  /*1abf0*/  IMAD.MOV R2, RZ, RZ, -R2 ;  /* 0x000000ffff027224 */ /* 0x000fe400078e0a02 */
[----:B------:R-:W-:Y:S02]  /*1ac00*/  IMAD.MOV R3, RZ, RZ, -R7 ;  /* 0x000000ffff037224 */ /* 0x000fe400078e0a07 */
[----:B------:R-:W-:-:S03]  /*1ac10*/  IMAD R0, R5, R2, R0 ;  /* 0x0000000205007224 */ /* 0x000fc600078e0200 */
[----:B------:R-:W-:Y:S02]  /*1ac20*/  VIADDMNMX R6, R3, R8, R6, PT ;  /* 0x0000000803067246 */ /* 0x000fe40003800106 */
[----:B------:R-:W-:Y:S02]  /*1ac30*/  IADD3 R7, R7, 0x1000000, R0 ;  /* 0x0100000007077810 */ /* 0x000fe40007ffe000 */
        /* <DEDUP_REMOVED lines=25> */
[----:B------:R-:W-:Y:S02]  /*1add0*/  IMAD R3, R2, R6, R7 ;  /* 0x0000000602037224 */ /* 0x000fe400078e0207 */
[----:B------:R-:W-:-:S03]  /*1ade0*/  IMAD.MOV.U32 R0, RZ, RZ, R2 ;  /* 0x000000ffff007224 */ /* 0x000fc600078e0002 */
[----:B------:R1:W-:Y:S04]  /*1adf0*/  STL [R1+0x8], R3 ;  /* 0x0000080301007387 */ /* 0x0003e80000100800 */
.L_x_1372:
[----:B-1----:R-:W-:-:S05]  /*1ae00*/  LOP3.LUT R3, RZ, R0, RZ, 0x33, !PT ;  /* 0x00000000ff037212 */ /* 0x002fca00078e33ff */
[----:B------:R-:W-:-:S05]  /*1ae10*/  IMAD.IADD R0, R4, 0x1, R3 ;  /* 0x0000000104007824 */ /* 0x000fca00078e0203 */
[----:B------:R2:W-:Y:S01]  /*1ae20*/  STL [R1+0x4], R0 ;  /* 0x0000040001007387 */ /* 0x0005e20000100800 */
[----:B------:R-:W-:Y:S05]  /*1ae30*/  BRA `(.L_x_1373) ;  /* 0x0000000000287947 */ /* 0x000fea0003800000 */
.L_x_1365:
        /* <DEDUP_REMOVED lines=10> */
.L_x_1373:
[----:B-1----:R-:W3:Y:S04]  /*1aee0*/  LDL R3, [R1+0x8] ;  /* 0x0000080001037983 */ /* 0x002ee80000100800 */
[----:B0-----:R-:W4:Y:S04]  /*1aef0*/  LDL R2, [R1+0xc] ;  /* 0x00000c0001027983 */ /* 0x001f280000100800 */
[----:B------:R-:W5:Y:S04]  /*1af00*/  LDL R5, [R1+0x4] ;  /* 0x0000040001057983 */ /* 0x000f680000100800 */
[----:B------:R-:W5:Y:S01]  /*1af10*/  LDL R4, [R1] ;  /* 0x0000000001047983 */ /* 0x000f620000100800 */
[----:B--2---:R-:W0:Y:S01]  /*1af20*/  S2R R0, SR_TID.X ;  /* 0x0000000000007919 */ /* 0x004e220000002100 */
[----:B------:R-:W-:Y:S05]  /*1af30*/  WARPSYNC.ALL ;  /* 0x0000000000007948 */ /* 0x000fea0003800000 */
[----:B0-----:R-:W-:Y:S01]  /*1af40*/  LOP3.LUT R0, R0, 0x1f, RZ, 0xc0, !PT ;  /* 0x0000001f00007812 */ /* 0x001fe200078ec0ff */
[----:B------:R-:W-:Y:S03]  /*1af50*/  BAR.SYNC.DEFER_BLOCKING 0x4, 0x180 ;  /* 0x0106000000007b1d */ /* 0x000fe60000010000 */
[----:B------:R-:W-:-:S13]  /*1af60*/  ISETP.NE.AND P0, PT, R0, RZ, PT ;  /* 0x000000ff0000720c */ /* 0x000fda0003f05270 */
[----:B------:R-:W-:Y:S01]  /*1af70*/  @!P0 MOV R0, 0x400 ;  /* 0x0000040000008802 */ /* 0x000fe20000000f00 */
[----:B---3--:R-:W-:Y:S02]  /*1af80*/  IMAD.MOV.U32 R6, RZ, RZ, R3 ;  /* 0x000000ffff067224 */ /* 0x008fe400078e0003 */
[----:B------:R-:W0:Y:S01]  /*1af90*/  @!P0 S2R R3, SR_CgaCtaId ;  /* 0x0000000000038919 */ /* 0x000e220000008800 */
[----:B----4-:R-:W-:Y:S01]  /*1afa0*/  IMAD.MOV.U32 R7, RZ, RZ, R2 ;  /* 0x000000ffff077224 */ /* 0x010fe200078e0002 */
[----:B0-----:R-:W-:-:S05]  /*1afb0*/  @!P0 LEA R19, R3, R0, 0x18 ;  /* 0x0000000003138211 */ /* 0x001fca00078ec0ff */
[----:B-----5:R1:W-:Y:S01]  /*1afc0*/  @!P0 STS.128 [R19+0x308d0], R4 ;  /* 0x0308d00413008388 */ /* 0x0203e20000000c00 */
[----:B------:R-:W-:Y:S06]  /*1afd0*/  BAR.ARV 0x5, 0x180 ;  /* 0x0146000000007b1d */ /* 0x000fec0000002000 */
.L_x_1362:
[----:B---3--:R-:W3:Y:S01]  /*1afe0*/  LDL R0, [R1+0xc] ;  /* 0x00000c0001007983 */ /* 0x008ee20000100800 */
[----:B------:R-:W-:Y:S02]  /*1aff0*/  ULDC UR4, c[0x0][0xc3c] ;  /* 0x00030f0000047ab9 */ /* 0x000fe40000000800 */
[----:B---3--:R-:W-:-:S13]  /*1b000*/  ISETP.GE.AND P0, PT, R0, UR4, PT ;  /* 0x0000000400007c0c */ /* 0x008fda000bf06270 */
[----:B------:R-:W-:Y:S05]  /*1b010*/  @!P0 BRA `(.L_x_1374) ;  /* 0xffffff9c00048947 */ /* 0x000fea000383ffff */
[----:B------:R-:W-:Y:S05]  /*1b020*/  BSYNC B8 ;  /* 0x0000000000087941 */ /* 0x000fea0003800000 */
.L_x_1258:
[----:B----4-:R-:W4:Y:S01]  /*1b030*/  LDL.LU R0, [R1+0x50] ;  /* 0x0000500001007983 */ /* 0x010f220000300800 */
[----:B------:R-:W-:Y:S01]  /*1b040*/  BSSY B0, `(.L_x_1375) ;  /* 0x000000b000007945 */ /* 0x000fe20003800000 */
[----:B01----:R-:W0:Y:S01]  /*1b050*/  S2R R5, SR_CgaCtaId ;  /* 0x0000000000057919 */ /* 0x003e220000008800 */
[----:B----4-:R-:W-:-:S05]  /*1b060*/  VIADD R0, R0, 0x1 ;  /* 0x0000000100007836 */ /* 0x010fca0000000000 */
        /* <DEDUP_REMOVED lines=8> */
.L_x_1446:
[----:B------:R-:W-:Y:S05]  /*1b0f0*/  BSYNC B0 ;  /* 0x0000000000007941 */ /* 0x000fea0003800000 */
.L_x_1375:
[----:B------:R-:W-:-:S03]  /*1b100*/  UMOV UR4, 0xffffffff ;  /* 0xffffffff00047882 */ /* 0x000fc60000000000 */
[----:B------:R-:W-:Y:S05]  /*1b110*/  BRA.DIV UR4, `(.L_x_1377) ;  /* 0x0000002204787947 */ /* 0x000fea000b800000 */
[----:B------:R-:W1:Y:S02]  /*1b120*/  S2R R2, SR_TID.X ;  /* 0x0000000000027919 */ /* 0x000e640000002100 */
[----:B-1----:R-:W-:-:S04]  /*1b130*/  SHF.R.U32.HI R2, RZ, 0x5, R2 ;  /* 0x00000005ff027819 */ /* 0x002fc80000011602 */
[----:B------:R-:W-:-:S05]  /*1b140*/  LOP3.LUT R2, R2, 0x3, RZ, 0xc0, !PT ;  /* 0x0000000302027812 */ /* 0x000fca00078ec0ff */
[----:B------:R1:W4:Y:S02]  /*1b150*/  SHFL.IDX PT, R14, R2, RZ, 0x1f ;  /* 0x00001fff020e7589 */ /* 0x00032400000e0000 */
.L_x_1449:
[----:B----4-:R-:W-:Y:S01]  /*1b160*/  ISETP.NE.AND P0, PT, R14, RZ, PT ;  /* 0x000000ff0e00720c */ /* 0x010fe20003f05270 */
[----:B------:R-:W-:-:S12]  /*1b170*/  BSSY B0, `(.L_x_1378) ;  /* 0x0000029000007945 */ /* 0x000fd80003800000 */
[----:B------:R-:W-:Y:S05]  /*1b180*/  @P0 BRA `(.L_x_1379) ;  /* 0x00000000009c0947 */ /* 0x000fea0003800000 */
[----:B------:R-:W-:-:S03]  /*1b190*/  UMOV UR4, 0xffffffff ;  /* 0xffffffff00047882 */ /* 0x000fc60000000000 */
[----:B------:R-:W-:Y:S05]  /*1b1a0*/  BRA.DIV UR4, `(.L_x_1380) ;  /* 0x0000002204887947 */ /* 0x000fea000b800000 */
[----:B------:R-:W-:-:S13]  /*1b1b0*/  ELECT P6, URZ, PT ;  /* 0x00000000003f782f */ /* 0x000fda00038c0000 */
.L_x_1452:
[----:B------:R-:W-:Y:S05]  /*1b1c0*/  @!P6 BRA `(.L_x_1379) ;  /* 0x00000000008ce947 */ /* 0x000fea0003800000 */
[----:B-1----:R-:W4:Y:S02]  /*1b1d0*/  LDL R2, [R1+0x5c] ;  /* 0x00005c0001027983 */ /* 0x002f240000100800 */
[----:B----4-:R-:W-:-:S13]  /*1b1e0*/  R2UR UR4, R2 ;  /* 0x00000000020472ca */ /* 0x010fda00000e0000 */
[----:B------:R-:W-:-:S06]  /*1b1f0*/  ULOP3.LUT UR4, UR4, 0x2, URZ, 0xfc, !UPT ;  /* 0x0000000204047892 */ /* 0x000fcc000f8efc3f */
[----:B------:R-:W-:-:S05]  /*1b200*/  IMAD.U32 R2, RZ, RZ, UR4 ;  /* 0x00000004ff027e24 */ /* 0x000fca000f8e00ff */
[----:B------:R-:W-:-:S13]  /*1b210*/  ISETP.NE.AND P2, PT, R2, 0x3, PT ;  /* 0x000000030200780c */ /* 0x000fda0003f45270 */
[----:B------:R-:W-:Y:S05]  /*1b220*/  @!P2 BRA `(.L_x_1381) ;  /* 0x000000000004a947 */ /* 0x000fea0003800000 */
[----:B------:R-:W-:Y:S01]  /*1b230*/  BPT.TRAP 0x1 ;  /* 0x000000040000795c */ /* 0x000fe20000300000 */
.L_x_1381:
[----:B0-----:R-:W4:Y:S04]  /*1b240*/  LDL R3, [R1+0x10] ;  /* 0x0000100001037983 */ /* 0x001f280000100800 */
[----:B------:R-:W5:Y:S01]  /*1b250*/  LDL.LU R7, [R1+0x14] ;  /* 0x0000140001077983 */ /* 0x000f620000300800 */
[----:B------:R-:W-:-:S04]  /*1b260*/  VIADD R2, R0, 0x30840 ;  /* 0x0003084000027836 */ /* 0x000fc80000000000 */
[C---:B----4-:R-:W-:Y:S02]  /*1b270*/  IMAD R6, R3.reuse, 0x8, R2 ;  /* 0x0000000803067824 */ /* 0x050fe400078e0202 */
[----:B------:R-:W-:Y:S01]  /*1b280*/  VIADD R3, R3, 0x1 ;  /* 0x0000000103037836 */ /* 0x000fe20000000000 */
[----:B-----5:R-:W-:-:S04]  /*1b290*/  SHF.L.U32 R5, R7, 0x1f, RZ ;  /* 0x0000001f07057819 */ /* 0x020fc800000006ff */
        /* <DEDUP_REMOVED lines=8> */
.L_x_1453:
[----:B------:R-:W1:Y:S02]  /*1b320*/  SYNCS.PHASECHK.TRANS64.TRYWAIT P0, [R7+URZ], R2 ;  /* 0x00000002070075a7 */ /* 0x000e64000800017f */
[----:B-1----:R-:W-:Y:S05]  /*1b330*/  @!P0 BRA `(.L_x_1383) ;  /* 0x0000002000588947 */ /* 0x002fea0003800000 */
.L_x_1454:
[----:B------:R-:W-:Y:S05]  /*1b340*/  @!P2 BRA `(.L_x_1384) ;  /* 0x000000000004a947 */ /* 0x000fea0003800000 */
[----:B------:R-:W-:Y:S01]  /*1b350*/  BPT.TRAP 0x1 ;  /* 0x000000040000795c */ /* 0x000fe20000300000 */
.L_x_1384:
[----:B------:R-:W4:Y:S01]  /*1b360*/  LDL.LU R4, [R1+0x10] ;  /* 0x0000100001047983 */ /* 0x000f220000300800 */
[----:B------:R-:W-:-:S04]  /*1b370*/  VIADD R0, R0, 0x30860 ;  /* 0x0003086000007836 */ /* 0x000fc80000000000 */
[----:B----4-:R-:W-:-:S04]  /*1b380*/  IMAD R4, R4, 0x8, R0 ;  /* 0x0000000804047824 */ /* 0x010fc800078e0200 */
[----:B------:R-:W4:Y:S02]  /*1b390*/  SYNCS.PHASECHK.TRANS64.TRYWAIT P0, [R4+URZ], R5 ;  /* 0x00000005040075a7 */ /* 0x000f24000800017f */
[----:B----4-:R-:W-:Y:S05]  /*1b3a0*/  @!P0 BRA `(.L_x_1385) ;  /* 0x0000002000508947 */ /* 0x010fea0003800000 */
.L_x_1455:
[----:B------:R-:W-:-:S07]  /*1b3b0*/  IMAD R3, R3, 0x8, R0 ;  /* 0x0000000803037824 */ /* 0x000fce00078e0200 */
.L_x_1386:
[----:B------:R0:W0:Y:S02]  /*1b3c0*/  SYNCS.PHASECHK.TRANS64.TRYWAIT P0, [R3+URZ], R2 ;  /* 0x00000002030075a7 */ /* 0x000024000800017f */
[----:B0-----:R-:W-:Y:S05]  /*1b3d0*/  @!P0 NANOSLEEP.SYNCS 0x989680 ;  /* 0x009896800000895d */ /* 0x001fea0003900000 */
[----:B------:R-:W0:Y:S02]  /*1b3e0*/  @!P0 SYNCS.PHASECHK.TRANS64 P0, [R3+URZ], R2 ;  /* 0x00000002030085a7 */ /* 0x000e24000800007f */
[----:B0-----:R-:W-:Y:S05]  /*1b3f0*/  @!P0 BRA `(.L_x_1386) ;  /* 0xfffffffc00f08947 */ /* 0x001fea000383ffff */
.L_x_1379:
[----:B------:R-:W-:Y:S05]  /*1b400*/  BSYNC B0 ;  /* 0x0000000000007941 */ /* 0x000fea0003800000 */
.L_x_1378:
[----:B------:R-:W-:Y:S05]  /*1b410*/  EXIT ;  /* 0x000000000000794d */ /* 0x000fea0003800000 */
.L_x_1157:
[----:B0-----:R-:W-:-:S04]  /*1b420*/  IMAD.U32 R3, RZ, RZ, UR38 ;  /* 0x00000026ff037e24 */ /* 0x001fc8000f8e00ff */
[----:B------:R0:W1:Y:S03]  /*1b430*/  SYNCS.PHASECHK.TRANS64.TRYWAIT P1, [R3+URZ+0x30800], R0 ;  /* 0x03080000030075a7 */ /* 0x000066000802017f */
[----:B-1----:R-:W-:Y:S05]  /*1b440*/  @!P1 NANOSLEEP.SYNCS 0x989680 ;  /* 0x009896800000995d */ /* 0x002fea0003900000 */
[----:B------:R-:W1:Y:S02]  /*1b450*/  @!P1 SYNCS.PHASECHK.TRANS64 P1, [R3+URZ+0x30800], R0 ;  /* 0x03080000030095a7 */ /* 0x000e64000802007f */
[----:B-1----:R-:W-:Y:S05]  /*1b460*/  @!P1 BRA `(.L_x_1157) ;  /* 0xfffffffc00ec9947 */ /* 0x002fea000383ffff */
[----:B------:R-:W-:Y:S05]  /*1b470*/  BRA `(.L_x_1387) ;  /* 0xfffffe6c00d47947 */ /* 0x000fea000383ffff */
.L_x_1161:
[----:B-1----:R1:W2:Y:S02]  /*1b480*/  SYNCS.PHASECHK.TRANS64.TRYWAIT P2, [R7+URZ+0x30830], R0 ;  /* 0x03083000070075a7 */ /* 0x0022a4000804017f */
[----:B--2---:R-:W-:Y:S05]  /*1b490*/  @!P2 NANOSLEEP.SYNCS 0x989680 ;  /* 0x009896800000a95d */ /* 0x004fea0003900000 */
[----:B------:R-:W2:Y:S02]  /*1b4a0*/  @!P2 SYNCS.PHASECHK.TRANS64 P2, [R7+URZ+0x30830], R0 ;  /* 0x030830000700a5a7 */ /* 0x000ea4000804007f */
[----:B--2---:R-:W-:Y:S05]  /*1b4b0*/  @!P2 BRA `(.L_x_1161) ;  /* 0xfffffffc00f0a947 */ /* 0x004fea000383ffff */
[----:B------:R-:W-:Y:S05]  /*1b4c0*/  BRA `(.L_x_1160) ;  /* 0xfffffe6c00fc7947 */ /* 0x000fea000383ffff */
.L_x_1177:
[----:B-1----:R-:W-:-:S04]  /*1b4d0*/  IMAD.U32 R10, RZ, RZ, UR7 ;  /* 0x00000007ff0a7e24 */ /* 0x002fc8000f8e00ff */
[----:B------:R1:W2:Y:S03]  /*1b4e0*/  SYNCS.PHASECHK.TRANS64.TRYWAIT P2, [R10+URZ+0x30830], R9 ;  /* 0x030830090a0075a7 */ /* 0x0002a6000804017f */
[----:B--2---:R-:W-:Y:S05]  /*1b4f0*/  @!P2 NANOSLEEP.SYNCS 0x989680 ;  /* 0x009896800000a95d */ /* 0x004fea0003900000 */
[----:B------:R-:W2:Y:S02]  /*1b500*/  @!P2 SYNCS.PHASECHK.TRANS64 P2, [R10+URZ+0x30830], R9 ;  /* 0x030830090a00a5a7 */ /* 0x000ea4000804007f */
[----:B--2---:R-:W-:Y:S05]  /*1b510*/  @!P2 BRA `(.L_x_1177) ;  /* 0xfffffffc00eca947 */ /* 0x004fea000383ffff */
[----:B------:R-:W-:Y:S05]  /*1b520*/  BRA `(.L_x_1176) ;  /* 0xfffffea000a47947 */ /* 0x000fea000383ffff */
.L_x_1181:
[----:B01----:R-:W-:-:S04]  /*1b530*/  IMAD.U32 R9, RZ, RZ, UR6 ;  /* 0x00000006ff097e24 */ /* 0x003fc8000f8e00ff */
[----:B------:R0:W1:Y:S03]  /*1b540*/  SYNCS.PHASECHK.TRANS64.TRYWAIT P2, [R9+URZ+0x30850], R0 ;  /* 0x03085000090075a7 */ /* 0x000066000804017f */
[----:B-1----:R-:W-:Y:S05]  /*1b550*/  @!P2 NANOSLEEP.SYNCS 0x989680 ;  /* 0x009896800000a95d */ /* 0x002fea0003900000 */
[----:B------:R-:W1:Y:S02]  /*1b560*/  @!P2 SYNCS.PHASECHK.TRANS64 P2, [R9+URZ+0x30850], R0 ;  /* 0x030850000900a5a7 */ /* 0x000e64000804007f */
[----:B-1----:R-:W-:Y:S05]  /*1b570*/  @!P2 BRA `(.L_x_1181) ;  /* 0xfffffffc00eca947 */ /* 0x002fea000383ffff */
[----:B------:R-:W-:Y:S05]  /*1b580*/  BRA `(.L_x_1180) ;  /* 0xfffffeac00447947 */ /* 0x000fea000383ffff */
.L_x_1198:
[----:B-1----:R-:W-:-:S04]  /*1b590*/  IMAD.U32 R3, RZ, RZ, UR6 ;  /* 0x00000006ff037e24 */ /* 0x002fc8000f8e00ff */
[----:B------:R1:W2:Y:S03]  /*1b5a0*/  SYNCS.PHASECHK.TRANS64.TRYWAIT P2, [R3+URZ+0x30830], R2 ;  /* 0x03083002030075a7 */ /* 0x0002a6000804017f */
[----:B--2---:R-:W-:Y:S05]  /*1b5b0*/  @!P2 NANOSLEEP.SYNCS 0x989680 ;  /* 0x009896800000a95d */ /* 0x004fea0003900000 */
[----:B------:R-:W2:Y:S02]  /*1b5c0*/  @!P2 SYNCS.PHASECHK.TRANS64 P2, [R3+URZ+0x30830], R2 ;  /* 0x030830020300a5a7 */ /* 0x000ea4000804007f */
[----:B--2---:R-:W-:Y:S05]  /*1b5d0*/  @!P2 BRA `(.L_x_1198) ;  /* 0xfffffffc00eca947 */ /* 0x004fea000383ffff */
[----:B------:R-:W-:Y:S05]  /*1b5e0*/  BRA `(.L_x_1197) ;  /* 0xfffffed800e07947 */ /* 0x000fea000383ffff */
.L_x_1202:
[----:B01----:R-:W-:-:S04]  /*1b5f0*/  IMAD.U32 R2, RZ, RZ, UR11 ;  /* 0x0000000bff027e24 */ /* 0x003fc8000f8e00ff */
[----:B------:R0:W1:Y:S03]  /*1b600*/  SYNCS.PHASECHK.TRANS64.TRYWAIT P2, [R2+URZ+0x30850], R0 ;  /* 0x03085000020075a7 */ /* 0x000066000804017f */
[----:B-1----:R-:W-:Y:S05]  /*1b610*/  @!P2 NANOSLEEP.SYNCS 0x989680 ;  /* 0x009896800000a95d */ /* 0x002fea0003900000 */
[----:B------:R-:W1:Y:S02]  /*1b620*/  @!P2 SYNCS.PHASECHK.TRANS64 P2, [R2+URZ+0x30850], R0 ;  /* 0x030850000200a5a7 */ /* 0x000e64000804007f */
[----:B-1----:R-:W-:Y:S05]  /*1b630*/  @!P2 BRA `(.L_x_1202) ;  /* 0xfffffffc00eca947 */ /* 0x002fea000383ffff */
[----:B------:R-:W-:Y:S05]  /*1b640*/  BRA `(.L_x_1201) ;  /* 0xfffffee400807947 */ /* 0x000fea000383ffff */
.L_x_1208:
[----:B-1----:R-:W-:-:S04]  /*1b650*/  IMAD.U32 R3, RZ, RZ, UR6 ;  /* 0x00000006ff037e24 */ /* 0x002fc8000f8e00ff */
[----:B------:R1:W2:Y:S03]  /*1b660*/  SYNCS.PHASECHK.TRANS64.TRYWAIT P2, [R3+URZ+0x30830], R2 ;  /* 0x03083002030075a7 */ /* 0x0002a6000804017f */
[----:B--2---:R-:W-:Y:S05]  /*1b670*/  @!P2 NANOSLEEP.SYNCS 0x989680 ;  /* 0x009896800000a95d */ /* 0x004fea0003900000 */
[----:B------:R-:W2:Y:S02]  /*1b680*/  @!P2 SYNCS.PHASECHK.TRANS64 P2, [R3+URZ+0x30830], R2 ;  /* 0x030830020300a5a7 */ /* 0x000ea4000804007f */
[----:B--2---:R-:W-:Y:S05]  /*1b690*/  @!P2 BRA `(.L_x_1208) ;  /* 0xfffffffc00eca947 */ /* 0x004fea000383ffff */
[----:B------:R-:W-:Y:S05]  /*1b6a0*/  BRA `(.L_x_1207) ;  /* 0xfffffefc00cc7947 */ /* 0x000fea000383ffff */
.L_x_1212:
[----:B01----:R-:W-:-:S04]  /*1b6b0*/  IMAD.U32 R2, RZ, RZ, UR11 ;  /* 0x0000000bff027e24 */ /* 0x003fc8000f8e00ff */
[----:B------:R0:W1:Y:S03]  /*1b6c0*/  SYNCS.PHASECHK.TRANS64.TRYWAIT P2, [R2+URZ+0x30850], R0 ;  /* 0x03085000020075a7 */ /* 0x000066000804017f */
[----:B-1----:R-:W-:Y:S05]  /*1b6d0*/  @!P2 NANOSLEEP.SYNCS 0x989680 ;  /* 0x009896800000a95d */ /* 0x002fea0003900000 */
[----:B------:R-:W1:Y:S02]  /*1b6e0*/  @!P2 SYNCS.PHASECHK.TRANS64 P2, [R2+URZ+0x30850], R0 ;  /* 0x030850000200a5a7 */ /* 0x000e64000804007f */
[----:B-1----:R-:W-:Y:S05]  /*1b6f0*/  @!P2 BRA `(.L_x_1212) ;  /* 0xfffffffc00eca947 */ /* 0x002fea000383ffff */
[----:B------:R-:W-:Y:S05]  /*1b700*/  BRA `(.L_x_1211) ;  /* 0xffffff08006c7947 */ /* 0x000fea000383ffff */
.L_x_1225:
[----:B-1----:R-:W-:-:S04]  /*1b710*/  IMAD.U32 R5, RZ, RZ, UR5 ;  /* 0x00000005ff057e24 */ /* 0x002fc8000f8e00ff */
[----:B------:R1:W2:Y:S03]  /*1b720*/  SYNCS.PHASECHK.TRANS64.TRYWAIT P0, [R5+URZ+0x30850], R0 ;  /* 0x03085000050075a7 */ /* 0x0002a6000800017f */
[----:B--2---:R-:W-:Y:S05]  /*1b730*/  @!P0 NANOSLEEP.SYNCS 0x989680 ;  /* 0x009896800000895d */ /* 0x004fea0003900000 */
[----:B------:R-:W2:Y:S02]  /*1b740*/  @!P0 SYNCS.PHASECHK.TRANS64 P0, [R5+URZ+0x30850], R0 ;  /* 0x03085000050085a7 */ /* 0x000ea4000800007f */
[----:B--2---:R-:W-:Y:S05]  /*1b750*/  @!P0 BRA `(.L_x_1225) ;  /* 0xfffffffc00ec8947 */ /* 0x004fea000383ffff */
[----:B------:R-:W-:Y:S05]  /*1b760*/  BRA `(.L_x_1224) ;  /* 0xffffff3800a47947 */ /* 0x000fea000383ffff */
.L_x_1280:
[----:B-1----:R-:W1:Y:S01]  /*1b770*/  S2R R4, SR_TID.X ;  /* 0x0000000000047919 */ /* 0x002e620000002100 */
[----:B------:R-:W-:Y:S01]  /*1b780*/  BSSY B0, `(.L_x_1388) ;  /* 0x000000a000007945 */ /* 0x000fe20003800000 */
[----:B------:R-:W-:Y:S02]  /*1b790*/  IMAD.MOV.U32 R12, RZ, RZ, RZ ;  /* 0x000000ffff0c7224 */ /* 0x000fe400078e00ff */
[----:B------:R-:W-:Y:S02]  /*1b7a0*/  IMAD.MOV.U32 R11, RZ, RZ, 0x1f ;  /* 0x0000001fff0b7424 */ /* 0x000fe400078e00ff */
[----:B------:R-:W-:Y:S01]  /*1b7b0*/  IMAD.MOV.U32 R15, RZ, RZ, -0x1 ;  /* 0xffffffffff0f7424 */ /* 0x000fe200078e00ff */
[----:B-1----:R-:W-:-:S04]  /*1b7c0*/  SHF.R.U32.HI R4, RZ, 0x5, R4 ;  /* 0x00000005ff047819 */ /* 0x002fc80000011604 */
[----:B------:R-:W-:-:S05]  /*1b7d0*/  LOP3.LUT R4, R4, 0x3, RZ, 0xc0, !PT ;  /* 0x0000000304047812 */ /* 0x000fca00078ec0ff */
[----:B------:R-:W-:-:S07]  /*1b7e0*/  IMAD.MOV.U32 R13, RZ, RZ, R4 ;  /* 0x000000ffff0d7224 */ /* 0x000fce00078e0004 */
[----:B0-2---:R-:W-:Y:S05]  /*1b7f0*/  WARPSYNC.COLLECTIVE R15, `(.L_x_1389) ;  /* 0x000000000f087348 */ /* 0x005fea0003c00000 */
[----:B------:R1:W3:Y:S02]  /*1b800*/  SHFL.IDX P6, R14, R13, R12, R11 ;  /* 0x0000000c0d0e7389 */ /* 0x0002e400000c000b */
[----:B0123--:R-:W-:Y:S01]  /*1b810*/  ENDCOLLECTIVE ;  /* 0x000000000000791b */ /* 0x00ffe20003800000 */
.L_x_1389:
[----:B------:R-:W-:Y:S05]  /*1b820*/  BSYNC B0 ;  /* 0x0000000000007941 */ /* 0x000fea0003800000 */
.L_x_1388:
[----:B------:R-:W-:Y:S05]  /*1b830*/  BRA `(.L_x_1390) ;  /* 0xffffffa400a47947 */ /* 0x000fea000383ffff */
.L_x_1282:
[----:B------:R-:W-:Y:S01]  /*1b840*/  BSSY B0, `(.L_x_1391) ;  /* 0x0000006000007945 */ /* 0x000fe20003800000 */
[----:B------:R-:W-:-:S07]  /*1b850*/  IMAD.MOV.U32 R15, RZ, RZ, -0x1 ;  /* 0xffffffffff0f7424 */ /* 0x000fce00078e00ff */
[----:B012---:R-:W-:Y:S05]  /*1b860*/  WARPSYNC.COLLECTIVE R15, `(.L_x_1392) ;  /* 0x000000000f0c7348 */ /* 0x007fea0003c00000 */
[----:B------:R-:W-:Y:S02]  /*1b870*/  ELECT P6, UR62, PT ;  /* 0x00000000003e782f */ /* 0x000fe400038c0000 */
[----:B------:R-:W-:Y:S01]  /*1b880*/  MOV R14, UR62 ;  /* 0x0000003e000e7c02 */ /* 0x000fe20008000f00 */
[----:B012---:R-:W-:Y:S10]  /*1b890*/  ENDCOLLECTIVE ;  /* 0x000000000000791b */ /* 0x007ff40003800000 */
.L_x_1392:
[----:B------:R-:W-:Y:S05]  /*1b8a0*/  BSYNC B0 ;  /* 0x0000000000007941 */ /* 0x000fea0003800000 */
.L_x_1391:
[----:B------:R-:W-:Y:S05]  /*1b8b0*/  BRA `(.L_x_1393) ;  /* 0xffffffa400a87947 */ /* 0x000fea000383ffff */
.L_x_1284:
[----:B---3--:R3:W4:Y:S02]  /*1b8c0*/  SYNCS.PHASECHK.TRANS64.TRYWAIT P0, [R0+URZ+0x30840], R2 ;  /* 0x03084002000075a7 */ /* 0x008724000800017f */
[----:B----4-:R-:W-:Y:S05]  /*1b8d0*/  @!P0 NANOSLEEP.SYNCS 0x989680 ;  /* 0x009896800000895d */ /* 0x010fea0003900000 */
[----:B------:R-:W4:Y:S02]  /*1b8e0*/  @!P0 SYNCS.PHASECHK.TRANS64 P0, [R0+URZ+0x30840], R2 ;  /* 0x03084002000085a7 */ /* 0x000f24000800007f */
[----:B----4-:R-:W-:Y:S05]  /*1b8f0*/  @!P0 BRA `(.L_x_1284) ;  /* 0xfffffffc00f08947 */ /* 0x010fea000383ffff */
[----:B------:R-:W-:Y:S05]  /*1b900*/  BRA `(.L_x_1394) ;  /* 0xffffffa800107947 */ /* 0x000fea000383ffff */
.L_x_1288:
[----:B------:R-:W2:Y:S01]  /*1b910*/  LDL.LU R11, [R1+0x2c] ;  /* 0x00002c00010b7983 */ /* 0x000ea20000300800 */
[----:B------:R-:W-:Y:S02]  /*1b920*/  IMAD.MOV.U32 R13, RZ, RZ, R3 ;  /* 0x000000ffff0d7224 */ /* 0x000fe400078e0003 */
[----:B------:R-:W-:Y:S01]  /*1b930*/  IMAD.MOV.U32 R12, RZ, RZ, RZ ;  /* 0x000000ffff0c7224 */ /* 0x000fe200078e00ff */
[----:B------:R-:W0:Y:S01]  /*1b940*/  S2R R5, SR_TID.X ;  /* 0x0000000000057919 */ /* 0x000e220000002100 */
[----:B------:R-:W-:Y:S01]  /*1b950*/  IMAD.MOV.U32 R15, RZ, RZ, -0x1 ;  /* 0xffffffffff0f7424 */ /* 0x000fe200078e00ff */
[----:B0-----:R-:W-:-:S04]  /*1b960*/  LOP3.LUT R5, R5, 0x7f, RZ, 0xc0, !PT ;  /* 0x0000007f05057812 */ /* 0x001fc800078ec0ff */
[----:B------:R-:W-:-:S05]  /*1b970*/  SHF.R.U32.HI R5, RZ, 0x3, R5 ;  /* 0x00000003ff057819 */ /* 0x000fca0000011605 */
[----:B------:R-:W-:-:S04]  /*1b980*/  IMAD.IADD R0, R5, 0x1, R9 ;  /* 0x0000000105007824 */ /* 0x000fc800078e0209 */
[----:B------:R-:W-:Y:S02]  /*1b990*/  VIADD R5, R0, 0x10 ;  /* 0x0000001000057836 */ /* 0x000fe40000000000 */
[----:B--2---:R-:W-:Y:S02]  /*1b9a0*/  IMAD R2, R11, R7, RZ ;  /* 0x000000070b027224 */ /* 0x004fe400078e02ff */
[----:B------:R-:W-:-:S03]  /*1b9b0*/  IMAD.MOV.U32 R11, RZ, RZ, 0x181f ;  /* 0x0000181fff0b7424 */ /* 0x000fc600078e00ff */
[----:B------:R-:W-:-:S13]  /*1b9c0*/  ISETP.GE.AND P3, PT, R0, R2, PT ;  /* 0x000000020000720c */ /* 0x000fda0003f66270 */
[----:B-----5:R-:W-:Y:S05]  /*1b9d0*/  WARPSYNC.COLLECTIVE R15, `(.L_x_1395) ;  /* 0x000000000f087348 */ /* 0x020fea0003c00000 */
[----:B------:R0:W1:Y:S02]  /*1b9e0*/  SHFL.IDX P6, R14, R13, R12, R11 ;  /* 0x0000000c0d0e7389 */ /* 0x00006400000c000b */
[----:B01---5:R-:W-:Y:S01]  /*1b9f0*/  ENDCOLLECTIVE ;  /* 0x000000000000791b */ /* 0x023fe20003800000 */
.L_x_1395:
[----:B------:R-:W-:Y:S02]  /*1ba00*/  IMAD.MOV.U32 R13, RZ, RZ, R4 ;  /* 0x000000ffff0d7224 */ /* 0x000fe400078e0004 */
[----:B------:R-:W-:-:S07]  /*1ba10*/  IMAD.MOV.U32 R6, RZ, RZ, R14 ;  /* 0x000000ffff067224 */ /* 0x000fce00078e000e */
[----:B------:R-:W-:Y:S05]  /*1ba20*/  WARPSYNC.COLLECTIVE R15, `(.L_x_1396) ;  /* 0x000000000f087348 */ /* 0x000fea0003c00000 */
[----:B------:R0:W1:Y:S02]  /*1ba30*/  SHFL.IDX P6, R14, R13, R12, R11 ;  /* 0x0000000c0d0e7389 */ /* 0x00006400000c000b */
[----:B01----:R-:W-:Y:S01]  /*1ba40*/  ENDCOLLECTIVE ;  /* 0x000000000000791b */ /* 0x003fe20003800000 */
.L_x_1396:
[----:B------:R-:W-:Y:S01]  /*1ba50*/  ULDC.64 UR4, c[0x0][0x208] ;  /* 0x0000820000047ab9 */ /* 0x000fe20000000a00 */
[----:B------:R-:W-:Y:S02]  /*1ba60*/  IMAD.MOV.U32 R13, RZ, RZ, R3 ;  /* 0x000000ffff0d7224 */ /* 0x000fe400078e0003 */
[----:B------:R-:W-:Y:S02]  /*1ba70*/  IMAD.MOV.U32 R12, RZ, RZ, 0x1 ;  /* 0x00000001ff0c7424 */ /* 0x000fe400078e00ff */
[----:B------:R-:W-:-:S05]  /*1ba80*/  IMAD.MOV.U32 R7, RZ, RZ, R14 ;  /* 0x000000ffff077224 */ /* 0x000fca00078e000e */
        /* <DEDUP_REMOVED lines=15> */
.L_x_1397:
[----:B------:R-:W-:Y:S02]  /*1bb80*/  IMAD.MOV.U32 R13, RZ, RZ, R4 ;  /* 0x000000ffff0d7224 */ /* 0x000fe400078e0004 */
[----:B------:R-:W-:-:S07]  /*1bb90*/  IMAD.MOV.U32 R9, RZ, RZ, R14 ;  /* 0x000000ffff097224 */ /* 0x000fce00078e000e */
[----:B------:R-:W-:Y:S05]  /*1bba0*/  WARPSYNC.COLLECTIVE R15, `(.L_x_1398) ;  /* 0x000000000f087348 */ /* 0x000fea0003c00000 */
[----:B------:R0:W1:Y:S02]  /*1bbb0*/  SHFL.IDX P6, R14, R13, R12, R11 ;  /* 0x0000000c0d0e7389 */ /* 0x00006400000c000b */
[----:B01----:R-:W-:Y:S01]  /*1bbc0*/  ENDCOLLECTIVE ;  /* 0x000000000000791b */ /* 0x003fe20003800000 */
.L_x_1398:
        /* <DEDUP_REMOVED lines=20> */
.L_x_1399:
[----:B------:R-:W-:Y:S02]  /*1bd10*/  IMAD.MOV.U32 R13, RZ, RZ, R4 ;  /* 0x000000ffff0d7224 */ /* 0x000fe400078e0004 */
[----:B------:R-:W-:-:S05]  /*1bd20*/  IMAD.SHL.U32 R9, R9, 0x8, RZ ;  /* 0x0000000809097824 */ /* 0x000fca00078e00ff */
[----:B------:R-:W-:Y:S01]  /*1bd30*/  LOP3.LUT R9, R9, 0x38, RZ, 0xc0, !PT ;  /* 0x0000003809097812 */ /* 0x000fe200078ec0ff */
[----:B------:R-:W-:-:S07]  /*1bd40*/  IMAD.MOV.U32 R8, RZ, RZ, R14 ;  /* 0x000000ffff087224 */ /* 0x000fce00078e000e */
[----:B------:R-:W-:Y:S05]  /*1bd50*/  WARPSYNC.COLLECTIVE R15, `(.L_x_1400) ;  /* 0x000000000f087348 */ /* 0x000fea0003c00000 */
[----:B------:R0:W1:Y:S02]  /*1bd60*/  SHFL.IDX P6, R14, R13, R12, R11 ;  /* 0x0000000c0d0e7389 */ /* 0x00006400000c000b */
[----:B01----:R-:W-:Y:S01]  /*1bd70*/  ENDCOLLECTIVE ;  /* 0x000000000000791b */ /* 0x003fe20003800000 */
.L_x_1400:
        /* <DEDUP_REMOVED lines=19> */
.L_x_1401:
[----:B------:R-:W-:Y:S02]  /*1beb0*/  IMAD.MOV.U32 R13, RZ, RZ, R4 ;  /* 0x000000ffff0d7224 */ /* 0x000fe400078e0004 */
[----:B------:R-:W-:-:S07]  /*1bec0*/  IMAD.MOV.U32 R6, RZ, RZ, R14 ;  /* 0x000000ffff067224 */ /* 0x000fce00078e000e */
[----:B------:R-:W-:Y:S05]  /*1bed0*/  WARPSYNC.COLLECTIVE R15, `(.L_x_1402) ;  /* 0x000000000f087348 */ /* 0x000fea0003c00000 */
[----:B------:R0:W1:Y:S02]  /*1bee0*/  SHFL.IDX P6, R14, R13, R12, R11 ;  /* 0x0000000c0d0e7389 */ /* 0x00006400000c000b */
[----:B01----:R-:W-:Y:S01]  /*1bef0*/  ENDCOLLECTIVE ;  /* 0x000000000000791b */ /* 0x003fe20003800000 */
.L_x_1402:
        /* <DEDUP_REMOVED lines=19> */
.L_x_1403:
[----:B------:R-:W-:Y:S02]  /*1c030*/  IMAD.MOV.U32 R13, RZ, RZ, R4 ;  /* 0x000000ffff0d7224 */ /* 0x000fe400078e0004 */
[----:B------:R-:W-:-:S07]  /*1c040*/  IMAD.MOV.U32 R6, RZ, RZ, R14 ;  /* 0x000000ffff067224 */ /* 0x000fce00078e000e */
[----:B------:R-:W-:Y:S05]  /*1c050*/  WARPSYNC.COLLECTIVE R15, `(.L_x_1404) ;  /* 0x000000000f087348 */ /* 0x000fea0003c00000 */
[----:B------:R0:W1:Y:S02]  /*1c060*/  SHFL.IDX P6, R14, R13, R12, R11 ;  /* 0x0000000c0d0e7389 */ /* 0x00006400000c000b */
[----:B01----:R-:W-:Y:S01]  /*1c070*/  ENDCOLLECTIVE ;  /* 0x000000000000791b */ /* 0x003fe20003800000 */
.L_x_1404:
        /* <DEDUP_REMOVED lines=19> */
.L_x_1405:
[----:B------:R-:W-:Y:S02]  /*1c1b0*/  IMAD.MOV.U32 R13, RZ, RZ, R4 ;  /* 0x000000ffff0d7224 */ /* 0x000fe400078e0004 */
[----:B------:R-:W-:-:S07]  /*1c1c0*/  IMAD.MOV.U32 R6, RZ, RZ, R14 ;  /* 0x000000ffff067224 */ /* 0x000fce00078e000e */
[----:B------:R-:W-:Y:S05]  /*1c1d0*/  WARPSYNC.COLLECTIVE R15, `(.L_x_1406) ;  /* 0x000000000f087348 */ /* 0x000fea0003c00000 */
[----:B------:R0:W1:Y:S02]  /*1c1e0*/  SHFL.IDX P6, R14, R13, R12, R11 ;  /* 0x0000000c0d0e7389 */ /* 0x00006400000c000b */
[----:B01----:R-:W-:Y:S01]  /*1c1f0*/  ENDCOLLECTIVE ;  /* 0x000000000000791b */ /* 0x003fe20003800000 */
.L_x_1406:
        /* <DEDUP_REMOVED lines=17> */
.L_x_1407:
[----:B------:R-:W-:-:S05]  /*1c310*/  VIADD R7, R0, 0x60 ;  /* 0x0000006000077836 */ /* 0x000fca0000000000 */
[----:B------:R-:W-:Y:S01]  /*1c320*/  ISETP.GE.AND P4, PT, R7, R2, PT ;  /* 0x000000020700720c */ /* 0x000fe20003f86270 */
[----:B------:R-:W-:Y:S02]  /*1c330*/  IMAD.MOV.U32 R13, RZ, RZ, R4 ;  /* 0x000000ffff0d7224 */ /* 0x000fe400078e0004 */
[----:B------:R-:W-:-:S10]  /*1c340*/  IMAD.MOV.U32 R6, RZ, RZ, R14 ;  /* 0x000000ffff067224 */ /* 0x000fd400078e000e */
[----:B------:R-:W-:Y:S05]  /*1c350*/  WARPSYNC.COLLECTIVE R15, `(.L_x_1408) ;  /* 0x000000000f087348 */ /* 0x000fea0003c00000 */
[----:B------:R0:W1:Y:S02]  /*1c360*/  SHFL.IDX P6, R14, R13, R12, R11 ;  /* 0x0000000c0d0e7389 */ /* 0x00006400000c000b */
[----:B01----:R-:W-:Y:S01]  /*1c370*/  ENDCOLLECTIVE ;  /* 0x000000000000791b */ /* 0x003fe20003800000 */
.L_x_1408:
        /* <DEDUP_REMOVED lines=17> */
.L_x_1409:
[----:B------:R-:W-:Y:S02]  /*1c490*/  IMAD.MOV.U32 R13, RZ, RZ, R4 ;  /* 0x000000ffff0d7224 */ /* 0x000fe400078e0004 */
[----:B------:R-:W-:-:S07]  /*1c4a0*/  IMAD.MOV.U32 R5, RZ, RZ, R14 ;  /* 0x000000ffff057224 */ /* 0x000fce00078e000e */
[----:B------:R-:W-:Y:S05]  /*1c4b0*/  WARPSYNC.COLLECTIVE R15, `(.L_x_1410) ;  /* 0x000000000f087348 */ /* 0x000fea0003c00000 */
[----:B------:R0:W1:Y:S02]  /*1c4c0*/  SHFL.IDX P6, R14, R13, R12, R11 ;  /* 0x0000000c0d0e7389 */ /* 0x00006400000c000b */
[----:B01----:R-:W-:Y:S01]  /*1c4d0*/  ENDCOLLECTIVE ;  /* 0x000000000000791b */ /* 0x003fe20003800000 */
.L_x_1410:
[----:B------:R-:W-:Y:S01]  /*1c4e0*/  IMAD.MOV.U32 R3, RZ, RZ, R14 ;  /* 0x000000ffff037224 */ /* 0x000fe200078e000e */
[----:B------:R-:W-:Y:S06]  /*1c4f0*/  BRA `(.L_x_1411) ;  /* 0xffffffa800b47947 */ /* 0x000fec000383ffff */
.L_x_1293:
[----:B---3--:R3:W4:Y:S02]  /*1c500*/  SYNCS.PHASECHK.TRANS64.TRYWAIT P0, [R19+URZ+0x30820], R0 ;  /* 0x03082000130075a7 */ /* 0x008724000800017f */
[----:B----4-:R-:W-:Y:S05]  /*1c510*/  @!P0 NANOSLEEP.SYNCS 0x989680 ;  /* 0x009896800000895d */ /* 0x010fea0003900000 */
[----:B------:R-:W4:Y:S02]  /*1c520*/  @!P0 SYNCS.PHASECHK.TRANS64 P0, [R19+URZ+0x30820], R0 ;  /* 0x03082000130085a7 */ /* 0x000f24000800007f */
[----:B----4-:R-:W-:Y:S05]  /*1c530*/  @!P0 BRA `(.L_x_1293) ;  /* 0xfffffffc00f08947 */ /* 0x010fea000383ffff */
[----:B------:R-:W-:Y:S05]  /*1c540*/  BRA `(.L_x_1412) ;  /* 0xffffffac00387947 */ /* 0x000fea000383ffff */
.L_x_1302:
[----:B-1----:R1:W2:Y:S02]  /*1c550*/  SYNCS.PHASECHK.TRANS64.TRYWAIT P0, [R3+URZ+0x30840], R2 ;  /* 0x03084002030075a7 */ /* 0x0022a4000800017f */
[----:B--2---:R-:W-:Y:S05]  /*1c560*/  @!P0 NANOSLEEP.SYNCS 0x989680 ;  /* 0x009896800000895d */ /* 0x004fea0003900000 */
[----:B------:R-:W2:Y:S02]  /*1c570*/  @!P0 SYNCS.PHASECHK.TRANS64 P0, [R3+URZ+0x30840], R2 ;  /* 0x03084002030085a7 */ /* 0x000ea4000800007f */
[----:B--2---:R-:W-:Y:S05]  /*1c580*/  @!P0 BRA `(.L_x_1302) ;  /* 0xfffffffc00f08947 */ /* 0x004fea000383ffff */
[----:B------:R-:W-:Y:S05]  /*1c590*/  BRA `(.L_x_1413) ;  /* 0xffffffb000307947 */ /* 0x000fea000383ffff */
.L_x_1309:
[----:B0-----:R0:W1:Y:S02]  /*1c5a0*/  SYNCS.PHASECHK.TRANS64.TRYWAIT P0, [R3+URZ+0x60], R2 ;  /* 0x00006002030075a7 */ /* 0x001064000800017f */
[----:B-1----:R-:W-:Y:S05]  /*1c5b0*/  @!P0 NANOSLEEP.SYNCS 0x989680 ;  /* 0x009896800000895d */ /* 0x002fea0003900000 */
[----:B------:R-:W1:Y:S02]  /*1c5c0*/  @!P0 SYNCS.PHASECHK.TRANS64 P0, [R3+URZ+0x60], R2 ;  /* 0x00006002030085a7 */ /* 0x000e64000800007f */
[----:B-1----:R-:W-:Y:S05]  /*1c5d0*/  @!P0 BRA `(.L_x_1309) ;  /* 0xfffffffc00f08947 */ /* 0x002fea000383ffff */
[----:B------:R-:W-:Y:S05]  /*1c5e0*/  BRA `(.L_x_1414) ;  /* 0xffffffb400487947 */ /* 0x000fea000383ffff */
.L_x_1319:
[----:B-1----:R1:W2:Y:S02]  /*1c5f0*/  SYNCS.PHASECHK.TRANS64.TRYWAIT P0, [R3+URZ+0x30840], R2 ;  /* 0x03084002030075a7 */ /* 0x0022a4000800017f */
[----:B--2---:R-:W-:Y:S05]  /*1c600*/  @!P0 NANOSLEEP.SYNCS 0x989680 ;  /* 0x009896800000895d */ /* 0x004fea0003900000 */
[----:B------:R-:W2:Y:S02]  /*1c610*/  @!P0 SYNCS.PHASECHK.TRANS64 P0, [R3+URZ+0x30840], R2 ;  /* 0x03084002030085a7 */ /* 0x000ea4000800007f */
[----:B--2---:R-:W-:Y:S05]  /*1c620*/  @!P0 BRA `(.L_x_1319) ;  /* 0xfffffffc00f08947 */ /* 0x004fea000383ffff */
[----:B------:R-:W-:Y:S05]  /*1c630*/  BRA `(.L_x_1415) ;  /* 0xffffffbc001c7947 */ /* 0x000fea000383ffff */
.L_x_1326:
[----:B0-----:R0:W1:Y:S02]  /*1c640*/  SYNCS.PHASECHK.TRANS64.TRYWAIT P0, [R2+URZ+0x60], R3 ;  /* 0x00006003020075a7 */ /* 0x001064000800017f */
[----:B-1----:R-:W-:Y:S05]  /*1c650*/  @!P0 NANOSLEEP.SYNCS 0x989680 ;  /* 0x009896800000895d */ /* 0x002fea0003900000 */
[----:B------:R-:W1:Y:S02]  /*1c660*/  @!P0 SYNCS.PHASECHK.TRANS64 P0, [R2+URZ+0x60], R3 ;  /* 0x00006003020085a7 */ /* 0x000e64000800007f */
[----:B-1----:R-:W-:Y:S05]  /*1c670*/  @!P0 BRA `(.L_x_1326) ;  /* 0xfffffffc00f08947 */ /* 0x002fea000383ffff */
[----:B------:R-:W-:Y:S05]  /*1c680*/  BRA `(.L_x_1416) ;  /* 0xffffffc000347947 */ /* 0x000fea000383ffff */
.L_x_1336:
[----:B---3--:R3:W4:Y:S02]  /*1c690*/  SYNCS.PHASECHK.TRANS64.TRYWAIT P0, [R2+URZ+0x30840], R3 ;  /* 0x03084003020075a7 */ /* 0x008724000800017f */
[----:B----4-:R-:W-:Y:S05]  /*1c6a0*/  @!P0 NANOSLEEP.SYNCS 0x989680 ;  /* 0x009896800000895d */ /* 0x010fea0003900000 */
[----:B------:R-:W4:Y:S02]  /*1c6b0*/  @!P0 SYNCS.PHASECHK.TRANS64 P0, [R2+URZ+0x30840], R3 ;  /* 0x03084003020085a7 */ /* 0x000f24000800007f */
[----:B----4-:R-:W-:Y:S05]  /*1c6c0*/  @!P0 BRA `(.L_x_1336) ;  /* 0xfffffffc00f08947 */ /* 0x010fea000383ffff */
[----:B------:R-:W-:Y:S05]  /*1c6d0*/  BRA `(.L_x_1417) ;  /* 0xffffffc400d87947 */ /* 0x000fea000383ffff */
.L_x_1343:
[----:B0-----:R0:W1:Y:S02]  /*1c6e0*/  SYNCS.PHASECHK.TRANS64.TRYWAIT P0, [R2+URZ+0x60], R5 ;  /* 0x00006005020075a7 */ /* 0x001064000800017f */
[----:B-1----:R-:W-:Y:S05]  /*1c6f0*/  @!P0 NANOSLEEP.SYNCS 0x989680 ;  /* 0x009896800000895d */ /* 0x002fea0003900000 */
[----:B------:R-:W1:Y:S02]  /*1c700*/  @!P0 SYNCS.PHASECHK.TRANS64 P0, [R2+URZ+0x60], R5 ;  /* 0x00006005020085a7 */ /* 0x000e64000800007f */
[----:B-1----:R-:W-:Y:S05]  /*1c710*/  @!P0 BRA `(.L_x_1343) ;  /* 0xfffffffc00f08947 */ /* 0x002fea000383ffff */
[----:B------:R-:W-:Y:S05]  /*1c720*/  BRA `(.L_x_1418) ;  /* 0xffffffc800f07947 */ /* 0x000fea000383ffff */
.L_x_1355:
[----:B--2---:R2:W3:Y:S02]  /*1c730*/  SYNCS.PHASECHK.TRANS64.TRYWAIT P0, [R0+URZ+0x30860], R2 ;  /* 0x03086002000075a7 */ /* 0x0044e4000800017f */
[----:B---3--:R-:W-:Y:S05]  /*1c740*/  @!P0 NANOSLEEP.SYNCS 0x989680 ;  /* 0x009896800000895d */ /* 0x008fea0003900000 */
[----:B------:R-:W3:Y:S02]  /*1c750*/  @!P0 SYNCS.PHASECHK.TRANS64 P0, [R0+URZ+0x30860], R2 ;  /* 0x03086002000085a7 */ /* 0x000ee4000800007f */
[----:B---3--:R-:W-:Y:S05]  /*1c760*/  @!P0 BRA `(.L_x_1355) ;  /* 0xfffffffc00f08947 */ /* 0x008fea000383ffff */
[----:B------:R-:W-:Y:S05]  /*1c770*/  BRA `(.L_x_1419) ;  /* 0xffffffd0007c7947 */ /* 0x000fea000383ffff */
.L_x_1363:
[----:B------:R-:W4:Y:S01]  /*1c780*/  LDL R3, [R1] ;  /* 0x0000000001037983 */ /* 0x000f220000100800 */
[----:B------:R-:W-:Y:S01]  /*1c790*/  BSSY B0, `(.L_x_1420) ;  /* 0x0000008000007945 */ /* 0x000fe20003800000 */
[----:B------:R-:W-:Y:S02]  /*1c7a0*/  IMAD.MOV.U32 R12, RZ, RZ, RZ ;  /* 0x000000ffff0c7224 */ /* 0x000fe400078e00ff */
[----:B------:R-:W-:Y:S02]  /*1c7b0*/  IMAD.MOV.U32 R11, RZ, RZ, 0x1f ;  /* 0x0000001fff0b7424 */ /* 0x000fe400078e00ff */
[----:B------:R-:W-:Y:S02]  /*1c7c0*/  IMAD.MOV.U32 R15, RZ, RZ, -0x1 ;  /* 0xffffffffff0f7424 */ /* 0x000fe400078e00ff */
[----:B----4-:R-:W-:-:S07]  /*1c7d0*/  IMAD.MOV.U32 R13, RZ, RZ, R3 ;  /* 0x000000ffff0d7224 */ /* 0x010fce00078e0003 */
[----:B0123--:R-:W-:Y:S05]  /*1c7e0*/  WARPSYNC.COLLECTIVE R15, `(.L_x_1421) ;  /* 0x000000000f087348 */ /* 0x00ffea0003c00000 */
[----:B------:R4:W0:Y:S02]  /*1c7f0*/  SHFL.IDX P6, R14, R13, R12, R11 ;  /* 0x0000000c0d0e7389 */ /* 0x00082400000c000b */
[----:B01234-:R-:W-:Y:S01]  /*1c800*/  ENDCOLLECTIVE ;  /* 0x000000000000791b */ /* 0x01ffe20003800000 */
.L_x_1421:
[----:B------:R-:W-:Y:S05]  /*1c810*/  BSYNC B0 ;  /* 0x0000000000007941 */ /* 0x000fea0003800000 */
.L_x_1420:
        /* <DEDUP_REMOVED lines=9> */
.L_x_1422:
        /* <DEDUP_REMOVED lines=13> */
[C---:B------:R-:W-:Y:S02]  /*1c980*/  ISETP.GE.U32.AND P2, PT, R16.reuse, 0x2, PT ;  /* 0x000000021000780c */ /* 0x040fe40003f46070 */
[C---:B------:R-:W-:Y:S02]  /*1c990*/  ISETP.GE.U32.AND P3, PT, R16.reuse, 0x4, PT ;  /* 0x000000041000780c */ /* 0x040fe40003f66070 */
[C---:B------:R-:W-:Y:S02]  /*1c9a0*/  ISETP.GE.U32.AND P4, PT, R16.reuse, 0x8, PT ;  /* 0x000000081000780c */ /* 0x040fe40003f86070 */
[----:B------:R-:W-:Y:S01]  /*1c9b0*/  ISETP.GE.U32.AND P5, PT, R16, 0x10, PT ;  /* 0x000000101000780c */ /* 0x000fe20003fa6070 */
[----:B--2---:R-:W-:Y:S01]  /*1c9c0*/  @!P1 IMAD.MOV.U32 R5, RZ, RZ, R6 ;  /* 0x000000ffff059224 */ /* 0x004fe200078e0006 */
[----:B------:R-:W-:-:S02]  /*1c9d0*/  CS2R R6, SRZ ;  /* 0x0000000000067805 */ /* 0x000fc4000001ff00 */
[----:B---3--:R-:W-:Y:S01]  /*1c9e0*/  @!P1 IMAD.MOV.U32 R7, RZ, RZ, R2 ;  /* 0x000000ffff079224 */ /* 0x008fe200078e0002 */
[----:B------:R-:W-:-:S03]  /*1c9f0*/  ISETP.NE.AND P1, PT, R16, RZ, PT ;  /* 0x000000ff1000720c */ /* 0x000fc60003f25270 */
[----:B------:R-:W-:-:S04]  /*1ca00*/  IMAD R2, R7, R5, RZ ;  /* 0x0000000507027224 */ /* 0x000fc800078e02ff */
[----:B------:R-:W-:-:S07]  /*1ca10*/  IMAD.MOV.U32 R13, RZ, RZ, R2 ;  /* 0x000000ffff0d7224 */ /* 0x000fce00078e0002 */
[----:B------:R-:W-:Y:S05]  /*1ca20*/  WARPSYNC.COLLECTIVE R15, `(.L_x_1423) ;  /* 0x000000000f087348 */ /* 0x000fea0003c00000 */
[----:B------:R0:W1:Y:S02]  /*1ca30*/  SHFL.UP P6, R14, R13, R12, R11 ;  /* 0x0400000c0d0e7389 */ /* 0x00006400000c000b */
[----:B01----:R-:W-:Y:S01]  /*1ca40*/  ENDCOLLECTIVE ;  /* 0x000000000000791b */ /* 0x003fe20003800000 */
.L_x_1423:
        /* <DEDUP_REMOVED lines=8> */
.L_x_1424:
        /* <DEDUP_REMOVED lines=8> */
.L_x_1425:
        /* <DEDUP_REMOVED lines=8> */
.L_x_1426:
        /* <DEDUP_REMOVED lines=8> */
.L_x_1427:
        /* <DEDUP_REMOVED lines=9> */
.L_x_1428:
[----:B------:R-:W-:Y:S01]  /*1cce0*/  IMAD.MOV.U32 R10, RZ, RZ, R14 ;  /* 0x000000ffff0a7224 */ /* 0x000fe200078e000e */
[----:B------:R-:W-:Y:S06]  /*1ccf0*/  BRA `(.L_x_1429) ;  /* 0xffffffd400347947 */ /* 0x000fec000383ffff */
.L_x_1366:
        /* <DEDUP_REMOVED lines=8> */
.L_x_1431:
[----:B------:R-:W-:Y:S05]  /*1cd80*/  BSYNC B0 ;  /* 0x0000000000007941 */ /* 0x000fea0003800000 */
.L_x_1430:
        /* <DEDUP_REMOVED lines=10> */
.L_x_1432:
        /* <DEDUP_REMOVED lines=8> */
.L_x_1433:
        /* <DEDUP_REMOVED lines=8> */
.L_x_1434:
        /* <DEDUP_REMOVED lines=8> */
.L_x_1435:
        /* <DEDUP_REMOVED lines=9> */
.L_x_1436:
[----:B------:R-:W-:Y:S01]  /*1d040*/  IMAD.MOV.U32 R10, RZ, RZ, R14 ;  /* 0x000000ffff0a7224 */ /* 0x000fe200078e000e */
[----:B------:R-:W-:Y:S06]  /*1d050*/  BRA `(.L_x_1437) ;  /* 0xffffffd4000c7947 */ /* 0x000fec000383ffff */
.L_x_1368:
[----:B------:R-:W-:Y:S01]  /*1d060*/  BSSY B0, `(.L_x_1438) ;  /* 0x0000006000007945 */ /* 0x000fe20003800000 */
[----:B------:R-:W-:Y:S01]  /*1d070*/  PLOP3.LUT P6, PT, P6, PT, PT, 0x8, 0x0 ;  /* 0x000000000000781c */ /* 0x000fe200037ce170 */
[----:B------:R-:W-:-:S12]  /*1d080*/  IMAD.MOV.U32 R15, RZ, RZ, -0x1 ;  /* 0xffffffffff0f7424 */ /* 0x000fd800078e00ff */
[----:B0-----:R-:W-:Y:S05]  /*1d090*/  WARPSYNC.COLLECTIVE R15, `(.L_x_1439) ;  /* 0x000000000f087348 */ /* 0x001fea0003c00000 */
[----:B------:R-:W-:Y:S01]  /*1d0a0*/  VOTE.ANY R14, PT, P6 ;  /* 0x00000000000e7806 */ /* 0x000fe200030e0100 */
[----:B0-----:R-:W-:Y:S06]  /*1d0b0*/  ENDCOLLECTIVE ;  /* 0x000000000000791b */ /* 0x001fec0003800000 */
.L_x_1439:
[----:B------:R-:W-:Y:S05]  /*1d0c0*/  BSYNC B0 ;  /* 0x0000000000007941 */ /* 0x000fea0003800000 */
.L_x_1438:
[----:B------:R0:W5:Y:S01]  /*1d0d0*/  LDL.LU R16, [R1+0xc] ;  /* 0x00000c0001107983 */ /* 0x0001620000300800 */
[----:B------:R-:W-:Y:S02]  /*1d0e0*/  IMAD.MOV.U32 R3, RZ, RZ, R14 ;  /* 0x000000ffff037224 */ /* 0x000fe400078e000e */
[----:B------:R-:W-:Y:S02]  /*1d0f0*/  IMAD.MOV.U32 R13, RZ, RZ, R5 ;  /* 0x000000ffff0d7224 */ /* 0x000fe400078e0005 */
[----:B------:R-:W1:Y:S01]  /*1d100*/  POPC R9, R3 ;  /* 0x0000000300097309 */ /* 0x000e620000000000 */
[----:B------:R-:W-:Y:S02]  /*1d110*/  IMAD.MOV.U32 R11, RZ, RZ, 0x1f ;  /* 0x0000001fff0b7424 */ /* 0x000fe400078e00ff */
[----:B------:R-:W-:Y:S02]  /*1d120*/  IMAD.MOV.U32 R15, RZ, RZ, -0x1 ;  /* 0xffffffffff0f7424 */ /* 0x000fe400078e00ff */
[----:B01----:R-:W-:-:S07]  /*1d130*/  IMAD.MOV.U32 R12, RZ, RZ, R9 ;  /* 0x000000ffff0c7224 */ /* 0x003fce00078e0009 */
[----:B-----5:R-:W-:Y:S05]  /*1d140*/  WARPSYNC.COLLECTIVE R15, `(.L_x_1440) ;  /* 0x000000000f087348 */ /* 0x020fea0003c00000 */
[----:B------:R0:W1:Y:S02]  /*1d150*/  SHFL.IDX P6, R14, R13, R12, R11 ;  /* 0x0000000c0d0e7389 */ /* 0x00006400000c000b */
[----:B01---5:R-:W-:Y:S01]  /*1d160*/  ENDCOLLECTIVE ;  /* 0x000000000000791b */ /* 0x023fe20003800000 */
.L_x_1440:
[----:B------:R-:W-:Y:S02]  /*1d170*/  IMAD.MOV.U32 R13, RZ, RZ, R7 ;  /* 0x000000ffff0d7224 */ /* 0x000fe400078e0007 */
[----:B------:R-:W-:-:S07]  /*1d180*/  IMAD.MOV.U32 R4, RZ, RZ, R14 ;  /* 0x000000ffff047224 */ /* 0x000fce00078e000e */
[----:B------:R-:W-:Y:S05]  /*1d190*/  WARPSYNC.COLLECTIVE R15, `(.L_x_1441) ;  /* 0x000000000f087348 */ /* 0x000fea0003c00000 */
[----:B------:R0:W1:Y:S02]  /*1d1a0*/  SHFL.IDX P6, R14, R13, R12, R11 ;  /* 0x0000000c0d0e7389 */ /* 0x00006400000c000b */
[----:B01----:R-:W-:Y:S01]  /*1d1b0*/  ENDCOLLECTIVE ;  /* 0x000000000000791b */ /* 0x003fe20003800000 */
.L_x_1441:
[----:B------:R-:W-:Y:S02]  /*1d1c0*/  IMAD.MOV.U32 R7, RZ, RZ, R14 ;  /* 0x000000ffff077224 */ /* 0x000fe400078e000e */
[----:B------:R-:W-:-:S05]  /*1d1d0*/  IMAD.IADD R5, R9, 0x1, R16 ;  /* 0x0000000109057824 */ /* 0x000fca00078e0210 */
[----:B------:R0:W-:Y:S01]  /*1d1e0*/  STL [R1+0xc], R5 ;  /* 0x00000c0501007387 */ /* 0x0001e20000100800 */
[----:B------:R-:W-:Y:S05]  /*1d1f0*/  BRA `(.L_x_1442) ;  /* 0xffffffd000ec7947 */ /* 0x000fea000383ffff */
.L_x_1370:
[----:B------:R-:W-:Y:S01]  /*1d200*/  BSSY B0, `(.L_x_1443) ;  /* 0x0000008000007945 */ /* 0x000fe20003800000 */
[----:B------:R-:W-:Y:S02]  /*1d210*/  IMAD.MOV.U32 R13, RZ, RZ, R2 ;  /* 0x000000ffff0d7224 */ /* 0x000fe400078e0002 */
[----:B------:R-:W-:Y:S02]  /*1d220*/  IMAD.MOV.U32 R12, RZ, RZ, R9 ;  /* 0x000000ffff0c7224 */ /* 0x000fe400078e0009 */
[----:B------:R-:W-:Y:S02]  /*1d230*/  IMAD.MOV.U32 R11, RZ, RZ, 0x1f ;  /* 0x0000001fff0b7424 */ /* 0x000fe400078e00ff */
[----:B------:R-:W-:-:S07]  /*1d240*/  IMAD.MOV.U32 R15, RZ, RZ, -0x1 ;  /* 0xffffffffff0f7424 */ /* 0x000fce00078e00ff */
[----:B0-----:R-:W-:Y:S05]  /*1d250*/  WARPSYNC.COLLECTIVE R15, `(.L_x_1444) ;  /* 0x000000000f087348 */ /* 0x001fea0003c00000 */
[----:B------:R1:W2:Y:S02]  /*1d260*/  SHFL.IDX P6, R14, R13, R12, R11 ;  /* 0x0000000c0d0e7389 */ /* 0x0002a400000c000b */
[----:B012---:R-:W-:Y:S01]  /*1d270*/  ENDCOLLECTIVE ;  /* 0x000000000000791b */ /* 0x007fe20003800000 */
.L_x_1444:
[----:B------:R-:W-:Y:S05]  /*1d280*/  BSYNC B0 ;  /* 0x0000000000007941 */ /* 0x000fea0003800000 */
.L_x_1443:
[----:B------:R-:W-:Y:S01]  /*1d290*/  IMAD.MOV.U32 R2, RZ, RZ, R14 ;  /* 0x000000ffff027224 */ /* 0x000fe200078e000e */
[----:B------:R-:W-:Y:S06]  /*1d2a0*/  BRA `(.L_x_1445) ;  /* 0xffffffd000d87947 */ /* 0x000fec000383ffff */
.L_x_1376:
[----:B0-----:R0:W1:Y:S02]  /*1d2b0*/  SYNCS.PHASECHK.TRANS64.TRYWAIT P0, [R0+URZ+0x30820], R3 ;  /* 0x03082003000075a7 */ /* 0x001064000800017f */
[----:B-1----:R-:W-:Y:S05]  /*1d2c0*/  @!P0 NANOSLEEP.SYNCS 0x989680 ;  /* 0x009896800000895d */ /* 0x002fea0003900000 */
[----:B------:R-:W1:Y:S02]  /*1d2d0*/  @!P0 SYNCS.PHASECHK.TRANS64 P0, [R0+URZ+0x30820], R3 ;  /* 0x03082003000085a7 */ /* 0x000e64000800007f */
[----:B-1----:R-:W-:Y:S05]  /*1d2e0*/  @!P0 BRA `(.L_x_1376) ;  /* 0xfffffffc00f08947 */ /* 0x002fea000383ffff */
[----:B------:R-:W-:Y:S05]  /*1d2f0*/  BRA `(.L_x_1446) ;  /* 0xffffffdc007c7947 */ /* 0x000fea000383ffff */
.L_x_1377:
[----:B------:R-:W1:Y:S01]  /*1d300*/  S2R R2, SR_TID.X ;  /* 0x0000000000027919 */ /* 0x000e620000002100 */
[----:B------:R-:W-:Y:S01]  /*1d310*/  BSSY B0, `(.L_x_1447) ;  /* 0x000000a000007945 */ /* 0x000fe20003800000 */
[----:B------:R-:W-:Y:S02]  /*1d320*/  IMAD.MOV.U32 R12, RZ, RZ, RZ ;  /* 0x000000ffff0c7224 */ /* 0x000fe400078e00ff */
[----:B---3--:R-:W-:Y:S02]  /*1d330*/  IMAD.MOV.U32 R11, RZ, RZ, 0x1f ;  /* 0x0000001fff0b7424 */ /* 0x008fe400078e00ff */
[----:B------:R-:W-:Y:S01]  /*1d340*/  IMAD.MOV.U32 R15, RZ, RZ, -0x1 ;  /* 0xffffffffff0f7424 */ /* 0x000fe200078e00ff */
[----:B-1----:R-:W-:-:S04]  /*1d350*/  SHF.R.U32.HI R2, RZ, 0x5, R2 ;  /* 0x00000005ff027819 */ /* 0x002fc80000011602 */
[----:B------:R-:W-:-:S05]  /*1d360*/  LOP3.LUT R2, R2, 0x3, RZ, 0xc0, !PT ;  /* 0x0000000302027812 */ /* 0x000fca00078ec0ff */
[----:B------:R-:W-:-:S07]  /*1d370*/  IMAD.MOV.U32 R13, RZ, RZ, R2 ;  /* 0x000000ffff0d7224 */ /* 0x000fce00078e0002 */
[----:B0-2---:R-:W-:Y:S05]  /*1d380*/  WARPSYNC.COLLECTIVE R15, `(.L_x_1448) ;  /* 0x000000000f087348 */ /* 0x005fea0003c00000 */
[----:B------:R1:W3:Y:S02]  /*1d390*/  SHFL.IDX P6, R14, R13, R12, R11 ;  /* 0x0000000c0d0e7389 */ /* 0x0002e400000c000b */
[----:B0123--:R-:W-:Y:S01]  /*1d3a0*/  ENDCOLLECTIVE ;  /* 0x000000000000791b */ /* 0x00ffe20003800000 */
.L_x_1448:
[----:B------:R-:W-:Y:S05]  /*1d3b0*/  BSYNC B0 ;  /* 0x0000000000007941 */ /* 0x000fea0003800000 */
.L_x_1447:
[----:B------:R-:W-:Y:S05]  /*1d3c0*/  BRA `(.L_x_1449) ;  /* 0xffffffdc00647947 */ /* 0x000fea000383ffff */
.L_x_1380:
[----:B------:R-:W-:Y:S01]  /*1d3d0*/  BSSY B1, `(.L_x_1450) ;  /* 0x0000006000017945 */ /* 0x000fe20003800000 */
[----:B------:R-:W-:-:S07]  /*1d3e0*/  IMAD.MOV.U32 R15, RZ, RZ, -0x1 ;  /* 0xffffffffff0f7424 */ /* 0x000fce00078e00ff */
[----:B0123--:R-:W-:Y:S05]  /*1d3f0*/  WARPSYNC.COLLECTIVE R15, `(.L_x_1451) ;  /* 0x000000000f0c7348 */ /* 0x00ffea0003c00000 */
[----:B------:R-:W-:Y:S02]  /*1d400*/  ELECT P6, UR62, PT ;  /* 0x00000000003e782f */ /* 0x000fe400038c0000 */
[----:B------:R-:W-:Y:S01]  /*1d410*/  MOV R14, UR62 ;  /* 0x0000003e000e7c02 */ /* 0x000fe20008000f00 */
[----:B0123--:R-:W-:Y:S10]  /*1d420*/  ENDCOLLECTIVE ;  /* 0x000000000000791b */ /* 0x00fff40003800000 */
.L_x_1451:
[----:B------:R-:W-:Y:S05]  /*1d430*/  BSYNC B1 ;  /* 0x0000000000017941 */ /* 0x000fea0003800000 */
.L_x_1450:
[----:B------:R-:W-:Y:S05]  /*1d440*/  BRA `(.L_x_1452) ;  /* 0xffffffdc005c7947 */ /* 0x000fea000383ffff */
.L_x_1382:
[----:B0-----:R0:W1:Y:S02]  /*1d450*/  SYNCS.PHASECHK.TRANS64.TRYWAIT P0, [R6+URZ], R5 ;  /* 0x00000005060075a7 */ /* 0x001064000800017f */
[----:B-1----:R-:W-:Y:S05]  /*1d460*/  @!P0 NANOSLEEP.SYNCS 0x989680 ;  /* 0x009896800000895d */ /* 0x002fea0003900000 */
[----:B------:R-:W1:Y:S02]  /*1d470*/  @!P0 SYNCS.PHASECHK.TRANS64 P0, [R6+URZ], R5 ;  /* 0x00000005060085a7 */ /* 0x000e64000800007f */
[----:B-1----:R-:W-:Y:S05]  /*1d480*/  @!P0 BRA `(.L_x_1382) ;  /* 0xfffffffc00f08947 */ /* 0x002fea000383ffff */
[----:B------:R-:W-:Y:S05]  /*1d490*/  BRA `(.L_x_1453) ;  /* 0xffffffdc00a07947 */ /* 0x000fea000383ffff */
.L_x_1383:
[----:B-1----:R1:W4:Y:S02]  /*1d4a0*/  SYNCS.PHASECHK.TRANS64.TRYWAIT P0, [R7+URZ], R2 ;  /* 0x00000002070075a7 */ /* 0x002324000800017f */
[----:B----4-:R-:W-:Y:S05]  /*1d4b0*/  @!P0 NANOSLEEP.SYNCS 0x989680 ;  /* 0x009896800000895d */ /* 0x010fea0003900000 */
[----:B------:R-:W4:Y:S02]  /*1d4c0*/  @!P0 SYNCS.PHASECHK.TRANS64 P0, [R7+URZ], R2 ;  /* 0x00000002070085a7 */ /* 0x000f24000800007f */
[----:B----4-:R-:W-:Y:S05]  /*1d4d0*/  @!P0 BRA `(.L_x_1383) ;  /* 0xfffffffc00f08947 */ /* 0x010fea000383ffff */
[----:B------:R-:W-:Y:S05]  /*1d4e0*/  BRA `(.L_x_1454) ;  /* 0xffffffdc00947947 */ /* 0x000fea000383ffff */
.L_x_1385:
[----:B----4-:R4:W0:Y:S02]  /*1d4f0*/  SYNCS.PHASECHK.TRANS64.TRYWAIT P0, [R4+URZ], R5 ;  /* 0x00000005040075a7 */ /* 0x010824000800017f */
[----:B0-----:R-:W-:Y:S05]  /*1d500*/  @!P0 NANOSLEEP.SYNCS 0x989680 ;  /* 0x009896800000895d */ /* 0x001fea0003900000 */
[----:B------:R-:W0:Y:S02]  /*1d510*/  @!P0 SYNCS.PHASECHK.TRANS64 P0, [R4+URZ], R5 ;  /* 0x00000005040085a7 */ /* 0x000e24000800007f */
[----:B0-----:R-:W-:Y:S05]  /*1d520*/  @!P0 BRA `(.L_x_1385) ;  /* 0xfffffffc00f08947 */ /* 0x001fea000383ffff */
[----:B------:R-:W-:Y:S05]  /*1d530*/  BRA `(.L_x_1455) ;  /* 0xffffffdc009c7947 */ /* 0x000fea000383ffff */
.L_x_1456:
        /* <DEDUP_REMOVED lines=12> */
.L_x_3027:


//--------------------- .text._ZN7cutlass13device_kernelIN5flash11enable_sm90INS1_16FlashAttnFwdSm90INS1_25CollectiveMainloopFwdSm90ILi2EN4cute5tupleIJNS5_1CILi1EEES8_S8_EEENS6_IJNS7_ILi128EEENS7_ILi96EEENS7_ILi192EEEEEELi192ENS_6half_tEfNS_4arch4Sm90ELb0ELb1ELb1ELb1ELb0ELb1ELb0ELb1ELb1ELb1ELb1ELb0EEENS1_21CollectiveEpilogueFwdINS6_IJSA_SC_SB_EEES9_SE_SG_Li256ELb1ELb1ELb1ELb0EEENS1_36VarlenDynamicPersistentTileSchedulerILi128ELi96ELi256ELi128ELb1ELb1ELb1ELb1ELb0ELb1EEEEEEEEEvNT_6ParamsE --------------------------
	.section	.text._ZN7cutlass13device_kernelIN5flash11enable_sm90INS1_16FlashAttnFwdSm90INS1_25CollectiveMainloopFwdSm90ILi2EN4cute5tupleIJNS5_1CILi1EEES8_S8_EEENS6_IJNS7_ILi128EEENS7_ILi96EEENS7_ILi192EEEEEELi192ENS_6half_tEfNS_4arch4Sm90ELb0ELb1ELb1ELb1ELb0ELb1ELb0ELb1ELb1ELb1ELb1ELb0EEENS1_21CollectiveEpilogueFwdINS6_IJSA_SC_SB_EEES9_SE_SG_Li256ELb1ELb1ELb1ELb0EEENS1_36VarlenDynamicPersistentTileSchedulerILi128ELi96ELi256ELi128ELb1ELb1ELb1ELb1ELb0ELb1EEEEEEEEEvNT_6ParamsE,"ax",@progbits
	.align	128
.text._ZN7cutlass13device_kernelIN5flash11enable_sm90INS1_16FlashAttnFwdSm90INS1_25CollectiveMainloopFwdSm90ILi2EN4cute5tupleIJNS5_1CILi1EEES8_S8_EEENS6_IJNS7_ILi128EEENS7_ILi96EEENS7_ILi192EEEEEELi192ENS_6half_tEfNS_4arch4Sm90ELb0ELb1ELb1ELb1ELb0ELb1ELb0ELb1ELb1ELb1ELb1ELb0EEENS1_21CollectiveEpilogueFwdINS6_IJSA_SC_SB_EEES9_SE_SG_Li256ELb1ELb1ELb1ELb0EEENS1_36VarlenDynamicPersistentTileSchedulerILi128ELi96ELi256ELi128ELb1ELb1ELb1ELb1ELb0ELb1EEEEEEEEEvNT_6ParamsE:
        .type           _ZN7cutlass13device_kernelIN5flash11enable_sm90INS1_16FlashAttnFwdSm90INS1_25CollectiveMainloopFwdSm90ILi2EN4cute5tupleIJNS5_1CILi1EEES8_S8_EEENS6_IJNS7_ILi128EEENS7_ILi96EEENS7_ILi192EEEEEELi192ENS_6half_tEfNS_4arch4Sm90ELb0ELb1ELb1ELb1ELb0ELb1ELb0ELb1ELb1ELb1ELb1ELb0EEENS1_21CollectiveEpilogueFwdINS6_IJSA_SC_SB_EEES9_SE_SG_Li256ELb1ELb1ELb1ELb0EEENS1_36VarlenDynamicPersistentTileSchedulerILi128ELi96ELi256ELi128ELb1ELb1ELb1ELb1ELb0ELb1EEEEEEEEEvNT_6ParamsE,@function
        .size           _ZN7cutlass13device_kernelIN5flash11enable_sm90INS1_16FlashAttnFwdSm90INS1_25CollectiveMainloopFwdSm90ILi2EN4cute5tupleIJNS5_1CILi1EEES8_S8_EEENS6_IJNS7_ILi128EEENS7_ILi96EEENS7_ILi192EEEEEELi192ENS_6half_tEfNS_4arch4Sm90ELb0ELb1ELb1ELb1ELb0ELb1ELb0ELb1ELb1ELb1ELb1ELb0EEENS1_21CollectiveEpilogueFwdINS6_IJSA_SC_SB_EEES9_SE_SG_Li256ELb1ELb1ELb1ELb0EEENS1_36VarlenDynamicPersistentTileSchedulerILi128ELi96ELi256ELi128ELb1ELb1ELb1ELb1ELb0ELb1EEEEEEEEEvNT_6ParamsE,(.L_x_3028 - _ZN7cutlass13device_kernelIN5flash11enable_sm90INS1_16FlashAttnFwdSm90INS1_25CollectiveMainloopFwdSm90ILi2EN4cute5tupleIJNS5_1CILi1EEES8_S8_EEENS6_IJNS7_ILi128EEENS7_ILi96EEENS7_ILi192EEEEEELi192ENS_6half_tEfNS_4arch4Sm90ELb0ELb1ELb1ELb1ELb0ELb1ELb0ELb1ELb1ELb1ELb1ELb0EEENS1_21CollectiveEpilogueFwdINS6_IJSA_SC_SB_EEES9_SE_SG_Li256ELb1ELb1ELb1ELb0EEENS1_36VarlenDynamicPersistentTileSchedulerILi128ELi96ELi256ELi128ELb1ELb1ELb1ELb1ELb0ELb1EEEEEEEEEvNT_6ParamsE)
        .other          _ZN7cutlass13device_kernelIN5flash11enable_sm90INS1_16FlashAttnFwdSm90INS1_25CollectiveMainloopFwdSm90ILi2EN4cute5tupleIJNS5_1CILi1EEES8_S8_EEENS6_IJNS7_ILi128EEENS7_ILi96EEENS7_ILi192EEEEEELi192ENS_6half_tEfNS_4arch4Sm90ELb0ELb1ELb1ELb1ELb0ELb1ELb0ELb1ELb1ELb1ELb1ELb0EEENS1_21CollectiveEpilogueFwdINS6_IJSA_SC_SB_EEES9_SE_SG_Li256ELb1ELb1ELb1ELb0EEENS1_36VarlenDynamicPersistentTileSchedulerILi128ELi96ELi256ELi128ELb1ELb1ELb1ELb1ELb0ELb1EEEEEEEEEvNT_6ParamsE,@"STO_CUDA_ENTRY STV_DEFAULT"
_ZN7cutlass13device_kernelIN5flash11enable_sm90INS1_16FlashAttnFwdSm90INS1_25CollectiveMainloopFwdSm90ILi2EN4cute5tupleIJNS5_1CILi1EEES8_S8_EEENS6_IJNS7_ILi128EEENS7_ILi96EEENS7_ILi192EEEEEELi192ENS_6half_tEfNS_4arch4Sm90ELb0ELb1ELb1ELb1ELb0ELb1ELb0ELb1ELb1ELb1ELb1ELb0EEENS1_21CollectiveEpilogueFwdINS6_IJSA_SC_SB_EEES9_SE_SG_Li256ELb1ELb1ELb1ELb0EEENS1_36VarlenDynamicPersistentTileSchedulerILi128ELi96ELi256ELi128ELb1ELb1ELb1ELb1ELb0ELb1EEEEEEEEEvNT_6ParamsE:
[----:B------:R-:W0:Y:S02]  /*0000*/  LDC R1, c[0x0][0x28] ;  /* 0x00000a00ff017b82 */ /* 0x000e240000000800 */
[----:B0-----:R-:W-:Y:S01]  /*0010*/  VIADD R1, R1, 0xffffff68 ;  /* 0xffffff6801017836 */ /* 0x001fe20000000000 */
[----:B------:R-:W0:Y:S01]  /*0020*/  S2R R6, SR_TID.X ;  /* 0x0000000000067919 */ /* 0x000e220000002100 */
[----:B------:R-:W-:Y:S01]  /*0030*/  ELECT P0, URZ, PT ;  /* 0x00000000003f782f */ /* 0x000fe20003800000 */
[----:B------:R-:W-:Y:S01]  /*0040*/  BSSY B0, `(.L_x_1457) ;  /* 0x0000013000007945 */ /* 0x000fe20003800000 */
[----:B0-----:R-:W-:-:S05]  /*0050*/  SHF.R.U32.HI R0, RZ, 0x5, R6 ;  /* 0x00000005ff007819 */ /* 0x001fca0000011606 */
[----:B------:R-:W0:Y:S02]  /*0060*/  SHFL.IDX PT, R2, R0, RZ, 0x1f ;  /* 0x00001fff00027589 */ /* 0x000e2400000e0000 */
[----:B0-----:R-:W-:-:S13]  /*0070*/  ISETP.EQ.AND P0, PT, R2, RZ, P0 ;  /* 0x000000ff0200720c */ /* 0x001fda0000702270 */
        /* <DEDUP_REMOVED lines=15> */
.L_x_1458:
[----:B------:R-:W-:Y:S05]  /*0170*/  BSYNC B0 ;  /* 0x0000000000007941 */ /* 0x000fea0003800000 */
.L_x_1457:
[----:B------:R-:W-:Y:S01]  /*0180*/  VOTEU.ANY UP0, P0 ;  /* 0x00000000003f7886 */ /* 0x000fe20000000100 */
[----:B------:R-:W0:Y:S01]  /*0190*/  SHFL.IDX PT, R2, R0, RZ, 0x1f ;  /* 0x00001fff00027589 */ /* 0x000e2200000e0000 */
[----:B------:R-:W-:Y:S01]  /*01a0*/  UMOV UR4, 0x80 ;  /* 0x0000008000047882 */ /* 0x000fe20000000000 */
[----:B------:R-:W-:Y:S01]  /*01b0*/  UMOV UR7, 0x100 ;  /* 0x0000010000077882 */ /* 0x000fe20000000000 */
[----:B------:R-:W-:Y:S01]  /*01c0*/  VOTEU.ANY UP1, P0 ;  /* 0x00000000003f7886 */ /* 0x000fe20000020100 */
[----:B------:R-:W1:Y:S01]  /*01d0*/  @UP0 S2UR UR8, SR_CgaCtaId ;  /* 0x00000000000809c3 */ /* 0x000e620000008800 */
[----:B------:R-:W-:Y:S01]  /*01e0*/  @UP0 UMOV UR6, 0x400 ;  /* 0x0000040000060882 */ /* 0x000fe20000000000 */
[----:B------:R-:W-:-:S04]  /*01f0*/  @UP0 UIADD3 UR4, -UR4, 0x100000, URZ ;  /* 0x0010000004040890 */ /* 0x000fc8000fffe13f */
[----:B------:R-:W-:Y:S02]  /*0200*/  @UP0 USHF.L.U32 UR5, UR4, 0xb, URZ ;  /* 0x0000000b04050899 */ /* 0x000fe4000800063f */
[----:B------:R-:W-:Y:S01]  /*0210*/  @UP0 USHF.L.U32 UR4, UR4, 0x1, URZ ;  /* 0x0000000104040899 */ /* 0x000fe2000800063f */
[----:B0-----:R-:W-:Y:S02]  /*0220*/  ISETP.NE.AND P1, PT, R2, RZ, PT ;  /* 0x000000ff0200720c */ /* 0x001fe40003f25270 */
[----:B------:R-:W-:Y:S01]  /*0230*/  SHF.R.U32.HI R2, RZ, 0x7, R6 ;  /* 0x00000007ff027819 */ /* 0x000fe20000011606 */
[----:B-1----:R-:W-:Y:S02]  /*0240*/  @UP0 ULEA UR8, UR8, UR6, 0x18 ;  /* 0x0000000608080291 */ /* 0x002fe4000f8ec03f */
[----:B------:R-:W-:-:S04]  /*0250*/  @UP0 UIADD3 UR6, -UR7, 0x100000, URZ ;  /* 0x0010000007060890 */ /* 0x000fc8000fffe13f */
[----:B------:R-:W-:Y:S02]  /*0260*/  @UP0 USHF.L.U32 UR7, UR6, 0xb, URZ ;  /* 0x0000000b06070899 */ /* 0x000fe4000800063f */
[----:B------:R-:W-:Y:S01]  /*0270*/  @UP0 USHF.L.U32 UR6, UR6, 0x1, URZ ;  /* 0x0000000106060899 */ /* 0x000fe2000800063f */
[----:B------:R-:W-:Y:S01]  /*0280*/  VOTEU.ANY UP0, P0 ;  /* 0x00000000003f7886 */ /* 0x000fe20000000100 */
[----:B------:R-:W0:Y:S04]  /*0290*/  SHFL.IDX PT, R2, R2, RZ, 0x1f ;  /* 0x00001fff02027589 */ /* 0x000e2800000e0000 */
[----:B------:R-:W1:Y:S02]  /*02a0*/  FENCE.VIEW.ASYNC.S ;  /* 0x00000000000073c6 */ /* 0x000e640000000000 */
[----:B-1----:R1:W2:Y:S04]  /*02b0*/  @UP0 SYNCS.EXCH.64 URZ, [UR8+0x30800], UR4 ;  /* 0x03080004083f05b2 */ /* 0x0022a80008000100 */
[----:B------:R1:W3:Y:S01]  /*02c0*/  @UP1 SYNCS.EXCH.64 URZ, [UR8+0x30820], UR6 ;  /* 0x03082006083f15b2 */ /* 0x0002e20008000100 */
[----:B------:R-:W-:Y:S05]  /*02d0*/  @P1 BRA `(.L_x_1459) ;  /* 0x0000000000481947 */ /* 0x000fea0003800000 */
[----:B-1----:R-:W1:Y:S01]  /*02e0*/  S2UR UR5, SR_CgaCtaId ;  /* 0x00000000000579c3 */ /* 0x002e620000008800 */
[----:B------:R-:W-:Y:S01]  /*02f0*/  UMOV UR4, 0x400 ;  /* 0x0000040000047882 */ /* 0x000fe20000000000 */
[----:B------:R-:W-:Y:S01]  /*0300*/  UMOV UR6, 0x1 ;  /* 0x0000000100067882 */ /* 0x000fe20000000000 */
[----:B------:R-:W-:Y:S01]  /*0310*/  UMOV UR7, 0x2 ;  /* 0x0000000200077882 */ /* 0x000fe20000000000 */
[----:B------:R-:W-:Y:S01]  /*0320*/  ELECT P0, URZ, PT ;  /* 0x00000000003f782f */ /* 0x000fe20003800000 */
[----:B-1----:R-:W-:Y:S02]  /*0330*/  ULEA UR8, UR5, UR4, 0x18 ;  /* 0x0000000405087291 */ /* 0x002fe4000f8ec03f */
[----:B------:R-:W-:-:S04]  /*0340*/  UIADD3 UR4, -UR6, 0x100000, URZ ;  /* 0x0010000006047890 */ /* 0x000fc8000fffe13f */
[----:B------:R-:W-:Y:S02]  /*0350*/  USHF.L.U32 UR5, UR4, 0xb, URZ ;  /* 0x0000000b04057899 */ /* 0x000fe4000800063f */
[----:B------:R-:W-:Y:S02]  /*0360*/  USHF.L.U32 UR4, UR4, 0x1, URZ ;  /* 0x0000000104047899 */ /* 0x000fe4000800063f */
[----:B------:R-:W-:-:S04]  /*0370*/  UIADD3 UR6, -UR7, 0x100000, URZ ;  /* 0x0010000007067890 */ /* 0x000fc8000fffe13f */
[----:B------:R-:W-:Y:S02]  /*0380*/  USHF.L.U32 UR7, UR6, 0xb, URZ ;  /* 0x0000000b06077899 */ /* 0x000fe4000800063f */
[----:B------:R-:W-:Y:S01]  /*0390*/  USHF.L.U32 UR6, UR6, 0x1, URZ ;  /* 0x0000000106067899 */ /* 0x000fe2000800063f */
[----:B------:R-:W1:Y:S03]  /*03a0*/  FENCE.VIEW.ASYNC.S ;  /* 0x00000000000073c6 */ /* 0x000e660000000000 */
[----:B-1----:R4:W1:Y:S08]  /*03b0*/  SYNCS.EXCH.64 URZ, [UR8+0x30830], UR4 ;  /* 0x03083004083f75b2 */ /* 0x0028700008000100 */
[----:B------:R4:W0:Y:S01]  /*03c0*/  SYNCS.EXCH.64 URZ, [UR8+0x30840], UR6 ;  /* 0x03084006083f75b2 */ /* 0x0008220008000100 */
[----:B------:R4:W0:Y:S01]  /*03d0*/  SYNCS.EXCH.64 URZ, [UR8+0x30838], UR4 ;  /* 0x03083804083f75b2 */ /* 0x0008220008000100 */
[----:B------:R4:W0:Y:S02]  /*03e0*/  SYNCS.EXCH.64 URZ, [UR8+0x30848], UR6 ;  /* 0x03084806083f75b2 */ /* 0x0008240008000100 */
[----:B----4-:R-:W-:Y:S01]  /*03f0*/  NOP ;  /* 0x0000000000007918 */ /* 0x010fe20000000000 */
.L_x_1459:
[----:B------:R-:W4:Y:S01]  /*0400*/  SHFL.IDX PT, R3, R0, RZ, 0x1f ;  /* 0x00001fff00037589 */ /* 0x000f2200000e0000 */
[----:B------:R-:W-:Y:S01]  /*0410*/  NOP ;  /* 0x0000000000007918 */ /* 0x000fe20000000000 */
[----:B----4-:R-:W-:-:S13]  /*0420*/  ISETP.NE.AND P0, PT, R3, RZ, PT ;  /* 0x000000ff0300720c */ /* 0x010fda0003f05270 */
        /* <DEDUP_REMOVED lines=19> */
.L_x_1460:
[----:B------:R-:W4:Y:S01]  /*0560*/  SHFL.IDX PT, R3, R0, RZ, 0x1f ;  /* 0x00001fff00037589 */ /* 0x000f2200000e0000 */
[----:B------:R-:W-:Y:S01]  /*0570*/  NOP ;  /* 0x0000000000007918 */ /* 0x000fe20000000000 */
[----:B----4-:R-:W-:-:S13]  /*0580*/  ISETP.NE.AND P0, PT, R3, RZ, PT ;  /* 0x000000ff0300720c */ /* 0x010fda0003f05270 */
[----:B------:R-:W-:Y:S05]  /*0590*/  @P0 BRA `(.L_x_1461) ;  /* 0x0000000000380947 */ /* 0x000fea0003800000 */
[----:B-1----:R-:W1:Y:S01]  /*05a0*/  S2UR UR5, SR_CgaCtaId ;  /* 0x00000000000579c3 */ /* 0x002e620000008800 */
[----:B------:R-:W-:Y:S01]  /*05b0*/  UMOV UR4, 0x400 ;  /* 0x0000040000047882 */ /* 0x000fe20000000000 */
[----:B------:R-:W-:Y:S01]  /*05c0*/  UMOV UR7, 0x1 ;  /* 0x0000000100077882 */ /* 0x000fe20000000000 */
[----:B------:R-:W-:Y:S01]  /*05d0*/  ELECT P0, URZ, PT ;  /* 0x00000000003f782f */ /* 0x000fe20003800000 */
[----:B-1----:R-:W-:Y:S02]  /*05e0*/  ULEA UR6, UR5, UR4, 0x18 ;  /* 0x0000000405067291 */ /* 0x002fe4000f8ec03f */
[----:B------:R-:W-:-:S04]  /*05f0*/  UIADD3 UR4, -UR7, 0x100000, URZ ;  /* 0x0010000007047890 */ /* 0x000fc8000fffe13f */
[----:B------:R-:W-:Y:S02]  /*0600*/  USHF.L.U32 UR5, UR4, 0xb, URZ ;  /* 0x0000000b04057899 */ /* 0x000fe4000800063f */
[----:B------:R-:W-:Y:S01]  /*0610*/  USHF.L.U32 UR4, UR4, 0x1, URZ ;  /* 0x0000000104047899 */ /* 0x000fe2000800063f */
[----:B------:R-:W1:Y:S11]  /*0620*/  FENCE.VIEW.ASYNC.S ;  /* 0x00000000000073c6 */ /* 0x000e760000000000 */
[----:B-1----:R4:W1:Y:S01]  /*0630*/  SYNCS.EXCH.64 URZ, [UR6+0x30870], UR4 ;  /* 0x03087004063f75b2 */ /* 0x0028620008000100 */
[----:B------:R4:W0:Y:S01]  /*0640*/  SYNCS.EXCH.64 URZ, [UR6+0x30880], UR4 ;  /* 0x03088004063f75b2 */ /* 0x0008220008000100 */
[----:B------:R4:W0:Y:S01]  /*0650*/  SYNCS.EXCH.64 URZ, [UR6+0x30878], UR4 ;  /* 0x03087804063f75b2 */ /* 0x0008220008000100 */
[----:B------:R4:W0:Y:S02]  /*0660*/  SYNCS.EXCH.64 URZ, [UR6+0x30888], UR4 ;  /* 0x03088804063f75b2 */ /* 0x0008240008000100 */
[----:B----4-:R-:W-:Y:S01]  /*0670*/  NOP ;  /* 0x0000000000007918 */ /* 0x010fe20000000000 */
.L_x_1461:
        /* <DEDUP_REMOVED lines=22> */
.L_x_1462:
        /* <DEDUP_REMOVED lines=22> */
.L_x_1463:
[----:B0-----:R-:W-:Y:S01]  /*0940*/  ISETP.NE.AND P0, PT, R2, RZ, PT ;  /* 0x000000ff0200720c */ /* 0x001fe20003f05270 */
[----:B------:R-:W-:Y:S01]  /*0950*/  IMAD.MOV.U32 R2, RZ, RZ, 0x1 ;  /* 0x00000001ff027424 */ /* 0x000fe200078e00ff */
[----:B------:R-:W-:Y:S01]  /*0960*/  NOP ;  /* 0x0000000000007918 */ /* 0x000fe20000000000 */
[----:B------:R-:W-:Y:S01]  /*0970*/  ULDC.64 UR46, c[0x0][0x208] ;  /* 0x00008200002e7ab9 */ /* 0x000fe20000000a00 */
[----:B------:R-:W-:Y:S02]  /*0980*/  BSSY B9, `(.L_x_1464) ;  /* 0x0002d4e000097945 */ /* 0x000fe40003800000 */
[----:B------:R-:W-:-:S05]  /*0990*/  SEL R2, R2, 0x2, !P0 ;  /* 0x0000000202027807 */ /* 0x000fca0004000000 */
[----:B------:R0:W-:Y:S01]  /*09a0*/  STL [R1+0x64], R2 ;  /* 0x0000640201007387 */ /* 0x0001e20000100800 */
[----:B-123--:R-:W-:Y:S06]  /*09b0*/  BAR.SYNC.DEFER_BLOCKING 0x0 ;  /* 0x0000000000007b1d */ /* 0x00efec0000010000 */
[----:B------:R-:W-:Y:S05]  /*09c0*/  @!P0 BRA `(.L_x_1465) ;  /* 0x0000023c009c8947 */ /* 0x000fea0003800000 */
.L_x_1466:
        /* <DEDUP_REMOVED lines=17> */
[----:B------:R-:W-:Y:S01]  /*0ae0*/  MOV R218, RZ ;  /* 0x000000ff00da7202 */ /* 0x000fe20000000f00 */
[----:B------:R-:W-:Y:S02]  /*0af0*/  VIADD R220, R2, 0x12400 ;  /* 0x0001240002dc7836 */ /* 0x000fe40000000000 */
[----:B------:R-:W-:Y:S01]  /*0b00*/  IMAD.MOV.U32 R201, RZ, RZ, RZ ;  /* 0x000000ffffc97224 */ /* 0x000fe200078e00ff */
[----:B------:R-:W-:Y:S01]  /*0b10*/  SHF.R.S32.HI R3, RZ, 0x1f, R6 ;  /* 0x0000001fff037819 */ /* 0x000fe20000011406 */
[----:B------:R-:W-:-:S03]  /*0b20*/  IMAD.MOV.U32 R19, RZ, RZ, RZ ;  /* 0x000000ffff137224 */ /* 0x000fc600078e00ff */
[CC--:B------:R-:W-:Y:S02]  /*0b30*/  LEA.HI R0, R3.reuse, R6.reuse, RZ, 0x7 ;  /* 0x0000000603007211 */ /* 0x0c0fe400078f38ff */
[----:B------:R-:W-:Y:S02]  /*0b40*/  LEA.HI R4, R3, R6, RZ, 0x4 ;  /* 0x0000000603047211 */ /* 0x000fe400078f20ff */
[----:B------:R-:W-:Y:S02]  /*0b50*/  LOP3.LUT R5, R0, 0xffffff80, RZ, 0xc0, !PT ;  /* 0xffffff8000057812 */ /* 0x000fe400078ec0ff */
[----:B------:R-:W-:-:S03]  /*0b60*/  SHF.R.S32.HI R7, RZ, 0x4, R4 ;  /* 0x00000004ff077819 */ /* 0x000fc60000011404 */
[----:B------:R-:W-:Y:S01]  /*0b70*/  IMAD.IADD R15, R6, 0x1, -R5 ;  /* 0x00000001060f7824 */ /* 0x000fe200078e0a05 */
[----:B------:R-:W-:-:S04]  /*0b80*/  LEA.HI R5, R4, R7, RZ, 0x1 ;  /* 0x0000000704057211 */ /* 0x000fc800078f08ff */
[----:B------:R-:W-:Y:S01]  /*0b90*/  SHF.R.S32.HI R10, RZ, 0x1f, R15 ;  /* 0x0000001fff0a7819 */ /* 0x000fe2000001140f */
[----:B------:R-:W-:Y:S03]  /*0ba0*/  STL [R1+0x4c], R15 ;  /* 0x00004c0f01007387 */ /* 0x000fe60000100800 */
[CC--:B------:R-:W-:Y:S02]  /*0bb0*/  LEA.HI R11, R10.reuse, R15.reuse, RZ, 0x2 ;  /* 0x0000000f0a0b7211 */ /* 0x0c0fe400078f10ff */
[----:B------:R-:W-:Y:S02]  /*0bc0*/  LEA.HI R10, R10, R15, RZ, 0x5 ;  /* 0x0000000f0a0a7211 */ /* 0x000fe400078f28ff */
[--C-:B------:R-:W-:Y:S02]  /*0bd0*/  SHF.R.S32.HI R9, RZ, 0x2, R11.reuse ;  /* 0x00000002ff097819 */ /* 0x100fe4000001140b */
[----:B------:R-:W-:-:S02]  /*0be0*/  SHF.R.S32.HI R8, RZ, 0x1f, R11 ;  /* 0x0000001fff087819 */ /* 0x000fc4000001140b */
[----:B------:R-:W-:Y:S02]  /*0bf0*/  SHF.R.S32.HI R10, RZ, 0x5, R10 ;  /* 0x00000005ff0a7819 */ /* 0x000fe4000001140a */
[----:B------:R-:W-:Y:S02]  /*0c00*/  LEA.HI R12, R8, R9, RZ, 0x3 ;  /* 0x00000009080c7211 */ /* 0x000fe400078f18ff */
[----:B------:R-:W-:Y:S02]  /*0c10*/  LOP3.LUT R8, R5, 0x1ffffffe, RZ, 0xc0, !PT ;  /* 0x1ffffffe05087812 */ /* 0x000fe400078ec0ff */
[----:B------:R-:W-:Y:S02]  /*0c20*/  LOP3.LUT R12, R12, 0xfffffff8, RZ, 0xc0, !PT ;  /* 0xfffffff80c0c7812 */ /* 0x000fe400078ec0ff */
[----:B------:R-:W-:Y:S01]  /*0c30*/  SHF.R.S32.HI R5, RZ, 0x7, R0 ;  /* 0x00000007ff057819 */ /* 0x000fe20000011400 */
[----:B------:R-:W-:Y:S01]  /*0c40*/  IMAD.IADD R8, R7, 0x1, -R8 ;  /* 0x0000000107087824 */ /* 0x000fe200078e0a08 */
[----:B------:R-:W-:Y:S01]  /*0c50*/  LEA.HI R7, R3, R6, RZ, 0x5 ;  /* 0x0000000603077211 */ /* 0x000fe200078f28ff */
[----:B------:R-:W-:Y:S01]  /*0c60*/  IMAD.IADD R13, R9, 0x1, -R12 ;  /* 0x00000001090d7824 */ /* 0x000fe200078e0a0c */
[----:B------:R-:W-:-:S02]  /*0c70*/  LEA.HI R9, R0, R5, RZ, 0x1 ;  /* 0x0000000500097211 */ /* 0x000fc400078f08ff */
[----:B------:R-:W-:Y:S01]  /*0c80*/  LEA.HI R0, R3, R6, RZ, 0x2 ;  /* 0x0000000603007211 */ /* 0x000fe200078f10ff */
[----:B------:R-:W-:Y:S01]  /*0c90*/  IMAD R13, R10, 0x10, R13 ;  /* 0x000000100a0d7824 */ /* 0x000fe200078e020d */
[----:B------:R-:W-:Y:S02]  /*0ca0*/  LOP3.LUT R3, R4, 0x3fffff0, RZ, 0xc0, !PT ;  /* 0x03fffff004037812 */ /* 0x000fe400078ec0ff */
[----:B------:R-:W-:Y:S02]  /*0cb0*/  SHF.R.S32.HI R210, RZ, 0x5, R7 ;  /* 0x00000005ffd27819 */ /* 0x000fe40000011407 */
[----:B------:R-:W-:Y:S02]  /*0cc0*/  IADD3 R3, R6, -R3, RZ ;  /* 0x8000000306037210 */ /* 0x000fe40007ffe0ff */
[----:B------:R-:W-:Y:S02]  /*0cd0*/  SHF.R.S32.HI R194, RZ, 0x2, R0 ;  /* 0x00000002ffc27819 */ /* 0x000fe40000011400 */
[----:B------:R-:W-:Y:S01]  /*0ce0*/  LOP3.LUT R4, R9, 0x3fffffe, RZ, 0xc0, !PT ;  /* 0x03fffffe09047812 */ /* 0x000fe200078ec0ff */
[----:B------:R-:W-:Y:S01]  /*0cf0*/  IMAD R3, R210, 0x10, R3 ;  /* 0x00000010d2037824 */ /* 0x000fe200078e0203 */
[----:B------:R-:W-:Y:S01]  /*0d00*/  LOP3.LUT R11, R11, 0x7ffffffc, RZ, 0xc0, !PT ;  /* 0x7ffffffc0b0b7812 */ /* 0x000fe200078ec0ff */
[----:B------:R-:W-:-:S02]  /*0d10*/  VIADD R219, R194, 0x40 ;  /* 0x00000040c2db7836 */ /* 0x000fc40000000000 */
[----:B------:R-:W-:Y:S01]  /*0d20*/  IMAD R8, R3, 0x8, R8 ;  /* 0x0000000803087824 */ /* 0x000fe200078e0208 */
[----:B------:R-:W-:Y:S01]  /*0d30*/  SHF.R.S32.HI R3, RZ, 0x1f, R0 ;  /* 0x0000001fff037819 */ /* 0x000fe20000011400 */
[----:B------:R-:W-:Y:S01]  /*0d40*/  IMAD.IADD R4, R5, 0x1, -R4 ;  /* 0x0000000105047824 */ /* 0x000fe200078e0a04 */
[----:B------:R-:W-:Y:S01]  /*0d50*/  LOP3.LUT R5, R0, 0xfffffffc, RZ, 0xc0, !PT ;  /* 0xfffffffc00057812 */ /* 0x000fe200078ec0ff */
[----:B------:R-:W-:Y:S01]  /*0d60*/  IMAD.SHL.U32 R206, R219, 0x40, RZ ;  /* 0x00000040dbce7824 */ /* 0x000fe200078e00ff */
[----:B------:R-:W-:Y:S01]  /*0d70*/  LEA.HI R3, R3, R194, RZ, 0x3 ;  /* 0x000000c203037211 */ /* 0x000fe200078f18ff */
[----:B------:R-:W-:Y:S01]  /*0d80*/  IMAD R14, R4, 0x40, R13 ;  /* 0x00000040040e7824 */ /* 0x000fe200078e020d */
[----:B------:R-:W-:Y:S01]  /*0d90*/  SHF.R.S32.HI R4, RZ, 0x1f, R219 ;  /* 0x0000001fff047819 */ /* 0x000fe200000114db */
[----:B------:R-:W-:Y:S01]  /*0da0*/  IMAD.IADD R5, R6, 0x1, -R5 ;  /* 0x0000000106057824 */ /* 0x000fe200078e0a05 */
[----:B------:R-:W-:Y:S01]  /*0db0*/  LOP3.LUT R3, R3, 0xfffffff8, RZ, 0xc0, !PT ;  /* 0xfffffff803037812 */ /* 0x000fe200078ec0ff */
[----:B------:R-:W-:Y:S01]  /*0dc0*/  IMAD.IADD R11, R15, 0x1, -R11 ;  /* 0x000000010f0b7824 */ /* 0x000fe200078e0a0b */
[----:B------:R-:W-:Y:S01]  /*0dd0*/  LOP3.LUT R206, R206, 0x1c0, RZ, 0xc0, !PT ;  /* 0x000001c0cece7812 */ /* 0x000fe200078ec0ff */
[C---:B------:R-:W-:Y:S01]  /*0de0*/  IMAD.SHL.U32 R22, R5.reuse, 0x8, RZ ;  /* 0x0000000805167824 */ /* 0x040fe200078e00ff */
[----:B------:R-:W-:Y:S01]  /*0df0*/  LEA.HI R0, R5, R5, RZ, 0x1 ;  /* 0x0000000505007211 */ /* 0x000fe200078f08ff */
[----:B------:R-:W-:Y:S01]  /*0e00*/  IMAD.IADD R3, R194, 0x1, -R3 ;  /* 0x00000001c2037824 */ /* 0x000fe200078e0a03 */
[----:B------:R-:W-:Y:S01]  /*0e10*/  LEA.HI R4, R4, R219, RZ, 0x3 ;  /* 0x000000db04047211 */ /* 0x000fe200078f18ff */
[----:B------:R-:W-:Y:S01]  /*0e20*/  IMAD.SHL.U32 R200, R11, 0x2, RZ ;  /* 0x000000020bc87824 */ /* 0x000fe200078e00ff */
[----:B------:R-:W-:Y:S01]  /*0e30*/  LOP3.LUT R0, R0, 0x1ffffffe, RZ, 0xc0, !PT ;  /* 0x1ffffffe00007812 */ /* 0x000fe200078ec0ff */
[----:B------:R-:W-:Y:S01]  /*0e40*/  IMAD.SHL.U32 R3, R3, 0x40, RZ ;  /* 0x0000004003037824 */ /* 0x000fe200078e00ff */
[C---:B------:R-:W-:Y:S01]  /*0e50*/  SHF.L.U32 R192, R5.reuse, 0x2, RZ ;  /* 0x0000000205c07819 */ /* 0x040fe200000006ff */
[----:B------:R-:W-:Y:S01]  /*0e60*/  STL [R1+0x68], R14 ;  /* 0x0000680e01007387 */ /* 0x000fe20000100800 */
[----:B------:R-:W-:Y:S01]  /*0e70*/  SHF.L.U32 R4, R4, 0x6, RZ ;  /* 0x0000000604047819 */ /* 0x000fe200000006ff */
[----:B------:R-:W-:Y:S01]  /*0e80*/  IMAD.IADD R0, R5, 0x1, -R0 ;  /* 0x0000000105007824 */ /* 0x000fe200078e0a00 */
[----:B------:R-:W-:Y:S01]  /*0e90*/  LOP3.LUT R208, R3, 0x1c0, RZ, 0xc0, !PT ;  /* 0x000001c003d07812 */ /* 0x000fe200078ec0ff */
[----:B------:R-:W-:Y:S01]  /*0ea0*/  IMAD.SHL.U32 R3, R8, 0x8, RZ ;  /* 0x0000000808037824 */ /* 0x000fe200078e00ff */
[----:B------:R-:W-:Y:S01]  /*0eb0*/  SHF.R.U32.HI R5, RZ, 0x3, R206 ;  /* 0x00000003ff057819 */ /* 0x000fe200000116ce */
[----:B------:R-:W-:Y:S01]  /*0ec0*/  VIADD R5, R200, 0x10 ;  /* 0x00000010c8057836 */ /* 0x000fe20000000000 */
[----:B------:R-:W-:Y:S01]  /*0ed0*/  LOP3.LUT R211, R4, 0xfffffe00, RZ, 0xc0, !PT ;  /* 0xfffffe0004d37812 */ /* 0x000fe200078ec0ff */
[C---:B------:R-:W-:Y:S01]  /*0ee0*/  VIADD R237, R200.reuse, 0x20 ;  /* 0x00000020c8ed7836 */ /* 0x040fe20000000000 */
[----:B------:R0:W-:Y:S01]  /*0ef0*/  STL [R1+0x6c], R3 ;  /* 0x00006c0301007387 */ /* 0x0001e20000100800 */
[C---:B------:R-:W-:Y:S01]  /*0f00*/  VIADD R236, R200.reuse, 0x28 ;  /* 0x00000028c8ec7836 */ /* 0x040fe20000000000 */
[C---:B------:R-:W-:Y:S01]  /*0f10*/  IADD3 R230, R200.reuse, 0x58, RZ ;  /* 0x00000058c8e67810 */ /* 0x040fe20007ffe0ff */
[C---:B------:R-:W-:Y:S01]  /*0f20*/  VIADD R235, R200.reuse, 0x30 ;  /* 0x00000030c8eb7836 */ /* 0x040fe20000000000 */
[----:B------:R-:W-:Y:S01]  /*0f30*/  SHF.R.S32.HI R4, RZ, 0x1f, R5 ;  /* 0x0000001fff047819 */ /* 0x000fe20000011405 */
[C---:B------:R-:W-:Y:S01]  /*0f40*/  VIADD R234, R200.reuse, 0x38 ;  /* 0x00000038c8ea7836 */ /* 0x040fe20000000000 */
[----:B------:R-:W-:Y:S01]  /*0f50*/  SHF.R.S32.HI R5, RZ, 0x1f, R237 ;  /* 0x0000001fff057819 */ /* 0x000fe200000114ed */
[C---:B------:R-:W-:Y:S01]  /*0f60*/  VIADD R233, R200.reuse, 0x40 ;  /* 0x00000040c8e97836 */ /* 0x040fe20000000000 */
[----:B------:R-:W-:Y:S01]  /*0f70*/  SHF.R.S32.HI R4, RZ, 0x1f, R236 ;  /* 0x0000001fff047819 */ /* 0x000fe200000114ec */
[C---:B------:R-:W-:Y:S01]  /*0f80*/  VIADD R232, R200.reuse, 0x48 ;  /* 0x00000048c8e87836 */ /* 0x040fe20000000000 */
[C---:B0-----:R-:W-:Y:S01]  /*0f90*/  IADD3 R3, R200.reuse, 0x18, RZ ;  /* 0x00000018c8037810 */ /* 0x041fe20007ffe0ff */
        /* <DEDUP_REMOVED lines=20> */
[----:B------:R-:W-:Y:S01]  /*10e0*/  VIADD R202, R192, 0x40 ;  /* 0x00000040c0ca7836 */ /* 0x000fe20000000000 */
[----:B------:R-:W-:Y:S01]  /*10f0*/  SHF.R.S32.HI R3, RZ, 0x1f, R226 ;  /* 0x0000001fff037819 */ /* 0x000fe200000114e2 */
[----:B------:R-:W-:Y:S01]  /*1100*/  IMAD.SHL.U32 R210, R210, 0x200, RZ ;  /* 0x00000200d2d27824 */ /* 0x000fe200078e00ff */
[----:B------:R-:W-:Y:S01]  /*1110*/  SHF.R.U32.HI R209, RZ, 0x3, R208 ;  /* 0x00000003ffd17819 */ /* 0x000fe200000116d0 */
[----:B------:R-:W-:Y:S01]  /*1120*/  VIADD R205, R192, 0x10 ;  /* 0x00000010c0cd7836 */ /* 0x000fe20000000000 */
[----:B------:R-:W-:Y:S01]  /*1130*/  IADD3 R221, R200, 0x98, RZ ;  /* 0x00000098c8dd7810 */ /* 0x000fe20007ffe0ff */
[C---:B------:R-:W-:Y:S01]  /*1140*/  VIADD R204, R192.reuse, 0x30 ;  /* 0x00000030c0cc7836 */ /* 0x040fe20000000000 */
[----:B------:R-:W-:Y:S01]  /*1150*/  SHF.R.S32.HI R6, RZ, 0x1f, R6 ;  /* 0x0000001fff067819 */ /* 0x000fe20000011406 */
[C---:B------:R-:W-:Y:S01]  /*1160*/  VIADD R207, R192.reuse, 0x50 ;  /* 0x00000050c0cf7836 */ /* 0x040fe20000000000 */
[----:B------:R-:W-:Y:S01]  /*1170*/  SHF.R.S32.HI R5, RZ, 0x1f, R225 ;  /* 0x0000001fff057819 */ /* 0x000fe200000114e1 */
[C---:B------:R-:W-:Y:S01]  /*1180*/  IMAD.IADD R197, R192.reuse, 0x1, R203 ;  /* 0x00000001c0c57824 */ /* 0x040fe200078e02cb */
[----:B------:R-:W-:Y:S01]  /*1190*/  SHF.R.S32.HI R4, RZ, 0x1f, R224 ;  /* 0x0000001fff047819 */ /* 0x000fe200000114e0 */
[----:B------:R-:W-:Y:S01]  /*11a0*/  IMAD.IADD R198, R192, 0x1, R202 ;  /* 0x00000001c0c67824 */ /* 0x000fe200078e02ca */
[----:B------:R-:W-:Y:S01]  /*11b0*/  SHF.R.S32.HI R3, RZ, 0x1f, R223 ;  /* 0x0000001fff037819 */ /* 0x000fe200000114df */
[----:B------:R-:W-:Y:S01]  /*11c0*/  IMAD R214, R0, 0x8, R14 ;  /* 0x0000000800d67824 */ /* 0x000fe200078e020e */
[----:B--2---:R-:W-:-:S02]  /*11d0*/  LOP3.LUT R199, R16, 0x1, RZ, 0xfc, !PT ;  /* 0x0000000110c77812 */ /* 0x004fc400078efcff */
[----:B------:R-:W-:-:S07]  /*11e0*/  CS2R R16, SRZ ;  /* 0x0000000000107805 */ /* 0x000fce000001ff00 */
.L_x_1761:
[----:B------:R-:W-:Y:S01]  /*11f0*/  ULDC.64 UR4, c[0x0][0xa28] ;  /* 0x00028a0000047ab9 */ /* 0x000fe20000000a00 */
[----:B0-23--:R-:W0:Y:S01]  /*1200*/  LDC.64 R6, c[0x0][0xa08] ;  /* 0x00028200ff067b82 */ /* 0x00de220000000a00 */
[----:B------:R-:W-:Y:S01]  /*1210*/  ISETP.NE.U32.AND P0, PT, RZ, UR4, PT ;  /* 0x00000004ff007c0c */ /* 0x000fe2000bf05070 */
[----:B------:R-:W-:Y:S01]  /*1220*/  IMAD.MOV.U32 R12, RZ, RZ, RZ ;  /* 0x000000ffff0c7224 */ /* 0x000fe200078e00ff */
[----:B------:R-:W-:Y:S01]  /*1230*/  ULDC.64 UR6, c[0x0][0xa20] ;  /* 0x0002880000067ab9 */ /* 0x000fe20000000a00 */
[----:B------:R-:W-:Y:S01]  /*1240*/  IMAD.MOV.U32 R123, RZ, RZ, RZ ;  /* 0x000000ffff7b7224 */ /* 0x000fe200078e00ff */
[----:B------:R-:W-:Y:S01]  /*1250*/  ISETP.NE.AND.EX P0, PT, RZ, UR5, PT, P0 ;  /* 0x00000005ff007c0c */ /* 0x000fe2000bf05300 */
[----:B------:R-:W-:Y:S02]  /*1260*/  ULDC.64 UR4, c[0x0][0xa18] ;  /* 0x0002860000047ab9 */ /* 0x000fe40000000a00 */
[----:B------:R-:W-:-:S04]  /*1270*/  ISETP.NE.U32.AND P1, PT, RZ, UR4, PT ;  /* 0x00000004ff007c0c */ /* 0x000fc8000bf25070 */
[----:B------:R-:W-:Y:S01]  /*1280*/  ISETP.NE.AND.EX P1, PT, RZ, UR5, PT, P1 ;  /* 0x00000005ff007c0c */ /* 0x000fe2000bf25310 */
[----:B------:R-:W-:Y:S02]  /*1290*/  ULDC.64 UR4, c[0x0][0xa08] ;  /* 0x0002820000047ab9 */ /* 0x000fe40000000a00 */
[----:B------:R-:W-:-:S03]  /*12a0*/  ISETP.NE.U32.AND P3, PT, RZ, UR4, PT ;  /* 0x00000004ff007c0c */ /* 0x000fc6000bf65070 */
[----:B----4-:R-:W1:Y:S01]  /*12b0*/  @P0 LDC.64 R4, c[0x0][0xa28] ;  /* 0x00028a00ff040b82 */ /* 0x010e620000000a00 */
[----:B------:R-:W-:Y:S01]  /*12c0*/  ISETP.NE.AND.EX P3, PT, RZ, UR5, PT, P3 ;  /* 0x00000005ff007c0c */ /* 0x000fe2000bf65330 */
[----:B0-----:R-:W-:-:S06]  /*12d0*/  IMAD.WIDE R10, R59, 0x4, R6 ;  /* 0x000000043b0a7825 */ /* 0x001fcc00078e0206 */
[----:B------:R-:W0:Y:S01]  /*12e0*/  @P1 LDC.64 R8, c[0x0][0xa18] ;  /* 0x00028600ff081b82 */ /* 0x000e220000000a00 */
[----:B------:R-:W-:Y:S02]  /*12f0*/  ULDC UR4, c[0x0][0x288] ;  /* 0x0000a20000047ab9 */ /* 0x000fe40000000800 */
[----:B------:R-:W-:Y:S01]  /*1300*/  IMAD.U32 R195, RZ, RZ, UR4 ;  /* 0x00000004ffc37e24 */ /* 0x000fe2000f8e00ff */
[----:B------:R-:W-:Y:S02]  /*1310*/  ULDC.64 UR4, c[0x0][0x418] ;  /* 0x0001060000047ab9 */ /* 0x000fe40000000a00 */
[----:B------:R2:W5:Y:S01]  /*1320*/  @P3 LDG.E R123, desc[UR46][R10.64] ;  /* 0x0000002e0a7b3981 */ /* 0x000562000c1e1900 */
[----:B-1----:R-:W-:-:S05]  /*1330*/  @P0 IMAD.WIDE R4, R59, 0x4, R4 ;  /* 0x000000043b040825 */ /* 0x002fca00078e0204 */
[----:B------:R2:W5:Y:S01]  /*1340*/  @P0 LDG.E R12, desc[UR46][R4.64] ;  /* 0x0000002e040c0981 */ /* 0x000562000c1e1900 */
[----:B0-----:R-:W-:-:S05]  /*1350*/  @P1 IMAD.WIDE R6, R59, 0x4, R8 ;  /* 0x000000043b061825 */ /* 0x001fca00078e0208 */
[----:B------:R2:W5:Y:S01]  /*1360*/  @P1 LDG.E R195, desc[UR46][R6.64] ;  /* 0x0000002e06c31981 */ /* 0x000562000c1e1900 */
[----:B------:R-:W-:Y:S01]  /*1370*/  UISETP.NE.U32.AND UP0, UPT, UR4, URZ, UPT ;  /* 0x0000003f0400728c */ /* 0x000fe2000bf05070 */
[C---:B------:R-:W-:Y:S02]  /*1380*/  LOP3.LUT R3, R58.reuse, 0xff000000, RZ, 0xc0, !PT ;  /* 0xff0000003a037812 */ /* 0x040fe400078ec0ff */
[----:B------:R-:W-:Y:S01]  /*1390*/  ULDC UR4, c[0x0][0x424] ;  /* 0x0001090000047ab9 */ /* 0x000fe20000000800 */
[----:B------:R-:W-:Y:S01]  /*13a0*/  UISETP.NE.AND.EX UP0, UPT, UR5, URZ, UPT, UP0 ;  /* 0x0000003f0500728c */ /* 0x000fe2000bf05300 */
[----:B------:R-:W-:Y:S02]  /*13b0*/  ISETP.NE.U32.AND P2, PT, RZ, UR6, PT ;  /* 0x00000006ff007c0c */ /* 0x000fe4000bf45070 */
[----:B------:R-:W-:Y:S01]  /*13c0*/  ULDC UR5, c[0x0][0x2f0] ;  /* 0x0000bc0000057ab9 */ /* 0x000fe20000000800 */
[----:B------:R-:W-:Y:S01]  /*13d0*/  USEL UR4, UR4, 0x1, UP0 ;  /* 0x0000000104047887 */ /* 0x000fe20008000000 */
[----:B------:R-:W-:-:S02]  /*13e0*/  LOP3.LUT R0, R58, 0xff0000, RZ, 0xc0, !PT ;  /* 0x00ff00003a007812 */ /* 0x000fc400078ec0ff */
[----:B------:R-:W-:Y:S01]  /*13f0*/  SHF.R.U32.HI R3, RZ, 0x8, R3 ;  /* 0x00000008ff037819 */ /* 0x000fe20000011603 */
[----:B------:R-:W-:Y:S01]  /*1400*/  UIMAD UR4, UR4, UR5, URZ ;  /* 0x00000005040472a4 */ /* 0x000fe2000f8e023f */
[----:B------:R-:W-:Y:S02]  /*1410*/  ISETP.NE.AND.EX P2, PT, RZ, UR7, PT, P2 ;  /* 0x00000007ff007c0c */ /* 0x000fe4000bf45320 */
[----:B------:R-:W-:Y:S01]  /*1420*/  ULDC UR5, c[0x0][0x348] ;  /* 0x0000d20000057ab9 */ /* 0x000fe20000000800 */
[----:B------:R-:W-:Y:S01]  /*1430*/  LEA.HI R216, R0, R3, RZ, 0x10 ;  /* 0x0000000300d87211 */ /* 0x000fe200078f80ff */
[----:B------:R-:W-:Y:S01]  /*1440*/  IMAD.MOV.U32 R217, RZ, RZ, R59 ;  /* 0x000000ffffd97224 */ /* 0x000fe200078e003b */
[----:B------:R-:W-:Y:S01]  /*1450*/  LOP3.LUT R215, R58, 0xffff, RZ, 0xc0, !PT ;  /* 0x0000ffff3ad77812 */ /* 0x000fe200078ec0ff */
[----:B--2---:R-:W-:Y:S07]  /*1460*/  @P1 BRA `(.L_x_1468) ;  /* 0x0000000000241947 */ /* 0x004fee0003800000 */
        /* <DEDUP_REMOVED lines=8> */
[----:B--2---:R-:W-:-:S07]  /*14f0*/  IMAD.IADD R195, R0, 0x1, -R195 ;  /* 0x0000000100c37824 */ /* 0x004fce00078e0ac3 */
.L_x_1468:
[----:B------:R-:W-:Y:S01]  /*1500*/  IMAD.U32 R24, RZ, RZ, UR5 ;  /* 0x00000005ff187e24 */ /* 0x000fe2000f8e00ff */
[----:B------:R-:W-:Y:S01]  /*1510*/  MOV R26, UR4 ;  /* 0x00000004001a7c02 */ /* 0x000fe20008000f00 */
[----:B------:R-:W-:Y:S06]  /*1520*/  @!P2 BRA `(.L_x_1469) ;  /* 0x000000000010a947 */ /* 0x000fec0003800000 */
[----:B------:R-:W0:Y:S02]  /*1530*/  LDC.64 R4, c[0x0][0xa20] ;  /* 0x00028800ff047b82 */ /* 0x000e240000000a00 */
[----:B0-----:R-:W-:-:S05]  /*1540*/  IMAD.WIDE R4, R59, 0x4, R4 ;  /* 0x000000043b047825 */ /* 0x001fca00078e0204 */
[----:B------:R0:W5:Y:S01]  /*1550*/  LDG.E R26, desc[UR46][R4.64] ;  /* 0x0000002e041a7981 */ /* 0x000162000c1e1900 */
[----:B------:R-:W-:Y:S05]  /*1560*/  BRA `(.L_x_1470) ;  /* 0x0000000000107947 */ /* 0x000fea0003800000 */
.L_x_1469:
[----:B------:R-:W-:Y:S05]  /*1570*/  @!P3 BRA `(.L_x_1470) ;  /* 0x00000000000cb947 */ /* 0x000fea0003800000 */
[----:B------:R-:W2:Y:S04]  /*1580*/  LDG.E R3, desc[UR46][R10.64] ;  /* 0x0000002e0a037981 */ /* 0x000ea8000c1e1900 */
[----:B------:R-:W2:Y:S02]  /*1590*/  LDG.E R26, desc[UR46][R10.64+0x4] ;  /* 0x0000042e0a1a7981 */ /* 0x000ea4000c1e1900 */
[----:B--2---:R-:W-:-:S07]  /*15a0*/  IMAD.IADD R26, R26, 0x1, -R3 ;  /* 0x000000011a1a7824 */ /* 0x004fce00078e0a03 */
.L_x_1470:
[----:B------:R-:W-:Y:S01]  /*15b0*/  ULDC.64 UR4, c[0x0][0xa10] ;  /* 0x0002840000047ab9 */ /* 0x000fe20000000a00 */
[----:B0-----:R-:W0:Y:S01]  /*15c0*/  LDC R4, c[0x0][0x448] ;  /* 0x00011200ff047b82 */ /* 0x001e220000000800 */
[----:B------:R-:W-:-:S04]  /*15d0*/  ISETP.NE.U32.AND P0, PT, RZ, UR4, PT ;  /* 0x00000004ff007c0c */ /* 0x000fc8000bf05070 */
[----:B------:R-:W-:Y:S01]  /*15e0*/  ISETP.NE.AND.EX P0, PT, RZ, UR5, PT, P0 ;  /* 0x00000005ff007c0c */ /* 0x000fe2000bf05300 */
[----:B------:R-:W-:Y:S02]  /*15f0*/  ULDC.64 UR4, c[0x0][0xa30] ;  /* 0x00028c0000047ab9 */ /* 0x000fe40000000a00 */
[----:B------:R-:W-:-:S04]  /*1600*/  ISETP.NE.U32.AND P1, PT, RZ, UR4, PT ;  /* 0x00000004ff007c0c */ /* 0x000fc8000bf25070 */
[----:B------:R-:W-:-:S06]  /*1610*/  ISETP.NE.AND.EX P1, PT, RZ, UR5, PT, P1 ;  /* 0x00000005ff007c0c */ /* 0x000fcc000bf25310 */
[----:B------:R-:W1:Y:S08]  /*1620*/  @P0 LDC.64 R6, c[0x0][0xa10] ;  /* 0x00028400ff060b82 */ /* 0x000e700000000a00 */
[----:B------:R-:W2:Y:S01]  /*1630*/  @P1 LDC.64 R8, c[0x0][0xa30] ;  /* 0x00028c00ff081b82 */ /* 0x000ea20000000a00 */
[----:B-1----:R-:W-:-:S05]  /*1640*/  @P0 IMAD.WIDE R6, R59, 0x4, R6 ;  /* 0x000000043b060825 */ /* 0x002fca00078e0206 */
[----:B------:R-:W3:Y:S04]  /*1650*/  @P0 LDG.E R0, desc[UR46][R6.64] ;  /* 0x0000002e06000981 */ /* 0x000ee8000c1e1900 */
[----:B------:R-:W3:Y:S01]  /*1660*/  @P0 LDG.E R3, desc[UR46][R6.64+0x4] ;  /* 0x0000042e06030981 */ /* 0x000ee2000c1e1900 */
[----:B-----5:R-:W-:Y:S02]  /*1670*/  IMAD.MOV.U32 R147, RZ, RZ, R26 ;  /* 0x000000ffff937224 */ /* 0x020fe400078e001a */
[----:B--2---:R-:W-:-:S05]  /*1680*/  @P1 IMAD.WIDE R8, R59, 0x4, R8 ;  /* 0x000000043b081825 */ /* 0x004fca00078e0208 */
[----:B------:R1:W5:Y:S01]  /*1690*/  @P1 LDG.E R147, desc[UR46][R8.64] ;  /* 0x0000002e08931981 */ /* 0x000362000c1e1900 */
[----:B0-----:R-:W-:Y:S01]  /*16a0*/  ISETP.NE.AND P1, PT, R4, 0x1, PT ;  /* 0x000000010400780c */ /* 0x001fe20003f25270 */
[----:B------:R-:W-:Y:S01]  /*16b0*/  IMAD.SHL.U32 R212, R57, 0x80, RZ ;  /* 0x0000008039d47824 */ /* 0x000fe200078e00ff */
[----:B------:R-:W0:Y:S01]  /*16c0*/  LDC.64 R4, c[0x0][0x9e0] ;  /* 0x00027800ff047b82 */ /* 0x000e220000000a00 */
[----:B------:R-:W-:-:S10]  /*16d0*/  IMAD.IADD R13, R26, 0x1, -R12 ;  /* 0x000000011a0d7824 */ /* 0x000fd400078e0a0c */
[----:B------:R-:W2:Y:S08]  /*16e0*/  @P1 LDC R10, c[0x0][0x44c] ;  /* 0x00011300ff0a1b82 */ /* 0x000eb00000000800 */
[----:B------:R-:W4:Y:S01]  /*16f0*/  @P1 LDC R11, c[0x0][0x450] ;  /* 0x00011400ff0b1b82 */ /* 0x000f220000000800 */
[----:B0-----:R-:W-:Y:S01]  /*1700*/  ISETP.GE.AND P2, PT, R5, 0x1, PT ;  /* 0x000000010500780c */ /* 0x001fe20003f46270 */
[----:B---3--:R-:W-:-:S02]  /*1710*/  @P0 IMAD.IADD R24, R3, 0x1, -R0 ;  /* 0x0000000103180824 */ /* 0x008fc400078e0a00 */
[----:B------:R-:W-:Y:S02]  /*1720*/  VIADD R3, R212, 0x7f ;  /* 0x0000007fd4037836 */ /* 0x000fe40000000000 */
[----:B------:R-:W-:Y:S02]  /*1730*/  IMAD.IADD R196, R13, 0x1, R24 ;  /* 0x000000010dc47824 */ /* 0x000fe400078e0218 */
[----:B--2---:R-:W-:-:S03]  /*1740*/  @P1 IMAD.HI.U32 R6, R3, R10, RZ ;  /* 0x0000000a03061227 */ /* 0x004fc600078e00ff */
[C---:B------:R-:W-:Y:S02]  /*1750*/  IADD3 R0, R196.reuse, 0x5f, RZ ;  /* 0x0000005fc4007810 */ /* 0x040fe40007ffe0ff */
[----:B----4-:R-:W-:Y:S02]  /*1760*/  @P1 SHF.R.U32.HI R3, RZ, R11, R6 ;  /* 0x0000000bff031219 */ /* 0x010fe40000011606 */
[----:B------:R-:W-:Y:S01]  /*1770*/  IADD3 R6, R196, 0x1, -R195 ;  /* 0x00000001c4067810 */ /* 0x000fe20007ffe8c3 */
[----:B------:R-:W-:-:S04]  /*1780*/  IMAD.HI R0, R0, 0x2aaaaaab, RZ ;  /* 0x2aaaaaab00007827 */ /* 0x000fc800078e02ff */
[----:B------:R-:W-:Y:S01]  /*1790*/  IMAD.IADD R3, R6, 0x1, R3 ;  /* 0x0000000106037824 */ /* 0x000fe200078e0203 */
[----:B------:R-:W-:-:S03]  /*17a0*/  SHF.R.U32.HI R151, RZ, 0x1f, R0 ;  /* 0x0000001fff977819 */ /* 0x000fc60000011600 */
[----:B------:R-:W-:Y:S01]  /*17b0*/  IMAD.IADD R4, R3, 0x1, R4 ;  /* 0x0000000103047824 */ /* 0x000fe200078e0204 */
[----:B------:R-:W-:Y:S01]  /*17c0*/  LEA.HI.SX32 R151, R0, R151, 0x1c ;  /* 0x0000009700977211 */ /* 0x000fe200078fe2ff */
[----:B-1----:R-:W-:Y:S06]  /*17d0*/  @!P2 BRA `(.L_x_1471) ;  /* 0x000000000048a947 */ /* 0x002fec0003800000 */
[C---:B------:R-:W-:Y:S01]  /*17e0*/  ISETP.GT.AND P0, PT, R3.reuse, RZ, PT ;  /* 0x000000ff0300720c */ /* 0x040fe20003f04270 */
[----:B------:R-:W-:Y:S01]  /*17f0*/  BSSY B0, `(.L_x_1472) ;  /* 0x000000e000007945 */ /* 0x000fe20003800000 */
[----:B------:R-:W-:-:S11]  /*1800*/  VIADD R0, R3, 0xffffffff ;  /* 0xffffffff03007836 */ /* 0x000fd60000000000 */
[----:B------:R-:W-:Y:S05]  /*1810*/  @P0 BRA `(.L_x_1473) ;  /* 0x00000000001c0947 */ /* 0x000fea0003800000 */
[----:B------:R-:W-:Y:S01]  /*1820*/  ISETP.NE.AND P0, PT, R5, 0x1, PT ;  /* 0x000000010500780c */ /* 0x000fe20003f05270 */
[----:B------:R-:W-:-:S12]  /*1830*/  IMAD.MOV R3, RZ, RZ, -R3 ;  /* 0x000000ffff037224 */ /* 0x000fd800078e0a03 */
[----:B------:R-:W0:Y:S02]  /*1840*/  @P0 LDC.64 R6, c[0x0][0x9e8] ;  /* 0x00027a00ff060b82 */ /* 0x000e240000000a00 */
[----:B0-----:R-:W-:-:S05]  /*1850*/  @P0 IMAD.HI.U32 R0, R3, R6, RZ ;  /* 0x0000000603000227 */ /* 0x001fca00078e00ff */
[----:B------:R-:W-:-:S04]  /*1860*/  @P0 SHF.R.U32.HI R3, RZ, R7, R0 ;  /* 0x00000007ff030219 */ /* 0x000fc80000011600 */
[----:B------:R-:W-:Y:S01]  /*1870*/  LOP3.LUT R0, RZ, R3, RZ, 0x33, !PT ;  /* 0x00000003ff007212 */ /* 0x000fe200078e33ff */
[----:B------:R-:W-:Y:S06]  /*1880*/  BRA `(.L_x_1474) ;  /* 0x0000000000107947 */ /* 0x000fec0003800000 */
.L_x_1473:
[----:B------:R-:W-:-:S13]  /*1890*/  ISETP.NE.AND P0, PT, R5, 0x1, PT ;  /* 0x000000010500780c */ /* 0x000fda0003f05270 */
[----:B------:R-:W0:Y:S02]  /*18a0*/  @P0 LDC.64 R6, c[0x0][0x9e8] ;  /* 0x00027a00ff060b82 */ /* 0x000e240000000a00 */
[----:B0-----:R-:W-:-:S05]  /*18b0*/  @P0 IMAD.HI.U32 R6, R0, R6, RZ ;  /* 0x0000000600060227 */ /* 0x001fca00078e00ff */
[----:B------:R-:W-:-:S07]  /*18c0*/  @P0 SHF.R.U32.HI R0, RZ, R7, R6 ;  /* 0x00000007ff000219 */ /* 0x000fce0000011606 */
.L_x_1474:
[----:B------:R-:W-:Y:S05]  /*18d0*/  BSYNC B0 ;  /* 0x0000000000007941 */ /* 0x000fea0003800000 */
.L_x_1472:
[----:B------:R-:W-:-:S05]  /*18e0*/  IMAD R3, R0, R5, R5 ;  /* 0x0000000500037224 */ /* 0x000fca00078e0205 */
[----:B------:R-:W-:-:S07]  /*18f0*/  VIMNMX R4, R4, R3, PT ;  /* 0x0000000304047248 */ /* 0x000fce0003fe0100 */
.L_x_1471:
[----:B------:R-:W0:Y:S01]  /*1900*/  @P1 LDC R3, c[0x0][0x44c] ;  /* 0x00011300ff031b82 */ /* 0x000e220000000800 */
[----:B------:R-:W-:Y:S01]  /*1910*/  VIADD R4, R4, 0x5f ;  /* 0x0000005f04047836 */ /* 0x000fe20000000000 */
[----:B------:R-:W-:Y:S01]  /*1920*/  ULDC UR4, c[0x0][0x9dc] ;  /* 0x0002770000047ab9 */ /* 0x000fe20000000800 */
[----:B------:R-:W-:Y:S02]  /*1930*/  IMAD.MOV.U32 R7, RZ, RZ, R212 ;  /* 0x000000ffff077224 */ /* 0x000fe400078e00d4 */
[----:B------:R-:W-:-:S03]  /*1940*/  IMAD.HI R4, R4, 0x2aaaaaab, RZ ;  /* 0x2aaaaaab04047827 */ /* 0x000fc600078e02ff */
[----:B------:R-:W1:Y:S01]  /*1950*/  @P1 LDC R9, c[0x0][0x450] ;  /* 0x00011400ff091b82 */ /* 0x000e620000000800 */
[----:B------:R-:W-:Y:S02]  /*1960*/  IMAD.IADD R152, R196, 0x1, -R195 ;  /* 0x00000001c4987824 */ /* 0x000fe400078e0ac3 */
[----:B0-----:R-:W-:Y:S01]  /*1970*/  @P1 IMAD.HI.U32 R0, R212, R3, RZ ;  /* 0x00000003d4001227 */ /* 0x001fe200078e00ff */
[----:B------:R-:W-:-:S04]  /*1980*/  SHF.R.U32.HI R3, RZ, 0x1f, R4 ;  /* 0x0000001fff037819 */ /* 0x000fc80000011604 */
[----:B------:R-:W-:Y:S02]  /*1990*/  LEA.HI.SX32 R4, R4, R3, 0x1c ;  /* 0x0000000304047211 */ /* 0x000fe400078fe2ff */
[----:B-1----:R-:W-:Y:S02]  /*19a0*/  @P1 SHF.R.U32.HI R7, RZ, R9, R0 ;  /* 0x00000009ff071219 */ /* 0x002fe40000011600 */
[----:B------:R-:W-:Y:S02]  /*19b0*/  VIMNMX R8, R151, R4, PT ;  /* 0x0000000497087248 */ /* 0x000fe40003fe0100 */
[----:B------:R-:W-:-:S05]  /*19c0*/  IADD3 R0, R152, R7, RZ ;  /* 0x0000000798007210 */ /* 0x000fca0007ffe0ff */
[----:B------:R-:W-:Y:S01]  /*19d0*/  VIADD R3, R0, -UR4 ;  /* 0x8000000400037c36 */ /* 0x000fe20008000000 */
[----:B------:R-:W-:Y:S06]  /*19e0*/  @!P2 BRA `(.L_x_1475) ;  /* 0x000000000044a947 */ /* 0x000fec0003800000 */
[----:B------:R-:W-:Y:S01]  /*19f0*/  ISETP.GT.AND P0, PT, R0, -0x1, PT ;  /* 0xffffffff0000780c */ /* 0x000fe20003f04270 */
[----:B------:R-:W-:-:S12]  /*1a00*/  BSSY B0, `(.L_x_1476) ;  /* 0x000000d000007945 */ /* 0x000fd80003800000 */
[----:B------:R-:W-:Y:S05]  /*1a10*/  @P0 BRA `(.L_x_1477) ;  /* 0x00000000001c0947 */ /* 0x000fea0003800000 */
[----:B------:R-:W-:Y:S02]  /*1a20*/  ISETP.NE.AND P0, PT, R5, 0x1, PT ;  /* 0x000000010500780c */ /* 0x000fe40003f05270 */
[----:B------:R-:W-:-:S11]  /*1a30*/  LOP3.LUT R7, RZ, R0, RZ, 0x33, !PT ;  /* 0x00000000ff077212 */ /* 0x000fd600078e33ff */
[----:B------:R-:W0:Y:S02]  /*1a40*/  @P0 LDC.64 R10, c[0x0][0x9e8] ;  /* 0x00027a00ff0a0b82 */ /* 0x000e240000000a00 */
[----:B0-----:R-:W-:-:S05]  /*1a50*/  @P0 IMAD.HI.U32 R0, R7, R10, RZ ;  /* 0x0000000a07000227 */ /* 0x001fca00078e00ff */
[----:B------:R-:W-:-:S04]  /*1a60*/  @P0 SHF.R.U32.HI R7, RZ, R11, R0 ;  /* 0x0000000bff070219 */ /* 0x000fc80000011600 */
[----:B------:R-:W-:Y:S01]  /*1a70*/  LOP3.LUT R0, RZ, R7, RZ, 0x33, !PT ;  /* 0x00000007ff007212 */ /* 0x000fe200078e33ff */
[----:B------:R-:W-:Y:S06]  /*1a80*/  BRA `(.L_x_1478) ;  /* 0x0000000000107947 */ /* 0x000fec0003800000 */
.L_x_1477:
[----:B------:R-:W-:-:S13]  /*1a90*/  ISETP.NE.AND P0, PT, R5, 0x1, PT ;  /* 0x000000010500780c */ /* 0x000fda0003f05270 */
[----:B------:R-:W0:Y:S02]  /*1aa0*/  @P0 LDC.64 R6, c[0x0][0x9e8] ;  /* 0x00027a00ff060b82 */ /* 0x000e240000000a00 */
[----:B0-----:R-:W-:-:S05]  /*1ab0*/  @P0 IMAD.HI.U32 R4, R0, R6, RZ ;  /* 0x0000000600040227 */ /* 0x001fca00078e00ff */
[----:B------:R-:W-:-:S07]  /*1ac0*/  @P0 SHF.R.U32.HI R0, RZ, R7, R4 ;  /* 0x00000007ff000219 */ /* 0x000fce0000011604 */
.L_x_1478:
[----:B------:R-:W-:Y:S05]  /*1ad0*/  BSYNC B0 ;  /* 0x0000000000007941 */ /* 0x000fea0003800000 */
.L_x_1476:
[----:B------:R-:W-:-:S05]  /*1ae0*/  IMAD R0, R0, R5, RZ ;  /* 0x0000000500007224 */ /* 0x000fca00078e02ff */
[----:B------:R-:W-:-:S07]  /*1af0*/  VIMNMX R3, R3, R0, !PT ;  /* 0x0000000003037248 */ /* 0x000fce0007fe0100 */
.L_x_1475:
[----:B------:R-:W-:Y:S01]  /*1b00*/  IMAD.HI R3, R3, 0x2aaaaaab, RZ ;  /* 0x2aaaaaab03037827 */ /* 0x000fe200078e02ff */
[----:B------:R-:W-:Y:S01]  /*1b10*/  BSSY B0, `(.L_x_1479) ;  /* 0x0000028000007945 */ /* 0x000fe20003800000 */
[----:B------:R-:W-:Y:S02]  /*1b20*/  LOP3.LUT R222, R216, 0xff, RZ, 0xc0, !PT ;  /* 0x000000ffd8de7812 */ /* 0x000fe400078ec0ff */
[----:B------:R-:W-:Y:S02]  /*1b30*/  SHF.R.U32.HI R216, RZ, 0x10, R216 ;  /* 0x00000010ffd87819 */ /* 0x000fe400000116d8 */
[----:B------:R-:W-:-:S04]  /*1b40*/  SHF.R.U32.HI R0, RZ, 0x1f, R3 ;  /* 0x0000001fff007819 */ /* 0x000fc80000011603 */
[----:B------:R-:W-:Y:S01]  /*1b50*/  LEA.HI.SX32 R0, R3, R0, 0x1c ;  /* 0x0000000003007211 */ /* 0x000fe200078fe2ff */
[----:B------:R-:W-:-:S03]  /*1b60*/  IMAD.MOV.U32 R3, RZ, RZ, RZ ;  /* 0x000000ffff037224 */ /* 0x000fc600078e00ff */
[----:B------:R-:W-:-:S04]  /*1b70*/  VIMNMX R9, RZ, R0, !PT ;  /* 0x00000000ff097248 */ /* 0x000fc80007fe0100 */
[----:B------:R-:W-:-:S13]  /*1b80*/  ISETP.GT.AND P0, PT, R8, R9, PT ;  /* 0x000000090800720c */ /* 0x000fda0003f04270 */
[----:B------:R-:W-:Y:S05]  /*1b90*/  @!P0 BRA `(.L_x_1480) ;  /* 0x00000000007c8947 */ /* 0x000fea0003800000 */
[----:B------:R-:W-:Y:S01]  /*1ba0*/  ISETP.NE.AND P0, PT, R216, RZ, PT ;  /* 0x000000ffd800720c */ /* 0x000fe20003f05270 */
[----:B------:R-:W-:-:S03]  /*1bb0*/  ULDC UR4, c[0x0][0x9f0] ;  /* 0x00027c0000047ab9 */ /* 0x000fc60000000800 */
[----:B------:R-:W-:-:S04]  /*1bc0*/  SEL R11, R216, UR4, P0 ;  /* 0x00000004d80b7c07 */ /* 0x000fc80008000000 */
[-C--:B------:R-:W-:Y:S02]  /*1bd0*/  IABS R6, R11.reuse ;  /* 0x0000000b00067213 */ /* 0x080fe40000000000 */
[----:B------:R-:W-:Y:S02]  /*1be0*/  IADD3 R0, R11, -0x1, R8 ;  /* 0xffffffff0b007810 */ /* 0x000fe40007ffe008 */
[----:B------:R-:W0:Y:S01]  /*1bf0*/  I2F.RP R3, R6 ;  /* 0x0000000600037306 */ /* 0x000e220000209400 */
[----:B------:R-:W-:Y:S02]  /*1c00*/  IABS R12, R11 ;  /* 0x0000000b000c7213 */ /* 0x000fe40000000000 */
[----:B------:R-:W-:-:S05]  /*1c10*/  IMAD.IADD R0, R0, 0x1, -R9 ;  /* 0x0000000100007824 */ /* 0x000fca00078e0a09 */
        /* <DEDUP_REMOVED lines=10> */
[----:B------:R-:W-:Y:S01]  /*1cc0*/  IMAD.HI.U32 R5, R5, R7, R4 ;  /* 0x0000000705057227 */ /* 0x000fe200078e0004 */
[----:B------:R-:W-:-:S05]  /*1cd0*/  MOV R4, R10 ;  /* 0x0000000a00047202 */ /* 0x000fca0000000f00 */
        /* <DEDUP_REMOVED lines=8> */
[----:B------:R-:W-:-:S04]  /*1d60*/  IMAD.MOV.U32 R3, RZ, RZ, R5 ;  /* 0x000000ffff037224 */ /* 0x000fc800078e0005 */
[----:B------:R-:W-:Y:S01]  /*1d70*/  @!P2 IMAD.MOV R3, RZ, RZ, -R3 ;  /* 0x000000ffff03a224 */ /* 0x000fe200078e0a03 */
[----:B------:R-:W-:-:S07]  /*1d80*/  @!P1 LOP3.LUT R3, RZ, R11, RZ, 0x33, !PT ;  /* 0x0000000bff039212 */ /* 0x000fce00078e33ff */
.L_x_1480:
[----:B------:R-:W-:Y:S05]  /*1d90*/  BSYNC B0 ;  /* 0x0000000000007941 */ /* 0x000fea0003800000 */
.L_x_1479:
[----:B------:R-:W-:Y:S01]  /*1da0*/  IMAD R0, R222, R3, R9 ;  /* 0x00000003de007224 */ /* 0x000fe200078e0209 */
[----:B------:R-:W-:-:S04]  /*1db0*/  PLOP3.LUT P2, PT, PT, PT, PT, 0x80, 0x0 ;  /* 0x000000000000781c */ /* 0x000fc80003f4f070 */
[C---:B------:R-:W-:Y:S01]  /*1dc0*/  VIADDMNMX R3, R0.reuse, R3, R8, PT ;  /* 0x0000000300037246 */ /* 0x040fe20003800108 */
[----:B------:R-:W-:-:S04]  /*1dd0*/  IMAD R0, R0, 0x60, -R13 ;  /* 0x0000006000007824 */ /* 0x000fc800078e0a0d */
[----:B------:R-:W-:Y:S01]  /*1de0*/  IMAD R3, R3, 0x60, -R13 ;  /* 0x0000006003037824 */ /* 0x000fe200078e0a0d */
[----:B------:R-:W-:-:S04]  /*1df0*/  VIMNMX R0, RZ, R0, !PT ;  /* 0x00000000ff007248 */ /* 0x000fc80007fe0100 */
[----:B------:R-:W-:Y:S01]  /*1e00*/  VIMNMX R3, R3, R24, PT ;  /* 0x0000001803037248 */ /* 0x000fe20003fe0100 */
[----:B------:R-:W-:-:S03]  /*1e10*/  IMAD.WIDE.U32 R132, R0, -0x55555555, RZ ;  /* 0xaaaaaaab00847825 */ /* 0x000fc600078e00ff */
[----:B------:R-:W-:Y:S02]  /*1e20*/  ISETP.GT.AND P0, PT, R3, R0, PT ;  /* 0x000000000300720c */ /* 0x000fe40003f04270 */
[----:B------:R-:W-:-:S05]  /*1e30*/  SHF.R.U32.HI R132, RZ, 0x6, R133 ;  /* 0x00000006ff847819 */ /* 0x000fca0000011685 */
[----:B------:R-:W-:-:S06]  /*1e40*/  IMAD.MOV.U32 R25, RZ, RZ, R132 ;  /* 0x000000ffff197224 */ /* 0x000fcc00078e0084 */
[----:B------:R-:W-:-:S04]  /*1e50*/  @P0 VIADD R0, R3, 0x5f ;  /* 0x0000005f03000836 */ /* 0x000fc80000000000 */
[----:B------:R-:W-:-:S05]  /*1e60*/  @P0 IMAD.HI R0, R0, 0x2aaaaaab, RZ ;  /* 0x2aaaaaab00000827 */ /* 0x000fca00078e02ff */
[----:B------:R-:W-:-:S04]  /*1e70*/  @P0 SHF.R.U32.HI R3, RZ, 0x1f, R0 ;  /* 0x0000001fff030819 */ /* 0x000fc80000011600 */
[----:B------:R-:W-:-:S04]  /*1e80*/  @P0 LEA.HI.SX32 R25, R0, R3, 0x1c ;  /* 0x0000000300190211 */ /* 0x000fc800078fe2ff */
[----:B------:R-:W-:-:S13]  /*1e90*/  ISETP.GT.AND P0, PT, R25, R132, PT ;  /* 0x000000841900720c */ /* 0x000fda0003f04270 */
[----:B------:R-:W-:Y:S05]  /*1ea0*/  @!P0 BRA `(.L_x_1481) ;  /* 0x0000008800cc8947 */ /* 0x000fea0003800000 */
[----:B------:R-:W-:Y:S01]  /*1eb0*/  IADD3 R0, R2, 0x1e400, RZ ;  /* 0x0001e40002007810 */ /* 0x000fe20007ffe0ff */
[----:B------:R-:W-:Y:S03]  /*1ec0*/  BSSY B6, `(.L_x_1482) ;  /* 0x0000013000067945 */ /* 0x000fe60003800000 */
[----:B------:R-:W-:-:S13]  /*1ed0*/  LOP3.LUT P0, RZ, R0, 0x3ff, RZ, 0xc0, !PT ;  /* 0x000003ff00ff7812 */ /* 0x000fda000780c0ff */
        /* <DEDUP_REMOVED lines=16> */
[----:B-1---5:R-:W-:Y:S05]  /*1fe0*/  CALL.ABS.NOINC R14 ;  /* 0x000000000e007343 */ /* 0x022fea0003c00000 */
.L_x_1483:
[----:B------:R-:W-:Y:S05]  /*1ff0*/  BSYNC B6 ;  /* 0x0000000000067941 */ /* 0x000fea0003800000 */
.L_x_1482:
[----:B------:R-:W-:Y:S01]  /*2000*/  VIADD R121, R2, 0x400 ;  /* 0x0000040002797836 */ /* 0x000fe20000000000 */
[----:B------:R-:W-:Y:S04]  /*2010*/  BSSY B6, `(.L_x_1484) ;  /* 0x0000013000067945 */ /* 0x000fe80003800000 */
        /* <DEDUP_REMOVED lines=17> */
[----:B-1---5:R-:W-:Y:S05]  /*2130*/  CALL.ABS.NOINC R14 ;  /* 0x000000000e007343 */ /* 0x022fea0003c00000 */
.L_x_1485:
[----:B------:R-:W-:Y:S05]  /*2140*/  BSYNC B6 ;  /* 0x0000000000067941 */ /* 0x000fea0003800000 */
.L_x_1484:
[----:B------:R-:W-:Y:S01]  /*2150*/  ULDC.64 UR4, c[0x0][0x9f8] ;  /* 0x00027e0000047ab9 */ /* 0x000fe20000000a00 */
[----:B------:R-:W0:Y:S01]  /*2160*/  S2R R3, SR_TID.X ;  /* 0x0000000000037919 */ /* 0x000e220000002100 */
[----:B------:R-:W-:Y:S01]  /*2170*/  ISETP.NE.U32.AND P0, PT, RZ, UR4, PT ;  /* 0x00000004ff007c0c */ /* 0x000fe2000bf05070 */
[----:B------:R-:W-:Y:S01]  /*2180*/  ULDC UR8, c[0x0][0x2f4] ;  /* 0x0000bd0000087ab9 */ /* 0x000fe20000000800 */
[----:B------:R-:W1:Y:S01]  /*2190*/  LDC.64 R102, c[0x0][0x300] ;  /* 0x0000c000ff667b82 */ /* 0x000e620000000a00 */
[----:B------:R-:W-:Y:S01]  /*21a0*/  VIADD R0, R22, 0x60 ;  /* 0x0000006016007836 */ /* 0x000fe20000000000 */
[----:B------:R-:W-:Y:S01]  /*21b0*/  ISETP.NE.AND.EX P0, PT, RZ, UR5, PT, P0 ;  /* 0x00000005ff007c0c */ /* 0x000fe2000bf05300 */
[----:B------:R-:W-:Y:S01]  /*21c0*/  IMAD.IADD R123, R123, 0x1, R26 ;  /* 0x000000017b7b7824 */ /* 0x000fe200078e021a */
[----:B------:R-:W-:Y:S01]  /*21d0*/  ISETP.GE.AND P1, PT, R197, UR8, PT ;  /* 0x00000008c5007c0c */ /* 0x000fe2000bf26270 */
[----:B------:R-:W-:Y:S01]  /*21e0*/  ULDC.64 UR4, c[0x0][0x330] ;  /* 0x0000cc0000047ab9 */ /* 0x000fe20000000a00 */
[----:B------:R-:W-:Y:S01]  /*21f0*/  SHF.R.S32.HI R23, RZ, 0x1f, R22 ;  /* 0x0000001fff177819 */ /* 0x000fe20000011416 */
[----:B------:R-:W-:Y:S01]  /*2200*/  ULDC.64 UR6, c[0x0][0x308] ;  /* 0x0000c20000067ab9 */ /* 0x000fe20000000a00 */
[----:B------:R-:W2:Y:S08]  /*2210*/  LDC.64 R96, c[0x0][0x3f8] ;  /* 0x0000fe00ff607b82 */ /* 0x000eb00000000a00 */
[----:B------:R-:W3:Y:S01]  /*2220*/  @P0 LDC.64 R4, c[0x0][0x9f8] ;  /* 0x00027e00ff040b82 */ /* 0x000ee20000000a00 */
[----:B------:R-:W-:-:S07]  /*2230*/  SHF.R.S32.HI R149, RZ, 0x1f, R194 ;  /* 0x0000001fff957819 */ /* 0x000fce00000114c2 */
[----:B------:R-:W4:Y:S08]  /*2240*/  LDC.64 R90, c[0x0][0x408] ;  /* 0x00010200ff5a7b82 */ /* 0x000f300000000a00 */
[----:B------:R-:W1:Y:S01]  /*2250*/  LDC R125, c[0x0][0x3f4] ;  /* 0x0000fd00ff7d7b82 */ /* 0x000e620000000800 */
[----:B---3--:R-:W-:-:S05]  /*2260*/  @P0 IMAD.WIDE R4, R59, 0x4, R4 ;  /* 0x000000043b040825 */ /* 0x008fca00078e0204 */
[----:B------:R3:W2:Y:S01]  /*2270*/  @P0 LDG.E R59, desc[UR46][R4.64] ;  /* 0x0000002e043b0981 */ /* 0x0006a2000c1e1900 */
[----:B------:R-:W-:Y:S01]  /*2280*/  SEL R6, RZ, 0xffffffff, P1 ;  /* 0xffffffffff067807 */ /* 0x000fe20000800000 */
[----:B0-----:R-:W-:Y:S01]  /*2290*/  VIADD R7, R3, 0xffffff80 ;  /* 0xffffff8003077836 */ /* 0x001fe20000000000 */
[----:B------:R-:W-:Y:S01]  /*22a0*/  ISETP.GE.AND P0, PT, R22, UR8, PT ;  /* 0x0000000816007c0c */ /* 0x000fe2000bf06270 */
[C---:B------:R-:W-:Y:S01]  /*22b0*/  IMAD.WIDE.U32 R104, R215.reuse, UR4, R22 ;  /* 0x00000004d7687c25 */ /* 0x040fe2000f8e0016 */
[----:B------:R-:W-:Y:S01]  /*22c0*/  ISETP.GE.AND P1, PT, R0, UR8, PT ;  /* 0x0000000800007c0c */ /* 0x000fe2000bf26270 */
[----:B------:R-:W0:Y:S01]  /*22d0*/  S2R R176, SR_TID.X ;  /* 0x0000000000b07919 */ /* 0x000e220000002100 */
[----:B------:R-:W-:Y:S01]  /*22e0*/  SEL R3, RZ, 0x1, P0 ;  /* 0x00000001ff037807 */ /* 0x000fe20000000000 */
[----:B------:R-:W-:Y:S01]  /*22f0*/  IMAD R105, R215, UR5, R105 ;  /* 0x00000005d7697c24 */ /* 0x000fe2000f8e0269 */
[----:B------:R-:W-:Y:S01]  /*2300*/  ISETP.GE.AND P0, PT, R198, UR8, PT ;  /* 0x00000008c6007c0c */ /* 0x000fe2000bf06270 */
[----:B---3--:R-:W-:Y:S01]  /*2310*/  IMAD.SHL.U32 R4, R6, 0x2, RZ ;  /* 0x0000000206047824 */ /* 0x008fe200078e00ff */
[----:B------:R-:W-:Y:S01]  /*2320*/  SHF.R.S32.HI R6, RZ, 0x1f, R7 ;  /* 0x0000001fff067819 */ /* 0x000fe20000011407 */
[----:B------:R-:W-:Y:S01]  /*2330*/  ULDC.64 UR4, c[0x0][0xa08] ;  /* 0x0002820000047ab9 */ /* 0x000fe20000000a00 */
[----:B------:R-:W-:Y:S01]  /*2340*/  SEL R5, RZ, 0x8, P1 ;  /* 0x00000008ff057807 */ /* 0x000fe20000800000 */
[----:B----4-:R-:W-:Y:S01]  /*2350*/  IMAD.WIDE.U32 R92, R194, R90, R22 ;  /* 0x0000005ac25c7225 */ /* 0x010fe200078e0016 */
[----:B------:R-:W-:-:S02]  /*2360*/  LOP3.LUT R3, R4, 0x2, R3, 0xe2, !PT ;  /* 0x0000000204037812 */ /* 0x000fc400078ee203 */
[----:B------:R-:W-:Y:S01]  /*2370*/  SEL R4, RZ, 0x4, P0 ;  /* 0x00000004ff047807 */ /* 0x000fe20000000000 */
[----:B--2---:R-:W-:Y:S01]  /*2380*/  IMAD.WIDE.U32 R98, R194, R96, R22 ;  /* 0x00000060c2627225 */ /* 0x004fe200078e0016 */
[----:B------:R-:W-:Y:S02]  /*2390*/  SHF.R.S32.HI R8, RZ, 0x1f, R123 ;  /* 0x0000001fff087819 */ /* 0x000fe4000001147b */
[----:B------:R-:W-:Y:S01]  /*23a0*/  LEA.HI R9, R6, R7, RZ, 0x2 ;  /* 0x0000000706097211 */ /* 0x000fe200078f10ff */
[----:B-1----:R-:W-:Y:S01]  /*23b0*/  IMAD.SHL.U32 R138, R102, 0x40, RZ ;  /* 0x00000040668a7824 */ /* 0x002fe200078e00ff */
[----:B------:R-:W-:Y:S01]  /*23c0*/  LOP3.LUT R13, R5, R3, R4, 0xfe, !PT ;  /* 0x00000003050d7212 */ /* 0x000fe200078efe04 */
[-C--:B------:R-:W-:Y:S01]  /*23d0*/  IMAD R6, R8, R102.reuse, RZ ;  /* 0x0000006608067224 */ /* 0x080fe200078e02ff */
[----:B------:R-:W-:Y:S01]  /*23e0*/  IADD3 R3, R22, 0x80, RZ ;  /* 0x0000008016037810 */ /* 0x000fe20007ffe0ff */
[----:B------:R-:W-:Y:S01]  /*23f0*/  IMAD.WIDE.U32 R4, R123, R102, RZ ;  /* 0x000000667b047225 */ /* 0x000fe200078e00ff */
[----:B------:R-:W-:-:S02]  /*2400*/  SHF.R.S32.HI R9, RZ, 0x1f, R9 ;  /* 0x0000001fff097819 */ /* 0x000fc40000011409 */
[----:B------:R-:W-:Y:S01]  /*2410*/  ISETP.GE.AND P0, PT, R3, UR8, PT ;  /* 0x0000000803007c0c */ /* 0x000fe2000bf06270 */
[----:B------:R-:W-:Y:S01]  /*2420*/  IMAD R7, R123, R103, R6 ;  /* 0x000000677b077224 */ /* 0x000fe200078e0206 */
[----:B------:R-:W-:Y:S01]  /*2430*/  LEA.HI R9, R9, R194, RZ, 0x3 ;  /* 0x000000c209097211 */ /* 0x000fe200078f18ff */
[----:B------:R-:W-:Y:S01]  /*2440*/  IMAD.SHL.U32 R110, R90, 0x40, RZ ;  /* 0x000000405a6e7824 */ /* 0x000fe200078e00ff */
[----:B------:R-:W-:Y:S01]  /*2450*/  SEL R6, RZ, 0x10, P0 ;  /* 0x00000010ff067807 */ /* 0x000fe20000000000 */
[----:B------:R-:W-:Y:S01]  /*2460*/  IMAD.IADD R5, R5, 0x1, R7 ;  /* 0x0000000105057824 */ /* 0x000fe200078e0207 */
[----:B------:R-:W-:Y:S01]  /*2470*/  ISETP.NE.U32.AND P0, PT, RZ, UR4, PT ;  /* 0x00000004ff007c0c */ /* 0x000fe2000bf05070 */
[----:B------:R-:W-:Y:S01]  /*2480*/  IMAD R135, R97, 0x60, RZ ;  /* 0x0000006061877824 */ /* 0x000fe200078e02ff */
[----:B------:R-:W-:Y:S01]  /*2490*/  LOP3.LUT R9, R9, 0xfffffff8, RZ, 0xc0, !PT ;  /* 0xfffffff809097812 */ /* 0x000fe200078ec0ff */
[----:B------:R-:W-:Y:S01]  /*24a0*/  IMAD.WIDE.U32 R4, R215, UR6, R4 ;  /* 0x00000006d7047c25 */ /* 0x000fe2000f8e0004 */
[----:B------:R-:W-:-:S02]  /*24b0*/  LOP3.LUT R13, R13, R6, RZ, 0xfc, !PT ;  /* 0x000000060d0d7212 */ /* 0x000fc400078efcff */
[----:B------:R-:W-:Y:S01]  /*24c0*/  ISETP.NE.AND.EX P0, PT, RZ, UR5, PT, P0 ;  /* 0x00000005ff007c0c */ /* 0x000fe2000bf05300 */
[----:B------:R-:W-:Y:S01]  /*24d0*/  IMAD.IADD R133, R194, 0x1, -R9 ;  /* 0x00000001c2857824 */ /* 0x000fe200078e0a09 */
[----:B------:R-:W-:Y:S01]  /*24e0*/  ULDC.64 UR4, c[0x0][0x310] ;  /* 0x0000c40000047ab9 */ /* 0x000fe20000000a00 */
[----:B------:R-:W-:Y:S01]  /*24f0*/  IMAD R5, R215, UR7, R5 ;  /* 0x00000007d7057c24 */ /* 0x000fe2000f8e0205 */
[----:B------:R-:W-:Y:S01]  /*2500*/  LOP3.LUT R18, R18, 0xfffffffb, RZ, 0xc0, !PT ;  /* 0xfffffffb12127812 */ /* 0x000fe200078ec0ff */
[----:B------:R-:W-:Y:S01]  /*2510*/  IMAD.SHL.U32 R112, R96, 0x40, RZ ;  /* 0x0000004060707824 */ /* 0x000fe200078e00ff */
[----:B------:R-:W-:Y:S02]  /*2520*/  LOP3.LUT P1, RZ, R133, 0x4, RZ, 0xc0, !PT ;  /* 0x0000000485ff7812 */ /* 0x000fe4000782c0ff */
[----:B------:R-:W-:Y:S02]  /*2530*/  SHF.R.S32.HI R193, RZ, 0x1f, R192 ;  /* 0x0000001fffc17819 */ /* 0x000fe400000114c0 */
[----:B------:R-:W-:-:S02]  /*2540*/  ISETP.GE.AND P2, PT, R198, R125, PT ;  /* 0x0000007dc600720c */ /* 0x000fc40003f46270 */
[----:B------:R-:W-:Y:S01]  /*2550*/  SHF.R.U32.HI R28, RZ, 0x3, R206 ;  /* 0x00000003ff1c7819 */ /* 0x000fe200000116ce */
[----:B------:R-:W-:Y:S01]  /*2560*/  IMAD.WIDE.U32 R94, R194, R90, R192 ;  /* 0x0000005ac25e7225 */ /* 0x000fe200078e00c0 */
[----:B------:R-:W-:Y:S02]  /*2570*/  SHF.L.U64.HI R137, R102, 0x6, R103 ;  /* 0x0000000666897819 */ /* 0x000fe40000010267 */
[----:B------:R-:W-:Y:S01]  /*2580*/  SHF.L.U64.HI R109, R90, 0x6, R91 ;  /* 0x000000065a6d7819 */ /* 0x000fe2000001025b */
[C---:B------:R-:W-:Y:S01]  /*2590*/  IMAD.WIDE.U32 R100, R194.reuse, R96, R192 ;  /* 0x00000060c2647225 */ /* 0x040fe200078e00c0 */
[----:B------:R-:W-:Y:S02]  /*25a0*/  IADD3 R122, P3, R194, R123, RZ ;  /* 0x0000007bc27a7210 */ /* 0x000fe40007f7e0ff */
[----:B------:R-:W-:Y:S02]  /*25b0*/  @P1 LOP3.LUT R18, R18, 0x4, RZ, 0xfc, !PT ;  /* 0x0000000412121812 */ /* 0x000fe400078efcff */
[----:B------:R-:W-:Y:S01]  /*25c0*/  ISETP.GE.AND P1, PT, R197, R125, PT ;  /* 0x0000007dc500720c */ /* 0x000fe20003f26270 */
[----:B------:R-:W-:Y:S01]  /*25d0*/  IMAD.X R123, R8, 0x1, R149, P3 ;  /* 0x00000001087b7824 */ /* 0x000fe200018e0695 */
[----:B------:R-:W-:-:S02]  /*25e0*/  LOP3.LUT R18, R18, 0xfffffffe, RZ, 0xc0, !PT ;  /* 0xfffffffe12127812 */ /* 0x000fc400078ec0ff */
[----:B------:R-:W-:Y:S02]  /*25f0*/  SHF.L.U64.HI R111, R96, 0x6, R97 ;  /* 0x00000006606f7819 */ /* 0x000fe40000010261 */
[----:B------:R-:W-:Y:S02]  /*2600*/  @P2 LOP3.LUT R18, R18, 0x1, RZ, 0xfc, !PT ;  /* 0x0000000112122812 */ /* 0x000fe400078efcff */
[----:B------:R-:W-:Y:S02]  /*2610*/  SHF.R.S32.HI R150, RZ, 0x1f, R219 ;  /* 0x0000001fff967819 */ /* 0x000fe400000114db */
[----:B0-----:R-:W-:Y:S02]  /*2620*/  LEA.HI R176, R176, 0x8, RZ, 0x19 ;  /* 0x00000008b0b07811 */ /* 0x001fe400078fc8ff */
[----:B------:R-:W-:Y:S02]  /*2630*/  SHF.R.S32.HI R6, RZ, 0x1f, R59 ;  /* 0x0000001fff067819 */ /* 0x000fe4000001143b */
[----:B------:R-:W-:-:S02]  /*2640*/  SEL R27, R59, RZ, !P0 ;  /* 0x000000ff3b1b7207 */ /* 0x000fc40004000000 */
[----:B------:R-:W-:Y:S01]  /*2650*/  SEL R9, R6, RZ, !P0 ;  /* 0x000000ff06097207 */ /* 0x000fe20004000000 */
[----:B------:R-:W-:Y:S02]  /*2660*/  IMAD R6, R149, R96, RZ ;  /* 0x0000006095067224 */ /* 0x000fe400078e02ff */
[----:B------:R-:W-:-:S04]  /*2670*/  IMAD.WIDE.U32 R106, R27, UR4, R4 ;  /* 0x000000041b6a7c25 */ /* 0x000fc8000f8e0004 */
[----:B------:R-:W-:Y:S02]  /*2680*/  IMAD R10, R9, UR4, RZ ;  /* 0x00000004090a7c24 */ /* 0x000fe4000f8e02ff */
[-C--:B------:R-:W-:Y:S02]  /*2690*/  IMAD R4, R149, R102.reuse, RZ ;  /* 0x0000006695047224 */ /* 0x080fe400078e02ff */
[C---:B------:R-:W-:Y:S02]  /*26a0*/  IMAD R11, R194.reuse, R97, R6 ;  /* 0x00000061c20b7224 */ /* 0x040fe400078e0206 */
[----:B------:R-:W-:Y:S01]  /*26b0*/  IMAD R15, R27, UR5, R10 ;  /* 0x000000051b0f7c24 */ /* 0x000fe2000f8e020a */
[----:B------:R-:W-:Y:S01]  /*26c0*/  ULDC.64 UR4, c[0x0][0x338] ;  /* 0x0000ce0000047ab9 */ /* 0x000fe20000000a00 */
[----:B------:R-:W-:-:S04]  /*26d0*/  IMAD.WIDE.U32 R6, R194, R102, R22 ;  /* 0x00000066c2067225 */ /* 0x000fc800078e0016 */
[----:B------:R-:W-:Y:S01]  /*26e0*/  IMAD R21, R194, R103, R4 ;  /* 0x00000067c2157224 */ /* 0x000fe200078e0204 */
[----:B------:R-:W-:Y:S01]  /*26f0*/  IADD3 R5, P0, R106, R6, RZ ;  /* 0x000000066a057210 */ /* 0x000fe20007f1e0ff */
[----:B------:R-:W-:Y:S02]  /*2700*/  IMAD.IADD R4, R107, 0x1, R15 ;  /* 0x000000016b047824 */ /* 0x000fe400078e020f */
[----:B------:R-:W-:Y:S02]  /*2710*/  IMAD R10, R9, UR4, RZ ;  /* 0x00000004090a7c24 */ /* 0x000fe4000f8e02ff */
[----:B------:R-:W-:Y:S01]  /*2720*/  IMAD.WIDE.U32 R104, R27, UR4, R104 ;  /* 0x000000041b687c25 */ /* 0x000fe2000f8e0068 */
[----:B------:R-:W-:Y:S02]  /*2730*/  IADD3.X R6, R4, R7, R21, P0, !PT ;  /* 0x0000000704067210 */ /* 0x000fe400007fe415 */
[----:B------:R-:W-:Y:S01]  /*2740*/  ISETP.GE.AND P0, PT, R22, R125, PT ;  /* 0x0000007d1600720c */ /* 0x000fe20003f06270 */
[----:B------:R-:W-:-:S02]  /*2750*/  IMAD R7, R149, R90, RZ ;  /* 0x0000005a95077224 */ /* 0x000fc400078e02ff */
[----:B------:R-:W-:Y:S01]  /*2760*/  IMAD R27, R27, UR5, R10 ;  /* 0x000000051b1b7c24 */ /* 0x000fe2000f8e020a */
[C---:B------:R-:W-:Y:S01]  /*2770*/  SEL R10, R125.reuse, RZ, P1 ;  /* 0x000000ff7d0a7207 */ /* 0x040fe20000800000 */
[----:B------:R-:W-:Y:S01]  /*2780*/  IMAD R9, R194, R91, R7 ;  /* 0x0000005bc2097224 */ /* 0x000fe200078e0207 */
[----:B------:R-:W-:Y:S01]  /*2790*/  SEL R7, R125, RZ, P0 ;  /* 0x000000ff7d077207 */ /* 0x000fe20000000000 */
[----:B------:R-:W-:Y:S02]  /*27a0*/  IMAD.IADD R101, R101, 0x1, R11 ;  /* 0x0000000165657824 */ /* 0x000fe400078e020b */
[----:B------:R-:W-:Y:S01]  /*27b0*/  IMAD.IADD R95, R95, 0x1, R9 ;  /* 0x000000015f5f7824 */ /* 0x000fe200078e0209 */
[----:B------:R-:W-:Y:S01]  /*27c0*/  IADD3 R7, R22, R7, RZ ;  /* 0x0000000716077210 */ /* 0x000fe20007ffe0ff */
[----:B------:R-:W-:Y:S02]  /*27d0*/  IMAD.IADD R93, R9, 0x1, R93 ;  /* 0x00000001095d7824 */ /* 0x000fe400078e025d */
[----:B------:R-:W-:Y:S01]  /*27e0*/  IMAD.IADD R99, R11, 0x1, R99 ;  /* 0x000000010b637824 */ /* 0x000fe200078e0263 */
[----:B------:R-:W-:Y:S01]  /*27f0*/  SEL R11, R125, RZ, P2 ;  /* 0x000000ff7d0b7207 */ /* 0x000fe20001000000 */
[----:B------:R-:W-:Y:S01]  /*2800*/  IMAD.IADD R9, R197, 0x1, R10 ;  /* 0x00000001c5097824 */ /* 0x000fe200078e020a */
[----:B------:R-:W-:Y:S01]  /*2810*/  SHF.R.S32.HI R10, RZ, 0x1f, R7 ;  /* 0x0000001fff0a7819 */ /* 0x000fe20000011407 */
[----:B-----5:R-:W-:-:S03]  /*2820*/  IMAD.WIDE.U32 R94, R147, R90, R94 ;  /* 0x0000005a935e7225 */ /* 0x020fc600078e005e */
[----:B------:R-:W-:Y:S01]  /*2830*/  SHF.R.S32.HI R12, RZ, 0x1f, R9 ;  /* 0x0000001fff0c7819 */ /* 0x000fe20000011409 */
[----:B------:R-:W-:Y:S01]  /*2840*/  IMAD.IADD R20, R198, 0x1, R11 ;  /* 0x00000001c6147824 */ /* 0x000fe200078e020b */
[CC--:B------:R-:W-:Y:S01]  /*2850*/  LEA.HI R11, R10.reuse, R7.reuse, RZ, 0x3 ;  /* 0x000000070a0b7211 */ /* 0x0c0fe200078f18ff */
[C---:B------:R-:W-:Y:S01]  /*2860*/  IMAD.WIDE.U32 R92, R147.reuse, R90, R92 ;  /* 0x0000005a935c7225 */ /* 0x040fe200078e005c */
[----:B------:R-:W-:Y:S02]  /*2870*/  LEA.HI R7, R10, R7, RZ, 0x6 ;  /* 0x000000070a077211 */ /* 0x000fe400078f30ff */
[CC--:B------:R-:W-:Y:S01]  /*2880*/  LEA.HI R10, R12.reuse, R9.reuse, RZ, 0x6 ;  /* 0x000000090c0a7211 */ /* 0x0c0fe200078f30ff */
[CC--:B------:R-:W-:Y:S01]  /*2890*/  IMAD.WIDE.U32 R100, R147.reuse, R96.reuse, R100 ;  /* 0x0000006093647225 */ /* 0x0c0fe200078e0064 */
[----:B------:R-:W-:Y:S02]  /*28a0*/  LEA.HI R15, R12, R9, RZ, 0x3 ;  /* 0x000000090c0f7211 */ /* 0x000fe400078f18ff */
[----:B------:R-:W-:Y:S01]  /*28b0*/  SHF.R.S32.HI R7, RZ, 0x6, R7 ;  /* 0x00000006ff077819 */ /* 0x000fe20000011407 */
[----:B------:R-:W-:Y:S01]  /*28c0*/  IMAD.WIDE.U32 R98, R147, R96, R98 ;  /* 0x0000006093627225 */ /* 0x000fe200078e0062 */
[----:B------:R-:W-:-:S02]  /*28d0*/  SHF.R.S32.HI R9, RZ, 0x6, R10 ;  /* 0x00000006ff097819 */ /* 0x000fc4000001140a */
[C---:B------:R-:W-:Y:S01]  /*28e0*/  LOP3.LUT R10, R208.reuse, 0x38, R11, 0xf8, !PT ;  /* 0x00000038d00a7812 */ /* 0x040fe200078ef80b */
[C---:B------:R-:W-:Y:S01]  /*28f0*/  IMAD R146, R7.reuse, 0x1800, R210 ;  /* 0x0000180007927824 */ /* 0x040fe200078e02d2 */
[----:B------:R-:W-:Y:S01]  /*2900*/  SHF.R.S32.HI R29, RZ, 0x1f, R20 ;  /* 0x0000001fff1d7819 */ /* 0x000fe20000011414 */
[----:B------:R-:W-:Y:S01]  /*2910*/  IMAD R143, R7, 0x1800, R211 ;  /* 0x00001800078f7824 */ /* 0x000fe200078e02d3 */
[----:B------:R-:W-:Y:S01]  /*2920*/  LOP3.LUT R12, R208, 0x38, R15, 0xf8, !PT ;  /* 0x00000038d00c7812 */ /* 0x000fe200078ef80f */
[C---:B------:R-:W-:Y:S01]  /*2930*/  IMAD R144, R9.reuse, 0x1800, R210 ;  /* 0x0000180009907824 */ /* 0x040fe200078e02d2 */
[-C--:B------:R-:W-:Y:S01]  /*2940*/  LOP3.LUT R7, R10, R209.reuse, RZ, 0x3c, !PT ;  /* 0x000000d10a077212 */ /* 0x080fe200078e3cff */
[----:B------:R-:W-:Y:S01]  /*2950*/  IMAD R141, R9, 0x1800, R211 ;  /* 0x00001800098d7824 */ /* 0x000fe200078e02d3 */
[-C--:B------:R-:W-:Y:S01]  /*2960*/  LEA.HI R31, R29, R20.reuse, RZ, 0x3 ;  /* 0x000000141d1f7211 */ /* 0x080fe200078f18ff */
[----:B------:R-:W-:Y:S01]  /*2970*/  IMAD.SHL.U32 R125, R125, 0x2, RZ ;  /* 0x000000027d7d7824 */ /* 0x000fe200078e00ff */
[----:B------:R-:W-:Y:S01]  /*2980*/  LEA.HI R20, R29, R20, RZ, 0x6 ;  /* 0x000000141d147211 */ /* 0x000fe200078f30ff */
[----:B------:R-:W-:Y:S01]  /*2990*/  IMAD.IADD R146, R146, 0x1, R7 ;  /* 0x0000000192927824 */ /* 0x000fe200078e0207 */
[----:B------:R-:W-:Y:S01]  /*29a0*/  LOP3.LUT R21, R12, R209, RZ, 0x3c, !PT ;  /* 0x000000d10c157212 */ /* 0x000fe200078e3cff */
[----:B------:R-:W-:Y:S01]  /*29b0*/  IMAD.IADD R27, R105, 0x1, R27 ;  /* 0x00000001691b7824 */ /* 0x000fe200078e021b */
[----:B------:R-:W-:-:S02]  /*29c0*/  LOP3.LUT R7, R206, 0x38, R15, 0xf8, !PT ;  /* 0x00000038ce077812 */ /* 0x000fc400078ef80f */
[----:B------:R-:W-:Y:S01]  /*29d0*/  SHF.R.S32.HI R20, RZ, 0x6, R20 ;  /* 0x00000006ff147819 */ /* 0x000fe20000011414 */
[----:B------:R-:W-:Y:S01]  /*29e0*/  IMAD.IADD R144, R144, 0x1, R21 ;  /* 0x0000000190907824 */ /* 0x000fe200078e0215 */
[----:B------:R-:W-:Y:S02]  /*29f0*/  LOP3.LUT R10, R208, 0x38, R31, 0xf8, !PT ;  /* 0x00000038d00a7812 */ /* 0x000fe400078ef81f */
[----:B------:R-:W-:Y:S01]  /*2a00*/  LOP3.LUT R14, R206, 0x38, R11, 0xf8, !PT ;  /* 0x00000038ce0e7812 */ /* 0x000fe200078ef80b */
[C---:B------:R-:W-:Y:S01]  /*2a10*/  IMAD R142, R20.reuse, 0x1800, R210 ;  /* 0x00001800148e7824 */ /* 0x040fe200078e02d2 */
[-C--:B------:R-:W-:Y:S01]  /*2a20*/  LOP3.LUT R12, R7, R28.reuse, RZ, 0x3c, !PT ;  /* 0x0000001c070c7212 */ /* 0x080fe200078e3cff */
[----:B------:R-:W-:Y:S01]  /*2a30*/  IMAD R140, R20, 0x1800, R211 ;  /* 0x00001800148c7824 */ /* 0x000fe200078e02d3 */
[----:B------:R-:W-:Y:S02]  /*2a40*/  SHF.R.S32.HI R21, RZ, 0x1f, R147 ;  /* 0x0000001fff157819 */ /* 0x000fe40000011493 */
[----:B------:R-:W-:Y:S01]  /*2a50*/  LOP3.LUT R7, R10, R209, RZ, 0x3c, !PT ;  /* 0x000000d10a077212 */ /* 0x000fe200078e3cff */
[----:B------:R-:W-:Y:S01]  /*2a60*/  IMAD.IADD R141, R141, 0x1, R12 ;  /* 0x000000018d8d7824 */ /* 0x000fe200078e020c */
[----:B------:R-:W-:Y:S01]  /*2a70*/  LOP3.LUT R14, R14, R28, RZ, 0x3c, !PT ;  /* 0x0000001c0e0e7212 */ /* 0x000fe200078e3cff */
[----:B------:R-:W-:Y:S01]  /*2a80*/  IMAD R10, R21, R96, RZ ;  /* 0x00000060150a7224 */ /* 0x000fe200078e02ff */
[----:B------:R-:W-:Y:S01]  /*2a90*/  SHF.R.S32.HI R120, RZ, 0x3, R11 ;  /* 0x00000003ff787819 */ /* 0x000fe2000001140b */
[----:B------:R-:W-:Y:S01]  /*2aa0*/  IMAD.IADD R142, R142, 0x1, R7 ;  /* 0x000000018e8e7824 */ /* 0x000fe200078e0207 */
[----:B------:R-:W-:Y:S01]  /*2ab0*/  LOP3.LUT R12, R31, 0xfffffff8, RZ, 0xc0, !PT ;  /* 0xfffffff81f0c7812 */ /* 0x000fe200078ec0ff */
[----:B------:R-:W-:Y:S01]  /*2ac0*/  VIADD R7, R22, 0xa0 ;  /* 0x000000a016077836 */ /* 0x000fe20000000000 */
[----:B------:R-:W-:Y:S01]  /*2ad0*/  SHF.R.S32.HI R119, RZ, 0x3, R15 ;  /* 0x00000003ff777819 */ /* 0x000fe2000001140f */
[----:B------:R-:W-:Y:S01]  /*2ae0*/  IMAD.IADD R143, R143, 0x1, R14 ;  /* 0x000000018f8f7824 */ /* 0x000fe200078e020e */
[----:B------:R-:W-:Y:S01]  /*2af0*/  LOP3.LUT R14, R206, 0x38, R31, 0xf8, !PT ;  /* 0x00000038ce0e7812 */ /* 0x000fe200078ef81f */
[----:B------:R-:W-:Y:S01]  /*2b00*/  IMAD R29, R147, R97, R10 ;  /* 0x00000061931d7224 */ /* 0x000fe200078e020a */
[----:B------:R-:W-:Y:S01]  /*2b10*/  ISETP.GE.AND P2, PT, R7, UR8, PT ;  /* 0x0000000807007c0c */ /* 0x000fe2000bf46270 */
[----:B------:R-:W-:Y:S01]  /*2b20*/  IMAD R10, R21, R90, RZ ;  /* 0x0000005a150a7224 */ /* 0x000fe200078e02ff */
[----:B------:R-:W-:Y:S01]  /*2b30*/  LOP3.LUT R9, R14, R28, RZ, 0x3c, !PT ;  /* 0x0000001c0e097212 */ /* 0x000fe200078e3cff */
[----:B------:R-:W-:Y:S01]  /*2b40*/  IMAD R21, R91, 0x60, RZ ;  /* 0x000000605b157824 */ /* 0x000fe200078e02ff */
[----:B------:R-:W-:Y:S01]  /*2b50*/  SEL R14, RZ, 0x20, P2 ;  /* 0x00000020ff0e7807 */ /* 0x000fe20001000000 */
[----:B------:R-:W-:Y:S01]  /*2b60*/  IMAD R33, R147, R91, R10 ;  /* 0x0000005b93217224 */ /* 0x000fe200078e020a */
[----:B------:R-:W-:Y:S01]  /*2b70*/  LOP3.LUT R10, R208, 0x18, R22, 0xf8, !PT ;  /* 0x00000018d00a7812 */ /* 0x000fe200078ef816 */
[----:B------:R-:W-:Y:S01]  /*2b80*/  IMAD.WIDE.U32 R90, R90, 0x60, RZ ;  /* 0x000000605a5a7825 */ /* 0x000fe200078e00ff */
[----:B------:R-:W-:-:S02]  /*2b90*/  IADD3 R140, R140, R9, RZ ;  /* 0x000000098c8c7210 */ /* 0x000fc40007ffe0ff */
[----:B------:R-:W-:Y:S01]  /*2ba0*/  LOP3.LUT R139, R10, R209, RZ, 0x3c, !PT ;  /* 0x000000d10a8b7212 */ /* 0x000fe200078e3cff */
[----:B------:R-:W-:Y:S01]  /*2bb0*/  IMAD R9, R103, 0x60, RZ ;  /* 0x0000006067097824 */ /* 0x000fe200078e02ff */
[----:B------:R-:W-:Y:S01]  /*2bc0*/  LOP3.LUT R10, R11, 0xfffffff8, RZ, 0xc0, !PT ;  /* 0xfffffff80b0a7812 */ /* 0x000fe200078ec0ff */
[----:B------:R-:W-:Y:S01]  /*2bd0*/  IMAD.WIDE.U32 R102, R102, 0x60, RZ ;  /* 0x0000006066667825 */ /* 0x000fe200078e00ff */
[----:B------:R-:W-:Y:S02]  /*2be0*/  LOP3.LUT R26, R13, R14, RZ, 0xfc, !PT ;  /* 0x0000000e0d1a7212 */ /* 0x000fe400078efcff */
[----:B------:R-:W-:Y:S01]  /*2bf0*/  LOP3.LUT R11, R15, 0xfffffff8, RZ, 0xc0, !PT ;  /* 0xfffffff80f0b7812 */ /* 0x000fe200078ec0ff */
[----:B------:R-:W-:Y:S01]  /*2c00*/  IMAD.WIDE.U32 R96, R96, 0x60, RZ ;  /* 0x0000006060607825 */ /* 0x000fe200078e00ff */
[----:B------:R-:W-:Y:S02]  /*2c10*/  IADD3 R134, R103, R9, RZ ;  /* 0x0000000967867210 */ /* 0x000fe40007ffe0ff */
[C---:B------:R-:W-:Y:S01]  /*2c20*/  LOP3.LUT R14, R26.reuse, 0x2, RZ, 0xc0, !PT ;  /* 0x000000021a0e7812 */ /* 0x040fe200078ec0ff */
[----:B------:R-:W-:Y:S01]  /*2c30*/  IMAD.IADD R136, R91, 0x1, R21 ;  /* 0x000000015b887824 */ /* 0x000fe200078e0215 */
[----:B------:R-:W-:Y:S01]  /*2c40*/  LOP3.LUT R15, R26, 0x4, RZ, 0xc0, !PT ;  /* 0x000000041a0f7812 */ /* 0x000fe200078ec0ff */
[----:B------:R-:W-:Y:S01]  /*2c50*/  IMAD.IADD R139, R210, 0x1, R139 ;  /* 0x00000001d28b7824 */ /* 0x000fe200078e028b */
[C---:B------:R-:W-:Y:S01]  /*2c60*/  LOP3.LUT R20, R26.reuse, 0x8, RZ, 0xc0, !PT ;  /* 0x000000081a147812 */ /* 0x040fe200078ec0ff */
[----:B------:R-:W-:Y:S01]  /*2c70*/  IMAD.IADD R135, R97, 0x1, R135 ;  /* 0x0000000161877824 */ /* 0x000fe200078e0287 */
[----:B------:R-:W-:Y:S01]  /*2c80*/  LOP3.LUT R21, R26, 0x10, RZ, 0xc0, !PT ;  /* 0x000000101a157812 */ /* 0x000fe200078ec0ff */
[----:B------:R-:W-:Y:S01]  /*2c90*/  IMAD.IADD R108, R101, 0x1, R29 ;  /* 0x00000001656c7824 */ /* 0x000fe200078e021d */
[----:B------:R-:W-:Y:S01]  /*2ca0*/  SHF.R.S32.HI R118, RZ, 0x3, R31 ;  /* 0x00000003ff767819 */ /* 0x000fe2000001141f */
[----:B------:R-:W-:Y:S01]  /*2cb0*/  IMAD.IADD R8, R29, 0x1, R99 ;  /* 0x000000011d087824 */ /* 0x000fe200078e0263 */
[----:B------:R-:W-:Y:S01]  /*2cc0*/  LOP3.LUT R13, R13, 0x1, RZ, 0xc0, !PT ;  /* 0x000000010d0d7812 */ /* 0x000fe200078ec0ff */
[----:B------:R-:W-:Y:S01]  /*2cd0*/  IMAD.IADD R89, R95, 0x1, R33 ;  /* 0x000000015f597824 */ /* 0x000fe200078e0221 */
[----:B------:R-:W-:Y:S01]  /*2ce0*/  SHF.R.S32.HI R117, RZ, 0x1f, R10 ;  /* 0x0000001fff757819 */ /* 0x000fe2000001140a */
[----:B------:R-:W-:Y:S01]  /*2cf0*/  IMAD.IADD R9, R33, 0x1, R93 ;  /* 0x0000000121097824 */ /* 0x000fe200078e025d */
[----:B------:R-:W-:-:S02]  /*2d00*/  SHF.R.S32.HI R116, RZ, 0x1f, R11 ;  /* 0x0000001fff747819 */ /* 0x000fc4000001140b */
[----:B------:R-:W-:Y:S02]  /*2d10*/  SHF.R.S32.HI R113, RZ, 0x1f, R12 ;  /* 0x0000001fff717819 */ /* 0x000fe4000001140c */
[----:B------:R-:W-:-:S07]  /*2d20*/  LOP3.LUT R26, R26, 0x20, RZ, 0xc0, !PT ;  /* 0x000000201a1a7812 */ /* 0x000fce00078ec0ff */
.L_x_1585:
[----:B0-----:R-:W0:Y:S01]  /*2d30*/  LDC.64 R114, c[0x0][0x2e8] ;  /* 0x0000ba00ff727b82 */ /* 0x001e220000000a00 */
[----:B--23--:R-:W-:Y:S01]  /*2d40*/  IADD3 R35, R25, -0x1, RZ ;  /* 0xffffffff19237810 */ /* 0x00cfe20007ffe0ff */
[----:B------:R-:W-:Y:S01]  /*2d50*/  IMAD R28, R16, 0x4800, R139 ;  /* 0x00004800101c7824 */ /* 0x000fe200078e028b */
[----:B------:R-:W-:Y:S01]  /*2d60*/  LOP3.LUT P5, RZ, R133, 0x4, RZ, 0xc0, !PT ;  /* 0x0000000485ff7812 */ /* 0x000fe200078ac0ff */
[----:B------:R-:W-:Y:S05]  /*2d70*/  YIELD ;  /* 0x0000000000007946 */ /* 0x000fea0003800000 */
[----:B------:R-:W1:Y:S01]  /*2d80*/  LDC R124, c[0x0][0x3f4] ;  /* 0x0000fd00ff7c7b82 */ /* 0x000e620000000800 */
[----:B------:R-:W-:Y:S01]  /*2d90*/  SHF.R.S32.HI R34, RZ, 0x1f, R35 ;  /* 0x0000001fff227819 */ /* 0x000fe20000011423 */
[-C--:B------:R-:W-:Y:S01]  /*2da0*/  IMAD R25, R134, R35.reuse, RZ ;  /* 0x0000002386197224 */ /* 0x080fe200078e02ff */
[----:B------:R-:W-:Y:S01]  /*2db0*/  LOP3.LUT R18, R18, 0xfffffffd, RZ, 0xc0, !PT ;  /* 0xfffffffd12127812 */ /* 0x000fe200078ec0ff */
[----:B------:R-:W-:Y:S01]  /*2dc0*/  IMAD.WIDE.U32 R126, R102, R35, RZ ;  /* 0x00000023667e7225 */ /* 0x000fe200078e00ff */
[----:B------:R-:W-:Y:S03]  /*2dd0*/  BSSY B0, `(.L_x_1486) ;  /* 0x0000755000007945 */ /* 0x000fe60003800000 */
[----:B------:R-:W-:Y:S01]  /*2de0*/  IMAD R25, R34, R102, R25 ;  /* 0x0000006622197224 */ /* 0x000fe200078e0219 */
[----:B------:R-:W-:-:S03]  /*2df0*/  IADD3 R29, P4, R5, R126, RZ ;  /* 0x0000007e051d7210 */ /* 0x000fc60007f9e0ff */
[----:B------:R-:W-:Y:S01]  /*2e00*/  IMAD.IADD R84, R127, 0x1, R25 ;  /* 0x000000017f547824 */ /* 0x000fe200078e0219 */
[----:B------:R-:W-:-:S03]  /*2e10*/  IADD3 R25, P2, P3, R5, R126, R138 ;  /* 0x0000007e05197210 */ /* 0x000fc60007b5e08a */
[----:B------:R-:W-:Y:S01]  /*2e20*/  IMAD.X R30, R84, 0x1, R6, P4 ;  /* 0x00000001541e7824 */ /* 0x000fe200020e0606 */
[----:B------:R-:W-:Y:S02]  /*2e30*/  IADD3.X R32, R6, R84, R137, P2, P3 ;  /* 0x0000005406207210 */ /* 0x000fe400017e6489 */
[----:B0-----:R-:W-:Y:S02]  /*2e40*/  LEA R36, P2, R25, R114, 0x1 ;  /* 0x0000007219247211 */ /* 0x001fe400078408ff */
[----:B------:R-:W-:Y:S02]  /*2e50*/  ISETP.GT.AND P3, PT, R35, R132, PT ;  /* 0x000000842300720c */ /* 0x000fe40003f64270 */
[----:B------:R-:W-:Y:S01]  /*2e60*/  LEA.HI.X R37, R25, R115, R32, 0x1, P2 ;  /* 0x0000007319257211 */ /* 0x000fe200010f0c20 */
[----:B------:R-:W-:Y:S01]  /*2e70*/  IMAD.MOV.U32 R25, RZ, RZ, R35 ;  /* 0x000000ffff197224 */ /* 0x000fe200078e0023 */
[----:B-1----:R-:W-:Y:S02]  /*2e80*/  ISETP.GE.AND P2, PT, R124, 0x1, PT ;  /* 0x000000017c00780c */ /* 0x002fe40003f46270 */
[----:B------:R-:W-:-:S04]  /*2e90*/  LEA R38, P4, R29, R114, 0x1 ;  /* 0x000000721d267211 */ /* 0x000fc800078808ff */
[----:B------:R-:W-:Y:S01]  /*2ea0*/  LEA.HI.X R39, R29, R115, R30, 0x1, P4 ;  /* 0x000000731d277211 */ /* 0x000fe200020f0c1e */
[C---:B------:R-:W-:Y:S02]  /*2eb0*/  VIADD R30, R28.reuse, 0x20 ;  /* 0x000000201c1e7836 */ /* 0x040fe40000000000 */
[----:B------:R-:W-:Y:S01]  /*2ec0*/  @P5 VIADD R30, R28, 0xffffffe0 ;  /* 0xffffffe01c1e5836 */ /* 0x000fe20000000000 */
[----:B------:R-:W-:Y:S01]  /*2ed0*/  @P3 LOP3.LUT R18, R18, 0x2, RZ, 0xfc, !PT ;  /* 0x0000000212123812 */ /* 0x000fe200078efcff */
[--C-:B------:R-:W-:Y:S02]  /*2ee0*/  IMAD R28, R28, 0x2, R121.reuse ;  /* 0x000000021c1c7824 */ /* 0x100fe400078e0279 */
[----:B------:R-:W-:Y:S01]  /*2ef0*/  IMAD R29, R30, 0x2, R121 ;  /* 0x000000021e1d7824 */ /* 0x000fe200078e0279 */
[----:B------:R-:W-:Y:S06]  /*2f00*/  @!P2 BRA `(.L_x_1487) ;  /* 0x000000700030a947 */ /* 0x000fec0003800000 */
[----:B------:R-:W-:Y:S01]  /*2f10*/  ULDC.U8 UR4, c[0x0][0x410] ;  /* 0x0001040000047ab9 */ /* 0x000fe20000000000 */
[-C--:B------:R-:W-:Y:S01]  /*2f20*/  IMAD R31, R135, R35.reuse, RZ ;  /* 0x00000023871f7224 */ /* 0x080fe200078e02ff */
[----:B------:R-:W-:Y:S01]  /*2f30*/  ISETP.NE.AND P2, PT, RZ, UR4, PT ;  /* 0x00000004ff007c0c */ /* 0x000fe2000bf45270 */
[-C--:B------:R-:W-:Y:S02]  /*2f40*/  IMAD R33, R136, R35.reuse, RZ ;  /* 0x0000002388217224 */ /* 0x080fe400078e02ff */
[----:B------:R-:W-:Y:S02]  /*2f50*/  IMAD R31, R34, R96, R31 ;  /* 0x00000060221f7224 */ /* 0x000fe400078e021f */
[----:B------:R-:W-:Y:S02]  /*2f60*/  IMAD R30, R25, -0x60, R24 ;  /* 0xffffffa0191e7824 */ /* 0x000fe400078e0218 */
[----:B------:R-:W-:-:S03]  /*2f70*/  IMAD.WIDE.U32 R82, R96, R35, RZ ;  /* 0x0000002360527225 */ /* 0x000fc600078e00ff */
[----:B------:R-:W-:Y:S01]  /*2f80*/  VIMNMX R30, R30, 0x60, PT ;  /* 0x000000601e1e7848 */ /* 0x000fe20003fe0100 */
[----:B------:R-:W-:Y:S01]  /*2f90*/  IMAD R33, R34, R90, R33 ;  /* 0x0000005a22217224 */ /* 0x000fe200078e0221 */
[----:B------:R-:W-:Y:S01]  /*2fa0*/  IADD3 R31, R83, R31, RZ ;  /* 0x0000001f531f7210 */ /* 0x000fe20007ffe0ff */
[----:B------:R-:W-:-:S04]  /*2fb0*/  IMAD.WIDE.U32 R80, R90, R35, RZ ;  /* 0x000000235a507225 */ /* 0x000fc800078e00ff */
        /* <DEDUP_REMOVED lines=17> */
[----:B------:R-:W-:Y:S06]  /*30d0*/  @P3 BRA `(.L_x_1490) ;  /* 0x0000000000a03947 */ /* 0x000fec0003800000 */
[----:B------:R-:W-:Y:S01]  /*30e0*/  IADD3 R33, P2, R100, R82, RZ ;  /* 0x0000005264217210 */ /* 0x000fe20007f5e0ff */
[----:B------:R-:W-:Y:S01]  /*30f0*/  ULDC.64 UR4, c[0x0][0x3e8] ;  /* 0x0000fa0000047ab9 */ /* 0x000fe20000000a00 */
[----:B------:R-:W-:Y:S02]  /*3100*/  CS2R R114, SRZ ;  /* 0x0000000000727805 */ /* 0x000fe4000001ff00 */
[----:B------:R-:W-:Y:S01]  /*3110*/  CS2R R126, SRZ ;  /* 0x00000000007e7805 */ /* 0x000fe2000001ff00 */
[----:B------:R-:W-:Y:S01]  /*3120*/  IMAD.X R34, R31, 0x1, R108, P2 ;  /* 0x000000011f227824 */ /* 0x000fe200010e066c */
[----:B------:R-:W-:-:S04]  /*3130*/  LEA R32, P2, R33, UR4, 0x1 ;  /* 0x0000000421207c11 */ /* 0x000fc8000f8408ff */
[----:B------:R-:W-:Y:S01]  /*3140*/  LEA.HI.X R33, R33, UR5, R34, 0x1, P2 ;  /* 0x0000000521217c11 */ /* 0x000fe200090f0c22 */
[----:B------:R-:W-:Y:S01]  /*3150*/  ULDC.64 UR4, c[0x0][0x400] ;  /* 0x0001000000047ab9 */ /* 0x000fe20000000a00 */
[----:B------:R-:W-:-:S05]  /*3160*/  IADD3 R35, P2, R94, R80, RZ ;  /* 0x000000505e237210 */ /* 0x000fca0007f5e0ff */
[----:B------:R-:W-:Y:S01]  /*3170*/  IMAD.X R42, R88, 0x1, R89, P2 ;  /* 0x00000001582a7824 */ /* 0x000fe200010e0659 */
        /* <DEDUP_REMOVED lines=30> */
.L_x_1490:
[----:B------:R-:W-:Y:S05]  /*3360*/  BSYNC B1 ;  /* 0x0000000000017941 */ /* 0x000fea0003800000 */
.L_x_1489:
        /* <DEDUP_REMOVED lines=11> */
[----:B------:R-:W-:Y:S01]  /*3420*/  CS2R R58, SRZ ;  /* 0x00000000003a7805 */ /* 0x000fe2000001ff00 */
[----:B-----5:R-:W-:Y:S01]  /*3430*/  IMAD.MOV.U32 R129, RZ, RZ, R64 ;  /* 0x000000ffff817224 */ /* 0x020fe200078e0040 */
[----:B------:R-:W-:Y:S01]  /*3440*/  CS2R R62, SRZ ;  /* 0x00000000003e7805 */ /* 0x000fe2000001ff00 */
[----:B------:R-:W-:Y:S01]  /*3450*/  IMAD.MOV.U32 R128, RZ, RZ, R65 ;  /* 0x000000ffff807224 */ /* 0x000fe200078e0041 */
[----:B------:R-:W-:Y:S06]  /*3460*/  @P4 BRA `(.L_x_1492) ;  /* 0x0000000000a04947 */ /* 0x000fec0003800000 */
        /* <DEDUP_REMOVED lines=40> */
.L_x_1492:
[----:B------:R-:W-:Y:S05]  /*36f0*/  BSYNC B1 ;  /* 0x0000000000017941 */ /* 0x000fea0003800000 */
.L_x_1491:
[----:B01----:R-:W-:Y:S01]  /*3700*/  IMAD.MOV.U32 R32, RZ, RZ, R69 ;  /* 0x000000ffff207224 */ /* 0x003fe200078e0045 */
[----:B------:R-:W-:Y:S01]  /*3710*/  PRMT R157, R129, 0x5410, R128 ;  /* 0x00005410819d7816 */ /* 0x000fe20000000080 */
[----:B------:R-:W-:Y:S01]  /*3720*/  IMAD.MOV.U32 R31, RZ, RZ, R68 ;  /* 0x000000ffff1f7224 */ /* 0x000fe200078e0044 */
[----:B------:R-:W-:Y:S01]  /*3730*/  ISETP.NE.AND P2, PT, R199, 0x3, PT ;  /* 0x00000003c700780c */ /* 0x000fe20003f45270 */
[----:B------:R-:W-:Y:S01]  /*3740*/  IMAD.MOV.U32 R34, RZ, RZ, R77 ;  /* 0x000000ffff227224 */ /* 0x000fe200078e004d */
        /* <DEDUP_REMOVED lines=10> */
[----:B------:R-:W-:-:S02]  /*37f0*/  IMAD.MOV.U32 R31, RZ, RZ, R115 ;  /* 0x000000ffff1f7224 */ /* 0x000fc400078e0073 */
        /* <DEDUP_REMOVED lines=11> */
[----:B------:R-:W-:-:S04]  /*38b0*/  MOV R34, R66 ;  /* 0x0000004200227202 */ /* 0x000fc80000000f00 */
[----:B------:R-:W-:Y:S01]  /*38c0*/  PRMT R166, R31, 0x5410, R32 ;  /* 0x000054101fa67816 */ /* 0x000fe20000000020 */
[----:B------:R-:W-:Y:S01]  /*38d0*/  IMAD.MOV.U32 R32, RZ, RZ, R87 ;  /* 0x000000ffff207224 */ /* 0x000fe200078e0057 */
[----:B------:R-:W-:Y:S02]  /*38e0*/  MOV R31, R86 ;  /* 0x00000056001f7202 */ /* 0x000fe40000000f00 */
[----:B------:R-:W-:Y:S01]  /*38f0*/  PRMT R158, R34, 0x5410, R33 ;  /* 0x00005410229e7816 */ /* 0x000fe20000000021 */
[----:B------:R-:W-:Y:S01]  /*3900*/  IMAD.MOV.U32 R33, RZ, RZ, R74 ;  /* 0x000000ffff217224 */ /* 0x000fe200078e004a */
[----:B------:R-:W-:Y:S01]  /*3910*/  PRMT R167, R31, 0x5410, R32 ;  /* 0x000054101fa77816 */ /* 0x000fe20000000020 */
[----:B-----5:R-:W-:Y:S02]  /*3920*/  IMAD.MOV.U32 R32, RZ, RZ, R44 ;  /* 0x000000ffff207224 */ /* 0x020fe400078e002c */
[----:B------:R-:W-:Y:S01]  /*3930*/  IMAD.MOV.U32 R31, RZ, RZ, R45 ;  /* 0x000000ffff1f7224 */ /* 0x000fe200078e002d */
[----:B------:R-:W-:Y:S01]  /*3940*/  PRMT R165, R165, 0x5410, R33 ;  /* 0x00005410a5a57816 */ /* 0x000fe20000000021 */
[----:B------:R-:W-:-:S02]  /*3950*/  IMAD.MOV.U32 R34, RZ, RZ, R75 ;  /* 0x000000ffff227224 */ /* 0x000fc400078e004b */
[----:B------:R-:W-:Y:S01]  /*3960*/  IMAD.MOV.U32 R33, RZ, RZ, R126 ;  /* 0x000000ffff217224 */ /* 0x000fe200078e007e */
[----:B------:R-:W-:Y:S01]  /*3970*/  PRMT R83, R31, 0x5410, R32 ;  /* 0x000054101f537816 */ /* 0x000fe20000000020 */
[----:B------:R-:W-:Y:S01]  /*3980*/  IMAD.MOV.U32 R31, RZ, RZ, R49 ;  /* 0x000000ffff1f7224 */ /* 0x000fe200078e0031 */
[----:B------:R-:W-:Y:S02]  /*3990*/  MOV R32, R48 ;  /* 0x0000003000207202 */ /* 0x000fe40000000f00 */
[----:B------:R-:W-:Y:S01]  /*39a0*/  PRMT R163, R34, 0x7610, R163 ;  /* 0x0000761022a37816 */ /* 0x000fe200000000a3 */
[----:B------:R-:W-:Y:S01]  /*39b0*/  IMAD.MOV.U32 R34, RZ, RZ, R127 ;  /* 0x000000ffff227224 */ /* 0x000fe200078e007f */
[----:B------:R-:W-:Y:S01]  /*39c0*/  PRMT R128, R32, 0x5410, R31 ;  /* 0x0000541020807816 */ /* 0x000fe2000000001f */
[----:B------:R-:W-:Y:S02]  /*39d0*/  IMAD.MOV.U32 R32, RZ, RZ, R52 ;  /* 0x000000ffff207224 */ /* 0x000fe400078e0034 */
[----:B------:R-:W-:Y:S01]  /*39e0*/  IMAD.MOV.U32 R31, RZ, RZ, R53 ;  /* 0x000000ffff1f7224 */ /* 0x000fe200078e0035 */
[----:B------:R-:W-:Y:S01]  /*39f0*/  PRMT R168, R33, 0x5410, R34 ;  /* 0x0000541021a87816 */ /* 0x000fe20000000022 */
[----:B------:R-:W-:-:S02]  /*3a00*/  IMAD.MOV.U32 R34, RZ, RZ, R40 ;  /* 0x000000ffff227224 */ /* 0x000fc400078e0028 */
[----:B------:R-:W-:Y:S01]  /*3a10*/  IMAD.MOV.U32 R33, RZ, RZ, R41 ;  /* 0x000000ffff217224 */ /* 0x000fe200078e0029 */
[----:B------:R-:W-:Y:S01]  /*3a20*/  PRMT R130, R32, 0x5410, R31 ;  /* 0x0000541020827816 */ /* 0x000fe2000000001f */
[----:B------:R-:W-:Y:S02]  /*3a30*/  IMAD.MOV.U32 R32, RZ, RZ, R56 ;  /* 0x000000ffff207224 */ /* 0x000fe400078e0038 */
[----:B------:R-:W-:Y:S01]  /*3a40*/  IMAD.MOV.U32 R31, RZ, RZ, R57 ;  /* 0x000000ffff1f7224 */ /* 0x000fe200078e0039 */
[----:B------:R-:W-:-:S04]  /*3a50*/  PRMT R80, R34, 0x5410, R33 ;  /* 0x0000541022507816 */ /* 0x000fc80000000021 */
        /* <DEDUP_REMOVED lines=25> */
.L_x_1493:
[----:B------:R-:W-:Y:S01]  /*3bf0*/  IMAD R31, R16, 0x8, R2 ;  /* 0x00000008101f7824 */ /* 0x000fe200078e0202 */
[----:B------:R-:W-:Y:S01]  /*3c00*/  SHF.L.U32 R88, R201, 0x1f, RZ ;  /* 0x0000001fc9587819 */ /* 0x000fe200000006ff */
[----:B------:R-:W-:Y:S03]  /*3c10*/  BSSY B1, `(.L_x_1494) ;  /* 0x0000003000017945 */ /* 0x000fe60003800000 */
[----:B------:R-:W0:Y:S02]  /*3c20*/  SYNCS.PHASECHK.TRANS64.TRYWAIT P5, [R31+URZ+0x30890], R88 ;  /* 0x030890581f0075a7 */ /* 0x000e2400080a017f */
[----:B0-----:R-:W-:Y:S05]  /*3c30*/  @!P5 BRA `(.L_x_1495) ;  /* 0x000002a00090d947 */ /* 0x001fea0003800000 */
.L_x_1948:
[----:B------:R-:W-:Y:S05]  /*3c40*/  BSYNC B1 ;  /* 0x0000000000017941 */ /* 0x000fea0003800000 */
.L_x_1494:
        /* <DEDUP_REMOVED lines=9> */
[--C-:B------:R-:W-:Y:S02]  /*3ce0*/  SHF.R.U64 R145, R114, 0x10, R115.reuse ;  /* 0x0000001072917819 */ /* 0x100fe40000001273 */
[----:B------:R-:W-:Y:S01]  /*3cf0*/  SHF.R.U32.HI R114, RZ, 0x10, R115 ;  /* 0x00000010ff727819 */ /* 0x000fe20000011673 */
[----:B--2---:R-:W-:Y:S01]  /*3d00*/  IMAD.MOV.U32 R115, RZ, RZ, R33 ;  /* 0x000000ffff737224 */ /* 0x004fe200078e0021 */
[--C-:B------:R-:W-:Y:S01]  /*3d10*/  SHF.R.U64 R148, R126, 0x10, R127.reuse ;  /* 0x000000107e947819 */ /* 0x100fe2000000127f */
[----:B------:R-:W-:Y:S01]  /*3d20*/  HADD2.F32 R145, -RZ, R145.H0_H0 ;  /* 0x20000091ff917230 */ /* 0x000fe20000004100 */
[----:B------:R-:W-:Y:S02]  /*3d30*/  SHF.R.U32.HI R126, RZ, 0x10, R127 ;  /* 0x00000010ff7e7819 */ /* 0x000fe4000001167f */
[----:B------:R-:W-:Y:S02]  /*3d40*/  HADD2.F32 R127, -RZ, R115.H1_H1 ;  /* 0x30000073ff7f7230 */ /* 0x000fe40000004100 */
[----:B------:R-:W-:-:S02]  /*3d50*/  HADD2.F32 R33, -RZ, R148.H0_H0 ;  /* 0x20000094ff217230 */ /* 0x000fc40000004100 */
[----:B------:R-:W-:Y:S02]  /*3d60*/  HADD2.F32 R148, -RZ, R115.H0_H0 ;  /* 0x20000073ff947230 */ /* 0x000fe40000004100 */
[----:B------:R-:W-:Y:S02]  /*3d70*/  HADD2.F32 R126, -RZ, R126.H0_H0 ;  /* 0x2000007eff7e7230 */ /* 0x000fe40000004100 */
[-C--:B------:R-:W-:Y:S01]  /*3d80*/  FMUL.FTZ R115, R127, R33.reuse ;  /* 0x000000217f737220 */ /* 0x080fe20000410000 */
[----:B------:R-:W-:-:S03]  /*3d90*/  FMUL.FTZ R33, R148, R33 ;  /* 0x0000002194217220 */ /* 0x000fc60000410000 */
[-C--:B------:R-:W-:Y:S01]  /*3da0*/  FFMA.FTZ R115, R148, R145.reuse, -R115 ;  /* 0x0000009194737223 */ /* 0x080fe20000010873 */
[----:B------:R-:W-:Y:S02]  /*3db0*/  IMAD.MOV.U32 R148, RZ, RZ, R32 ;  /* 0x000000ffff947224 */ /* 0x000fe400078e0020 */
[----:B------:R-:W-:Y:S01]  /*3dc0*/  FFMA.FTZ R33, R127, R145, R33 ;  /* 0x000000917f217223 */ /* 0x000fe20000010021 */
[----:B------:R-:W-:Y:S02]  /*3dd0*/  IMAD.MOV.U32 R127, RZ, RZ, R35 ;  /* 0x000000ffff7f7224 */ /* 0x000fe400078e0023 */
[----:B------:R-:W-:Y:S02]  /*3de0*/  HADD2.F32 R145, -RZ, R114.H0_H0 ;  /* 0x20000072ff917230 */ /* 0x000fe40000004100 */
[----:B------:R-:W-:Y:S01]  /*3df0*/  HADD2.F32 R32, -RZ, R148.H1_H1 ;  /* 0x30000094ff207230 */ /* 0x000fe20000004100 */
[----:B------:R-:W-:Y:S01]  /*3e00*/  F2FP.F16.F32.PACK_AB R33, R33, R115 ;  /* 0x000000732121723e */ /* 0x000fe200000000ff */
[----:B------:R-:W-:-:S02]  /*3e10*/  HADD2.F32 R35, -RZ, R127.H1_H1 ;  /* 0x3000007fff237230 */ /* 0x000fc40000004100 */
[----:B------:R-:W-:Y:S02]  /*3e20*/  HADD2.F32 R127, -RZ, R127.H0_H0 ;  /* 0x2000007fff7f7230 */ /* 0x000fe40000004100 */
[----:B------:R-:W-:Y:S02]  /*3e30*/  HADD2.F32 R148, -RZ, R148.H0_H0 ;  /* 0x20000094ff947230 */ /* 0x000fe40000004100 */
[-C--:B------:R-:W-:Y:S01]  /*3e40*/  FMUL.FTZ R114, R35, R126.reuse ;  /* 0x0000007e23727220 */ /* 0x080fe20000410000 */
[----:B------:R-:W-:-:S03]  /*3e50*/  FMUL.FTZ R126, R127, R126 ;  /* 0x0000007e7f7e7220 */ /* 0x000fc60000410000 */
[-C--:B------:R-:W-:Y:S01]  /*3e60*/  FFMA.FTZ R114, R127, R145.reuse, -R114 ;  /* 0x000000917f727223 */ /* 0x080fe20000010872 */
[----:B------:R-:W-:Y:S01]  /*3e70*/  FFMA.FTZ R35, R35, R145, R126 ;  /* 0x0000009123237223 */ /* 0x000fe2000001007e */
[----:B------:R-:W-:Y:S02]  /*3e80*/  HADD2.F32 R145, -RZ, R168.H0_H0 ;  /* 0x200000a8ff917230 */ /* 0x000fe40000004100 */
[----:B------:R-:W-:Y:S02]  /*3e90*/  HADD2.F32 R126, -RZ, R153.H0_H0 ;  /* 0x20000099ff7e7230 */ /* 0x000fe40000004100 */
[----:B------:R-:W-:Y:S01]  /*3ea0*/  F2FP.F16.F32.PACK_AB R35, R35, R114 ;  /* 0x000000722323723e */ /* 0x000fe200000000ff */
[-C--:B------:R-:W-:Y:S01]  /*3eb0*/  FMUL.FTZ R127, R32, R145.reuse ;  /* 0x00000091207f7220 */ /* 0x080fe20000410000 */
[----:B------:R-:W-:-:S03]  /*3ec0*/  FMUL.FTZ R145, R148, R145 ;  /* 0x0000009194917220 */ /* 0x000fc60000410000 */
[-C--:B------:R-:W-:Y:S01]  /*3ed0*/  FFMA.FTZ R127, R148, R126.reuse, -R127 ;  /* 0x0000007e947f7223 */ /* 0x080fe2000001087f */
[----:B------:R-:W-:Y:S01]  /*3ee0*/  FFMA.FTZ R32, R32, R126, R145 ;  /* 0x0000007e20207223 */ /* 0x000fe20000010091 */
[----:B------:R-:W-:Y:S02]  /*3ef0*/  HADD2.F32 R126, -RZ, R168.H1_H1 ;  /* 0x300000a8ff7e7230 */ /* 0x000fe40000004100 */
[--C-:B------:R-:W-:Y:S02]  /*3f00*/  HADD2.F32 R145, -RZ, R34.reuse.H1_H1 ;  /* 0x30000022ff917230 */ /* 0x100fe40000004100 */
        /* <DEDUP_REMOVED lines=8> */
.L_x_1501:
[----:B------:R-:W-:Y:S05]  /*3f90*/  BSYNC B3 ;  /* 0x0000000000037941 */ /* 0x000fea0003800000 */
.L_x_1500:
[----:B--2---:R1:W-:Y:S02]  /*3fa0*/  STG.E.128 desc[UR46][R38.64], R32 ;  /* 0x0000002026007986 */ /* 0x0043e4000c101d2e */
.L_x_1499:
[----:B------:R-:W-:Y:S05]  /*3fb0*/  BSYNC B2 ;  /* 0x0000000000027941 */ /* 0x000fea0003800000 */
.L_x_1498:
        /* <DEDUP_REMOVED lines=8> */
[----:B------:R-:W-:Y:S01]  /*4040*/  HADD2.F32 R126, -RZ, R167.H1_H1 ;  /* 0x300000a7ff7e7230 */ /* 0x000fe20000004100 */
[----:B--2---:R-:W-:Y:S02]  /*4050*/  MOV R86, R33 ;  /* 0x0000002100567202 */ /* 0x004fe40000000f00 */
[----:B------:R-:W-:Y:S01]  /*4060*/  SHF.R.U64 R84, R84, 0x10, R85 ;  /* 0x0000001054547819 */ /* 0x000fe20000001255 */
        /* <DEDUP_REMOVED lines=25> */
[----:B------:R-:W-:Y:S02]  /*4200*/  HADD2.F32 R85, -RZ, R164.H1_H1 ;  /* 0x300000a4ff557230 */ /* 0x000fe40000004100 */
[-C--:B------:R-:W-:Y:S01]  /*4210*/  FMUL.FTZ R87, R34, R86.reuse ;  /* 0x0000005622577220 */ /* 0x080fe20000410000 */
[----:B------:R-:W-:-:S03]  /*4220*/  FMUL.FTZ R86, R35, R86 ;  /* 0x0000005623567220 */ /* 0x000fc60000410000 */
[-C--:B------:R-:W-:Y:S01]  /*4230*/  FFMA.FTZ R35, R35, R85.reuse, -R87 ;  /* 0x0000005523237223 */ /* 0x080fe20000010857 */
[----:B------:R-:W-:Y:S01]  /*4240*/  FFMA.FTZ R34, R34, R85, R86 ;  /* 0x0000005522227223 */ /* 0x000fe20000010056 */
[--C-:B------:R-:W-:Y:S02]  /*4250*/  HADD2.F32 R86, -RZ, R84.reuse.H0_H0 ;  /* 0x20000054ff567230 */ /* 0x100fe40000004100 */
        /* <DEDUP_REMOVED lines=11> */
[----:B------:R-:W-:-:S04]  /*4310*/  IMAD.MOV.U32 R35, RZ, RZ, R84 ;  /* 0x000000ffff237224 */ /* 0x000fc800078e0054 */
[----:B------:R-:W-:-:S07]  /*4320*/  IMAD.MOV.U32 R34, RZ, RZ, R87 ;  /* 0x000000ffff227224 */ /* 0x000fce00078e0057 */
.L_x_1505:
[----:B------:R-:W-:Y:S05]  /*4330*/  BSYNC B3 ;  /* 0x0000000000037941 */ /* 0x000fea0003800000 */
.L_x_1504:
[----:B--2---:R2:W-:Y:S02]  /*4340*/  STG.E.128 desc[UR46][R38.64+0x40], R32 ;  /* 0x0000402026007986 */ /* 0x0045e4000c101d2e */
.L_x_1503:
[----:B------:R-:W-:Y:S05]  /*4350*/  BSYNC B2 ;  /* 0x0000000000027941 */ /* 0x000fea0003800000 */
.L_x_1502:
        /* <DEDUP_REMOVED lines=55> */
.L_x_1509:
[----:B------:R-:W-:Y:S05]  /*46d0*/  BSYNC B3 ;  /* 0x0000000000037941 */ /* 0x000fea0003800000 */
.L_x_1508:
[----:B--2---:R3:W-:Y:S02]  /*46e0*/  STG.E.128 desc[UR46][R38.64+0x80], R32 ;  /* 0x0000802026007986 */ /* 0x0047e4000c101d2e */
.L_x_1507:
[----:B------:R-:W-:Y:S05]  /*46f0*/  BSYNC B2 ;  /* 0x0000000000027941 */ /* 0x000fea0003800000 */
.L_x_1506:
        /* <DEDUP_REMOVED lines=8> */
[----:B--2---:R-:W-:Y:S01]  /*4780*/  HADD2.F32 R79, -RZ, R35.H0_H0 ;  /* 0x20000023ff4f7230 */ /* 0x004fe20000004100 */
[----:B------:R-:W-:Y:S01]  /*4790*/  SHF.R.U64 R72, R72, 0x10, R73 ;  /* 0x0000001048487819 */ /* 0x000fe20000001249 */
[----:B------:R-:W-:Y:S01]  /*47a0*/  HADD2.F32 R84, -RZ, R162.H0_H0 ;  /* 0x200000a2ff547230 */ /* 0x000fe20000004100 */
[----:B------:R-:W-:Y:S01]  /*47b0*/  SHF.R.U32.HI R75, RZ, 0x10, R75 ;  /* 0x00000010ff4b7819 */ /* 0x000fe2000001164b */
[----:B------:R-:W-:Y:S01]  /*47c0*/  HADD2.F32 R76, -RZ, R74.H0_H0 ;  /* 0x2000004aff4c7230 */ /* 0x000fe20000004100 */
[----:B------:R-:W-:Y:S01]  /*47d0*/  SHF.R.U32.HI R73, RZ, 0x10, R73 ;  /* 0x00000010ff497819 */ /* 0x000fe20000011649 */
[--C-:B------:R-:W-:Y:S02]  /*47e0*/  HADD2.F32 R74, -RZ, R33.reuse.H1_H1 ;  /* 0x30000021ff4a7230 */ /* 0x100fe40000004100 */
[----:B------:R-:W-:Y:S02]  /*47f0*/  HADD2.F32 R33, -RZ, R33.H0_H0 ;  /* 0x20000021ff217230 */ /* 0x000fe40000004100 */
[----:B------:R-:W-:-:S02]  /*4800*/  HADD2.F32 R77, -RZ, R72.H0_H0 ;  /* 0x20000048ff4d7230 */ /* 0x000fc40000004100 */
[CC--:B------:R-:W-:Y:S01]  /*4810*/  FMUL.FTZ R78, R74.reuse, R76.reuse ;  /* 0x0000004c4a4e7220 */ /* 0x0c0fe20000410000 */
[----:B------:R-:W-:Y:S02]  /*4820*/  HADD2.F32 R72, -RZ, R75.H0_H0 ;  /* 0x2000004bff487230 */ /* 0x000fe40000004100 */
[C---:B------:R-:W-:Y:S01]  /*4830*/  FMUL.FTZ R76, R33.reuse, R76 ;  /* 0x0000004c214c7220 */ /* 0x040fe20000410000 */
[----:B------:R-:W-:Y:S02]  /*4840*/  HADD2.F32 R75, -RZ, R35.H1_H1 ;  /* 0x30000023ff4b7230 */ /* 0x000fe40000004100 */
[-C--:B------:R-:W-:Y:S01]  /*4850*/  FFMA.FTZ R33, R33, R77.reuse, -R78 ;  /* 0x0000004d21217223 */ /* 0x080fe2000001084e */
[----:B------:R-:W-:Y:S02]  /*4860*/  HADD2.F32 R78, -RZ, R73.H0_H0 ;  /* 0x20000049ff4e7230 */ /* 0x000fe40000004100 */
[----:B------:R-:W-:Y:S01]  /*4870*/  FFMA.FTZ R35, R74, R77, R76 ;  /* 0x0000004d4a237223 */ /* 0x000fe2000001004c */
[-C--:B------:R-:W-:Y:S01]  /*4880*/  FMUL.FTZ R76, R79, R72.reuse ;  /* 0x000000484f4c7220 */ /* 0x080fe20000410000 */
[----:B------:R-:W-:Y:S01]  /*4890*/  FMUL.FTZ R73, R75, R72 ;  /* 0x000000484b497220 */ /* 0x000fe20000410000 */
[----:B------:R-:W-:-:S02]  /*48a0*/  HADD2.F32 R74, -RZ, R32.H1_H1 ;  /* 0x30000020ff4a7230 */ /* 0x000fc40000004100 */
[-C--:B------:R-:W-:Y:S01]  /*48b0*/  FFMA.FTZ R75, R75, R78.reuse, R76 ;  /* 0x0000004e4b4b7223 */ /* 0x080fe2000001004c */
[----:B------:R-:W-:Y:S01]  /*48c0*/  FFMA.FTZ R72, R79, R78, -R73 ;  /* 0x0000004e4f487223 */ /* 0x000fe20000010849 */
[----:B------:R-:W-:Y:S01]  /*48d0*/  HADD2.F32 R73, -RZ, R165.H1_H1 ;  /* 0x300000a5ff497230 */ /* 0x000fe20000004100 */
[----:B------:R-:W-:Y:S01]  /*48e0*/  F2FP.F16.F32.PACK_AB R33, R35, R33 ;  /* 0x000000212321723e */ /* 0x000fe200000000ff */
[----:B------:R-:W-:Y:S02]  /*48f0*/  HADD2.F32 R76, -RZ, R162.H1_H1 ;  /* 0x300000a2ff4c7230 */ /* 0x000fe40000004100 */
[----:B------:R-:W-:Y:S02]  /*4900*/  HADD2.F32 R78, -RZ, R32.H0_H0 ;  /* 0x20000020ff4e7230 */ /* 0x000fe40000004100 */
[----:B------:R-:W-:Y:S01]  /*4910*/  FMUL.FTZ R79, R74, R73 ;  /* 0x000000494a4f7220 */ /* 0x000fe20000410000 */
[----:B------:R-:W-:Y:S01]  /*4920*/  HADD2.F32 R32, -RZ, R163.H0_H0 ;  /* 0x200000a3ff207230 */ /* 0x000fe20000004100 */
[----:B------:R-:W-:Y:S01]  /*4930*/  F2FP.F16.F32.PACK_AB R72, R75, R72 ;  /* 0x000000484b48723e */ /* 0x000fe200000000ff */
[----:B------:R-:W-:-:S02]  /*4940*/  HADD2.F32 R77, -RZ, R34.H1_H1 ;  /* 0x30000022ff4d7230 */ /* 0x000fc40000004100 */
[C---:B------:R-:W-:Y:S01]  /*4950*/  FMUL.FTZ R73, R78.reuse, R73 ;  /* 0x000000494e497220 */ /* 0x040fe20000410000 */
[----:B------:R-:W-:Y:S02]  /*4960*/  HADD2.F32 R34, -RZ, R34.H0_H0 ;  /* 0x20000022ff227230 */ /* 0x000fe40000004100 */
[----:B------:R-:W-:Y:S01]  /*4970*/  FFMA.FTZ R79, R78, R76, -R79 ;  /* 0x0000004c4e4f7223 */ /* 0x000fe2000001084f */
[----:B------:R-:W-:Y:S02]  /*4980*/  IMAD.MOV.U32 R35, RZ, RZ, R72 ;  /* 0x000000ffff237224 */ /* 0x000fe400078e0048 */
[----:B------:R-:W-:Y:S01]  /*4990*/  FMUL.FTZ R78, R77, R32 ;  /* 0x000000204d4e7220 */ /* 0x000fe20000410000 */
[----:B------:R-:W-:Y:S01]  /*49a0*/  FFMA.FTZ R73, R74, R76, R73 ;  /* 0x0000004c4a497223 */ /* 0x000fe20000010049 */
[C---:B------:R-:W-:Y:S02]  /*49b0*/  FMUL.FTZ R32, R34.reuse, R32 ;  /* 0x0000002022207220 */ /* 0x040fe40000410000 */
[----:B------:R-:W-:-:S02]  /*49c0*/  FFMA.FTZ R78, R34, R84, -R78 ;  /* 0x00000054224e7223 */ /* 0x000fc4000001084e */
[----:B------:R-:W-:Y:S01]  /*49d0*/  FFMA.FTZ R32, R77, R84, R32 ;  /* 0x000000544d207223 */ /* 0x000fe20000010020 */
[----:B------:R-:W-:-:S04]  /*49e0*/  F2FP.F16.F32.PACK_AB R73, R73, R79 ;  /* 0x0000004f4949723e */ /* 0x000fc800000000ff */
[----:B------:R-:W-:Y:S02]  /*49f0*/  F2FP.F16.F32.PACK_AB R78, R32, R78 ;  /* 0x0000004e204e723e */ /* 0x000fe400000000ff */
[----:B------:R-:W-:-:S03]  /*4a00*/  MOV R32, R73 ;  /* 0x0000004900207202 */ /* 0x000fc60000000f00 */
[----:B------:R-:W-:-:S07]  /*4a10*/  IMAD.MOV.U32 R34, RZ, RZ, R78 ;  /* 0x000000ffff227224 */ /* 0x000fce00078e004e */
.L_x_1513:
[----:B------:R-:W-:Y:S05]  /*4a20*/  BSYNC B3 ;  /* 0x0000000000037941 */ /* 0x000fea0003800000 */
.L_x_1512:
[----:B--2---:R4:W-:Y:S02]  /*4a30*/  STG.E.128 desc[UR46][R38.64+0xc0], R32 ;  /* 0x0000c02026007986 */ /* 0x0049e4000c101d2e */
.L_x_1511:
[----:B------:R-:W-:Y:S05]  /*4a40*/  BSYNC B2 ;  /* 0x0000000000027941 */ /* 0x000fea0003800000 */
.L_x_1510:
        /* <DEDUP_REMOVED lines=51> */
.L_x_1517:
[----:B------:R-:W-:Y:S05]  /*4d80*/  BSYNC B3 ;  /* 0x0000000000037941 */ /* 0x000fea0003800000 */
.L_x_1516:
[----:B--2---:R1:W-:Y:S02]  /*4d90*/  STG.E.128 desc[UR46][R38.64+0x100], R32 ;  /* 0x0001002026007986 */ /* 0x0043e4000c101d2e */
.L_x_1515:
[----:B------:R-:W-:Y:S05]  /*4da0*/  BSYNC B2 ;  /* 0x0000000000027941 */ /* 0x000fea0003800000 */
.L_x_1514:
        /* <DEDUP_REMOVED lines=26> */
[----:B------:R-:W-:-:S02]  /*4f50*/  HADD2.F32 R35, -RZ, R158.H0_H0 ;  /* 0x2000009eff237230 */ /* 0x000fc40000004100 */
[----:B------:R-:W-:Y:S02]  /*4f60*/  HADD2.F32 R32, -RZ, R32.H0_H0 ;  /* 0x20000020ff207230 */ /* 0x000fe40000004100 */
[----:B------:R-:W-:Y:S01]  /*4f70*/  FFMA.FTZ R67, R69, R70, R67 ;  /* 0x0000004645437223 */ /* 0x000fe20000010043 */
[----:B------:R-:W-:Y:S02]  /*4f80*/  HADD2.F32 R158, -RZ, R158.H1_H1 ;  /* 0x3000009eff9e7230 */ /* 0x000fe40000004100 */
[-C--:B------:R-:W-:Y:S01]  /*4f90*/  FMUL.FTZ R69, R64, R35.reuse ;  /* 0x0000002340457220 */ /* 0x080fe20000410000 */
[--C-:B------:R-:W-:Y:S02]  /*4fa0*/  HADD2.F32 R68, -RZ, R34.reuse.H1_H1 ;  /* 0x30000022ff447230 */ /* 0x100fe40000004100 */
[----:B------:R-:W-:Y:S01]  /*4fb0*/  FMUL.FTZ R70, R32, R35 ;  /* 0x0000002320467220 */ /* 0x000fe20000410000 */
[----:B------:R-:W-:Y:S01]  /*4fc0*/  HADD2.F32 R34, -RZ, R34.H0_H0 ;  /* 0x20000022ff227230 */ /* 0x000fe20000004100 */
[----:B------:R-:W-:Y:S01]  /*4fd0*/  F2FP.F16.F32.PACK_AB R66, R67, R66 ;  /* 0x000000424342723e */ /* 0x000fe200000000ff */
[----:B------:R-:W-:-:S02]  /*4fe0*/  HADD2.F32 R33, -RZ, R157.H0_H0 ;  /* 0x2000009dff217230 */ /* 0x000fc40000004100 */
[-C--:B------:R-:W-:Y:S01]  /*4ff0*/  FMUL.FTZ R35, R68, R158.reuse ;  /* 0x0000009e44237220 */ /* 0x080fe20000410000 */
[----:B------:R-:W-:Y:S02]  /*5000*/  HADD2.F32 R157, -RZ, R157.H1_H1 ;  /* 0x3000009dff9d7230 */ /* 0x000fe40000004100 */
[----:B------:R-:W-:Y:S01]  /*5010*/  FMUL.FTZ R158, R34, R158 ;  /* 0x0000009e229e7220 */ /* 0x000fe20000410000 */
[-C--:B------:R-:W-:Y:S01]  /*5020*/  FFMA.FTZ R69, R32, R33.reuse, -R69 ;  /* 0x0000002120457223 */ /* 0x080fe20000010845 */
[----:B------:R-:W-:Y:S01]  /*5030*/  FFMA.FTZ R70, R64, R33, R70 ;  /* 0x0000002140467223 */ /* 0x000fe20000010046 */
[-C--:B------:R-:W-:Y:S01]  /*5040*/  FFMA.FTZ R35, R34, R157.reuse, -R35 ;  /* 0x0000009d22237223 */ /* 0x080fe20000010823 */
[----:B------:R-:W-:Y:S01]  /*5050*/  FFMA.FTZ R158, R68, R157, R158 ;  /* 0x0000009d449e7223 */ /* 0x000fe2000001009e */
[----:B------:R-:W-:Y:S02]  /*5060*/  F2FP.F16.F32.PACK_AB R33, R71, R65 ;  /* 0x000000414721723e */ /* 0x000fe400000000ff */
[----:B------:R-:W-:-:S02]  /*5070*/  F2FP.F16.F32.PACK_AB R32, R70, R69 ;  /* 0x000000454620723e */ /* 0x000fc400000000ff */
[----:B------:R-:W-:Y:S01]  /*5080*/  F2FP.F16.F32.PACK_AB R34, R158, R35 ;  /* 0x000000239e22723e */ /* 0x000fe200000000ff */
[----:B------:R-:W-:-:S07]  /*5090*/  IMAD.MOV.U32 R35, RZ, RZ, R66 ;  /* 0x000000ffff237224 */ /* 0x000fce00078e0042 */
.L_x_1519:
[----:B------:R-:W-:Y:S05]  /*50a0*/  BSYNC B2 ;  /* 0x0000000000027941 */ /* 0x000fea0003800000 */
.L_x_1518:
[----:B--2---:R1:W-:Y:S02]  /*50b0*/  STG.E.128 desc[UR46][R38.64+0x140], R32 ;  /* 0x0001402026007986 */ /* 0x0043e4000c101d2e */
.L_x_1497:
[----:B------:R-:W-:Y:S05]  /*50c0*/  BSYNC B1 ;  /* 0x0000000000017941 */ /* 0x000fea0003800000 */
.L_x_1496:
        /* <DEDUP_REMOVED lines=9> */
[----:B------:R-:W-:Y:S01]  /*5160*/  HADD2.F32 R160, -RZ, R160.H1_H1 ;  /* 0x300000a0ffa07230 */ /* 0x000fe20000004100 */
[----:B------:R-:W-:Y:S01]  /*5170*/  SHF.R.U32.HI R63, RZ, 0x10, R63 ;  /* 0x00000010ff3f7819 */ /* 0x000fe2000001163f */
[----:B------:R-:W-:Y:S01]  /*5180*/  HADD2.F32 R159, -RZ, R159.H0_H0 ;  /* 0x2000009fff9f7230 */ /* 0x000fe20000004100 */
[----:B--2---:R-:W-:Y:S01]  /*5190*/  MOV R39, R35 ;  /* 0x0000002300277202 */ /* 0x004fe20000000f00 */
[----:B------:R-:W-:Y:S01]  /*51a0*/  HADD2.F32 R62, -RZ, R62.H0_H0 ;  /* 0x2000003eff3e7230 */ /* 0x000fe20000004100 */
[--C-:B------:R-:W-:Y:S01]  /*51b0*/  SHF.R.U64 R38, R60, 0x10, R61.reuse ;  /* 0x000000103c267819 */ /* 0x100fe2000000123d */
[----:B------:R-:W-:Y:S01]  /*51c0*/  HADD2.F32 R35, -RZ, R33.H1_H1 ;  /* 0x30000021ff237230 */ /* 0x000fe20000004100 */
[----:B------:R-:W-:Y:S01]  /*51d0*/  SHF.R.U32.HI R61, RZ, 0x10, R61 ;  /* 0x00000010ff3d7819 */ /* 0x000fe2000001163d */
[----:B------:R-:W-:Y:S02]  /*51e0*/  HADD2.F32 R63, -RZ, R63.H0_H0 ;  /* 0x2000003fff3f7230 */ /* 0x000fe40000004100 */
[----:B------:R-:W-:-:S02]  /*51f0*/  HADD2.F32 R33, -RZ, R33.H0_H0 ;  /* 0x20000021ff217230 */ /* 0x000fc40000004100 */
[-C--:B------:R-:W-:Y:S01]  /*5200*/  FMUL.FTZ R64, R35, R62.reuse ;  /* 0x0000003e23407220 */ /* 0x080fe20000410000 */
[--C-:B------:R-:W-:Y:S02]  /*5210*/  HADD2.F32 R60, -RZ, R39.reuse.H1_H1 ;  /* 0x30000027ff3c7230 */ /* 0x100fe40000004100 */
[----:B------:R-:W-:Y:S02]  /*5220*/  HADD2.F32 R39, -RZ, R39.H0_H0 ;  /* 0x20000027ff277230 */ /* 0x000fe40000004100 */
[----:B------:R-:W-:Y:S01]  /*5230*/  FMUL.FTZ R62, R33, R62 ;  /* 0x0000003e213e7220 */ /* 0x000fe20000410000 */
[----:B------:R-:W-:Y:S02]  /*5240*/  HADD2.F32 R38, -RZ, R38.H0_H0 ;  /* 0x20000026ff267230 */ /* 0x000fe40000004100 */
[CC--:B------:R-:W-:Y:S01]  /*5250*/  FMUL.FTZ R66, R60.reuse, R63.reuse ;  /* 0x0000003f3c427220 */ /* 0x0c0fe20000410000 */
[----:B------:R-:W-:Y:S02]  /*5260*/  HADD2.F32 R61, -RZ, R61.H0_H0 ;  /* 0x2000003dff3d7230 */ /* 0x000fe40000004100 */
[----:B------:R-:W-:Y:S01]  /*5270*/  FMUL.FTZ R63, R39, R63 ;  /* 0x0000003f273f7220 */ /* 0x000fe20000410000 */
[-C--:B------:R-:W-:Y:S01]  /*5280*/  FFMA.FTZ R33, R33, R38.reuse, -R64 ;  /* 0x0000002621217223 */ /* 0x080fe20000010840 */
[----:B------:R-:W-:Y:S01]  /*5290*/  FFMA.FTZ R38, R35, R38, R62 ;  /* 0x0000002623267223 */ /* 0x000fe2000001003e */
[-C--:B------:R-:W-:Y:S01]  /*52a0*/  FFMA.FTZ R35, R39, R61.reuse, -R66 ;  /* 0x0000003d27237223 */ /* 0x080fe20000010842 */
[----:B------:R-:W-:Y:S01]  /*52b0*/  FFMA.FTZ R60, R60, R61, R63 ;  /* 0x0000003d3c3c7223 */ /* 0x000fe2000001003f */
[----:B------:R-:W-:-:S02]  /*52c0*/  HADD2.F32 R39, -RZ, R32.H1_H1 ;  /* 0x30000020ff277230 */ /* 0x000fc40000004100 */
[----:B------:R-:W-:Y:S01]  /*52d0*/  HADD2.F32 R61, -RZ, R34.H1_H1 ;  /* 0x30000022ff3d7230 */ /* 0x000fe20000004100 */
[----:B------:R-:W-:Y:S01]  /*52e0*/  F2FP.F16.F32.PACK_AB R33, R38, R33 ;  /* 0x000000212621723e */ /* 0x000fe200000000ff */
        /* <DEDUP_REMOVED lines=15> */
.L_x_1524:
[----:B------:R-:W-:Y:S05]  /*53e0*/  BSYNC B2 ;  /* 0x0000000000027941 */ /* 0x000fea0003800000 */
.L_x_1523:
[----:B--2---:R1:W-:Y:S02]  /*53f0*/  STG.E.128 desc[UR46][R36.64], R32 ;  /* 0x0000002024007986 */ /* 0x0043e4000c101d2e */
.L_x_1522:
[----:B------:R-:W-:Y:S05]  /*5400*/  BSYNC B1 ;  /* 0x0000000000017941 */ /* 0x000fea0003800000 */
.L_x_1521:
        /* <DEDUP_REMOVED lines=10> */
[----:B------:R-:W-:Y:S01]  /*54b0*/  IMAD.MOV.U32 R38, RZ, RZ, R32 ;  /* 0x000000ffff267224 */ /* 0x000fe200078e0020 */
[----:B------:R-:W-:Y:S01]  /*54c0*/  SHF.R.U32.HI R60, RZ, 0x10, R59 ;  /* 0x00000010ff3c7819 */ /* 0x000fe2000001163b */
[--C-:B------:R-:W-:Y:S01]  /*54d0*/  HADD2.F32 R35, -RZ, R33.reuse.H1_H1 ;  /* 0x30000021ff237230 */ /* 0x100fe20000004100 */
[----:B------:R-:W-:Y:S01]  /*54e0*/  SHF.R.U32.HI R61, RZ, 0x10, R57 ;  /* 0x00000010ff3d7819 */ /* 0x000fe20000011639 */
[----:B------:R-:W-:Y:S02]  /*54f0*/  HADD2.F32 R59, -RZ, R56.H0_H0 ;  /* 0x20000038ff3b7230 */ /* 0x000fe40000004100 */
[----:B------:R-:W-:Y:S02]  /*5500*/  HADD2.F32 R32, -RZ, R33.H0_H0 ;  /* 0x20000021ff207230 */ /* 0x000fe40000004100 */
[----:B------:R-:W-:-:S02]  /*5510*/  HADD2.F32 R60, -RZ, R60.H0_H0 ;  /* 0x2000003cff3c7230 */ /* 0x000fc40000004100 */
[CC--:B------:R-:W-:Y:S01]  /*5520*/  FMUL.FTZ R33, R35.reuse, R59.reuse ;  /* 0x0000003b23217220 */ /* 0x0c0fe20000410000 */
[--C-:B------:R-:W-:Y:S02]  /*5530*/  HADD2.F32 R56, -RZ, R39.reuse.H1_H1 ;  /* 0x30000027ff387230 */ /* 0x100fe40000004100 */
[----:B------:R-:W-:Y:S02]  /*5540*/  HADD2.F32 R57, -RZ, R62.H0_H0 ;  /* 0x2000003eff397230 */ /* 0x000fe40000004100 */
[----:B------:R-:W-:Y:S01]  /*5550*/  FMUL.FTZ R62, R32, R59 ;  /* 0x0000003b203e7220 */ /* 0x000fe20000410000 */
[----:B------:R-:W-:Y:S02]  /*5560*/  HADD2.F32 R39, -RZ, R39.H0_H0 ;  /* 0x20000027ff277230 */ /* 0x000fe40000004100 */
[----:B------:R-:W-:Y:S01]  /*5570*/  FMUL.FTZ R64, R56, R60 ;  /* 0x0000003c38407220 */ /* 0x000fe20000410000 */
[----:B------:R-:W-:Y:S02]  /*5580*/  HADD2.F32 R58, -RZ, R61.H0_H0 ;  /* 0x2000003dff3a7230 */ /* 0x000fe40000004100 */
[-C--:B------:R-:W-:Y:S01]  /*5590*/  FFMA.FTZ R32, R32, R57.reuse, -R33 ;  /* 0x0000003920207223 */ /* 0x080fe20000010821 */
[----:B------:R-:W-:Y:S01]  /*55a0*/  FFMA.FTZ R33, R35, R57, R62 ;  /* 0x0000003923217223 */ /* 0x000fe2000001003e */
[----:B------:R-:W-:-:S02]  /*55b0*/  HADD2.F32 R35, -RZ, R38.H1_H1 ;  /* 0x30000026ff237230 */ /* 0x000fc40000004100 */
[C---:B------:R-:W-:Y:S01]  /*55c0*/  FMUL.FTZ R59, R39.reuse, R60 ;  /* 0x0000003c273b7220 */ /* 0x040fe20000410000 */
[----:B------:R-:W-:Y:S01]  /*55d0*/  FFMA.FTZ R64, R39, R58, -R64 ;  /* 0x0000003a27407223 */ /* 0x000fe20000010840 */
[----:B------:R-:W-:Y:S01]  /*55e0*/  HADD2.F32 R57, -RZ, R156.H0_H0 ;  /* 0x2000009cff397230 */ /* 0x000fe20000004100 */
[----:B------:R-:W-:Y:S01]  /*55f0*/  F2FP.F16.F32.PACK_AB R33, R33, R32 ;  /* 0x000000202121723e */ /* 0x000fe200000000ff */
[----:B------:R-:W-:Y:S02]  /*5600*/  HADD2.F32 R38, -RZ, R38.H0_H0 ;  /* 0x20000026ff267230 */ /* 0x000fe40000004100 */
[----:B------:R-:W-:Y:S01]  /*5610*/  FFMA.FTZ R61, R56, R58, R59 ;  /* 0x0000003a383d7223 */ /* 0x000fe2000001003b */
[----:B------:R-:W-:Y:S02]  /*5620*/  HADD2.F32 R156, -RZ, R156.H1_H1 ;  /* 0x3000009cff9c7230 */ /* 0x000fe40000004100 */
[----:B------:R-:W-:Y:S01]  /*5630*/  FMUL.FTZ R59, R35, R57 ;  /* 0x00000039233b7220 */ /* 0x000fe20000410000 */
[----:B------:R-:W-:-:S02]  /*5640*/  HADD2.F32 R39, -RZ, R34.H1_H1 ;  /* 0x30000022ff277230 */ /* 0x000fc40000004100 */
[----:B------:R-:W-:Y:S01]  /*5650*/  FMUL.FTZ R58, R38, R57 ;  /* 0x00000039263a7220 */ /* 0x000fe20000410000 */
[----:B------:R-:W-:Y:S02]  /*5660*/  HADD2.F32 R34, -RZ, R34.H0_H0 ;  /* 0x20000022ff227230 */ /* 0x000fe40000004100 */
[--C-:B------:R-:W-:Y:S02]  /*5670*/  HADD2.F32 R56, -RZ, R154.reuse.H0_H0 ;  /* 0x2000009aff387230 */ /* 0x100fe40000004100 */
[-C--:B------:R-:W-:Y:S01]  /*5680*/  FMUL.FTZ R57, R39, R156.reuse ;  /* 0x0000009c27397220 */ /* 0x080fe20000410000 */
        /* <DEDUP_REMOVED lines=8> */
[----:B------:R-:W-:-:S07]  /*5710*/  F2FP.F16.F32.PACK_AB R34, R156, R57 ;  /* 0x000000399c22723e */ /* 0x000fce00000000ff */
.L_x_1528:
[----:B------:R-:W-:Y:S05]  /*5720*/  BSYNC B2 ;  /* 0x0000000000027941 */ /* 0x000fea0003800000 */
.L_x_1527:
[----:B--2---:R1:W-:Y:S02]  /*5730*/  STG.E.128 desc[UR46][R36.64+0x40], R32 ;  /* 0x0000402024007986 */ /* 0x0043e4000c101d2e */
.L_x_1526:
[----:B------:R-:W-:Y:S05]  /*5740*/  BSYNC B1 ;  /* 0x0000000000017941 */ /* 0x000fea0003800000 */
.L_x_1525:
        /* <DEDUP_REMOVED lines=48> */
.L_x_1532:
[----:B------:R-:W-:Y:S05]  /*5a50*/  BSYNC B2 ;  /* 0x0000000000027941 */ /* 0x000fea0003800000 */
.L_x_1531:
[----:B--2---:R1:W-:Y:S02]  /*5a60*/  STG.E.128 desc[UR46][R36.64+0x80], R32 ;  /* 0x0000802024007986 */ /* 0x0043e4000c101d2e */
.L_x_1530:
[----:B------:R-:W-:Y:S05]  /*5a70*/  BSYNC B1 ;  /* 0x0000000000017941 */ /* 0x000fea0003800000 */
.L_x_1529:
        /* <DEDUP_REMOVED lines=48> */
.L_x_1536:
[----:B------:R-:W-:Y:S05]  /*5d80*/  BSYNC B2 ;  /* 0x0000000000027941 */ /* 0x000fea0003800000 */
.L_x_1535:
[----:B--2---:R1:W-:Y:S02]  /*5d90*/  STG.E.128 desc[UR46][R36.64+0xc0], R32 ;  /* 0x0000c02024007986 */ /* 0x0043e4000c101d2e */
.L_x_1534:
[----:B------:R-:W-:Y:S05]  /*5da0*/  BSYNC B1 ;  /* 0x0000000000017941 */ /* 0x000fea0003800000 */
.L_x_1533:
        /* <DEDUP_REMOVED lines=28> */
[----:B------:R-:W-:Y:S02]  /*5f70*/  HADD2.F32 R39, -RZ, R82.H1_H1 ;  /* 0x30000052ff277230 */ /* 0x000fe40000004100 */
[----:B------:R-:W-:Y:S01]  /*5f80*/  FFMA.FTZ R52, R35, R46, -R52 ;  /* 0x0000002e23347223 */ /* 0x000fe20000010834 */
[----:B------:R-:W-:Y:S02]  /*5f90*/  HADD2.F32 R32, -RZ, R32.H0_H0 ;  /* 0x20000020ff207230 */ /* 0x000fe40000004100 */
[----:B------:R-:W-:Y:S02]  /*5fa0*/  HADD2.F32 R45, -RZ, R82.H0_H0 ;  /* 0x20000052ff2d7230 */ /* 0x000fe40000004100 */
        /* <DEDUP_REMOVED lines=16> */
.L_x_1540:
[----:B------:R-:W-:Y:S05]  /*60b0*/  BSYNC B2 ;  /* 0x0000000000027941 */ /* 0x000fea0003800000 */
.L_x_1539:
[----:B--2---:R1:W-:Y:S02]  /*60c0*/  STG.E.128 desc[UR46][R36.64+0x100], R32 ;  /* 0x0001002024007986 */ /* 0x0043e4000c101d2e */
.L_x_1538:
[----:B------:R-:W-:Y:S05]  /*60d0*/  BSYNC B1 ;  /* 0x0000000000017941 */ /* 0x000fea0003800000 */
.L_x_1537:
        /* <DEDUP_REMOVED lines=47> */
.L_x_1542:
[----:B------:R-:W-:Y:S05]  /*63d0*/  BSYNC B1 ;  /* 0x0000000000017941 */ /* 0x000fea0003800000 */
.L_x_1541:
[----:B--2---:R1:W-:Y:S01]  /*63e0*/  STG.E.128 desc[UR46][R36.64+0x140], R32 ;  /* 0x0001402024007986 */ /* 0x0043e2000c101d2e */
[----:B------:R-:W-:Y:S05]  /*63f0*/  BRA `(.L_x_1520) ;  /* 0x0000003c00c87947 */ /* 0x000fea0003800000 */
.L_x_1488:
        /* <DEDUP_REMOVED lines=19> */
[----:B------:R-:W-:Y:S02]  /*6530*/  CS2R R40, SRZ ;  /* 0x0000000000287805 */ /* 0x000fe4000001ff00 */
[----:B------:R-:W-:Y:S01]  /*6540*/  CS2R R54, SRZ ;  /* 0x0000000000367805 */ /* 0x000fe2000001ff00 */
[----:B------:R-:W-:Y:S01]  /*6550*/  IMAD.X R33, R31, 0x1, R8, P2 ;  /* 0x000000011f217824 */ /* 0x000fe200010e0608 */
[----:B------:R-:W-:Y:S02]  /*6560*/  LEA R56, P2, R32, UR4, 0x1 ;  /* 0x0000000420387c11 */ /* 0x000fe4000f8408ff */
[----:B------:R-:W-:-:S02]  /*6570*/  CS2R R52, SRZ ;  /* 0x0000000000347805 */ /* 0x000fc4000001ff00 */
[----:B------:R-:W-:Y:S01]  /*6580*/  LEA.HI.X R57, R32, UR5, R33, 0x1, P2 ;  /* 0x0000000520397c11 */ /* 0x000fe200090f0c21 */
[----:B------:R-:W-:Y:S01]  /*6590*/  ULDC.64 UR4, c[0x0][0x400] ;  /* 0x0001000000047ab9 */ /* 0x000fe20000000a00 */
[----:B------:R-:W-:-:S04]  /*65a0*/  IADD3 R32, P2, R92, R80, RZ ;  /* 0x000000505c207210 */ /* 0x000fc80007f5e0ff */
[----:B------:R-:W-:Y:S02]  /*65b0*/  IADD3.X R33, R88, R9, RZ, P2, !PT ;  /* 0x0000000958217210 */ /* 0x000fe400017fe4ff */
        /* <DEDUP_REMOVED lines=19> */
.L_x_1544:
[----:B------:R-:W-:Y:S05]  /*66f0*/  BSYNC B1 ;  /* 0x0000000000017941 */ /* 0x000fea0003800000 */
.L_x_1543:
[----:B------:R-:W-:Y:S01]  /*6700*/  ISETP.GE.AND P3, PT, R219, R30, PT ;  /* 0x0000001edb00720c */ /* 0x000fe20003f66270 */
[----:B------:R-:W-:Y:S01]  /*6710*/  BSSY B1, `(.L_x_1545) ;  /* 0x000002e000017945 */ /* 0x000fe20003800000 */
[----:B0-----:R-:W-:Y:S02]  /*6720*/  CS2R R56, SRZ ;  /* 0x0000000000387805 */ /* 0x001fe4000001ff00 */
        /* <DEDUP_REMOVED lines=44> */
.L_x_1546:
[----:B------:R-:W-:Y:S05]  /*69f0*/  BSYNC B1 ;  /* 0x0000000000017941 */ /* 0x000fea0003800000 */
.L_x_1545:
[----:B------:R-:W-:Y:S01]  /*6a00*/  IMAD.MOV.U32 R31, RZ, RZ, R32 ;  /* 0x000000ffff1f7224 */ /* 0x000fe200078e0020 */
[----:B------:R-:W-:Y:S01]  /*6a10*/  PRMT R172, R86, 0x7610, R172 ;  /* 0x0000761056ac7816 */ /* 0x000fe200000000ac */
[----:B0-----:R-:W-:Y:S01]  /*6a20*/  IMAD.MOV.U32 R81, RZ, RZ, R38 ;  /* 0x000000ffff517224 */ /* 0x001fe200078e0026 */
        /* <DEDUP_REMOVED lines=10> */
[----:B------:R-:W-:-:S02]  /*6ad0*/  MOV R80, R37 ;  /* 0x0000002500507202 */ /* 0x000fc40000000f00 */
        /* <DEDUP_REMOVED lines=24> */
[----:B-----5:R-:W-:Y:S01]  /*6c60*/  IMAD.MOV.U32 R82, RZ, RZ, R58 ;  /* 0x000000ffff527224 */ /* 0x020fe200078e003a */
[----:B------:R-:W-:Y:S01]  /*6c70*/  PRMT R182, R31, 0x5410, R80 ;  /* 0x000054101fb67816 */ /* 0x000fe20000000050 */
[----:B------:R-:W-:Y:S01]  /*6c80*/  IMAD.MOV.U32 R80, RZ, RZ, R52 ;  /* 0x000000ffff507224 */ /* 0x000fe200078e0034 */
[----:B------:R-:W-:Y:S01]  /*6c90*/  PRMT R183, R81, 0x7610, R183 ;  /* 0x0000761051b77816 */ /* 0x000fe200000000b7 */
[----:B------:R-:W-:Y:S01]  /*6ca0*/  IMAD.MOV.U32 R31, RZ, RZ, R59 ;  /* 0x000000ffff1f7224 */ /* 0x000fe200078e003b */
[----:B------:R-:W-:-:S02]  /*6cb0*/  ISETP.NE.AND P2, PT, R199, 0x3, PT ;  /* 0x00000003c700780c */ /* 0x000fc40003f45270 */
[----:B------:R-:W-:Y:S01]  /*6cc0*/  PRMT R183, R183, 0x5410, R80 ;  /* 0x00005410b7b77816 */ /* 0x000fe20000000050 */
[----:B------:R-:W-:Y:S01]  /*6cd0*/  IMAD.MOV.U32 R80, RZ, RZ, R56 ;  /* 0x000000ffff507224 */ /* 0x000fe200078e0038 */
[----:B------:R-:W-:Y:S01]  /*6ce0*/  PRMT R154, R82, 0x5410, R31 ;  /* 0x00005410529a7816 */ /* 0x000fe2000000001f */
[----:B------:R-:W-:Y:S01]  /*6cf0*/  IMAD.MOV.U32 R31, RZ, RZ, R57 ;  /* 0x000000ffff1f7224 */ /* 0x000fe200078e0039 */
[----:B------:R-:W-:-:S04]  /*6d00*/  MOV R81, R53 ;  /* 0x0000003500517202 */ /* 0x000fc80000000f00 */
[----:B------:R-:W-:Y:S01]  /*6d10*/  PRMT R155, R80, 0x5410, R31 ;  /* 0x00005410509b7816 */ /* 0x000fe2000000001f */
[----:B------:R-:W-:Y:S01]  /*6d20*/  IMAD.MOV.U32 R80, RZ, RZ, R62 ;  /* 0x000000ffff507224 */ /* 0x000fe200078e003e */
[----:B------:R-:W-:Y:S01]  /*6d30*/  PRMT R162, R81, 0x7610, R162 ;  /* 0x0000761051a27816 */ /* 0x000fe200000000a2 */
        /* <DEDUP_REMOVED lines=29> */
[----:B------:R-:W-:Y:S06]  /*6f10*/  @!P2 BRA `(.L_x_1547) ;  /* 0x000000000004a947 */ /* 0x000fec0003800000 */
[----:B------:R-:W-:Y:S01]  /*6f20*/  BPT.TRAP 0x1 ;  /* 0x000000040000795c */ /* 0x000fe20000300000 */
.L_x_1547:
[----:B------:R-:W-:Y:S01]  /*6f30*/  IMAD R31, R16, 0x8, R2 ;  /* 0x00000008101f7824 */ /* 0x000fe200078e0202 */
[----:B------:R-:W-:Y:S01]  /*6f40*/  SHF.L.U32 R88, R201, 0x1f, RZ ;  /* 0x0000001fc9587819 */ /* 0x000fe200000006ff */
[----:B------:R-:W0:Y:S01]  /*6f50*/  LDC R145, c[0x0][0x2f4] ;  /* 0x0000bd00ff917b82 */ /* 0x000e220000000800 */
[----:B------:R-:W-:Y:S01]  /*6f60*/  BSSY B1, `(.L_x_1548) ;  /* 0x0000005000017945 */ /* 0x000fe20003800000 */
[----:B------:R-:W-:Y:S01]  /*6f70*/  IMAD.MOV.U32 R127, RZ, RZ, R84 ;  /* 0x000000ffff7f7224 */ /* 0x000fe200078e0054 */
[----:B------:R-:W1:Y:S05]  /*6f80*/  SYNCS.PHASECHK.TRANS64.TRYWAIT P5, [R31+URZ+0x30890], R88 ;  /* 0x030890581f0075a7 */ /* 0x000e6a00080a017f */
[----:B------:R-:W2:Y:S01]  /*6f90*/  LDC.64 R128, c[0x0][0x300] ;  /* 0x0000c000ff807b82 */ /* 0x000ea20000000a00 */
[----:B-1----:R-:W-:Y:S05]  /*6fa0*/  @!P5 BRA `(.L_x_1549) ;  /* 0x0000026c00c8d947 */ /* 0x002fea0003800000 */
.L_x_1949:
[----:B------:R-:W-:Y:S05]  /*6fb0*/  BSYNC B1 ;  /* 0x0000000000017941 */ /* 0x000fea0003800000 */
.L_x_1548:
        /* <DEDUP_REMOVED lines=25> */
[----:B------:R-:W-:-:S03]  /*7150*/  IMAD R80, R16, 0x4800, R146 ;  /* 0x0000480010507824 */ /* 0x000fc600078e0292 */
[----:B------:R-:W-:Y:S01]  /*7160*/  LEA R84, R84, R2, 0x1 ;  /* 0x0000000254547211 */ /* 0x000fe200078e08ff */
[----:B------:R-:W-:-:S05]  /*7170*/  IMAD R80, R80, 0x2, R2 ;  /* 0x0000000250507824 */ /* 0x000fca00078e0202 */
[----:B------:R-:W0:Y:S04]  /*7180*/  LDS.128 R84, [R84+0x1e400] ;  /* 0x01e4000054547984 */ /* 0x000e280000000c00 */
[----:B------:R-:W2:Y:S01]  /*7190*/  LDS.128 R80, [R80+0x1e400] ;  /* 0x01e4000050507984 */ /* 0x000ea20000000c00 */
[----:B------:R-:W-:Y:S05]  /*71a0*/  @P4 BRA `(.L_x_1555) ;  /* 0x0000000400684947 */ /* 0x000fea0003800000 */
[----:B0-----:R-:W-:Y:S01]  /*71b0*/  IMAD.MOV.U32 R164, RZ, RZ, R85 ;  /* 0x000000ffffa47224 */ /* 0x001fe200078e0055 */
[----:B------:R-:W-:Y:S01]  /*71c0*/  SHF.R.U64 R40, R40, 0x10, R41 ;  /* 0x0000001028287819 */ /* 0x000fe20000001229 */
[----:B--2---:R-:W-:Y:S01]  /*71d0*/  IMAD.MOV.U32 R163, RZ, RZ, R81 ;  /* 0x000000ffffa37224 */ /* 0x004fe200078e0051 */
[----:B------:R-:W-:Y:S01]  /*71e0*/  SHF.R.U32.HI R41, RZ, 0x10, R41 ;  /* 0x00000010ff297819 */ /* 0x000fe20000011629 */
[----:B------:R-:W-:Y:S01]  /*71f0*/  HADD2.F32 R162, -RZ, R162.H0_H0 ;  /* 0x200000a2ffa27230 */ /* 0x000fe20000004100 */
[----:B------:R-:W-:Y:S01]  /*7200*/  SHF.R.U64 R42, R42, 0x10, R43 ;  /* 0x000000102a2a7819 */ /* 0x000fe2000000122b */
[----:B------:R-:W-:Y:S02]  /*7210*/  HADD2.F32 R81, -RZ, R164.H0_H0 ;  /* 0x200000a4ff517230 */ /* 0x000fe40000004100 */
[----:B------:R-:W-:Y:S02]  /*7220*/  HADD2.F32 R166, -RZ, R163.H0_H0 ;  /* 0x200000a3ffa67230 */ /* 0x000fe40000004100 */
[----:B------:R-:W-:-:S02]  /*7230*/  HADD2.F32 R165, -RZ, R165.H0_H0 ;  /* 0x200000a5ffa57230 */ /* 0x000fc40000004100 */
[CC--:B------:R-:W-:Y:S01]  /*7240*/  FMUL.FTZ R85, R81.reuse, R162.reuse ;  /* 0x000000a251557220 */ /* 0x0c0fe20000410000 */
[----:B------:R-:W-:Y:S02]  /*7250*/  HADD2.F32 R41, -RZ, R41.H0_H0 ;  /* 0x20000029ff297230 */ /* 0x000fe40000004100 */
[C---:B------:R-:W-:Y:S01]  /*7260*/  FMUL.FTZ R162, R166.reuse, R162 ;  /* 0x000000a2a6a27220 */ /* 0x040fe20000410000 */
[----:B------:R-:W-:Y:S02]  /*7270*/  HADD2.F32 R42, -RZ, R42.H0_H0 ;  /* 0x2000002aff2a7230 */ /* 0x000fe40000004100 */
[-C--:B------:R-:W-:Y:S01]  /*7280*/  FFMA.FTZ R85, R166, R165.reuse, -R85 ;  /* 0x000000a5a6557223 */ /* 0x080fe20000010855 */
[----:B------:R-:W-:Y:S01]  /*7290*/  FFMA.FTZ R81, R81, R165, R162 ;  /* 0x000000a551517223 */ /* 0x000fe200000100a2 */
[--C-:B------:R-:W-:Y:S02]  /*72a0*/  SHF.R.U32.HI R165, RZ, 0x10, R53.reuse ;  /* 0x00000010ffa57819 */ /* 0x100fe40000011635 */
[----:B------:R-:W-:Y:S01]  /*72b0*/  SHF.R.U64 R162, R52, 0x10, R53 ;  /* 0x0000001034a27819 */ /* 0x000fe20000001235 */
[----:B------:R-:W-:-:S02]  /*72c0*/  HADD2.F32 R52, -RZ, R164.H1_H1 ;  /* 0x300000a4ff347230 */ /* 0x000fc40000004100 */
[----:B------:R-:W-:Y:S02]  /*72d0*/  HADD2.F32 R165, -RZ, R165.H0_H0 ;  /* 0x200000a5ffa57230 */ /* 0x000fe40000004100 */
[----:B------:R-:W-:Y:S02]  /*72e0*/  HADD2.F32 R53, -RZ, R163.H1_H1 ;  /* 0x300000a3ff357230 */ /* 0x000fe40000004100 */
[----:B------:R-:W-:Y:S02]  /*72f0*/  HADD2.F32 R162, -RZ, R162.H0_H0 ;  /* 0x200000a2ffa27230 */ /* 0x000fe40000004100 */
[-C--:B------:R-:W-:Y:S01]  /*7300*/  FMUL.FTZ R163, R52, R165.reuse ;  /* 0x000000a534a37220 */ /* 0x080fe20000410000 */
[----:B------:R-:W-:-:S03]  /*7310*/  FMUL.FTZ R165, R53, R165 ;  /* 0x000000a535a57220 */ /* 0x000fc60000410000 */
[-C--:B------:R-:W-:Y:S01]  /*7320*/  FFMA.FTZ R53, R53, R41.reuse, -R163 ;  /* 0x0000002935357223 */ /* 0x080fe200000108a3 */
[----:B------:R-:W-:Y:S02]  /*7330*/  HADD2.F32 R163, -RZ, R181.H0_H0 ;  /* 0x200000b5ffa37230 */ /* 0x000fe40000004100 */
[----:B------:R-:W-:Y:S01]  /*7340*/  FFMA.FTZ R41, R52, R41, R165 ;  /* 0x0000002934297223 */ /* 0x000fe200000100a5 */
[----:B------:R-:W-:Y:S02]  /*7350*/  IMAD.MOV.U32 R52, RZ, RZ, R83 ;  /* 0x000000ffff347224 */ /* 0x000fe400078e0053 */
[----:B------:R-:W-:Y:S01]  /*7360*/  HADD2.F32 R165, -RZ, R183.H0_H0 ;  /* 0x200000b7ffa57230 */ /* 0x000fe20000004100 */
[----:B------:R-:W-:Y:S01]  /*7370*/  F2FP.F16.F32.PACK_AB R53, R53, R85 ;  /* 0x000000553535723e */ /* 0x000fe200000000ff */
[----:B------:R-:W-:Y:S01]  /*7380*/  HADD2.F32 R83, -RZ, R87.H0_H0 ;  /* 0x20000057ff537230 */ /* 0x000fe20000004100 */
[----:B------:R-:W-:Y:S01]  /*7390*/  F2FP.F16.F32.PACK_AB R41, R41, R81 ;  /* 0x000000512929723e */ /* 0x000fe200000000ff */
[----:B------:R-:W-:-:S02]  /*73a0*/  HADD2.F32 R164, -RZ, R52.H0_H0 ;  /* 0x20000034ffa47230 */ /* 0x000fc40000004100 */
[----:B------:R-:W-:Y:S02]  /*73b0*/  HADD2.F32 R52, -RZ, R52.H1_H1 ;  /* 0x30000034ff347230 */ /* 0x000fe40000004100 */
[----:B------:R-:W-:Y:S01]  /*73c0*/  FMUL.FTZ R166, R83, R165 ;  /* 0x000000a553a67220 */ /* 0x000fe20000410000 */
[----:B------:R-:W-:Y:S02]  /*73d0*/  IMAD.MOV.U32 R81, RZ, RZ, R53 ;  /* 0x000000ffff517224 */ /* 0x000fe400078e0035 */
[----:B------:R-:W-:Y:S02]  /*73e0*/  IMAD.MOV.U32 R85, RZ, RZ, R41 ;  /* 0x000000ffff557224 */ /* 0x000fe400078e0029 */
[C---:B------:R-:W-:Y:S01]  /*73f0*/  FFMA.FTZ R166, R164.reuse, R163, -R166 ;  /* 0x000000a3a4a67223 */ /* 0x040fe200000108a6 */
[----:B------:R-:W-:Y:S01]  /*7400*/  FMUL.FTZ R164, R164, R165 ;  /* 0x000000a5a4a47220 */ /* 0x000fe20000410000 */
[----:B------:R-:W-:-:S03]  /*7410*/  HADD2.F32 R165, -RZ, R183.H1_H1 ;  /* 0x300000b7ffa57230 */ /* 0x000fc60000004100 */
[----:B------:R-:W-:Y:S01]  /*7420*/  FFMA.FTZ R164, R83, R163, R164 ;  /* 0x000000a353a47223 */ /* 0x000fe200000100a4 */
[----:B------:R-:W-:Y:S02]  /*7430*/  SHF.R.U32.HI R83, RZ, 0x10, R43 ;  /* 0x00000010ff537819 */ /* 0x000fe4000001162b */
[--C-:B------:R-:W-:Y:S01]  /*7440*/  SHF.R.U64 R43, R54, 0x10, R55.reuse ;  /* 0x00000010362b7819 */ /* 0x100fe20000001237 */
[----:B------:R-:W-:Y:S01]  /*7450*/  HADD2.F32 R54, -RZ, R87.H1_H1 ;  /* 0x30000057ff367230 */ /* 0x000fe20000004100 */
[----:B------:R-:W-:Y:S01]  /*7460*/  SHF.R.U32.HI R55, RZ, 0x10, R55 ;  /* 0x00000010ff377819 */ /* 0x000fe20000011637 */
[----:B------:R-:W-:Y:S02]  /*7470*/  HADD2.F32 R87, -RZ, R83.H0_H0 ;  /* 0x20000053ff577230 */ /* 0x000fe40000004100 */
[----:B------:R-:W-:Y:S02]  /*7480*/  HADD2.F32 R43, -RZ, R43.H0_H0 ;  /* 0x2000002bff2b7230 */ /* 0x000fe40000004100 */
[----:B------:R-:W-:-:S05]  /*7490*/  HADD2.F32 R55, -RZ, R55.H0_H0 ;  /* 0x20000037ff377230 */ /* 0x000fca0000004100 */
[----:B------:R-:W-:-:S04]  /*74a0*/  FMUL.FTZ R83, R54, R55 ;  /* 0x0000003736537220 */ /* 0x000fc80000410000 */
[C---:B------:R-:W-:Y:S01]  /*74b0*/  FFMA.FTZ R83, R52.reuse, R87, -R83 ;  /* 0x0000005734537223 */ /* 0x040fe20000010853 */
[----:B------:R-:W-:Y:S01]  /*74c0*/  FMUL.FTZ R52, R52, R55 ;  /* 0x0000003734347220 */ /* 0x000fe20000410000 */
[----:B------:R-:W-:-:S03]  /*74d0*/  HADD2.F32 R55, -RZ, R181.H1_H1 ;  /* 0x300000b5ff377230 */ /* 0x000fc60000004100 */
[----:B------:R-:W-:Y:S01]  /*74e0*/  FFMA.FTZ R52, R54, R87, R52 ;  /* 0x0000005736347223 */ /* 0x000fe20000010034 */
[----:B------:R-:W-:Y:S01]  /*74f0*/  HADD2.F32 R54, -RZ, R84.H0_H0 ;  /* 0x20000054ff367230 */ /* 0x000fe20000004100 */
[----:B------:R-:W-:Y:S01]  /*7500*/  F2FP.F16.F32.PACK_AB R83, R83, R166 ;  /* 0x000000a65353723e */ /* 0x000fe200000000ff */
[--C-:B------:R-:W-:Y:S02]  /*7510*/  HADD2.F32 R87, -RZ, R80.reuse.H0_H0 ;  /* 0x20000050ff577230 */ /* 0x100fe40000004100 */
[----:B------:R-:W-:Y:S02]  /*7520*/  HADD2.F32 R80, -RZ, R80.H1_H1 ;  /* 0x30000050ff507230 */ /* 0x000fe40000004100 */
[-C--:B------:R-:W-:Y:S01]  /*7530*/  FMUL.FTZ R163, R54, R165.reuse ;  /* 0x000000a536a37220 */ /* 0x080fe20000410000 */
[----:B------:R-:W-:Y:S01]  /*7540*/  F2FP.F16.F32.PACK_AB R52, R52, R164 ;  /* 0x000000a43434723e */ /* 0x000fe200000000ff */
[C---:B------:R-:W-:Y:S02]  /*7550*/  FMUL.FTZ R165, R87.reuse, R165 ;  /* 0x000000a557a57220 */ /* 0x040fe40000410000 */
[----:B------:R-:W-:-:S02]  /*7560*/  FFMA.FTZ R163, R87, R55, -R163 ;  /* 0x0000003757a37223 */ /* 0x000fc400000108a3 */
[----:B------:R-:W-:Y:S01]  /*7570*/  FFMA.FTZ R165, R54, R55, R165 ;  /* 0x0000003736a57223 */ /* 0x000fe200000100a5 */
[----:B------:R-:W-:Y:S02]  /*7580*/  HADD2.F32 R54, -RZ, R84.H1_H1 ;  /* 0x30000054ff367230 */ /* 0x000fe40000004100 */
[----:B------:R-:W-:Y:S02]  /*7590*/  HADD2.F32 R55, -RZ, R40.H0_H0 ;  /* 0x20000028ff377230 */ /* 0x000fe40000004100 */
[--C-:B------:R-:W-:Y:S02]  /*75a0*/  HADD2.F32 R84, -RZ, R82.reuse.H0_H0 ;  /* 0x20000052ff547230 */ /* 0x100fe40000004100 */
[-C--:B------:R-:W-:Y:S01]  /*75b0*/  FMUL.FTZ R40, R54, R162.reuse ;  /* 0x000000a236287220 */ /* 0x080fe20000410000 */
[C---:B------:R-:W-:Y:S01]  /*75c0*/  FMUL.FTZ R162, R80.reuse, R162 ;  /* 0x000000a250a27220 */ /* 0x040fe20000410000 */
[----:B------:R-:W-:Y:S02]  /*75d0*/  HADD2.F32 R82, -RZ, R82.H1_H1 ;  /* 0x30000052ff527230 */ /* 0x000fe40000004100 */
[-C--:B------:R-:W-:Y:S01]  /*75e0*/  FFMA.FTZ R40, R80, R55.reuse, -R40 ;  /* 0x0000003750287223 */ /* 0x080fe20000010828 */
[----:B------:R-:W-:Y:S01]  /*75f0*/  FFMA.FTZ R54, R54, R55, R162 ;  /* 0x0000003736367223 */ /* 0x000fe200000100a2 */
[----:B------:R-:W-:-:S02]  /*7600*/  HADD2.F32 R162, -RZ, R182.H1_H1 ;  /* 0x300000b6ffa27230 */ /* 0x000fc40000004100 */
[----:B------:R-:W-:Y:S01]  /*7610*/  HADD2.F32 R55, -RZ, R86.H0_H0 ;  /* 0x20000056ff377230 */ /* 0x000fe20000004100 */
[----:B------:R-:W-:Y:S01]  /*7620*/  F2FP.F16.F32.PACK_AB R40, R40, R163 ;  /* 0x000000a32828723e */ /* 0x000fe200000000ff */
[----:B------:R-:W-:Y:S01]  /*7630*/  HADD2.F32 R80, -RZ, R180.H1_H1 ;  /* 0x300000b4ff507230 */ /* 0x000fe20000004100 */
[----:B------:R-:W-:Y:S01]  /*7640*/  F2FP.F16.F32.PACK_AB R54, R54, R165 ;  /* 0x000000a53636723e */ /* 0x000fe200000000ff */
[----:B------:R-:W-:Y:S02]  /*7650*/  HADD2.F32 R86, -RZ, R86.H1_H1 ;  /* 0x30000056ff567230 */ /* 0x000fe40000004100 */
[-C--:B------:R-:W-:Y:S01]  /*7660*/  FMUL.FTZ R87, R55, R162.reuse ;  /* 0x000000a237577220 */ /* 0x080fe20000410000 */
[----:B------:R-:W-:-:S03]  /*7670*/  FMUL.FTZ R162, R84, R162 ;  /* 0x000000a254a27220 */ /* 0x000fc60000410000 */
[-C--:B------:R-:W-:Y:S01]  /*7680*/  FFMA.FTZ R87, R84, R80.reuse, -R87 ;  /* 0x0000005054577223 */ /* 0x080fe20000010857 */
[----:B------:R-:W-:Y:S01]  /*7690*/  FFMA.FTZ R162, R55, R80, R162 ;  /* 0x0000005037a27223 */ /* 0x000fe200000100a2 */
[-C--:B------:R-:W-:Y:S01]  /*76a0*/  FMUL.FTZ R55, R86, R43.reuse ;  /* 0x0000002b56377220 */ /* 0x080fe20000410000 */
[C---:B------:R-:W-:Y:S01]  /*76b0*/  FMUL.FTZ R43, R82.reuse, R43 ;  /* 0x0000002b522b7220 */ /* 0x040fe20000410000 */
[----:B------:R-:W-:Y:S02]  /*76c0*/  IMAD.MOV.U32 R80, RZ, RZ, R40 ;  /* 0x000000ffff507224 */ /* 0x000fe400078e0028 */
[-C--:B------:R-:W-:Y:S01]  /*76d0*/  FFMA.FTZ R55, R82, R42.reuse, -R55 ;  /* 0x0000002a52377223 */ /* 0x080fe20000010837 */
[----:B------:R-:W-:Y:S01]  /*76e0*/  FFMA.FTZ R43, R86, R42, R43 ;  /* 0x0000002a562b7223 */ /* 0x000fe2000001002b */
[----:B------:R-:W-:-:S03]  /*76f0*/  IMAD.MOV.U32 R84, RZ, RZ, R54 ;  /* 0x000000ffff547224 */ /* 0x000fc600078e0036 */
[----:B------:R-:W-:Y:S01]  /*7700*/  F2FP.F16.F32.PACK_AB R55, R55, R87 ;  /* 0x000000573737723e */ /* 0x000fe200000000ff */
[----:B------:R-:W-:Y:S01]  /*7710*/  IMAD.MOV.U32 R87, RZ, RZ, R52 ;  /* 0x000000ffff577224 */ /* 0x000fe200078e0034 */
[----:B------:R-:W-:Y:S02]  /*7720*/  F2FP.F16.F32.PACK_AB R43, R43, R162 ;  /* 0x000000a22b2b723e */ /* 0x000fe400000000ff */
[----:B------:R-:W-:-:S03]  /*7730*/  MOV R82, R55 ;  /* 0x0000003700527202 */ /* 0x000fc60000000f00 */
[----:B------:R-:W-:-:S07]  /*7740*/  IMAD.MOV.U32 R86, RZ, RZ, R43 ;  /* 0x000000ffff567224 */ /* 0x000fce00078e002b */
.L_x_1555:
[----:B------:R-:W-:Y:S05]  /*7750*/  BSYNC B3 ;  /* 0x0000000000037941 */ /* 0x000fea0003800000 */
.L_x_1554:
        /* <DEDUP_REMOVED lines=12> */
.L_x_1553:
[----:B------:R-:W-:Y:S05]  /*7820*/  BSYNC B2 ;  /* 0x0000000000027941 */ /* 0x000fea0003800000 */
.L_x_1552:
        /* <DEDUP_REMOVED lines=26> */
[----:B------:R-:W-:Y:S01]  /*79d0*/  HADD2.F32 R83, -RZ, R182.H0_H0 ;  /* 0x200000b6ff537230 */ /* 0x000fe20000004100 */
[--C-:B------:R-:W-:Y:S01]  /*79e0*/  SHF.R.U64 R36, R36, 0x10, R37.reuse ;  /* 0x0000001024247819 */ /* 0x100fe20000001225 */
[----:B------:R-:W-:Y:S01]  /*79f0*/  HADD2.F32 R84, -RZ, R180.H0_H0 ;  /* 0x200000b4ff547230 */ /* 0x000fe20000004100 */
[----:B------:R-:W-:Y:S01]  /*7a00*/  SHF.R.U32.HI R37, RZ, 0x10, R37 ;  /* 0x00000010ff257819 */ /* 0x000fe20000011625 */
[--C-:B------:R-:W-:Y:S01]  /*7a10*/  HADD2.F32 R41, -RZ, R82.reuse.H0_H0 ;  /* 0x20000052ff297230 */ /* 0x100fe20000004100 */
[----:B------:R-:W-:Y:S01]  /*7a20*/  SHF.R.U64 R38, R38, 0x10, R39 ;  /* 0x0000001026267819 */ /* 0x000fe20000001227 */
[----:B------:R-:W-:Y:S02]  /*7a30*/  HADD2.F32 R85, -RZ, R81.H0_H0 ;  /* 0x20000051ff557230 */ /* 0x000fe40000004100 */
[----:B------:R-:W-:-:S02]  /*7a40*/  HADD2.F32 R82, -RZ, R82.H1_H1 ;  /* 0x30000052ff527230 */ /* 0x000fc40000004100 */
[-C--:B------:R-:W-:Y:S01]  /*7a50*/  FMUL.FTZ R53, R41, R83.reuse ;  /* 0x0000005329357220 */ /* 0x080fe20000410000 */
[----:B------:R-:W-:Y:S02]  /*7a60*/  HADD2.F32 R37, -RZ, R37.H0_H0 ;  /* 0x20000025ff257230 */ /* 0x000fe40000004100 */
[C---:B------:R-:W-:Y:S01]  /*7a70*/  FMUL.FTZ R83, R85.reuse, R83 ;  /* 0x0000005355537220 */ /* 0x040fe20000410000 */
[----:B------:R-:W-:Y:S02]  /*7a80*/  HADD2.F32 R38, -RZ, R38.H0_H0 ;  /* 0x20000026ff267230 */ /* 0x000fe40000004100 */
[-C--:B------:R-:W-:Y:S01]  /*7a90*/  FFMA.FTZ R53, R85, R84.reuse, -R53 ;  /* 0x0000005455357223 */ /* 0x080fe20000010835 */
        /* <DEDUP_REMOVED lines=27> */
[----:B------:R-:W-:-:S02]  /*7c50*/  HADD2.F32 R81, -RZ, R81.H0_H0 ;  /* 0x20000051ff517230 */ /* 0x000fc40000004100 */
[----:B------:R-:W-:Y:S02]  /*7c60*/  HADD2.F32 R39, -RZ, R39.H0_H0 ;  /* 0x20000027ff277230 */ /* 0x000fe40000004100 */
[----:B------:R-:W-:Y:S02]  /*7c70*/  HADD2.F32 R51, -RZ, R51.H0_H0 ;  /* 0x20000033ff337230 */ /* 0x000fe40000004100 */
[----:B------:R-:W-:-:S03]  /*7c80*/  IMAD.MOV.U32 R53, RZ, RZ, R37 ;  /* 0x000000ffff357224 */ /* 0x000fc600078e0025 */
        /* <DEDUP_REMOVED lines=16> */
[----:B------:R-:W-:Y:S01]  /*7d90*/  HADD2.F32 R50, -RZ, R40.H1_H1 ;  /* 0x30000028ff327230 */ /* 0x000fe20000004100 */
[----:B------:R-:W-:Y:S01]  /*7da0*/  MOV R55, R83 ;  /* 0x0000005300377202 */ /* 0x000fe20000000f00 */
        /* <DEDUP_REMOVED lines=10> */
[----:B------:R-:W-:Y:S02]  /*7e50*/  F2FP.F16.F32.PACK_AB R36, R36, R82 ;  /* 0x000000522424723e */ /* 0x000fe400000000ff */
        /* <DEDUP_REMOVED lines=15> */
.L_x_1559:
[----:B------:R-:W-:Y:S05]  /*7f50*/  BSYNC B3 ;  /* 0x0000000000037941 */ /* 0x000fea0003800000 */
.L_x_1558:
        /* <DEDUP_REMOVED lines=12> */
.L_x_1557:
[----:B------:R-:W-:Y:S05]  /*8020*/  BSYNC B2 ;  /* 0x0000000000027941 */ /* 0x000fea0003800000 */
.L_x_1556:
[----:B------:R-:W-:-:S13]  /*8030*/  ISETP.NE.AND P4, PT, R15, RZ, PT ;  /* 0x000000ff0f00720c */ /* 0x000fda0003f85270 */
[----:B------:R-:W-:Y:S05]  /*8040*/  @!P4 BRA `(.L_x_1551) ;  /* 0x0000000400f8c947 */ /* 0x000fea0003800000 */
[----:B------:R-:W-:Y:S01]  /*8050*/  LOP3.LUT P6, RZ, R18, 0x1, RZ, 0xc0, !PT ;  /* 0x0000000112ff7812 */ /* 0x000fe200078cc0ff */
[----:B------:R-:W-:Y:S01]  /*8060*/  BSSY B2, `(.L_x_1560) ;  /* 0x0000072000027945 */ /* 0x000fe20003800000 */
[----:B------:R-:W-:Y:S02]  /*8070*/  IADD3 R48, P4, P5, R106, R130, R12 ;  /* 0x000000826a307210 */ /* 0x000fe40007d9e00c */
[----:B---3--:R-:W-:Y:S02]  /*8080*/  SEL R36, R125, R148, !P6 ;  /* 0x000000947d247207 */ /* 0x008fe40007000000 */
[----:B------:R-:W-:Y:S02]  /*8090*/  IADD3.X R49, R4, R153, R113, P4, P5 ;  /* 0x0000009904317210 */ /* 0x000fe400027ea471 */
[----:B------:R-:W-:Y:S02]  /*80a0*/  SHF.R.S32.HI R37, RZ, 0x1f, R36 ;  /* 0x0000001fff257819 */ /* 0x000fe40000011424 */
[----:B------:R-:W-:-:S02]  /*80b0*/  ISETP.GE.AND P4, PT, R198, R124, PT ;  /* 0x0000007cc600720c */ /* 0x000fc40003f86270 */
        /* <DEDUP_REMOVED lines=9> */
[----:B------:R-:W-:Y:S02]  /*8150*/  IMAD.IADD R37, R37, 0x1, R36 ;  /* 0x0000000125257824 */ /* 0x000fe400078e0224 */
[C---:B------:R-:W-:Y:S02]  /*8160*/  IMAD R36, R16.reuse, 0x4800, R142 ;  /* 0x0000480010247824 */ /* 0x040fe400078e028e */
[----:B--2---:R-:W-:Y:S02]  /*8170*/  IMAD R40, R16, 0x4800, R37 ;  /* 0x0000480010287824 */ /* 0x004fe400078e0225 */
[--C-:B------:R-:W-:Y:S02]  /*8180*/  IMAD R36, R36, 0x2, R2.reuse ;  /* 0x0000000224247824 */ /* 0x100fe400078e0202 */
[----:B------:R-:W-:-:S04]  /*8190*/  IMAD R40, R40, 0x2, R2 ;  /* 0x0000000228287824 */ /* 0x000fc800078e0202 */
[----:B------:R-:W0:Y:S04]  /*81a0*/  LDS.128 R36, [R36+0x1e400] ;  /* 0x01e4000024247984 */ /* 0x000e280000000c00 */
[----:B------:R-:W2:Y:S01]  /*81b0*/  LDS.128 R40, [R40+0x1e400] ;  /* 0x01e4000028287984 */ /* 0x000ea20000000c00 */
[----:B------:R-:W-:Y:S05]  /*81c0*/  @P4 BRA `(.L_x_1561) ;  /* 0x00000004006c4947 */ /* 0x000fea0003800000 */
[----:B--2---:R-:W-:Y:S01]  /*81d0*/  IMAD.MOV.U32 R53, RZ, RZ, R41 ;  /* 0x000000ffff357224 */ /* 0x004fe200078e0029 */
[----:B------:R-:W-:Y:S01]  /*81e0*/  SHF.R.U64 R44, R44, 0x10, R45 ;  /* 0x000000102c2c7819 */ /* 0x000fe2000000122d */
[----:B0-----:R-:W-:Y:S01]  /*81f0*/  IMAD.MOV.U32 R41, RZ, RZ, R37 ;  /* 0x000000ffff297224 */ /* 0x001fe200078e0025 */
[----:B------:R-:W-:Y:S01]  /*8200*/  SHF.R.U64 R32, R32, 0x10, R33 ;  /* 0x0000001020207819 */ /* 0x000fe20000001221 */
[----:B------:R-:W-:Y:S01]  /*8210*/  HADD2.F32 R54, -RZ, R175.H1_H1 ;  /* 0x300000afff367230 */ /* 0x000fe20000004100 */
[----:B------:R-:W-:Y:S01]  /*8220*/  SHF.R.U64 R46, R46, 0x10, R47 ;  /* 0x000000102e2e7819 */ /* 0x000fe2000000122f */
[----:B------:R-:W-:Y:S01]  /*8230*/  HADD2.F32 R51, -RZ, R53.H0_H0 ;  /* 0x20000035ff337230 */ /* 0x000fe20000004100 */
[----:B------:R-:W-:Y:S01]  /*8240*/  SHF.R.U64 R34, R34, 0x10, R35 ;  /* 0x0000001022227819 */ /* 0x000fe20000001223 */
[----:B------:R-:W-:Y:S02]  /*8250*/  HADD2.F32 R52, -RZ, R41.H0_H0 ;  /* 0x20000029ff347230 */ /* 0x000fe40000004100 */
[----:B------:R-:W-:-:S02]  /*8260*/  HADD2.F32 R37, -RZ, R175.H0_H0 ;  /* 0x200000afff257230 */ /* 0x000fc40000004100 */
[CC--:B------:R-:W-:Y:S01]  /*8270*/  FMUL.FTZ R55, R51.reuse, R54.reuse ;  /* 0x0000003633377220 */ /* 0x0c0fe20000410000 */
[----:B------:R-:W-:Y:S02]  /*8280*/  HADD2.F32 R41, -RZ, R41.H1_H1 ;  /* 0x30000029ff297230 */ /* 0x000fe40000004100 */
[C---:B------:R-:W-:Y:S01]  /*8290*/  FMUL.FTZ R54, R52.reuse, R54 ;  /* 0x0000003634367220 */ /* 0x040fe20000410000 */
[----:B------:R-:W-:Y:S02]  /*82a0*/  HADD2.F32 R80, -RZ, R174.H1_H1 ;  /* 0x300000aeff507230 */ /* 0x000fe40000004100 */
[-C--:B------:R-:W-:Y:S01]  /*82b0*/  FFMA.FTZ R52, R52, R37.reuse, -R55 ;  /* 0x0000002534347223 */ /* 0x080fe20000010837 */
[----:B------:R-:W-:Y:S02]  /*82c0*/  HADD2.F32 R44, -RZ, R44.H0_H0 ;  /* 0x2000002cff2c7230 */ /* 0x000fe40000004100 */
[----:B------:R-:W-:Y:S01]  /*82d0*/  FFMA.FTZ R51, R51, R37, R54 ;  /* 0x0000002533337223 */ /* 0x000fe20000010036 */
[----:B------:R-:W-:Y:S01]  /*82e0*/  SHF.R.U32.HI R54, RZ, 0x10, R45 ;  /* 0x00000010ff367819 */ /* 0x000fe2000001162d */
[----:B------:R-:W-:Y:S01]  /*82f0*/  HADD2.F32 R37, -RZ, R53.H1_H1 ;  /* 0x30000035ff257230 */ /* 0x000fe20000004100 */
[----:B------:R-:W-:Y:S01]  /*8300*/  SHF.R.U32.HI R53, RZ, 0x10, R33 ;  /* 0x00000010ff357819 */ /* 0x000fe20000011621 */
[----:B------:R-:W-:-:S02]  /*8310*/  HADD2.F32 R45, -RZ, R36.H0_H0 ;  /* 0x20000024ff2d7230 */ /* 0x000fc40000004100 */
[----:B------:R-:W-:Y:S02]  /*8320*/  HADD2.F32 R54, -RZ, R54.H0_H0 ;  /* 0x20000036ff367230 */ /* 0x000fe40000004100 */
[----:B------:R-:W-:Y:S02]  /*8330*/  HADD2.F32 R53, -RZ, R53.H0_H0 ;  /* 0x20000035ff357230 */ /* 0x000fe40000004100 */
[----:B------:R-:W-:Y:S02]  /*8340*/  HADD2.F32 R36, -RZ, R36.H1_H1 ;  /* 0x30000024ff247230 */ /* 0x000fe40000004100 */
[-C--:B------:R-:W-:Y:S01]  /*8350*/  FMUL.FTZ R55, R37, R54.reuse ;  /* 0x0000003625377220 */ /* 0x080fe20000410000 */
[C---:B------:R-:W-:Y:S01]  /*8360*/  FMUL.FTZ R54, R41.reuse, R54 ;  /* 0x0000003629367220 */ /* 0x040fe20000410000 */
[----:B------:R-:W-:Y:S02]  /*8370*/  HADD2.F32 R32, -RZ, R32.H0_H0 ;  /* 0x20000020ff207230 */ /* 0x000fe40000004100 */
[-C--:B------:R-:W-:Y:S01]  /*8380*/  FFMA.FTZ R41, R41, R53.reuse, -R55 ;  /* 0x0000003529297223 */ /* 0x080fe20000010837 */
[----:B------:R-:W-:Y:S01]  /*8390*/  FFMA.FTZ R37, R37, R53, R54 ;  /* 0x0000003525257223 */ /* 0x000fe20000010036 */
[----:B------:R-:W-:-:S02]  /*83a0*/  IMAD.MOV.U32 R53, RZ, RZ, R43 ;  /* 0x000000ffff357224 */ /* 0x000fc400078e002b */
[----:B------:R-:W-:Y:S01]  /*83b0*/  HADD2.F32 R43, -RZ, R39.H0_H0 ;  /* 0x20000027ff2b7230 */ /* 0x000fe20000004100 */
[----:B------:R-:W-:Y:S01]  /*83c0*/  F2FP.F16.F32.PACK_AB R41, R41, R52 ;  /* 0x000000342929723e */ /* 0x000fe200000000ff */
[----:B------:R-:W-:Y:S01]  /*83d0*/  HADD2.F32 R55, -RZ, R174.H0_H0 ;  /* 0x200000aeff377230 */ /* 0x000fe20000004100 */
[----:B------:R-:W-:Y:S01]  /*83e0*/  F2FP.F16.F32.PACK_AB R51, R37, R51 ;  /* 0x000000332533723e */ /* 0x000fe200000000ff */
[--C-:B------:R-:W-:Y:S02]  /*83f0*/  HADD2.F32 R54, -RZ, R53.reuse.H0_H0 ;  /* 0x20000035ff367230 */ /* 0x100fe40000004100 */
[----:B------:R-:W-:Y:S02]  /*8400*/  HADD2.F32 R53, -RZ, R53.H1_H1 ;  /* 0x30000035ff357230 */ /* 0x000fe40000004100 */
[----:B------:R-:W-:Y:S02]  /*8410*/  HADD2.F32 R39, -RZ, R39.H1_H1 ;  /* 0x30000027ff277230 */ /* 0x000fe40000004100 */
[-C--:B------:R-:W-:Y:S01]  /*8420*/  FMUL.FTZ R81, R54, R80.reuse ;  /* 0x0000005036517220 */ /* 0x080fe20000410000 */
[----:B------:R-:W-:Y:S01]  /*8430*/  FMUL.FTZ R80, R43, R80 ;  /* 0x000000502b507220 */ /* 0x000fe20000410000 */
[----:B------:R-:W-:-:S02]  /*8440*/  HADD2.F32 R46, -RZ, R46.H0_H0 ;  /* 0x2000002eff2e7230 */ /* 0x000fc40000004100 */
[-C--:B------:R-:W-:Y:S01]  /*8450*/  FFMA.FTZ R43, R43, R55.reuse, -R81 ;  /* 0x000000372b2b7223 */ /* 0x080fe20000010851 */
[----:B------:R-:W-:Y:S01]  /*8460*/  FFMA.FTZ R80, R54, R55, R80 ;  /* 0x0000003736507223 */ /* 0x000fe20000010050 */
[----:B------:R-:W-:Y:S01]  /*8470*/  SHF.R.U32.HI R54, RZ, 0x10, R47 ;  /* 0x00000010ff367819 */ /* 0x000fe2000001162f */
[----:B------:R-:W-:Y:S01]  /*8480*/  HADD2.F32 R34, -RZ, R34.H0_H0 ;  /* 0x20000022ff227230 */ /* 0x000fe20000004100 */
[----:B------:R-:W-:Y:S01]  /*8490*/  SHF.R.U32.HI R55, RZ, 0x10, R35 ;  /* 0x00000010ff377819 */ /* 0x000fe20000011623 */
[----:B------:R-:W-:Y:S02]  /*84a0*/  IMAD.MOV.U32 R37, RZ, RZ, R41 ;  /* 0x000000ffff257224 */ /* 0x000fe400078e0029 */
[----:B------:R-:W-:Y:S02]  /*84b0*/  HADD2.F32 R54, -RZ, R54.H0_H0 ;  /* 0x20000036ff367230 */ /* 0x000fe40000004100 */
[----:B------:R-:W-:Y:S02]  /*84c0*/  HADD2.F32 R55, -RZ, R55.H0_H0 ;  /* 0x20000037ff377230 */ /* 0x000fe40000004100 */
[----:B------:R-:W-:-:S02]  /*84d0*/  IMAD.MOV.U32 R41, RZ, RZ, R51 ;  /* 0x000000ffff297224 */ /* 0x000fc400078e0033 */
[-C--:B------:R-:W-:Y:S01]  /*84e0*/  FMUL.FTZ R81, R53, R54.reuse ;  /* 0x0000003635517220 */ /* 0x080fe20000410000 */
[----:B------:R-:W-:-:S03]  /*84f0*/  FMUL.FTZ R54, R39, R54 ;  /* 0x0000003627367220 */ /* 0x000fc60000410000 */
[-C--:B------:R-:W-:Y:S01]  /*8500*/  FFMA.FTZ R81, R39, R55.reuse, -R81 ;  /* 0x0000003727517223 */ /* 0x080fe20000010851 */
[--C-:B------:R-:W-:Y:S02]  /*8510*/  HADD2.F32 R39, -RZ, R40.reuse.H0_H0 ;  /* 0x20000028ff277230 */ /* 0x100fe40000004100 */
[----:B------:R-:W-:Y:S01]  /*8520*/  FFMA.FTZ R54, R53, R55, R54 ;  /* 0x0000003735367223 */ /* 0x000fe20000010036 */
[----:B------:R-:W-:Y:S02]  /*8530*/  HADD2.F32 R40, -RZ, R40.H1_H1 ;  /* 0x30000028ff287230 */ /* 0x000fe40000004100 */
[--C-:B------:R-:W-:Y:S01]  /*8540*/  HADD2.F32 R53, -RZ, R173.reuse.H1_H1 ;  /* 0x300000adff357230 */ /* 0x100fe20000004100 */
[----:B------:R-:W-:Y:S01]  /*8550*/  F2FP.F16.F32.PACK_AB R43, R81, R43 ;  /* 0x0000002b512b723e */ /* 0x000fe200000000ff */
[----:B------:R-:W-:Y:S02]  /*8560*/  HADD2.F32 R55, -RZ, R172.H1_H1 ;  /* 0x300000acff377230 */ /* 0x000fe40000004100 */
[-C--:B------:R-:W-:Y:S01]  /*8570*/  FMUL.FTZ R33, R40, R44.reuse ;  /* 0x0000002c28217220 */ /* 0x080fe20000410000 */
[C---:B------:R-:W-:Y:S01]  /*8580*/  FMUL.FTZ R44, R36.reuse, R44 ;  /* 0x0000002c242c7220 */ /* 0x040fe20000410000 */
[-C--:B------:R-:W-:Y:S01]  /*8590*/  FMUL.FTZ R82, R39, R53.reuse ;  /* 0x0000003527527220 */ /* 0x080fe20000410000 */
[----:B------:R-:W-:Y:S01]  /*85a0*/  FMUL.FTZ R53, R45, R53 ;  /* 0x000000352d357220 */ /* 0x000fe20000410000 */
[-C--:B------:R-:W-:Y:S01]  /*85b0*/  FFMA.FTZ R33, R36, R32.reuse, -R33 ;  /* 0x0000002024217223 */ /* 0x080fe20000010821 */
[----:B------:R-:W-:Y:S01]  /*85c0*/  FFMA.FTZ R44, R40, R32, R44 ;  /* 0x00000020282c7223 */ /* 0x000fe2000001002c */
[----:B------:R-:W-:-:S02]  /*85d0*/  HADD2.F32 R173, -RZ, R173.H0_H0 ;  /* 0x200000adffad7230 */ /* 0x000fc40000004100 */
[-C--:B------:R-:W-:Y:S01]  /*85e0*/  FFMA.FTZ R53, R39, R55.reuse, R53 ;  /* 0x0000003727357223 */ /* 0x080fe20000010035 */
[----:B------:R-:W-:Y:S02]  /*85f0*/  HADD2.F32 R32, -RZ, R42.H0_H0 ;  /* 0x2000002aff207230 */ /* 0x000fe40000004100 */
[----:B------:R-:W-:Y:S01]  /*8600*/  FFMA.FTZ R82, R45, R55, -R82 ;  /* 0x000000372d527223 */ /* 0x000fe20000010852 */
[----:B------:R-:W-:Y:S01]  /*8610*/  HADD2.F32 R36, -RZ, R38.H0_H0 ;  /* 0x20000026ff247230 */ /* 0x000fe20000004100 */
[----:B------:R-:W-:Y:S01]  /*8620*/  F2FP.F16.F32.PACK_AB R54, R54, R80 ;  /* 0x000000503636723e */ /* 0x000fe200000000ff */
[----:B------:R-:W-:Y:S02]  /*8630*/  HADD2.F32 R172, -RZ, R172.H0_H0 ;  /* 0x200000acffac7230 */ /* 0x000fe40000004100 */
[-C--:B------:R-:W-:Y:S01]  /*8640*/  FMUL.FTZ R39, R32, R173.reuse ;  /* 0x000000ad20277220 */ /* 0x080fe20000410000 */
[----:B------:R-:W-:Y:S02]  /*8650*/  HADD2.F32 R42, -RZ, R42.H1_H1 ;  /* 0x3000002aff2a7230 */ /* 0x000fe40000004100 */
[----:B------:R-:W-:Y:S01]  /*8660*/  FMUL.FTZ R173, R36, R173 ;  /* 0x000000ad24ad7220 */ /* 0x000fe20000410000 */
[----:B------:R-:W-:-:S02]  /*8670*/  HADD2.F32 R38, -RZ, R38.H1_H1 ;  /* 0x30000026ff267230 */ /* 0x000fc40000004100 */
[-C--:B------:R-:W-:Y:S01]  /*8680*/  FFMA.FTZ R39, R36, R172.reuse, -R39 ;  /* 0x000000ac24277223 */ /* 0x080fe20000010827 */
[----:B------:R-:W-:Y:S01]  /*8690*/  F2FP.F16.F32.PACK_AB R44, R44, R53 ;  /* 0x000000352c2c723e */ /* 0x000fe200000000ff */
[----:B------:R-:W-:Y:S01]  /*86a0*/  FFMA.FTZ R173, R32, R172, R173 ;  /* 0x000000ac20ad7223 */ /* 0x000fe200000100ad */
[-C--:B------:R-:W-:Y:S01]  /*86b0*/  FMUL.FTZ R32, R42, R46.reuse ;  /* 0x0000002e2a207220 */ /* 0x080fe20000410000 */
[C---:B------:R-:W-:Y:S01]  /*86c0*/  FMUL.FTZ R46, R38.reuse, R46 ;  /* 0x0000002e262e7220 */ /* 0x040fe20000410000 */
[----:B------:R-:W-:Y:S01]  /*86d0*/  F2FP.F16.F32.PACK_AB R33, R33, R82 ;  /* 0x000000522121723e */ /* 0x000fe200000000ff */
[----:B------:R-:W-:Y:S02]  /*86e0*/  IMAD.MOV.U32 R40, RZ, RZ, R44 ;  /* 0x000000ffff287224 */ /* 0x000fe400078e002c */
[-C--:B------:R-:W-:Y:S01]  /*86f0*/  FFMA.FTZ R32, R38, R34.reuse, -R32 ;  /* 0x0000002226207223 */ /* 0x080fe20000010820 */
[----:B------:R-:W-:Y:S01]  /*8700*/  FFMA.FTZ R46, R42, R34, R46 ;  /* 0x000000222a2e7223 */ /* 0x000fe2000001002e */
[----:B------:R-:W-:-:S03]  /*8710*/  MOV R36, R33 ;  /* 0x0000002100247202 */ /* 0x000fc60000000f00 */
[----:B------:R-:W-:Y:S02]  /*8720*/  F2FP.F16.F32.PACK_AB R39, R32, R39 ;  /* 0x000000272027723e */ /* 0x000fe400000000ff */
[----:B------:R-:W-:-:S03]  /*8730*/  F2FP.F16.F32.PACK_AB R46, R46, R173 ;  /* 0x000000ad2e2e723e */ /* 0x000fc600000000ff */
[----:B------:R-:W-:Y:S02]  /*8740*/  IMAD.MOV.U32 R38, RZ, RZ, R39 ;  /* 0x000000ffff267224 */ /* 0x000fe400078e0027 */
[----:B------:R-:W-:Y:S02]  /*8750*/  IMAD.MOV.U32 R39, RZ, RZ, R43 ;  /* 0x000000ffff277224 */ /* 0x000fe400078e002b */
[----:B------:R-:W-:Y:S02]  /*8760*/  IMAD.MOV.U32 R42, RZ, RZ, R46 ;  /* 0x000000ffff2a7224 */ /* 0x000fe400078e002e */
[----:B------:R-:W-:-:S07]  /*8770*/  IMAD.MOV.U32 R43, RZ, RZ, R54 ;  /* 0x000000ffff2b7224 */ /* 0x000fce00078e0036 */
.L_x_1561:
[----:B------:R-:W-:Y:S05]  /*8780*/  BSYNC B2 ;  /* 0x0000000000027941 */ /* 0x000fea0003800000 */
.L_x_1560:
        /* <DEDUP_REMOVED lines=10> */
.L_x_1551:
[----:B------:R-:W-:Y:S05]  /*8830*/  BSYNC B1 ;  /* 0x0000000000017941 */ /* 0x000fea0003800000 */
.L_x_1550:
[-C--:B0-2---:R-:W-:Y:S02]  /*8840*/  IMAD R32, R150, R128.reuse, RZ ;  /* 0x0000008096207224 */ /* 0x085fe400078e02ff */
[----:B------:R-:W-:-:S04]  /*8850*/  IMAD.WIDE.U32 R126, R219, R128, R126 ;  /* 0x00000080db7e7225 */ /* 0x000fc800078e007e */
[----:B------:R-:W-:Y:S01]  /*8860*/  IMAD R129, R219, R129, R32 ;  /* 0x00000081db817224 */ /* 0x000fe200078e0220 */
[----:B------:R-:W-:Y:S06]  /*8870*/  @P3 BRA `(.L_x_1520) ;  /* 0x0000001800a83947 */ /* 0x000fec0003800000 */
[----:B------:R-:W-:Y:S01]  /*8880*/  ISETP.NE.AND P3, PT, R13, RZ, PT ;  /* 0x000000ff0d00720c */ /* 0x000fe20003f65270 */
[----:B------:R-:W-:Y:S01]  /*8890*/  BSSY B1, `(.L_x_1562) ;  /* 0x0000079000017945 */ /* 0x000fe20003800000 */
[----:B------:R-:W-:-:S11]  /*88a0*/  IADD3 R44, R127, R129, RZ ;  /* 0x000000817f2c7210 */ /* 0x000fd60007ffe0ff */
[----:B------:R-:W-:Y:S05]  /*88b0*/  @!P3 BRA `(.L_x_1563) ;  /* 0x0000000400d8b947 */ /* 0x000fea0003800000 */
[----:B------:R-:W-:Y:S01]  /*88c0*/  SEL R32, R125, R148, !P0 ;  /* 0x000000947d207207 */ /* 0x000fe20004000000 */
[----:B------:R-:W-:Y:S01]  /*88d0*/  BSSY B2, `(.L_x_1564) ;  /* 0x0000072000027945 */ /* 0x000fe20003800000 */
[----:B---3--:R-:W-:Y:S02]  /*88e0*/  IADD3 R37, P3, P4, R106, R126, R10 ;  /* 0x0000007e6a257210 */ /* 0x008fe40007c7e00a */
[----:B------:R-:W-:Y:S02]  /*88f0*/  SHF.R.S32.HI R33, RZ, 0x1f, R32 ;  /* 0x0000001fff217819 */ /* 0x000fe40000011420 */
[----:B------:R-:W-:Y:S02]  /*8900*/  IADD3.X R36, R4, R44, R117, P3, P4 ;  /* 0x0000002c04247210 */ /* 0x000fe40001fe8475 */
[----:B------:R-:W-:Y:S02]  /*8910*/  LEA.HI R33, R33, R32, RZ, 0x4 ;  /* 0x0000002021217211 */ /* 0x000fe400078f20ff */
[----:B------:R-:W-:-:S02]  /*8920*/  SHF.R.U32.HI R38, RZ, 0x3, R206 ;  /* 0x00000003ff267819 */ /* 0x000fc400000116ce */
[----:B------:R-:W-:-:S05]  /*8930*/  LEA.HI.SX32 R32, R33, R120, 0x1c ;  /* 0x0000007821207211 */ /* 0x000fca00078fe2ff */
[----:B------:R-:W-:-:S05]  /*8940*/  IMAD.SHL.U32 R33, R32, 0x8, RZ ;  /* 0x0000000820217824 */ /* 0x000fca00078e00ff */
[----:B------:R-:W-:-:S13]  /*8950*/  ISETP.GE.AND P3, PT, R33, R145, PT ;  /* 0x000000912100720c */ /* 0x000fda0003f66270 */
[--C-:B------:R-:W-:Y:S02]  /*8960*/  @!P3 SHF.R.S32.HI R35, RZ, 0x1f, R33.reuse ;  /* 0x0000001fff23b819 */ /* 0x100fe40000011421 */
[--C-:B------:R-:W-:Y:S02]  /*8970*/  @!P3 IADD3 R34, P4, P5, R106, R126, R33.reuse ;  /* 0x0000007e6a22b210 */ /* 0x100fe40007d9e021 */
[----:B------:R-:W-:Y:S02]  /*8980*/  LOP3.LUT R33, R206, 0x38, R33, 0xf8, !PT ;  /* 0x00000038ce217812 */ /* 0x000fe400078ef821 */
[----:B------:R-:W-:Y:S02]  /*8990*/  @!P3 IADD3.X R35, R4, R44, R35, P4, P5 ;  /* 0x0000002c0423b210 */ /* 0x000fe400027ea423 */
[----:B------:R-:W-:Y:S02]  /*89a0*/  LEA R40, P4, R37, R114, 0x1 ;  /* 0x0000007225287211 */ /* 0x000fe400078808ff */
[----:B------:R-:W-:-:S02]  /*89b0*/  LOP3.LUT R33, R33, R38, RZ, 0x3c, !PT ;  /* 0x0000002621217212 */ /* 0x000fc400078e3cff */
[----:B------:R-:W-:Y:S02]  /*89c0*/  LEA.HI.X R41, R37, R115, R36, 0x1, P4 ;  /* 0x0000007325297211 */ /* 0x000fe400020f0c24 */
[----:B------:R-:W-:-:S04]  /*89d0*/  @!P3 LEA R42, P4, R34, R114, 0x1 ;  /* 0x00000072222ab211 */ /* 0x000fc800078808ff */
[----:B------:R-:W-:Y:S02]  /*89e0*/  @!P3 LEA.HI.X R43, R34, R115, R35, 0x1, P4 ;  /* 0x00000073222bb211 */ /* 0x000fe400020f0c23 */
[----:B------:R-:W-:Y:S02]  /*89f0*/  SHF.R.S32.HI R35, RZ, 0x1f, R32 ;  /* 0x0000001fff237819 */ /* 0x000fe40000011420 */
[----:B------:R-:W-:Y:S02]  /*8a00*/  ISETP.GE.AND P4, PT, R22, R124, PT ;  /* 0x0000007c1600720c */ /* 0x000fe40003f86270 */
[----:B------:R-:W-:-:S04]  /*8a10*/  LEA.HI R35, R35, R32, RZ, 0x3 ;  /* 0x0000002023237211 */ /* 0x000fc800078f18ff */
[----:B------:R-:W-:-:S05]  /*8a20*/  SHF.R.S32.HI R32, RZ, 0x3, R35 ;  /* 0x00000003ff207819 */ /* 0x000fca0000011423 */
[----:B------:R-:W-:-:S04]  /*8a30*/  IMAD R32, R32, 0x1800, R211 ;  /* 0x0000180020207824 */ /* 0x000fc800078e02d3 */
        /* <DEDUP_REMOVED lines=16> */
[----:B------:R-:W-:Y:S01]  /*8b40*/  SHF.R.U64 R48, R78, 0x10, R79 ;  /* 0x000000104e307819 */ /* 0x000fe2000000124f */
[----:B------:R-:W-:Y:S02]  /*8b50*/  HADD2.F32 R49, -RZ, R169.H1_H1 ;  /* 0x300000a9ff317230 */ /* 0x000fe40000004100 */
[----:B------:R-:W-:Y:S01]  /*8b60*/  FMUL.FTZ R53, R51, R50 ;  /* 0x0000003233357220 */ /* 0x000fe20000410000 */
[----:B------:R-:W-:-:S02]  /*8b70*/  HADD2.F32 R76, -RZ, R76.H0_H0 ;  /* 0x2000004cff4c7230 */ /* 0x000fc40000004100 */
[C---:B------:R-:W-:Y:S01]  /*8b80*/  FMUL.FTZ R54, R37.reuse, R50 ;  /* 0x0000003225367220 */ /* 0x040fe20000410000 */
[----:B------:R-:W-:Y:S01]  /*8b90*/  HADD2.F32 R33, -RZ, R33.H1_H1 ;  /* 0x30000021ff217230 */ /* 0x000fe20000004100 */
[----:B------:R-:W-:Y:S01]  /*8ba0*/  SHF.R.U32.HI R78, RZ, 0x10, R79 ;  /* 0x00000010ff4e7819 */ /* 0x000fe2000001164f */
[-C--:B------:R-:W-:Y:S01]  /*8bb0*/  FFMA.FTZ R53, R37, R49.reuse, -R53 ;  /* 0x0000003125357223 */ /* 0x080fe20000010835 */
[----:B------:R-:W-:Y:S01]  /*8bc0*/  FFMA.FTZ R54, R51, R49, R54 ;  /* 0x0000003133367223 */ /* 0x000fe20000010036 */
[--C-:B------:R-:W-:Y:S01]  /*8bd0*/  SHF.R.U64 R47, R66, 0x10, R67.reuse ;  /* 0x00000010422f7819 */ /* 0x100fe20000001243 */
[----:B------:R-:W-:Y:S02]  /*8be0*/  HADD2.F32 R64, -RZ, R64.H0_H0 ;  /* 0x20000040ff407230 */ /* 0x000fe40000004100 */
[----:B------:R-:W-:Y:S01]  /*8bf0*/  FMUL.FTZ R50, R52, R76 ;  /* 0x0000004c34327220 */ /* 0x000fe20000410000 */
[--C-:B------:R-:W-:Y:S01]  /*8c00*/  HADD2.F32 R49, -RZ, R39.reuse.H0_H0 ;  /* 0x20000027ff317230 */ /* 0x100fe20000004100 */
[----:B------:R-:W-:Y:S01]  /*8c10*/  SHF.R.U32.HI R66, RZ, 0x10, R67 ;  /* 0x00000010ff427819 */ /* 0x000fe20000011643 */
[----:B------:R-:W-:-:S02]  /*8c20*/  HADD2.F32 R51, -RZ, R39.H1_H1 ;  /* 0x30000027ff337230 */ /* 0x000fc40000004100 */
[C---:B------:R-:W-:Y:S01]  /*8c30*/  FMUL.FTZ R76, R33.reuse, R76 ;  /* 0x0000004c214c7220 */ /* 0x040fe20000410000 */
[----:B------:R-:W-:Y:S02]  /*8c40*/  HADD2.F32 R37, -RZ, R170.H1_H1 ;  /* 0x300000aaff257230 */ /* 0x000fe40000004100 */
[-C--:B------:R-:W-:Y:S01]  /*8c50*/  FFMA.FTZ R50, R33, R64.reuse, -R50 ;  /* 0x0000004021327223 */ /* 0x080fe20000010832 */
[--C-:B------:R-:W-:Y:S02]  /*8c60*/  HADD2.F32 R39, -RZ, R35.reuse.H0_H0 ;  /* 0x20000023ff277230 */ /* 0x100fe40000004100 */
[----:B------:R-:W-:Y:S01]  /*8c70*/  FFMA.FTZ R76, R52, R64, R76 ;  /* 0x00000040344c7223 */ /* 0x000fe2000001004c */
        /* <DEDUP_REMOVED lines=25> */
[C---:B------:R-:W-:Y:S01]  /*8e10*/  FMUL.FTZ R46, R32.reuse, R46 ;  /* 0x0000002e202e7220 */ /* 0x040fe20000410000 */
[----:B------:R-:W-:Y:S02]  /*8e20*/  HADD2.F32 R33, -RZ, R38.H0_H0 ;  /* 0x20000026ff217230 */ /* 0x000fe40000004100 */
[----:B------:R-:W-:Y:S01]  /*8e30*/  FFMA.FTZ R49, R32, R45, -R49 ;  /* 0x0000002d20317223 */ /* 0x000fe20000010831 */
[----:B------:R-:W-:-:S02]  /*8e40*/  HADD2.F32 R170, -RZ, R170.H0_H0 ;  /* 0x200000aaffaa7230 */ /* 0x000fc40000004100 */
[----:B------:R-:W-:Y:S01]  /*8e50*/  FFMA.FTZ R171, R35, R169, R171 ;  /* 0x000000a923ab7223 */ /* 0x000fe200000100ab */
[----:B------:R-:W-:Y:S02]  /*8e60*/  HADD2.F32 R48, -RZ, R48.H0_H0 ;  /* 0x20000030ff307230 */ /* 0x000fe40000004100 */
[----:B------:R-:W-:Y:S01]  /*8e70*/  FFMA.FTZ R46, R36, R45, R46 ;  /* 0x0000002d242e7223 */ /* 0x000fe2000001002e */
[----:B------:R-:W-:Y:S02]  /*8e80*/  HADD2.F32 R32, -RZ, R34.H0_H0 ;  /* 0x20000022ff207230 */ /* 0x000fe40000004100 */
[-C--:B------:R-:W-:Y:S01]  /*8e90*/  FMUL.FTZ R35, R33, R170.reuse ;  /* 0x000000aa21237220 */ /* 0x080fe20000410000 */
[----:B------:R-:W-:Y:S01]  /*8ea0*/  HADD2.F32 R38, -RZ, R38.H1_H1 ;  /* 0x30000026ff267230 */ /* 0x000fe20000004100 */
[----:B------:R-:W-:Y:S01]  /*8eb0*/  F2FP.F16.F32.PACK_AB R55, R78, R55 ;  /* 0x000000374e37723e */ /* 0x000fe200000000ff */
[----:B------:R-:W-:Y:S02]  /*8ec0*/  HADD2.F32 R34, -RZ, R34.H1_H1 ;  /* 0x30000022ff227230 */ /* 0x000fe40000004100 */
[----:B------:R-:W-:Y:S01]  /*8ed0*/  FMUL.FTZ R170, R32, R170 ;  /* 0x000000aa20aa7220 */ /* 0x000fe20000410000 */
[----:B------:R-:W-:-:S02]  /*8ee0*/  HADD2.F32 R168, -RZ, R168.H0_H0 ;  /* 0x200000a8ffa87230 */ /* 0x000fc40000004100 */
[-C--:B------:R-:W-:Y:S01]  /*8ef0*/  FMUL.FTZ R36, R38, R48.reuse ;  /* 0x0000003026247220 */ /* 0x080fe20000410000 */
        /* <DEDUP_REMOVED lines=9> */
[----:B------:R-:W-:-:S02]  /*8f90*/  F2FP.F16.F32.PACK_AB R33, R50, R53 ;  /* 0x000000353221723e */ /* 0x000fc400000000ff */
[----:B------:R-:W-:Y:S01]  /*8fa0*/  F2FP.F16.F32.PACK_AB R34, R36, R35 ;  /* 0x000000232422723e */ /* 0x000fe200000000ff */
[----:B------:R-:W-:Y:S01]  /*8fb0*/  IMAD.MOV.U32 R36, RZ, RZ, R46 ;  /* 0x000000ffff247224 */ /* 0x000fe200078e002e */
[----:B------:R-:W-:Y:S01]  /*8fc0*/  F2FP.F16.F32.PACK_AB R37, R76, R54 ;  /* 0x000000364c25723e */ /* 0x000fe200000000ff */
[----:B------:R-:W-:Y:S01]  /*8fd0*/  IMAD.MOV.U32 R35, RZ, RZ, R52 ;  /* 0x000000ffff237224 */ /* 0x000fe200078e0034 */
[----:B------:R-:W-:-:S07]  /*8fe0*/  F2FP.F16.F32.PACK_AB R38, R47, R170 ;  /* 0x000000aa2f26723e */ /* 0x000fce00000000ff */
.L_x_1565:
[----:B------:R-:W-:Y:S05]  /*8ff0*/  BSYNC B2 ;  /* 0x0000000000027941 */ /* 0x000fea0003800000 */
.L_x_1564:
[----:B0-----:R0:W-:Y:S04]  /*9000*/  STG.E.128 desc[UR46][R40.64], R32 ;  /* 0x0000002028007986 */ /* 0x0011e8000c101d2e */
[----:B--2---:R0:W-:Y:S02]  /*9010*/  @!P3 STG.E.128 desc[UR46][R42.64], R36 ;  /* 0x000000242a00b986 */ /* 0x0041e4000c101d2e */
.L_x_1563:
[----:B------:R-:W-:Y:S05]  /*9020*/  BSYNC B1 ;  /* 0x0000000000017941 */ /* 0x000fea0003800000 */
.L_x_1562:
[----:B------:R-:W-:Y:S01]  /*9030*/  ISETP.NE.AND P3, PT, R14, RZ, PT ;  /* 0x000000ff0e00720c */ /* 0x000fe20003f65270 */
[----:B------:R-:W-:-:S12]  /*9040*/  BSSY B1, `(.L_x_1566) ;  /* 0x0000079000017945 */ /* 0x000fd80003800000 */
[----:B------:R-:W-:Y:S05]  /*9050*/  @!P3 BRA `(.L_x_1567) ;  /* 0x0000000400dcb947 */ /* 0x000fea0003800000 */
[----:B0-----:R-:W-:Y:S01]  /*9060*/  SEL R32, R125, R148, !P1 ;  /* 0x000000947d207207 */ /* 0x001fe20004800000 */
[----:B------:R-:W-:Y:S01]  /*9070*/  BSSY B2, `(.L_x_1568) ;  /* 0x0000073000027945 */ /* 0x000fe20003800000 */
[----:B------:R-:W-:Y:S02]  /*9080*/  IADD3 R34, P3, P4, R106, R126, R11 ;  /* 0x0000007e6a227210 */ /* 0x000fe40007c7e00b */
[----:B------:R-:W-:Y:S02]  /*9090*/  SHF.R.S32.HI R33, RZ, 0x1f, R32 ;  /* 0x0000001fff217819 */ /* 0x000fe40000011420 */
[----:B------:R-:W-:Y:S02]  /*90a0*/  IADD3.X R35, R4, R44, R116, P3, P4 ;  /* 0x0000002c04237210 */ /* 0x000fe40001fe8474 */
[----:B------:R-:W-:Y:S02]  /*90b0*/  LEA.HI R32, R33, R32, RZ, 0x4 ;  /* 0x0000002021207211 */ /* 0x000fe400078f20ff */
[----:B---3--:R-:W-:-:S02]  /*90c0*/  SHF.R.U32.HI R38, RZ, 0x3, R206 ;  /* 0x00000003ff267819 */ /* 0x008fc400000116ce */
[----:B------:R-:W-:-:S04]  /*90d0*/  LEA.HI.SX32 R36, R32, R119, 0x1c ;  /* 0x0000007720247211 */ /* 0x000fc800078fe2ff */
[----:B------:R-:W-:-:S04]  /*90e0*/  SHF.L.U32 R37, R36, 0x3, RZ ;  /* 0x0000000324257819 */ /* 0x000fc800000006ff */
[----:B------:R-:W-:-:S13]  /*90f0*/  ISETP.GE.AND P3, PT, R37, R145, PT ;  /* 0x000000912500720c */ /* 0x000fda0003f66270 */
[--C-:B------:R-:W-:Y:S02]  /*9100*/  @!P3 SHF.R.S32.HI R33, RZ, 0x1f, R37.reuse ;  /* 0x0000001fff21b819 */ /* 0x100fe40000011425 */
[----:B------:R-:W-:-:S04]  /*9110*/  @!P3 IADD3 R32, P4, P5, R106, R126, R37 ;  /* 0x0000007e6a20b210 */ /* 0x000fc80007d9e025 */
[----:B------:R-:W-:Y:S02]  /*9120*/  @!P3 IADD3.X R33, R4, R44, R33, P4, P5 ;  /* 0x0000002c0421b210 */ /* 0x000fe400027ea421 */
[----:B------:R-:W-:-:S04]  /*9130*/  LEA R40, P4, R34, R114, 0x1 ;  /* 0x0000007222287211 */ /* 0x000fc800078808ff */
[----:B------:R-:W-:Y:S02]  /*9140*/  LEA.HI.X R41, R34, R115, R35, 0x1, P4 ;  /* 0x0000007322297211 */ /* 0x000fe400020f0c23 */
[----:B------:R-:W-:-:S04]  /*9150*/  @!P3 LEA R42, P4, R32, R114, 0x1 ;  /* 0x00000072202ab211 */ /* 0x000fc800078808ff */
[----:B------:R-:W-:Y:S02]  /*9160*/  @!P3 LEA.HI.X R43, R32, R115, R33, 0x1, P4 ;  /* 0x00000073202bb211 */ /* 0x000fe400020f0c21 */
[----:B------:R-:W-:Y:S02]  /*9170*/  SHF.R.S32.HI R33, RZ, 0x1f, R36 ;  /* 0x0000001fff217819 */ /* 0x000fe40000011424 */
[----:B------:R-:W-:Y:S02]  /*9180*/  LOP3.LUT R32, R206, 0x38, R37, 0xf8, !PT ;  /* 0x00000038ce207812 */ /* 0x000fe400078ef825 */
[----:B------:R-:W-:Y:S02]  /*9190*/  LEA.HI R33, R33, R36, RZ, 0x3 ;  /* 0x0000002421217211 */ /* 0x000fe400078f18ff */
[----:B------:R-:W-:Y:S02]  /*91a0*/  LOP3.LUT R32, R32, R38, RZ, 0x3c, !PT ;  /* 0x0000002620207212 */ /* 0x000fe400078e3cff */
[----:B------:R-:W-:-:S02]  /*91b0*/  SHF.R.S32.HI R34, RZ, 0x3, R33 ;  /* 0x00000003ff227819 */ /* 0x000fc40000011421 */
[----:B------:R-:W-:-:S03]  /*91c0*/  ISETP.GE.AND P4, PT, R197, R124, PT ;  /* 0x0000007cc500720c */ /* 0x000fc60003f86270 */
        /* <DEDUP_REMOVED lines=9> */
[----:B------:R-:W-:Y:S01]  /*9260*/  SHF.R.U64 R46, R72, 0x10, R73 ;  /* 0x00000010482e7819 */ /* 0x000fe20000001249 */
[----:B--2---:R-:W-:Y:S01]  /*9270*/  IMAD.MOV.U32 R49, RZ, RZ, R37 ;  /* 0x000000ffff317224 */ /* 0x004fe200078e0025 */
[----:B------:R-:W-:Y:S01]  /*9280*/  SHF.R.U32.HI R72, RZ, 0x10, R73 ;  /* 0x00000010ff487819 */ /* 0x000fe20000011649 */
[----:B0-----:R-:W-:Y:S01]  /*9290*/  IMAD.MOV.U32 R37, RZ, RZ, R35 ;  /* 0x000000ffff257224 */ /* 0x001fe200078e0023 */
[--C-:B------:R-:W-:Y:S01]  /*92a0*/  SHF.R.U64 R45, R60, 0x10, R61.reuse ;  /* 0x000000103c2d7819 */ /* 0x100fe2000000123d */
[----:B------:R-:W-:Y:S01]  /*92b0*/  HADD2.F32 R53, -RZ, R167.H1_H1 ;  /* 0x300000a7ff357230 */ /* 0x000fe20000004100 */
[----:B------:R-:W-:Y:S01]  /*92c0*/  SHF.R.U32.HI R60, RZ, 0x10, R61 ;  /* 0x00000010ff3c7819 */ /* 0x000fe2000001163d */
[----:B------:R-:W-:Y:S01]  /*92d0*/  HADD2.F32 R50, -RZ, R49.H0_H0 ;  /* 0x20000031ff327230 */ /* 0x000fe20000004100 */
[--C-:B------:R-:W-:Y:S01]  /*92e0*/  SHF.R.U64 R48, R74, 0x10, R75.reuse ;  /* 0x000000104a307819 */ /* 0x100fe2000000124b */
[----:B------:R-:W-:Y:S01]  /*92f0*/  HADD2.F32 R35, -RZ, R33.H0_H0 ;  /* 0x20000021ff237230 */ /* 0x000fe20000004100 */
[----:B------:R-:W-:Y:S01]  /*9300*/  SHF.R.U32.HI R74, RZ, 0x10, R75 ;  /* 0x00000010ff4a7819 */ /* 0x000fe2000001164b */
[----:B------:R-:W-:-:S02]  /*9310*/  HADD2.F32 R49, -RZ, R49.H1_H1 ;  /* 0x30000031ff317230 */ /* 0x000fc40000004100 */
[-C--:B------:R-:W-:Y:S01]  /*9320*/  FMUL.FTZ R54, R50, R53.reuse ;  /* 0x0000003532367220 */ /* 0x080fe20000410000 */
[----:B------:R-:W-:Y:S01]  /*9330*/  HADD2.F32 R72, -RZ, R72.H0_H0 ;  /* 0x20000048ff487230 */ /* 0x000fe20000004100 */
[--C-:B------:R-:W-:Y:S01]  /*9340*/  SHF.R.U64 R47, R62, 0x10, R63.reuse ;  /* 0x000000103e2f7819 */ /* 0x100fe2000000123f */
[----:B------:R-:W-:Y:S02]  /*9350*/  HADD2.F32 R52, -RZ, R33.H1_H1 ;  /* 0x30000021ff347230 */ /* 0x000fe40000004100 */
[----:B------:R-:W-:Y:S01]  /*9360*/  FMUL.FTZ R33, R35, R53 ;  /* 0x0000003523217220 */ /* 0x000fe20000410000 */
[----:B------:R-:W-:Y:S02]  /*9370*/  HADD2.F32 R51, -RZ, R159.H1_H1 ;  /* 0x3000009fff337230 */ /* 0x000fe40000004100 */
[-C--:B------:R-:W-:Y:S01]  /*9380*/  FMUL.FTZ R53, R49, R72.reuse ;  /* 0x0000004831357220 */ /* 0x080fe20000410000 */
[----:B------:R-:W-:Y:S02]  /*9390*/  HADD2.F32 R60, -RZ, R60.H0_H0 ;  /* 0x2000003cff3c7230 */ /* 0x000fe40000004100 */
[----:B------:R-:W-:Y:S01]  /*93a0*/  FMUL.FTZ R72, R52, R72 ;  /* 0x0000004834487220 */ /* 0x000fe20000410000 */
[----:B------:R-:W-:Y:S01]  /*93b0*/  SHF.R.U32.HI R62, RZ, 0x10, R63 ;  /* 0x00000010ff3e7819 */ /* 0x000fe2000001163f */
[-C--:B------:R-:W-:Y:S01]  /*93c0*/  FFMA.FTZ R33, R50, R51.reuse, R33 ;  /* 0x0000003332217223 */ /* 0x080fe20000010021 */
[----:B------:R-:W-:Y:S01]  /*93d0*/  FFMA.FTZ R35, R35, R51, -R54 ;  /* 0x0000003323237223 */ /* 0x000fe20000010836 */
[-C--:B------:R-:W-:Y:S01]  /*93e0*/  FFMA.FTZ R52, R52, R60.reuse, -R53 ;  /* 0x0000003c34347223 */ /* 0x080fe20000010835 */
[----:B------:R-:W-:Y:S01]  /*93f0*/  FFMA.FTZ R50, R49, R60, R72 ;  /* 0x0000003c31327223 */ /* 0x000fe20000010048 */
[----:B------:R-:W-:-:S02]  /*9400*/  HADD2.F32 R60, -RZ, R39.H1_H1 ;  /* 0x30000027ff3c7230 */ /* 0x000fc40000004100 */
[----:B------:R-:W-:Y:S01]  /*9410*/  HADD2.F32 R53, -RZ, R74.H0_H0 ;  /* 0x2000004aff357230 */ /* 0x000fe20000004100 */
[----:B------:R-:W-:Y:S01]  /*9420*/  F2FP.F16.F32.PACK_AB R35, R52, R35 ;  /* 0x000000233423723e */ /* 0x000fe200000000ff */
[----:B------:R-:W-:Y:S02]  /*9430*/  HADD2.F32 R66, -RZ, R160.H1_H1 ;  /* 0x300000a0ff427230 */ /* 0x000fe40000004100 */
[----:B------:R-:W-:Y:S02]  /*9440*/  HADD2.F32 R49, -RZ, R39.H0_H0 ;  /* 0x20000027ff317230 */ /* 0x000fe40000004100 */
[----:B------:R-:W-:Y:S01]  /*9450*/  FMUL.FTZ R55, R60, R53 ;  /* 0x000000353c377220 */ /* 0x000fe20000410000 */
[--C-:B------:R-:W-:Y:S02]  /*9460*/  HADD2.F32 R54, -RZ, R37.reuse.H1_H1 ;  /* 0x30000025ff367230 */ /* 0x100fe40000004100 */
[----:B------:R-:W-:Y:S02]  /*9470*/  HADD2.F32 R39, -RZ, R37.H0_H0 ;  /* 0x20000025ff277230 */ /* 0x000fe40000004100 */
[----:B------:R-:W-:-:S02]  /*9480*/  HADD2.F32 R64, -RZ, R158.H1_H1 ;  /* 0x3000009eff407230 */ /* 0x000fc40000004100 */
[C---:B------:R-:W-:Y:S01]  /*9490*/  FMUL.FTZ R53, R54.reuse, R53 ;  /* 0x0000003536357220 */ /* 0x040fe20000410000 */
[----:B------:R-:W-:Y:S02]  /*94a0*/  HADD2.F32 R51, -RZ, R62.H0_H0 ;  /* 0x2000003eff337230 */ /* 0x000fe40000004100 */
[-C--:B------:R-:W-:Y:S01]  /*94b0*/  FMUL.FTZ R62, R49, R66.reuse ;  /* 0x00000042313e7220 */ /* 0x080fe20000410000 */
[C---:B------:R-:W-:Y:S01]  /*94c0*/  FMUL.FTZ R66, R39.reuse, R66 ;  /* 0x0000004227427220 */ /* 0x040fe20000410000 */
[----:B------:R-:W-:Y:S02]  /*94d0*/  HADD2.F32 R167, -RZ, R167.H0_H0 ;  /* 0x200000a7ffa77230 */ /* 0x000fe40000004100 */
[-C--:B------:R-:W-:Y:S01]  /*94e0*/  FFMA.FTZ R37, R39, R64.reuse, -R62 ;  /* 0x0000004027257223 */ /* 0x080fe2000001083e */
[-C--:B------:R-:W-:Y:S01]  /*94f0*/  FFMA.FTZ R54, R54, R51.reuse, -R55 ;  /* 0x0000003336367223 */ /* 0x080fe20000010837 */
[----:B------:R-:W-:Y:S01]  /*9500*/  FFMA.FTZ R60, R60, R51, R53 ;  /* 0x000000333c3c7223 */ /* 0x000fe20000010035 */
[----:B------:R-:W-:Y:S01]  /*9510*/  FFMA.FTZ R39, R49, R64, R66 ;  /* 0x0000004031277223 */ /* 0x000fe20000010042 */
[----:B------:R-:W-:-:S02]  /*9520*/  HADD2.F32 R51, -RZ, R36.H0_H0 ;  /* 0x20000024ff337230 */ /* 0x000fc40000004100 */
[----:B------:R-:W-:Y:S01]  /*9530*/  HADD2.F32 R64, -RZ, R46.H0_H0 ;  /* 0x2000002eff407230 */ /* 0x000fe20000004100 */
[----:B------:R-:W-:Y:S01]  /*9540*/  F2FP.F16.F32.PACK_AB R54, R54, R37 ;  /* 0x000000253636723e */ /* 0x000fe200000000ff */
[----:B------:R-:W-:Y:S01]  /*9550*/  HADD2.F32 R53, -RZ, R36.H1_H1 ;  /* 0x30000024ff357230 */ /* 0x000fe20000004100 */
[----:B------:R-:W-:Y:S01]  /*9560*/  F2FP.F16.F32.PACK_AB R37, R50, R33 ;  /* 0x000000213225723e */ /* 0x000fe200000000ff */
[--C-:B------:R-:W-:Y:S01]  /*9570*/  HADD2.F32 R49, -RZ, R32.reuse.H1_H1 ;  /* 0x30000020ff317230 */ /* 0x100fe20000004100 */
[----:B------:R-:W-:Y:S01]  /*9580*/  F2FP.F16.F32.PACK_AB R39, R60, R39 ;  /* 0x000000273c27723e */ /* 0x000fe200000000ff */
[----:B------:R-:W-:Y:S02]  /*9590*/  HADD2.F32 R159, -RZ, R159.H0_H0 ;  /* 0x2000009fff9f7230 */ /* 0x000fe40000004100 */
[-C--:B------:R-:W-:Y:S01]  /*95a0*/  FMUL.FTZ R66, R53, R64.reuse ;  /* 0x0000004035427220 */ /* 0x080fe20000410000 */
[----:B------:R-:W-:Y:S02]  /*95b0*/  HADD2.F32 R46, -RZ, R32.H0_H0 ;  /* 0x20000020ff2e7230 */ /* 0x000fe40000004100 */
[----:B------:R-:W-:Y:S01]  /*95c0*/  FMUL.FTZ R64, R49, R64 ;  /* 0x0000004031407220 */ /* 0x000fe20000410000 */
[----:B------:R-:W-:-:S02]  /*95d0*/  HADD2.F32 R62, -RZ, R45.H0_H0 ;  /* 0x2000002dff3e7230 */ /* 0x000fc40000004100 */
[-C--:B------:R-:W-:Y:S01]  /*95e0*/  FMUL.FTZ R45, R51, R167.reuse ;  /* 0x000000a7332d7220 */ /* 0x080fe20000410000 */
[----:B------:R-:W-:Y:S02]  /*95f0*/  HADD2.F32 R55, -RZ, R48.H0_H0 ;  /* 0x20000030ff377230 */ /* 0x000fe40000004100 */
[C---:B------:R-:W-:Y:S01]  /*9600*/  FMUL.FTZ R36, R46.reuse, R167 ;  /* 0x000000a72e247220 */ /* 0x040fe20000410000 */
[----:B------:R-:W-:Y:S02]  /*9610*/  HADD2.F32 R48, -RZ, R38.H0_H0 ;  /* 0x20000026ff307230 */ /* 0x000fe40000004100 */
[-C--:B------:R-:W-:Y:S01]  /*9620*/  FFMA.FTZ R32, R46, R159.reuse, -R45 ;  /* 0x0000009f2e207223 */ /* 0x080fe2000001082d */
[-C--:B------:R-:W-:Y:S01]  /*9630*/  FFMA.FTZ R45, R49, R62.reuse, -R66 ;  /* 0x0000003e312d7223 */ /* 0x080fe20000010842 */
[----:B------:R-:W-:Y:S01]  /*9640*/  FFMA.FTZ R49, R53, R62, R64 ;  /* 0x0000003e35317223 */ /* 0x000fe20000010040 */
[----:B------:R-:W-:Y:S02]  /*9650*/  HADD2.F32 R53, -RZ, R160.H0_H0 ;  /* 0x200000a0ff357230 */ /* 0x000fe40000004100 */
[----:B------:R-:W-:Y:S01]  /*9660*/  FFMA.FTZ R36, R51, R159, R36 ;  /* 0x0000009f33247223 */ /* 0x000fe20000010024 */
[----:B------:R-:W-:Y:S01]  /*9670*/  HADD2.F32 R46, -RZ, R34.H0_H0 ;  /* 0x20000022ff2e7230 */ /* 0x000fe20000004100 */
[----:B------:R-:W-:Y:S01]  /*9680*/  F2FP.F16.F32.PACK_AB R32, R45, R32 ;  /* 0x000000202d20723e */ /* 0x000fe200000000ff */
[----:B------:R-:W-:-:S02]  /*9690*/  HADD2.F32 R38, -RZ, R38.H1_H1 ;  /* 0x30000026ff267230 */ /* 0x000fc40000004100 */
[-C--:B------:R-:W-:Y:S01]  /*96a0*/  FMUL.FTZ R61, R48, R53.reuse ;  /* 0x00000035303d7220 */ /* 0x080fe20000410000 */
[----:B------:R-:W-:Y:S02]  /*96b0*/  HADD2.F32 R34, -RZ, R34.H1_H1 ;  /* 0x30000022ff227230 */ /* 0x000fe40000004100 */
[----:B------:R-:W-:Y:S01]  /*96c0*/  FMUL.FTZ R53, R46, R53 ;  /* 0x000000352e357220 */ /* 0x000fe20000410000 */
[----:B------:R-:W-:Y:S02]  /*96d0*/  HADD2.F32 R51, -RZ, R158.H0_H0 ;  /* 0x2000009eff337230 */ /* 0x000fe40000004100 */
[-C--:B------:R-:W-:Y:S01]  /*96e0*/  FMUL.FTZ R63, R38, R55.reuse ;  /* 0x00000037263f7220 */ /* 0x080fe20000410000 */
[----:B------:R-:W-:Y:S02]  /*96f0*/  HADD2.F32 R47, -RZ, R47.H0_H0 ;  /* 0x2000002fff2f7230 */ /* 0x000fe40000004100 */
[----:B------:R-:W-:Y:S01]  /*9700*/  FMUL.FTZ R55, R34, R55 ;  /* 0x0000003722377220 */ /* 0x000fe20000410000 */
[----:B------:R-:W-:-:S02]  /*9710*/  IMAD.MOV.U32 R33, RZ, RZ, R35 ;  /* 0x000000ffff217224 */ /* 0x000fc400078e0023 */
[-C--:B------:R-:W-:Y:S01]  /*9720*/  FFMA.FTZ R61, R46, R51.reuse, -R61 ;  /* 0x000000332e3d7223 */ /* 0x080fe2000001083d */
[----:B------:R-:W-:Y:S01]  /*9730*/  FFMA.FTZ R53, R48, R51, R53 ;  /* 0x0000003330357223 */ /* 0x000fe20000010035 */
[-C--:B------:R-:W-:Y:S01]  /*9740*/  FFMA.FTZ R34, R34, R47.reuse, -R63 ;  /* 0x0000002f22227223 */ /* 0x080fe2000001083f */
[----:B------:R-:W-:Y:S01]  /*9750*/  FFMA.FTZ R38, R38, R47, R55 ;  /* 0x0000002f26267223 */ /* 0x000fe20000010037 */
[----:B------:R-:W-:Y:S01]  /*9760*/  F2FP.F16.F32.PACK_AB R36, R49, R36 ;  /* 0x000000243124723e */ /* 0x000fe200000000ff */
[----:B------:R-:W-:Y:S02]  /*9770*/  IMAD.MOV.U32 R35, RZ, RZ, R54 ;  /* 0x000000ffff237224 */ /* 0x000fe400078e0036 */
[----:B------:R-:W-:Y:S02]  /*9780*/  F2FP.F16.F32.PACK_AB R34, R34, R61 ;  /* 0x0000003d2222723e */ /* 0x000fe400000000ff */
[----:B------:R-:W-:-:S07]  /*9790*/  F2FP.F16.F32.PACK_AB R38, R38, R53 ;  /* 0x000000352626723e */ /* 0x000fce00000000ff */
.L_x_1569:
[----:B------:R-:W-:Y:S05]  /*97a0*/  BSYNC B2 ;  /* 0x0000000000027941 */ /* 0x000fea0003800000 */
.L_x_1568:
[----:B0-----:R4:W-:Y:S04]  /*97b0*/  STG.E.128 desc[UR46][R40.64], R32 ;  /* 0x0000002028007986 */ /* 0x0019e8000c101d2e */
[----:B--2---:R4:W-:Y:S02]  /*97c0*/  @!P3 STG.E.128 desc[UR46][R42.64], R36 ;  /* 0x000000242a00b986 */ /* 0x0049e4000c101d2e */
.L_x_1567:
[----:B------:R-:W-:Y:S05]  /*97d0*/  BSYNC B1 ;  /* 0x0000000000017941 */ /* 0x000fea0003800000 */
.L_x_1566:
[----:B------:R-:W-:-:S13]  /*97e0*/  ISETP.NE.AND P3, PT, R15, RZ, PT ;  /* 0x000000ff0f00720c */ /* 0x000fda0003f65270 */
[----:B------:R-:W-:Y:S05]  /*97f0*/  @!P3 BRA `(.L_x_1520) ;  /* 0x0000000800c8b947 */ /* 0x000fea0003800000 */
[----:B------:R-:W-:Y:S01]  /*9800*/  LOP3.LUT P5, RZ, R18, 0x1, RZ, 0xc0, !PT ;  /* 0x0000000112ff7812 */ /* 0x000fe200078ac0ff */
[----:B------:R-:W-:Y:S01]  /*9810*/  BSSY B1, `(.L_x_1570) ;  /* 0x0000071000017945 */ /* 0x000fe20003800000 */
[----:B0---4-:R-:W-:Y:S02]  /*9820*/  SHF.R.U32.HI R35, RZ, 0x3, R206 ;  /* 0x00000003ff237819 */ /* 0x011fe400000116ce */
[----:B------:R-:W-:Y:S02]  /*9830*/  SEL R148, R125, R148, !P5 ;  /* 0x000000947d947207 */ /* 0x000fe40006800000 */
[----:B------:R-:W-:Y:S02]  /*9840*/  IADD3 R34, P3, P4, R106, R126, R12 ;  /* 0x0000007e6a227210 */ /* 0x000fe40007c7e00c */
[----:B------:R-:W-:Y:S02]  /*9850*/  SHF.R.S32.HI R33, RZ, 0x1f, R148 ;  /* 0x0000001fff217819 */ /* 0x000fe40000011494 */
[----:B---3--:R-:W-:-:S02]  /*9860*/  IADD3.X R37, R4, R44, R113, P3, P4 ;  /* 0x0000002c04257210 */ /* 0x008fc40001fe8471 */
[----:B------:R-:W-:Y:S02]  /*9870*/  LEA.HI R33, R33, R148, RZ, 0x4 ;  /* 0x0000009421217211 */ /* 0x000fe400078f20ff */
[C---:B------:R-:W-:Y:S02]  /*9880*/  LEA R40, P3, R34.reuse, R114, 0x1 ;  /* 0x0000007222287211 */ /* 0x040fe400078608ff */
[----:B------:R-:W-:Y:S02]  /*9890*/  LEA.HI.SX32 R33, R33, R118, 0x1c ;  /* 0x0000007621217211 */ /* 0x000fe400078fe2ff */
[----:B------:R-:W-:Y:S02]  /*98a0*/  LEA.HI.X R41, R34, R115, R37, 0x1, P3 ;  /* 0x0000007322297211 */ /* 0x000fe400018f0c25 */
[----:B------:R-:W-:Y:S02]  /*98b0*/  SHF.R.S32.HI R32, RZ, 0x1f, R33 ;  /* 0x0000001fff207819 */ /* 0x000fe40000011421 */
[----:B------:R-:W-:-:S02]  /*98c0*/  SHF.L.U32 R43, R33, 0x3, RZ ;  /* 0x00000003212b7819 */ /* 0x000fc400000006ff */
[----:B------:R-:W-:Y:S02]  /*98d0*/  LEA.HI R32, R32, R33, RZ, 0x3 ;  /* 0x0000002120207211 */ /* 0x000fe400078f18ff */
[----:B------:R-:W-:Y:S02]  /*98e0*/  ISETP.GE.AND P3, PT, R198, R124, PT ;  /* 0x0000007cc600720c */ /* 0x000fe40003f66270 */
        /* <DEDUP_REMOVED lines=13> */
[----:B------:R-:W-:Y:S01]  /*99c0*/  SHF.R.U32.HI R54, RZ, 0x10, R69 ;  /* 0x00000010ff367819 */ /* 0x000fe20000011645 */
[----:B--2---:R-:W-:Y:S01]  /*99d0*/  IMAD.MOV.U32 R32, RZ, RZ, R37 ;  /* 0x000000ffff207224 */ /* 0x004fe200078e0025 */
[----:B------:R-:W-:Y:S01]  /*99e0*/  MOV R50, R39 ;  /* 0x0000002700327202 */ /* 0x000fe20000000f00 */
[----:B------:R-:W-:Y:S01]  /*99f0*/  IMAD.MOV.U32 R49, RZ, RZ, R36 ;  /* 0x000000ffff317224 */ /* 0x000fe200078e0024 */
[--C-:B------:R-:W-:Y:S01]  /*9a00*/  SHF.R.U32.HI R52, RZ, 0x10, R57.reuse ;  /* 0x00000010ff347819 */ /* 0x100fe20000011639 */
[----:B------:R-:W-:Y:S01]  /*9a10*/  HADD2.F32 R53, -RZ, R157.H1_H1 ;  /* 0x3000009dff357230 */ /* 0x000fe20000004100 */
[----:B------:R-:W-:Y:S01]  /*9a20*/  SHF.R.U64 R45, R56, 0x10, R57 ;  /* 0x00000010382d7819 */ /* 0x000fe20000001239 */
[--C-:B------:R-:W-:Y:S01]  /*9a30*/  HADD2.F32 R36, -RZ, R32.reuse.H0_H0 ;  /* 0x20000020ff247230 */ /* 0x100fe20000004100 */
[--C-:B------:R-:W-:Y:S01]  /*9a40*/  SHF.R.U64 R42, R58, 0x10, R59.reuse ;  /* 0x000000103a2a7819 */ /* 0x100fe2000000123b */
[----:B------:R-:W-:Y:S01]  /*9a50*/  HADD2.F32 R39, -RZ, R32.H1_H1 ;  /* 0x30000020ff277230 */ /* 0x000fe20000004100 */
[----:B------:R-:W-:Y:S01]  /*9a60*/  SHF.R.U32.HI R58, RZ, 0x10, R59 ;  /* 0x00000010ff3a7819 */ /* 0x000fe2000001163b */
[----:B------:R-:W-:Y:S01]  /*9a70*/  IMAD.MOV.U32 R37, RZ, RZ, R35 ;  /* 0x000000ffff257224 */ /* 0x000fe200078e0023 */
[----:B------:R-:W-:Y:S01]  /*9a80*/  SHF.R.U32.HI R55, RZ, 0x10, R71 ;  /* 0x00000010ff377819 */ /* 0x000fe20000011647 */
[--C-:B------:R-:W-:Y:S01]  /*9a90*/  HADD2.F32 R32, -RZ, R33.reuse.H0_H0 ;  /* 0x20000021ff207230 */ /* 0x100fe20000004100 */
[----:B------:R-:W-:Y:S01]  /*9aa0*/  SHF.R.U64 R47, R68, 0x10, R69 ;  /* 0x00000010442f7819 */ /* 0x000fe20000001245 */
[----:B------:R-:W-:Y:S01]  /*9ab0*/  HADD2.F32 R54, -RZ, R54.H0_H0 ;  /* 0x20000036ff367230 */ /* 0x000fe20000004100 */
[----:B------:R-:W-:Y:S01]  /*9ac0*/  SHF.R.U64 R46, R70, 0x10, R71 ;  /* 0x00000010462e7819 */ /* 0x000fe20000001247 */
[----:B------:R-:W-:-:S02]  /*9ad0*/  HADD2.F32 R35, -RZ, R33.H1_H1 ;  /* 0x30000021ff237230 */ /* 0x000fc40000004100 */
[-C--:B------:R-:W-:Y:S01]  /*9ae0*/  FMUL.FTZ R33, R36, R53.reuse ;  /* 0x0000003524217220 */ /* 0x080fe20000410000 */
[----:B------:R-:W-:Y:S02]  /*9af0*/  HADD2.F32 R51, -RZ, R155.H1_H1 ;  /* 0x3000009bff337230 */ /* 0x000fe40000004100 */
[C---:B------:R-:W-:Y:S01]  /*9b00*/  FMUL.FTZ R53, R32.reuse, R53 ;  /* 0x0000003520357220 */ /* 0x040fe20000410000 */
[----:B------:R-:W-:Y:S02]  /*9b10*/  HADD2.F32 R52, -RZ, R52.H0_H0 ;  /* 0x20000034ff347230 */ /* 0x000fe40000004100 */
[-C--:B------:R-:W-:Y:S01]  /*9b20*/  FMUL.FTZ R56, R39, R54.reuse ;  /* 0x0000003627387220 */ /* 0x080fe20000410000 */
[C---:B------:R-:W-:Y:S01]  /*9b30*/  FMUL.FTZ R54, R35.reuse, R54 ;  /* 0x0000003623367220 */ /* 0x040fe20000410000 */
[-C--:B------:R-:W-:Y:S01]  /*9b40*/  FFMA.FTZ R32, R32, R51.reuse, -R33 ;  /* 0x0000003320207223 */ /* 0x080fe20000010821 */
[----:B------:R-:W-:Y:S01]  /*9b50*/  FFMA.FTZ R33, R36, R51, R53 ;  /* 0x0000003324217223 */ /* 0x000fe20000010035 */
[-C--:B------:R-:W-:Y:S01]  /*9b60*/  FFMA.FTZ R35, R35, R52.reuse, -R56 ;  /* 0x0000003423237223 */ /* 0x080fe20000010838 */
[----:B------:R-:W-:Y:S01]  /*9b70*/  FFMA.FTZ R36, R39, R52, R54 ;  /* 0x0000003427247223 */ /* 0x000fe20000010036 */
[----:B------:R-:W-:-:S02]  /*9b80*/  HADD2.F32 R56, -RZ, R156.H1_H1 ;  /* 0x3000009cff387230 */ /* 0x000fc40000004100 */
[----:B------:R-:W-:Y:S01]  /*9b90*/  HADD2.F32 R51, -RZ, R50.H0_H0 ;  /* 0x20000032ff337230 */ /* 0x000fe20000004100 */
[----:B------:R-:W-:Y:S01]  /*9ba0*/  F2FP.F16.F32.PACK_AB R35, R35, R32 ;  /* 0x000000202323723e */ /* 0x000fe200000000ff */
[----:B------:R-:W-:Y:S02]  /*9bb0*/  HADD2.F32 R39, -RZ, R37.H0_H0 ;  /* 0x20000025ff277230 */ /* 0x000fe40000004100 */
[----:B------:R-:W-:Y:S02]  /*9bc0*/  HADD2.F32 R54, -RZ, R154.H1_H1 ;  /* 0x3000009aff367230 */ /* 0x000fe40000004100 */
[----:B------:R-:W-:Y:S02]  /*9bd0*/  HADD2.F32 R52, -RZ, R50.H1_H1 ;  /* 0x30000032ff347230 */ /* 0x000fe40000004100 */
[----:B------:R-:W-:Y:S02]  /*9be0*/  HADD2.F32 R55, -RZ, R55.H0_H0 ;  /* 0x20000037ff377230 */ /* 0x000fe40000004100 */
[----:B------:R-:W-:-:S02]  /*9bf0*/  HADD2.F32 R53, -RZ, R58.H0_H0 ;  /* 0x2000003aff357230 */ /* 0x000fc40000004100 */
[-C--:B------:R-:W-:Y:S01]  /*9c00*/  FMUL.FTZ R58, R51, R56.reuse ;  /* 0x00000038333a7220 */ /* 0x080fe20000410000 */
[C---:B------:R-:W-:Y:S01]  /*9c10*/  FMUL.FTZ R56, R39.reuse, R56 ;  /* 0x0000003827387220 */ /* 0x040fe20000410000 */
[----:B------:R-:W-:Y:S02]  /*9c20*/  HADD2.F32 R50, -RZ, R37.H1_H1 ;  /* 0x30000025ff327230 */ /* 0x000fe40000004100 */
[-C--:B------:R-:W-:Y:S01]  /*9c30*/  FMUL.FTZ R57, R52, R55.reuse ;  /* 0x0000003734397220 */ /* 0x080fe20000410000 */
[-C--:B------:R-:W-:Y:S01]  /*9c40*/  FFMA.FTZ R37, R39, R54.reuse, -R58 ;  /* 0x0000003627257223 */ /* 0x080fe2000001083a */
[----:B------:R-:W-:Y:S01]  /*9c50*/  FFMA.FTZ R39, R51, R54, R56 ;  /* 0x0000003633277223 */ /* 0x000fe20000010038 */
[----:B------:R-:W-:Y:S02]  /*9c60*/  HADD2.F32 R51, -RZ, R47.H0_H0 ;  /* 0x2000002fff337230 */ /* 0x000fe40000004100 */
[----:B------:R-:W-:Y:S01]  /*9c70*/  FMUL.FTZ R55, R50, R55 ;  /* 0x0000003732377220 */ /* 0x000fe20000410000 */
[----:B------:R-:W-:-:S02]  /*9c80*/  HADD2.F32 R47, -RZ, R48.H0_H0 ;  /* 0x20000030ff2f7230 */ /* 0x000fc40000004100 */
[-C--:B------:R-:W-:Y:S01]  /*9c90*/  FFMA.FTZ R56, R50, R53.reuse, -R57 ;  /* 0x0000003532387223 */ /* 0x080fe20000010839 */
[----:B------:R-:W-:Y:S02]  /*9ca0*/  HADD2.F32 R48, -RZ, R48.H1_H1 ;  /* 0x30000030ff307230 */ /* 0x000fe40000004100 */
[----:B------:R-:W-:Y:S01]  /*9cb0*/  FFMA.FTZ R58, R52, R53, R55 ;  /* 0x00000035343a7223 */ /* 0x000fe20000010037 */
[--C-:B------:R-:W-:Y:S02]  /*9cc0*/  HADD2.F32 R50, -RZ, R49.reuse.H0_H0 ;  /* 0x20000031ff327230 */ /* 0x100fe40000004100 */
[----:B------:R-:W-:Y:S02]  /*9cd0*/  HADD2.F32 R49, -RZ, R49.H1_H1 ;  /* 0x30000031ff317230 */ /* 0x000fe40000004100 */
[----:B------:R-:W-:Y:S01]  /*9ce0*/  FMUL.FTZ R54, R48, R51 ;  /* 0x0000003330367220 */ /* 0x000fe20000410000 */
[----:B------:R-:W-:Y:S01]  /*9cf0*/  HADD2.F32 R45, -RZ, R45.H0_H0 ;  /* 0x2000002dff2d7230 */ /* 0x000fe20000004100 */
[----:B------:R-:W-:Y:S01]  /*9d00*/  F2FP.F16.F32.PACK_AB R56, R56, R37 ;  /* 0x000000253838723e */ /* 0x000fe200000000ff */
[----:B------:R-:W-:-:S02]  /*9d10*/  HADD2.F32 R157, -RZ, R157.H0_H0 ;  /* 0x2000009dff9d7230 */ /* 0x000fc40000004100 */
[C---:B------:R-:W-:Y:S01]  /*9d20*/  FMUL.FTZ R53, R49.reuse, R51 ;  /* 0x0000003331357220 */ /* 0x040fe20000410000 */
[----:B------:R-:W-:Y:S02]  /*9d30*/  HADD2.F32 R155, -RZ, R155.H0_H0 ;  /* 0x2000009bff9b7230 */ /* 0x000fe40000004100 */
[-C--:B------:R-:W-:Y:S01]  /*9d40*/  FFMA.FTZ R54, R49, R45.reuse, R54 ;  /* 0x0000002d31367223 */ /* 0x080fe20000010036 */
[----:B------:R-:W-:Y:S02]  /*9d50*/  HADD2.F32 R49, -RZ, R46.H0_H0 ;  /* 0x2000002eff317230 */ /* 0x000fe40000004100 */
[----:B------:R-:W-:Y:S01]  /*9d60*/  FFMA.FTZ R53, R48, R45, -R53 ;  /* 0x0000002d30357223 */ /* 0x000fe20000010835 */
[----:B------:R-:W-:Y:S02]  /*9d70*/  HADD2.F32 R46, -RZ, R38.H0_H0 ;  /* 0x20000026ff2e7230 */ /* 0x000fe40000004100 */
[----:B------:R-:W-:Y:S01]  /*9d80*/  FMUL.FTZ R52, R50, R157 ;  /* 0x0000009d32347220 */ /* 0x000fe20000410000 */
[----:B------:R-:W-:-:S02]  /*9d90*/  HADD2.F32 R45, -RZ, R34.H0_H0 ;  /* 0x20000022ff2d7230 */ /* 0x000fc40000004100 */
[C---:B------:R-:W-:Y:S01]  /*9da0*/  FMUL.FTZ R157, R47.reuse, R157 ;  /* 0x0000009d2f9d7220 */ /* 0x040fe20000410000 */
[----:B------:R-:W-:Y:S02]  /*9db0*/  HADD2.F32 R38, -RZ, R38.H1_H1 ;  /* 0x30000026ff267230 */ /* 0x000fe40000004100 */
[-C--:B------:R-:W-:Y:S01]  /*9dc0*/  FFMA.FTZ R52, R47, R155.reuse, -R52 ;  /* 0x0000009b2f347223 */ /* 0x080fe20000010834 */
[----:B------:R-:W-:Y:S02]  /*9dd0*/  HADD2.F32 R156, -RZ, R156.H0_H0 ;  /* 0x2000009cff9c7230 */ /* 0x000fe40000004100 */
[----:B------:R-:W-:Y:S01]  /*9de0*/  FFMA.FTZ R157, R50, R155, R157 ;  /* 0x0000009b329d7223 */ /* 0x000fe2000001009d */
[----:B------:R-:W-:Y:S02]  /*9df0*/  HADD2.F32 R34, -RZ, R34.H1_H1 ;  /* 0x30000022ff227230 */ /* 0x000fe40000004100 */
[----:B------:R-:W-:Y:S01]  /*9e00*/  FMUL.FTZ R55, R38, R49 ;  /* 0x0000003126377220 */ /* 0x000fe20000410000 */
[----:B------:R-:W-:-:S02]  /*9e10*/  HADD2.F32 R154, -RZ, R154.H0_H0 ;  /* 0x2000009aff9a7230 */ /* 0x000fc40000004100 */
[CC--:B------:R-:W-:Y:S01]  /*9e20*/  FMUL.FTZ R51, R45.reuse, R156.reuse ;  /* 0x0000009c2d337220 */ /* 0x0c0fe20000410000 */
[----:B------:R-:W-:Y:S02]  /*9e30*/  HADD2.F32 R47, -RZ, R42.H0_H0 ;  /* 0x2000002aff2f7230 */ /* 0x000fe40000004100 */
[----:B------:R-:W-:Y:S01]  /*9e40*/  FMUL.FTZ R42, R46, R156 ;  /* 0x0000009c2e2a7220 */ /* 0x000fe20000410000 */
[----:B------:R-:W-:Y:S01]  /*9e50*/  FMUL.FTZ R49, R34, R49 ;  /* 0x0000003122317220 */ /* 0x000fe20000410000 */
[-C--:B------:R-:W-:Y:S01]  /*9e60*/  FFMA.FTZ R51, R46, R154.reuse, R51 ;  /* 0x0000009a2e337223 */ /* 0x080fe20000010033 */
[----:B------:R-:W-:Y:S01]  /*9e70*/  F2FP.F16.F32.PACK_AB R37, R36, R33 ;  /* 0x000000212425723e */ /* 0x000fe200000000ff */
[----:B------:R-:W-:Y:S01]  /*9e80*/  FFMA.FTZ R42, R45, R154, -R42 ;  /* 0x0000009a2d2a7223 */ /* 0x000fe2000001082a */
[-C--:B------:R-:W-:Y:S01]  /*9e90*/  FFMA.FTZ R55, R34, R47.reuse, -R55 ;  /* 0x0000002f22377223 */ /* 0x080fe20000010837 */
[----:B------:R-:W-:Y:S01]  /*9ea0*/  FFMA.FTZ R38, R38, R47, R49 ;  /* 0x0000002f26267223 */ /* 0x000fe20000010031 */
[----:B------:R-:W-:Y:S01]  /*9eb0*/  IMAD.MOV.U32 R33, RZ, RZ, R35 ;  /* 0x000000ffff217224 */ /* 0x000fe200078e0023 */
[----:B------:R-:W-:Y:S01]  /*9ec0*/  F2FP.F16.F32.PACK_AB R39, R58, R39 ;  /* 0x000000273a27723e */ /* 0x000fe200000000ff */
[----:B------:R-:W-:Y:S01]  /*9ed0*/  IMAD.MOV.U32 R35, RZ, RZ, R56 ;  /* 0x000000ffff237224 */ /* 0x000fe200078e0038 */
[----:B------:R-:W-:-:S02]  /*9ee0*/  F2FP.F16.F32.PACK_AB R32, R53, R52 ;  /* 0x000000343520723e */ /* 0x000fc400000000ff */
[----:B------:R-:W-:Y:S02]  /*9ef0*/  F2FP.F16.F32.PACK_AB R36, R54, R157 ;  /* 0x0000009d3624723e */ /* 0x000fe400000000ff */
[----:B------:R-:W-:Y:S02]  /*9f00*/  F2FP.F16.F32.PACK_AB R34, R55, R42 ;  /* 0x0000002a3722723e */ /* 0x000fe400000000ff */
[----:B------:R-:W-:-:S07]  /*9f10*/  F2FP.F16.F32.PACK_AB R38, R38, R51 ;  /* 0x000000332626723e */ /* 0x000fce00000000ff */
.L_x_1571:
[----:B------:R-:W-:Y:S05]  /*9f20*/  BSYNC B1 ;  /* 0x0000000000017941 */ /* 0x000fea0003800000 */
.L_x_1570:
        /* <DEDUP_REMOVED lines=10> */
.L_x_1487:
[----:B------:R-:W-:-:S13]  /*9fd0*/  ISETP.NE.AND P2, PT, R199, 0x3, PT ;  /* 0x00000003c700780c */ /* 0x000fda0003f45270 */
[----:B------:R-:W-:Y:S05]  /*9fe0*/  @!P2 BRA `(.L_x_1572) ;  /* 0x000000000004a947 */ /* 0x000fea0003800000 */
[----:B------:R-:W-:Y:S01]  /*9ff0*/  BPT.TRAP 0x1 ;  /* 0x000000040000795c */ /* 0x000fe20000300000 */
.L_x_1572:
[----:B------:R-:W-:Y:S01]  /*a000*/  IMAD R31, R16, 0x8, R2 ;  /* 0x00000008101f7824 */ /* 0x000fe200078e0202 */
[----:B------:R-:W-:Y:S01]  /*a010*/  SHF.L.U32 R88, R201, 0x1f, RZ ;  /* 0x0000001fc9587819 */ /* 0x000fe200000006ff */
[----:B------:R-:W-:Y:S01]  /*a020*/  IMAD R30, R25, -0x60, R24 ;  /* 0xffffffa0191e7824 */ /* 0x000fe200078e0218 */
[----:B------:R-:W-:Y:S02]  /*a030*/  BSSY B1, `(.L_x_1573) ;  /* 0x0000004000017945 */ /* 0x000fe40003800000 */
[----:B------:R-:W0:Y:S02]  /*a040*/  SYNCS.PHASECHK.TRANS64.TRYWAIT P3, [R31+URZ+0x30890], R88 ;  /* 0x030890581f0075a7 */ /* 0x000e24000806017f */
[----:B------:R-:W-:Y:S01]  /*a050*/  VIMNMX R30, R30, 0x60, PT ;  /* 0x000000601e1e7848 */ /* 0x000fe20003fe0100 */
[----:B0-----:R-:W-:Y:S06]  /*a060*/  @!P3 BRA `(.L_x_1574) ;  /* 0x0000023c00acb947 */ /* 0x001fec0003800000 */
.L_x_1950:
[----:B------:R-:W-:Y:S05]  /*a070*/  BSYNC B1 ;  /* 0x0000000000017941 */ /* 0x000fea0003800000 */
.L_x_1573:
[----:B------:R-:W-:Y:S01]  /*a080*/  ISETP.GE.AND P3, PT, R194, R30, PT ;  /* 0x0000001ec200720c */ /* 0x000fe20003f66270 */
[----:B------:R-:W-:-:S12]  /*a090*/  BSSY B1, `(.L_x_1575) ;  /* 0x0000014000017945 */ /* 0x000fd80003800000 */
[----:B------:R-:W-:Y:S05]  /*a0a0*/  @P3 BRA `(.L_x_1576) ;  /* 0x0000000000483947 */ /* 0x000fea0003800000 */
[----:B------:R-:W-:-:S13]  /*a0b0*/  ISETP.NE.AND P3, PT, R13, RZ, PT ;  /* 0x000000ff0d00720c */ /* 0x000fda0003f65270 */
[----:B------:R-:W1:Y:S04]  /*a0c0*/  @P3 LDS.128 R32, [R28+0x1e000] ;  /* 0x01e000001c203984 */ /* 0x000e680000000c00 */
[----:B-1----:R-:W-:Y:S01]  /*a0d0*/  @P3 STG.E.128 desc[UR46][R38.64], R32 ;  /* 0x0000002026003986 */ /* 0x002fe2000c101d2e */
        /* <DEDUP_REMOVED lines=14> */
[----:B-1----:R1:W-:Y:S02]  /*a1c0*/  @P3 STG.E.128 desc[UR46][R38.64+0x140], R32 ;  /* 0x0001402026003986 */ /* 0x0023e4000c101d2e */
.L_x_1576:
[----:B------:R-:W-:Y:S05]  /*a1d0*/  BSYNC B1 ;  /* 0x0000000000017941 */ /* 0x000fea0003800000 */
.L_x_1575:
[----:B------:R-:W-:-:S13]  /*a1e0*/  ISETP.GE.AND P3, PT, R219, R30, PT ;  /* 0x0000001edb00720c */ /* 0x000fda0003f66270 */
[----:B------:R-:W-:Y:S05]  /*a1f0*/  @P3 BRA `(.L_x_1520) ;  /* 0x0000000000483947 */ /* 0x000fea0003800000 */
[----:B------:R-:W-:-:S13]  /*a200*/  ISETP.NE.AND P3, PT, R13, RZ, PT ;  /* 0x000000ff0d00720c */ /* 0x000fda0003f65270 */
[----:B-1----:R-:W1:Y:S04]  /*a210*/  @P3 LDS.128 R32, [R28+0x20000] ;  /* 0x020000001c203984 */ /* 0x002e680000000c00 */
        /* <DEDUP_REMOVED lines=16> */
.L_x_1520:
[----:B------:R-:W-:Y:S05]  /*a320*/  BSYNC B0 ;  /* 0x0000000000007941 */ /* 0x000fea0003800000 */
.L_x_1486:
        /* <DEDUP_REMOVED lines=17> */
.L_x_1578:
[----:B------:R-:W-:Y:S05]  /*a440*/  BSYNC B0 ;  /* 0x0000000000007941 */ /* 0x000fea0003800000 */
.L_x_1577:
[----:B------:R-:W1:Y:S01]  /*a450*/  SYNCS.PHASECHK.TRANS64.TRYWAIT P2, [R31+URZ+0x308b0], R88 ;  /* 0x0308b0581f0075a7 */ /* 0x000e62000804017f */
[----:B------:R-:W-:Y:S01]  /*a460*/  ULDC.64 UR44, c[0x0][0x328] ;  /* 0x0000ca00002c7ab9 */ /* 0x000fe20000000a00 */
[----:B------:R-:W-:Y:S01]  /*a470*/  ULDC.64 UR60, c[0x0][0x318] ;  /* 0x0000c600003c7ab9 */ /* 0x000fe20000000a00 */
[----:B------:R-:W-:Y:S04]  /*a480*/  BSSY B0, `(.L_x_1579) ;  /* 0x0000002000007945 */ /* 0x000fe80003800000 */
[----:B-1----:R-:W-:Y:S05]  /*a490*/  @!P2 BRA `(.L_x_1580) ;  /* 0x0000023800b4a947 */ /* 0x002fea0003800000 */
.L_x_1951:
[----:B------:R-:W-:Y:S05]  /*a4a0*/  BSYNC B0 ;  /* 0x0000000000007941 */ /* 0x000fea0003800000 */
.L_x_1579:
[----:B------:R-:W-:Y:S01]  /*a4b0*/  ISETP.GE.AND P2, PT, R194, R30, PT ;  /* 0x0000001ec200720c */ /* 0x000fe20003f46270 */
[----:B------:R-:W-:Y:S01]  /*a4c0*/  BSSY B0, `(.L_x_1581) ;  /* 0x000001e000007945 */ /* 0x000fe20003800000 */
[----:B------:R-:W-:-:S11]  /*a4d0*/  IMAD.WIDE R36, R25, 0x60, R122 ;  /* 0x0000006019247825 */ /* 0x000fd600078e027a */
[----:B------:R-:W-:Y:S05]  /*a4e0*/  @P2 BRA `(.L_x_1582) ;  /* 0x00000000006c2947 */ /* 0x000fea0003800000 */
[----:B------:R-:W-:Y:S01]  /*a4f0*/  IMAD R35, R37, UR44, RZ ;  /* 0x0000002c25237c24 */ /* 0x000fe2000f8e02ff */
[----:B------:R-:W-:Y:S01]  /*a500*/  ULDC UR4, c[0x0][0x2f4] ;  /* 0x0000bd0000047ab9 */ /* 0x000fe20000000800 */
[----:B0-----:R-:W-:Y:S02]  /*a510*/  IMAD.MOV.U32 R32, RZ, RZ, R104 ;  /* 0x000000ffff207224 */ /* 0x001fe400078e0068 */
[----:B------:R-:W-:Y:S02]  /*a520*/  IMAD.MOV.U32 R33, RZ, RZ, R27 ;  /* 0x000000ffff217224 */ /* 0x000fe400078e001b */
[C---:B------:R-:W-:Y:S02]  /*a530*/  IMAD R35, R36.reuse, UR45, R35 ;  /* 0x0000002d24237c24 */ /* 0x040fe4000f8e0223 */
[----:B------:R-:W-:-:S04]  /*a540*/  IMAD.WIDE.U32 R32, R36, UR44, R32 ;  /* 0x0000002c24207c25 */ /* 0x000fc8000f8e0020 */
[----:B------:R-:W-:Y:S01]  /*a550*/  IMAD.IADD R33, R33, 0x1, R35 ;  /* 0x0000000121217824 */ /* 0x000fe200078e0223 */
[----:B------:R-:W-:-:S04]  /*a560*/  LEA R38, P2, R32, UR60, 0x1 ;  /* 0x0000003c20267c11 */ /* 0x000fc8000f8408ff */
        /* <DEDUP_REMOVED lines=19> */
.L_x_1582:
[----:B------:R-:W-:Y:S05]  /*a6a0*/  BSYNC B0 ;  /* 0x0000000000007941 */ /* 0x000fea0003800000 */
.L_x_1581:
[----:B------:R-:W-:Y:S01]  /*a6b0*/  ISETP.GE.AND P2, PT, R219, R30, PT ;  /* 0x0000001edb00720c */ /* 0x000fe20003f46270 */
[----:B------:R-:W-:-:S12]  /*a6c0*/  BSSY B0, `(.L_x_1583) ;  /* 0x000001f000007945 */ /* 0x000fd80003800000 */
[----:B------:R-:W-:Y:S05]  /*a6d0*/  @P2 BRA `(.L_x_1584) ;  /* 0x0000000000742947 */ /* 0x000fea0003800000 */
[----:B--2---:R-:W-:Y:S01]  /*a6e0*/  IADD3 R35, P2, R36, 0x40, RZ ;  /* 0x0000004024237810 */ /* 0x004fe20007f5e0ff */
[----:B0-----:R-:W-:Y:S01]  /*a6f0*/  IMAD.MOV.U32 R32, RZ, RZ, R104 ;  /* 0x000000ffff207224 */ /* 0x001fe200078e0068 */
[----:B------:R-:W-:Y:S01]  /*a700*/  ULDC UR4, c[0x0][0x2f4] ;  /* 0x0000bd0000047ab9 */ /* 0x000fe20000000800 */
[----:B------:R-:W-:Y:S01]  /*a710*/  IMAD.MOV.U32 R33, RZ, RZ, R27 ;  /* 0x000000ffff217224 */ /* 0x000fe200078e001b */
[----:B------:R-:W-:Y:S01]  /*a720*/  IADD3.X R36, RZ, R37, RZ, P2, !PT ;  /* 0x00000025ff247210 */ /* 0x000fe200017fe4ff */
[----:B------:R-:W-:-:S04]  /*a730*/  IMAD.WIDE.U32 R32, R35, UR44, R32 ;  /* 0x0000002c23207c25 */ /* 0x000fc8000f8e0020 */
[----:B------:R-:W-:-:S04]  /*a740*/  IMAD R36, R36, UR44, RZ ;  /* 0x0000002c24247c24 */ /* 0x000fc8000f8e02ff */
[----:B------:R-:W-:Y:S01]  /*a750*/  IMAD R35, R35, UR45, R36 ;  /* 0x0000002d23237c24 */ /* 0x000fe2000f8e0224 */
[----:B------:R-:W-:-:S03]  /*a760*/  LEA R36, P2, R32, UR60, 0x1 ;  /* 0x0000003c20247c11 */ /* 0x000fc6000f8408ff */
        /* <DEDUP_REMOVED lines=20> */
.L_x_1584:
[----:B------:R-:W-:Y:S05]  /*a8b0*/  BSYNC B0 ;  /* 0x0000000000007941 */ /* 0x000fea0003800000 */
.L_x_1583:
[----:B------:R-:W-:Y:S01]  /*a8c0*/  @!PT LDS RZ, [RZ] ;  /* 0x00000000fffff984 */ /* 0x000fe20000000800 */
[----:B------:R-:W-:Y:S01]  /*a8d0*/  @!PT LDS RZ, [RZ] ;  /* 0x00000000fffff984 */ /* 0x000fe20000000800 */
[----:B------:R-:W-:Y:S01]  /*a8e0*/  @!PT LDS RZ, [RZ] ;  /* 0x00000000fffff984 */ /* 0x000fe20000000800 */
[----:B------:R-:W-:Y:S01]  /*a8f0*/  @!PT LDS RZ, [RZ] ;  /* 0x00000000fffff984 */ /* 0x000fe20000000800 */
[----:B------:R4:W-:Y:S06]  /*a900*/  MEMBAR.ALL.CTA ;  /* 0x0000000000007992 */ /* 0x0009ec0000008000 */
[----:B----4-:R-:W4:Y:S01]  /*a910*/  FENCE.VIEW.ASYNC.S ;  /* 0x00000000000073c6 */ /* 0x010f220000000000 */
[----:B-1----:R-:W-:Y:S01]  /*a920*/  @!P3 VIADD R31, R31, 0x308c0 ;  /* 0x000308c01f1fb836 */ /* 0x002fe20000000000 */
[----:B----4-:R1:W-:Y:S01]  /*a930*/  BAR.SYNC.DEFER_BLOCKING R176, 0x80 ;  /* 0x000200b00000751d */ /* 0x0103e20000010000 */
[----:B------:R-:W-:Y:S01]  /*a940*/  LOP3.LUT P4, RZ, R18, 0x2, RZ, 0xc0, !PT ;  /* 0x0000000212ff7812 */ /* 0x000fe2000788c0ff */
[----:B------:R-:W-:-:S02]  /*a950*/  VIADD R16, R16, 0x1 ;  /* 0x0000000110107836 */ /* 0x000fc40000000000 */
[----:B------:R-:W-:Y:S02]  /*a960*/  @!P3 PRMT R31, RZ, 0x654, R31 ;  /* 0x00000654ff1fb816 */ /* 0x000fe4000000001f */
[----:B------:R-:W-:Y:S02]  /*a970*/  PLOP3.LUT P2, PT, PT, PT, PT, 0x8, 0x0 ;  /* 0x000000000000781c */ /* 0x000fe40003f4e170 */
[----:B------:R1:W-:Y:S01]  /*a980*/  @!P3 SYNCS.ARRIVE.TRANS64.RED.A1T0 RZ, [R31+URZ], RZ ;  /* 0x000000ff1fffb9a7 */ /* 0x0003e2000810043f */
[----:B------:R-:W-:-:S04]  /*a990*/  ISETP.NE.AND P3, PT, R16, 0x2, PT ;  /* 0x000000021000780c */ /* 0x000fc80003f65270 */
[----:B------:R-:W-:Y:S02]  /*a9a0*/  SEL R28, RZ, 0x1, P3 ;  /* 0x00000001ff1c7807 */ /* 0x000fe40001800000 */
[----:B------:R-:W-:Y:S02]  /*a9b0*/  SEL R16, R16, RZ, P3 ;  /* 0x000000ff10107207 */ /* 0x000fe40001800000 */
[----:B------:R-:W-:Y:S01]  /*a9c0*/  LOP3.LUT R201, R201, R28, RZ, 0x3c, !PT ;  /* 0x0000001cc9c97212 */ /* 0x000fe200078e3cff */
[----:B-1----:R-:W-:Y:S06]  /*a9d0*/  @P4 BRA `(.L_x_1585) ;  /* 0xffffff8000d44947 */ /* 0x002fec000383ffff */
.L_x_1481:
[----:B------:R-:W1:Y:S01]  /*a9e0*/  LDC R0, c[0x0][0x448] ;  /* 0x00011200ff007b82 */ /* 0x000e620000000800 */
[----:B------:R-:W-:Y:S01]  /*a9f0*/  IADD3 R7, R196, 0x1, -R195 ;  /* 0x00000001c4077810 */ /* 0x000fe20007ffe8c3 */
[----:B------:R-:W-:Y:S06]  /*aa00*/  BSSY B0, `(.L_x_1586) ;  /* 0x000000d000007945 */ /* 0x000fec0003800000 */
[----:B------:R-:W4:Y:S01]  /*aa10*/  LDC.64 R4, c[0x0][0x9e0] ;  /* 0x00027800ff047b82 */ /* 0x000f220000000a00 */
[----:B-1----:R-:W-:Y:S01]  /*aa20*/  ISETP.NE.AND P1, PT, R0, 0x1, PT ;  /* 0x000000010000780c */ /* 0x002fe20003f25270 */
[----:B------:R-:W-:Y:S01]  /*aa30*/  VIADD R0, R212, 0x7f ;  /* 0x0000007fd4007836 */ /* 0x000fe20000000000 */
[----:B----4-:R-:W-:-:S11]  /*aa40*/  ISETP.GE.AND P3, PT, R5, 0x1, PT ;  /* 0x000000010500780c */ /* 0x010fd60003f66270 */
[----:B------:R-:W1:Y:S08]  /*aa50*/  @P1 LDC R3, c[0x0][0x44c] ;  /* 0x00011300ff031b82 */ /* 0x000e700000000800 */
[----:B------:R-:W4:Y:S01]  /*aa60*/  @P1 LDC R6, c[0x0][0x450] ;  /* 0x00011400ff061b82 */ /* 0x000f220000000800 */
[----:B-1----:R-:W-:-:S05]  /*aa70*/  @P1 IMAD.HI.U32 R3, R0, R3, RZ ;  /* 0x0000000300031227 */ /* 0x002fca00078e00ff */
[----:B----4-:R-:W-:-:S05]  /*aa80*/  @P1 SHF.R.U32.HI R0, RZ, R6, R3 ;  /* 0x00000006ff001219 */ /* 0x010fca0000011603 */
[----:B------:R-:W-:Y:S01]  /*aa90*/  IMAD.IADD R3, R7, 0x1, R0 ;  /* 0x0000000107037824 */ /* 0x000fe200078e0200 */
[----:B------:R-:W-:Y:S06]  /*aaa0*/  @P2 BRA `(.L_x_1587) ;  /* 0x0000000000082947 */ /* 0x000fec0003800000 */
[----:B------:R-:W1:Y:S02]  /*aab0*/  FENCE.VIEW.ASYNC.G ;  /* 0x00000000000073c6 */ /* 0x000e640000000100 */
[----:B-1----:R-:W-:Y:S06]  /*aac0*/  BAR.ARV 0xc, 0x180 ;  /* 0x0306000000007b1d */ /* 0x002fec0000002000 */
.L_x_1587:
[----:B------:R-:W-:Y:S05]  /*aad0*/  BSYNC B0 ;  /* 0x0000000000007941 */ /* 0x000fea0003800000 */
.L_x_1586:
[----:B------:R-:W-:Y:S01]  /*aae0*/  IADD3 R4, R3, R4, RZ ;  /* 0x0000000403047210 */ /* 0x000fe20007ffe0ff */
[----:B------:R-:W-:Y:S06]  /*aaf0*/  @!P3 BRA `(.L_x_1588) ;  /* 0x000000000048b947 */ /* 0x000fec0003800000 */
[C---:B------:R-:W-:Y:S01]  /*ab00*/  ISETP.GT.AND P0, PT, R3.reuse, RZ, PT ;  /* 0x000000ff0300720c */ /* 0x040fe20003f04270 */
[----:B------:R-:W-:Y:S01]  /*ab10*/  BSSY B0, `(.L_x_1589) ;  /* 0x000000e000007945 */ /* 0x000fe20003800000 */
[----:B------:R-:W-:-:S11]  /*ab20*/  VIADD R0, R3, 0xffffffff ;  /* 0xffffffff03007836 */ /* 0x000fd60000000000 */
[----:B------:R-:W-:Y:S05]  /*ab30*/  @P0 BRA `(.L_x_1590) ;  /* 0x00000000001c0947 */ /* 0x000fea0003800000 */
[----:B------:R-:W-:Y:S01]  /*ab40*/  ISETP.NE.AND P0, PT, R5, 0x1, PT ;  /* 0x000000010500780c */ /* 0x000fe20003f05270 */
[----:B------:R-:W-:-:S12]  /*ab50*/  IMAD.MOV R3, RZ, RZ, -R3 ;  /* 0x000000ffff037224 */ /* 0x000fd800078e0a03 */
[----:B------:R-:W1:Y:S02]  /*ab60*/  @P0 LDC.64 R6, c[0x0][0x9e8] ;  /* 0x00027a00ff060b82 */ /* 0x000e640000000a00 */
[----:B-1----:R-:W-:-:S05]  /*ab70*/  @P0 IMAD.HI.U32 R0, R3, R6, RZ ;  /* 0x0000000603000227 */ /* 0x002fca00078e00ff */
[----:B------:R-:W-:-:S04]  /*ab80*/  @P0 SHF.R.U32.HI R3, RZ, R7, R0 ;  /* 0x00000007ff030219 */ /* 0x000fc80000011600 */
[----:B------:R-:W-:Y:S01]  /*ab90*/  LOP3.LUT R0, RZ, R3, RZ, 0x33, !PT ;  /* 0x00000003ff007212 */ /* 0x000fe200078e33ff */
[----:B------:R-:W-:Y:S06]  /*aba0*/  BRA `(.L_x_1591) ;  /* 0x0000000000107947 */ /* 0x000fec0003800000 */
.L_x_1590:
[----:B------:R-:W-:-:S13]  /*abb0*/  ISETP.NE.AND P0, PT, R5, 0x1, PT ;  /* 0x000000010500780c */ /* 0x000fda0003f05270 */
[----:B------:R-:W1:Y:S02]  /*abc0*/  @P0 LDC.64 R6, c[0x0][0x9e8] ;  /* 0x00027a00ff060b82 */ /* 0x000e640000000a00 */
[----:B-1----:R-:W-:-:S05]  /*abd0*/  @P0 IMAD.HI.U32 R6, R0, R6, RZ ;  /* 0x0000000600060227 */ /* 0x002fca00078e00ff */
[----:B------:R-:W-:-:S07]  /*abe0*/  @P0 SHF.R.U32.HI R0, RZ, R7, R6 ;  /* 0x00000007ff000219 */ /* 0x000fce0000011606 */
.L_x_1591:
[----:B------:R-:W-:Y:S05]  /*abf0*/  BSYNC B0 ;  /* 0x0000000000007941 */ /* 0x000fea0003800000 */
.L_x_1589:
[----:B------:R-:W-:-:S05]  /*ac00*/  IMAD R3, R0, R5, R5 ;  /* 0x0000000500037224 */ /* 0x000fca00078e0205 */
[----:B------:R-:W-:-:S07]  /*ac10*/  VIMNMX R4, R4, R3, PT ;  /* 0x0000000304047248 */ /* 0x000fce0003fe0100 */
.L_x_1588:
[----:B------:R-:W1:Y:S01]  /*ac20*/  @P1 LDC R3, c[0x0][0x44c] ;  /* 0x00011300ff031b82 */ /* 0x000e620000000800 */
[----:B------:R-:W-:Y:S01]  /*ac30*/  VIADD R4, R4, 0x5f ;  /* 0x0000005f04047836 */ /* 0x000fe20000000000 */
[----:B------:R-:W-:Y:S01]  /*ac40*/  ULDC UR4, c[0x0][0x9dc] ;  /* 0x0002770000047ab9 */ /* 0x000fe20000000800 */
[----:B------:R-:W-:Y:S02]  /*ac50*/  IMAD.MOV.U32 R7, RZ, RZ, R212 ;  /* 0x000000ffff077224 */ /* 0x000fe400078e00d4 */
[----:B------:R-:W-:-:S03]  /*ac60*/  IMAD.HI R4, R4, 0x2aaaaaab, RZ ;  /* 0x2aaaaaab04047827 */ /* 0x000fc600078e02ff */
[----:B------:R-:W4:Y:S01]  /*ac70*/  @P1 LDC R9, c[0x0][0x450] ;  /* 0x00011400ff091b82 */ /* 0x000f220000000800 */
[----:B-1----:R-:W-:Y:S01]  /*ac80*/  @P1 IMAD.HI.U32 R0, R212, R3, RZ ;  /* 0x00000003d4001227 */ /* 0x002fe200078e00ff */
[----:B------:R-:W-:-:S04]  /*ac90*/  SHF.R.U32.HI R3, RZ, 0x1f, R4 ;  /* 0x0000001fff037819 */ /* 0x000fc80000011604 */
[----:B------:R-:W-:Y:S02]  /*aca0*/  LEA.HI.SX32 R4, R4, R3, 0x1c ;  /* 0x0000000304047211 */ /* 0x000fe400078fe2ff */
[----:B----4-:R-:W-:Y:S02]  /*acb0*/  @P1 SHF.R.U32.HI R7, RZ, R9, R0 ;  /* 0x00000009ff071219 */ /* 0x010fe40000011600 */
[----:B------:R-:W-:-:S03]  /*acc0*/  VIMNMX R151, R151, R4, PT ;  /* 0x0000000497977248 */ /* 0x000fc60003fe0100 */
[----:B------:R-:W-:-:S04]  /*acd0*/  IMAD.IADD R0, R152, 0x1, R7 ;  /* 0x0000000198007824 */ /* 0x000fc800078e0207 */
[----:B------:R-:W-:Y:S01]  /*ace0*/  VIADD R3, R0, -UR4 ;  /* 0x8000000400037c36 */ /* 0x000fe20008000000 */
[----:B------:R-:W-:Y:S06]  /*acf0*/  @!P3 BRA `(.L_x_1592) ;  /* 0x000000000044b947 */ /* 0x000fec0003800000 */
[----:B------:R-:W-:Y:S01]  /*ad00*/  ISETP.GT.AND P0, PT, R0, -0x1, PT ;  /* 0xffffffff0000780c */ /* 0x000fe20003f04270 */
[----:B------:R-:W-:-:S12]  /*ad10*/  BSSY B0, `(.L_x_1593) ;  /* 0x000000d000007945 */ /* 0x000fd80003800000 */
[----:B------:R-:W-:Y:S05]  /*ad20*/  @P0 BRA `(.L_x_1594) ;  /* 0x00000000001c0947 */ /* 0x000fea0003800000 */
[----:B------:R-:W-:Y:S02]  /*ad30*/  ISETP.NE.AND P0, PT, R5, 0x1, PT ;  /* 0x000000010500780c */ /* 0x000fe40003f05270 */
[----:B------:R-:W-:-:S11]  /*ad40*/  LOP3.LUT R7, RZ, R0, RZ, 0x33, !PT ;  /* 0x00000000ff077212 */ /* 0x000fd600078e33ff */
[----:B------:R-:W1:Y:S02]  /*ad50*/  @P0 LDC.64 R8, c[0x0][0x9e8] ;  /* 0x00027a00ff080b82 */ /* 0x000e640000000a00 */
[----:B-1----:R-:W-:-:S05]  /*ad60*/  @P0 IMAD.HI.U32 R0, R7, R8, RZ ;  /* 0x0000000807000227 */ /* 0x002fca00078e00ff */
[----:B------:R-:W-:-:S04]  /*ad70*/  @P0 SHF.R.U32.HI R7, RZ, R9, R0 ;  /* 0x00000009ff070219 */ /* 0x000fc80000011600 */
[----:B------:R-:W-:Y:S01]  /*ad80*/  LOP3.LUT R0, RZ, R7, RZ, 0x33, !PT ;  /* 0x00000007ff007212 */ /* 0x000fe200078e33ff */
[----:B------:R-:W-:Y:S06]  /*ad90*/  BRA `(.L_x_1595) ;  /* 0x0000000000107947 */ /* 0x000fec0003800000 */
.L_x_1594:
[----:B------:R-:W-:-:S13]  /*ada0*/  ISETP.NE.AND P0, PT, R5, 0x1, PT ;  /* 0x000000010500780c */ /* 0x000fda0003f05270 */
[----:B------:R-:W1:Y:S02]  /*adb0*/  @P0 LDC.64 R6, c[0x0][0x9e8] ;  /* 0x00027a00ff060b82 */ /* 0x000e640000000a00 */
[----:B-1----:R-:W-:-:S05]  /*adc0*/  @P0 IMAD.HI.U32 R4, R0, R6, RZ ;  /* 0x0000000600040227 */ /* 0x002fca00078e00ff */
[----:B------:R-:W-:-:S07]  /*add0*/  @P0 SHF.R.U32.HI R0, RZ, R7, R4 ;  /* 0x00000007ff000219 */ /* 0x000fce0000011604 */
.L_x_1595:
[----:B------:R-:W-:Y:S05]  /*ade0*/  BSYNC B0 ;  /* 0x0000000000007941 */ /* 0x000fea0003800000 */
.L_x_1593:
[----:B------:R-:W-:-:S05]  /*adf0*/  IMAD R0, R0, R5, RZ ;  /* 0x0000000500007224 */ /* 0x000fca00078e02ff */
[----:B------:R-:W-:-:S07]  /*ae00*/  VIMNMX R3, R3, R0, !PT ;  /* 0x0000000003037248 */ /* 0x000fce0007fe0100 */
.L_x_1592:
[----:B------:R-:W-:Y:S01]  /*ae10*/  IMAD.HI R3, R3, 0x2aaaaaab, RZ ;  /* 0x2aaaaaab03037827 */ /* 0x000fe200078e02ff */
[----:B------:R-:W-:Y:S03]  /*ae20*/  BSSY B0, `(.L_x_1596) ;  /* 0x0000026000007945 */ /* 0x000fe60003800000 */
[----:B------:R-:W-:Y:S01]  /*ae30*/  IMAD.MOV.U32 R72, RZ, RZ, RZ ;  /* 0x000000ffff487224 */ /* 0x000fe200078e00ff */
[----:B------:R-:W-:-:S04]  /*ae40*/  SHF.R.U32.HI R0, RZ, 0x1f, R3 ;  /* 0x0000001fff007819 */ /* 0x000fc80000011603 */
[----:B------:R-:W-:-:S04]  /*ae50*/  LEA.HI.SX32 R0, R3, R0, 0x1c ;  /* 0x0000000003007211 */ /* 0x000fc800078fe2ff */
        /* <DEDUP_REMOVED lines=8> */
[----:B------:R-:W1:Y:S01]  /*aee0*/  I2F.RP R3, R6 ;  /* 0x0000000600037306 */ /* 0x000e620000209400 */
[----:B------:R-:W-:Y:S02]  /*aef0*/  IABS R10, R8 ;  /* 0x00000008000a7213 */ /* 0x000fe40000000000 */
[----:B------:R-:W-:-:S05]  /*af00*/  IMAD.IADD R0, R0, 0x1, -R213 ;  /* 0x0000000100007824 */ /* 0x000fca00078e0ad5 */
[----:B------:R-:W-:Y:S02]  /*af10*/  IABS R9, R0 ;  /* 0x0000000000097213 */ /* 0x000fe40000000000 */
[----:B------:R-:W-:-:S04]  /*af20*/  LOP3.LUT R0, R0, R8, RZ, 0x3c, !PT ;  /* 0x0000000800007212 */ /* 0x000fc800078e3cff */
[----:B------:R-:W-:Y:S01]  /*af30*/  ISETP.GE.AND P2, PT, R0, RZ, PT ;  /* 0x000000ff0000720c */ /* 0x000fe20003f46270 */
[----:B-1----:R-:W1:Y:S02]  /*af40*/  MUFU.RCP R3, R3 ;  /* 0x0000000300037308 */ /* 0x002e640000001000 */
[----:B-1----:R-:W-:Y:S01]  /*af50*/  IADD3 R4, R3, 0xffffffe, RZ ;  /* 0x0ffffffe03047810 */ /* 0x002fe20007ffe0ff */
[----:B------:R-:W-:-:S05]  /*af60*/  IMAD.MOV R3, RZ, RZ, -R10 ;  /* 0x000000ffff037224 */ /* 0x000fca00078e0a0a */
[----:B------:R1:W4:Y:S02]  /*af70*/  F2I.FTZ.U32.TRUNC.NTZ R5, R4 ;  /* 0x0000000400057305 */ /* 0x000324000021f000 */
[----:B-1----:R-:W-:Y:S02]  /*af80*/  IMAD.MOV.U32 R4, RZ, RZ, RZ ;  /* 0x000000ffff047224 */ /* 0x002fe400078e00ff */
[----:B----4-:R-:W-:-:S04]  /*af90*/  IMAD.MOV R7, RZ, RZ, -R5 ;  /* 0x000000ffff077224 */ /* 0x010fc800078e0a05 */
[----:B------:R-:W-:-:S04]  /*afa0*/  IMAD R7, R7, R6, RZ ;  /* 0x0000000607077224 */ /* 0x000fc800078e02ff */
[----:B------:R-:W-:-:S04]  /*afb0*/  IMAD.HI.U32 R5, R5, R7, R4 ;  /* 0x0000000705057227 */ /* 0x000fc800078e0004 */
[----:B------:R-:W-:-:S04]  /*afc0*/  IMAD.MOV.U32 R4, RZ, RZ, R9 ;  /* 0x000000ffff047224 */ /* 0x000fc800078e0009 */
[----:B------:R-:W-:-:S04]  /*afd0*/  IMAD.HI.U32 R5, R5, R4, RZ ;  /* 0x0000000405057227 */ /* 0x000fc800078e00ff */
[----:B------:R-:W-:-:S05]  /*afe0*/  IMAD R3, R5, R3, R4 ;  /* 0x0000000305037224 */ /* 0x000fca00078e0204 */
[----:B------:R-:W-:-:S13]  /*aff0*/  ISETP.GT.U32.AND P1, PT, R6, R3, PT ;  /* 0x000000030600720c */ /* 0x000fda0003f24070 */
[----:B------:R-:W-:Y:S02]  /*b000*/  @!P1 IMAD.IADD R3, R3, 0x1, -R6 ;  /* 0x0000000103039824 */ /* 0x000fe400078e0a06 */
[----:B------:R-:W-:Y:S01]  /*b010*/  @!P1 VIADD R5, R5, 0x1 ;  /* 0x0000000105059836 */ /* 0x000fe20000000000 */
[----:B------:R-:W-:Y:S02]  /*b020*/  ISETP.NE.AND P1, PT, R8, RZ, PT ;  /* 0x000000ff0800720c */ /* 0x000fe40003f25270 */
[----:B------:R-:W-:-:S13]  /*b030*/  ISETP.GE.U32.AND P0, PT, R3, R6, PT ;  /* 0x000000060300720c */ /* 0x000fda0003f06070 */
[----:B------:R-:W-:-:S05]  /*b040*/  @P0 IADD3 R5, R5, 0x1, RZ ;  /* 0x0000000105050810 */ /* 0x000fca0007ffe0ff */
[----:B------:R-:W-:Y:S01]  /*b050*/  @!P2 IMAD.MOV R5, RZ, RZ, -R5 ;  /* 0x000000ffff05a224 */ /* 0x000fe200078e0a05 */
[----:B------:R-:W-:-:S05]  /*b060*/  @!P1 LOP3.LUT R5, RZ, R8, RZ, 0x33, !PT ;  /* 0x00000008ff059212 */ /* 0x000fca00078e33ff */
[----:B------:R-:W-:-:S07]  /*b070*/  IMAD.MOV.U32 R72, RZ, RZ, R5 ;  /* 0x000000ffff487224 */ /* 0x000fce00078e0005 */
.L_x_1597:
[----:B------:R-:W-:Y:S05]  /*b080*/  BSYNC B0 ;  /* 0x0000000000007941 */ /* 0x000fea0003800000 */
.L_x_1596:
[-C--:B------:R-:W-:Y:S01]  /*b090*/  IMAD R213, R222, R72.reuse, R213 ;  /* 0x00000048ded57224 */ /* 0x080fe200078e02d5 */
[----:B------:R-:W-:Y:S02]  /*b0a0*/  PLOP3.LUT P0, PT, PT, PT, PT, 0x80, 0x0 ;  /* 0x000000000000781c */ /* 0x000fe40003f0f070 */
[----:B------:R-:W-:Y:S02]  /*b0b0*/  CS2R R4, SRZ ;  /* 0x0000000000047805 */ /* 0x000fe4000001ff00 */
[----:B------:R-:W-:Y:S02]  /*b0c0*/  CS2R R118, SRZ ;  /* 0x0000000000767805 */ /* 0x000fe4000001ff00 */
[----:B------:R-:W-:Y:S02]  /*b0d0*/  CS2R R116, SRZ ;  /* 0x0000000000747805 */ /* 0x000fe4000001ff00 */
[----:B------:R-:W-:Y:S02]  /*b0e0*/  VIADDMNMX R72, R213, R72, R151, PT ;  /* 0x00000048d5487246 */ /* 0x000fe40003800197 */
[----:B------:R-:W-:-:S02]  /*b0f0*/  CS2R R114, SRZ ;  /* 0x0000000000727805 */ /* 0x000fc4000001ff00 */
[----:B------:R-:W-:Y:S02]  /*b100*/  CS2R R112, SRZ ;  /* 0x0000000000707805 */ /* 0x000fe4000001ff00 */
[----:B------:R-:W-:Y:S02]  /*b110*/  CS2R R110, SRZ ;  /* 0x00000000006e7805 */ /* 0x000fe4000001ff00 */
[----:B------:R-:W-:Y:S02]  /*b120*/  ISETP.GT.AND P1, PT, R72, R213, PT ;  /* 0x000000d54800720c */ /* 0x000fe40003f24270 */
        /* <DEDUP_REMOVED lines=35> */
[----:B--2---:R-:W-:Y:S02]  /*b360*/  CS2R R38, SRZ ;  /* 0x0000000000267805 */ /* 0x004fe4000001ff00 */
[----:B---3--:R-:W-:Y:S02]  /*b370*/  CS2R R36, SRZ ;  /* 0x0000000000247805 */ /* 0x008fe4000001ff00 */
[----:B------:R-:W-:Y:S02]  /*b380*/  CS2R R34, SRZ ;  /* 0x0000000000227805 */ /* 0x000fe4000001ff00 */
[----:B0-----:R-:W-:-:S02]  /*b390*/  CS2R R32, SRZ ;  /* 0x0000000000207805 */ /* 0x001fc4000001ff00 */
[----:B------:R-:W-:Y:S02]  /*b3a0*/  CS2R R30, SRZ ;  /* 0x00000000001e7805 */ /* 0x000fe4000001ff00 */
[----:B------:R-:W-:Y:S02]  /*b3b0*/  CS2R R28, SRZ ;  /* 0x00000000001c7805 */ /* 0x000fe4000001ff00 */
[----:B------:R-:W-:Y:S02]  /*b3c0*/  CS2R R26, SRZ ;  /* 0x00000000001a7805 */ /* 0x000fe4000001ff00 */
[----:B------:R-:W-:Y:S01]  /*b3d0*/  CS2R R24, SRZ ;  /* 0x0000000000187805 */ /* 0x000fe2000001ff00 */
[----:B------:R-:W-:Y:S06]  /*b3e0*/  @!P1 BRA `(.L_x_1598) ;  /* 0x0000015800389947 */ /* 0x000fec0003800000 */
[----:B------:R-:W0:Y:S01]  /*b3f0*/  S2R R0, SR_TID.X ;  /* 0x0000000000007919 */ /* 0x000e220000002100 */
[----:B------:R-:W-:Y:S01]  /*b400*/  LOP3.LUT P0, RZ, R220, 0x1bf, RZ, 0xc0, !PT ;  /* 0x000001bfdcff7812 */ /* 0x000fe2000780c0ff */
[----:B0-----:R-:W-:-:S05]  /*b410*/  VIADD R73, R0, 0xffffff80 ;  /* 0xffffff8000497836 */ /* 0x001fca0000000000 */
[----:B------:R-:W-:-:S04]  /*b420*/  SHF.R.S32.HI R40, RZ, 0x1f, R73 ;  /* 0x0000001fff287819 */ /* 0x000fc80000011449 */
[----:B------:R-:W-:-:S04]  /*b430*/  LEA.HI R0, R40, R73, RZ, 0x7 ;  /* 0x0000004928007211 */ /* 0x000fc800078f38ff */
[----:B------:R-:W-:-:S06]  /*b440*/  SHF.R.S32.HI R0, RZ, 0x7, R0 ;  /* 0x00000007ff007819 */ /* 0x000fcc0000011400 */
[----:B------:R-:W0:Y:S02]  /*b450*/  SHFL.IDX PT, R0, R0, RZ, 0x1f ;  /* 0x00001fff00007589 */ /* 0x000e2400000e0000 */
[----:B0-----:R-:W-:-:S04]  /*b460*/  LEA.HI R3, R0, R0, RZ, 0x1 ;  /* 0x0000000000037211 */ /* 0x001fc800078f08ff */
[----:B------:R-:W-:-:S05]  /*b470*/  LOP3.LUT R3, R3, 0x1e, RZ, 0xc0, !PT ;  /* 0x0000001e03037812 */ /* 0x000fca00078ec0ff */
[----:B------:R-:W-:-:S04]  /*b480*/  IMAD.IADD R3, R0, 0x1, -R3 ;  /* 0x0000000100037824 */ /* 0x000fc800078e0a03 */
[----:B------:R-:W-:-:S05]  /*b490*/  IMAD R3, R3, 0x2000, R220 ;  /* 0x0000200003037824 */ /* 0x000fca00078e02dc */
[----:B------:R-:W-:-:S04]  /*b4a0*/  SHF.R.U32.HI R3, RZ, 0x4, R3 ;  /* 0x00000004ff037819 */ /* 0x000fc80000011603 */
[----:B------:R-:W-:Y:S01]  /*b4b0*/  LOP3.LUT R68, R3, 0x3fff, RZ, 0xc0, !PT ;  /* 0x00003fff03447812 */ /* 0x000fe200078ec0ff */
[----:B------:R-:W-:Y:S06]  /*b4c0*/  @!P0 BRA `(.L_x_1599) ;  /* 0x0000000000408947 */ /* 0x000fec0003800000 */
[----:B------:R-:W-:Y:S01]  /*b4d0*/  MOV R0, 0x0 ;  /* 0x0000000000007802 */ /* 0x000fe20000000f00 */
[----:B------:R-:W-:Y:S01]  /*b4e0*/  ULDC.64 UR4, c[0x4][0xa8] ;  /* 0x01002a0000047ab9 */ /* 0x000fe20000000a00 */
[----:B------:R-:W-:Y:S01]  /*b4f0*/  ULDC.64 UR6, c[0x4][0xb0] ;  /* 0x01002c0000067ab9 */ /* 0x000fe20000000a00 */
[----:B------:R-:W-:Y:S01]  /*b500*/  IMAD.U32 R4, RZ, RZ, UR4 ;  /* 0x00000004ff047e24 */ /* 0x000fe2000f8e00ff */
[----:B------:R0:W1:Y:S01]  /*b510*/  LDC.64 R14, c[0x4][R0] ;  /* 0x01000000000e7b82 */ /* 0x0000620000000a00 */
[----:B------:R-:W-:Y:S01]  /*b520*/  IMAD.U32 R5, RZ, RZ, UR5 ;  /* 0x00000005ff057e24 */ /* 0x000fe2000f8e00ff */
[----:B------:R-:W-:Y:S01]  /*b530*/  ULDC.64 UR4, c[0x4][0x48] ;  /* 0x0100120000047ab9 */ /* 0x000fe20000000a00 */
[----:B------:R-:W-:Y:S01]  /*b540*/  MOV R6, UR6 ;  /* 0x0000000600067c02 */ /* 0x000fe20008000f00 */
[----:B------:R-:W-:Y:S02]  /*b550*/  IMAD.U32 R7, RZ, RZ, UR7 ;  /* 0x00000007ff077e24 */ /* 0x000fe4000f8e00ff */
[----:B------:R-:W-:-:S02]  /*b560*/  IMAD.U32 R10, RZ, RZ, UR4 ;  /* 0x00000004ff0a7e24 */ /* 0x000fc4000f8e00ff */
[----:B------:R-:W-:Y:S02]  /*b570*/  IMAD.U32 R11, RZ, RZ, UR5 ;  /* 0x00000005ff0b7e24 */ /* 0x000fe4000f8e00ff */
[----:B------:R-:W-:Y:S02]  /*b580*/  IMAD.MOV.U32 R8, RZ, RZ, 0x70 ;  /* 0x00000070ff087424 */ /* 0x000fe400078e00ff */
[----:B------:R-:W-:Y:S02]  /*b590*/  IMAD.MOV.U32 R12, RZ, RZ, 0x1 ;  /* 0x00000001ff0c7424 */ /* 0x000fe400078e00ff */
[----:B0-----:R-:W-:-:S07]  /*b5a0*/  IMAD.MOV.U32 R13, RZ, RZ, RZ ;  /* 0x000000ffff0d7224 */ /* 0x001fce00078e00ff */
[----:B------:R-:W-:-:S07]  /*b5b0*/  LEPC R20, `(.L_x_1599) ;  /* 0x000000001014794e */ /* 0x000fce0000000000 */
[----:B-1---5:R-:W-:Y:S05]  /*b5c0*/  CALL.ABS.NOINC R14 ;  /* 0x000000000e007343 */ /* 0x022fea0003c00000 */
.L_x_1599:
        /* <DEDUP_REMOVED lines=12> */
.L_x_1603:
[----:B-1----:R1:W2:Y:S02]  /*b690*/  SYNCS.PHASECHK.TRANS64.TRYWAIT P0, [R2+URZ+0x30800], R3 ;  /* 0x03080003020075a7 */ /* 0x0022a4000800017f */
[----:B--2---:R-:W-:Y:S05]  /*b6a0*/  @!P0 NANOSLEEP.SYNCS 0x989680 ;  /* 0x009896800000895d */ /* 0x004fea0003900000 */
[----:B------:R-:W2:Y:S02]  /*b6b0*/  @!P0 SYNCS.PHASECHK.TRANS64 P0, [R2+URZ+0x30800], R3 ;  /* 0x03080003020085a7 */ /* 0x000ea4000800007f */
[----:B--2---:R-:W-:Y:S05]  /*b6c0*/  @!P0 BRA `(.L_x_1603) ;  /* 0xfffffffc00f08947 */ /* 0x004fea000383ffff */
.L_x_1602:
[----:B------:R-:W-:Y:S05]  /*b6d0*/  BSYNC B0 ;  /* 0x0000000000007941 */ /* 0x000fea0003800000 */
.L_x_1601:
[----:B------:R-:W-:Y:S05]  /*b6e0*/  BRA `(.L_x_1604) ;  /* 0x0000006c00a87947 */ /* 0x000fea0003800000 */
.L_x_1600:
[----:B------:R-:W-:Y:S01]  /*b6f0*/  LOP3.LUT P0, RZ, R220, 0x3ff, RZ, 0xc0, !PT ;  /* 0x000003ffdcff7812 */ /* 0x000fe2000780c0ff */
[----:B------:R-:W-:Y:S01]  /*b700*/  ULDC.64 UR4, c[0x0][0x3f8] ;  /* 0x0000fe0000047ab9 */ /* 0x000fe20000000a00 */
[----:B-----5:R-:W-:Y:S01]  /*b710*/  SHF.R.S32.HI R0, RZ, 0x1f, R147 ;  /* 0x0000001fff007819 */ /* 0x020fe20000011493 */
[----:B------:R-:W-:Y:S01]  /*b720*/  ULDC.64 UR6, c[0x0][0x408] ;  /* 0x0001020000067ab9 */ /* 0x000fe20000000a00 */
[----:B------:R-:W-:-:S04]  /*b730*/  IMAD.WIDE.U32 R26, R147, UR4, RZ ;  /* 0x00000004931a7c25 */ /* 0x000fc8000f8e00ff */
[C---:B------:R-:W-:Y:S02]  /*b740*/  IMAD R4, R0.reuse, UR4, RZ ;  /* 0x0000000400047c24 */ /* 0x040fe4000f8e02ff */
[----:B------:R-:W-:Y:S02]  /*b750*/  IMAD R0, R0, UR6, RZ ;  /* 0x0000000600007c24 */ /* 0x000fe4000f8e02ff */
[C---:B------:R-:W-:Y:S02]  /*b760*/  IMAD R29, R147.reuse, UR5, R4 ;  /* 0x00000005931d7c24 */ /* 0x040fe4000f8e0204 */
[C---:B------:R-:W-:Y:S02]  /*b770*/  IMAD R31, R147.reuse, UR7, R0 ;  /* 0x00000007931f7c24 */ /* 0x040fe4000f8e0200 */
[----:B------:R-:W-:Y:S01]  /*b780*/  IMAD.WIDE.U32 R24, R147, UR6, RZ ;  /* 0x0000000693187c25 */ /* 0x000fe2000f8e00ff */
[----:B------:R-:W-:-:S03]  /*b790*/  IADD3 R29, R29, R27, RZ ;  /* 0x0000001b1d1d7210 */ /* 0x000fc60007ffe0ff */
[----:B------:R-:W-:Y:S01]  /*b7a0*/  IMAD.IADD R31, R31, 0x1, R25 ;  /* 0x000000011f1f7824 */ /* 0x000fe200078e0219 */
        /* <DEDUP_REMOVED lines=17> */
.L_x_1605:
[----:B------:R-:W-:Y:S01]  /*b8c0*/  ULDC.U8 UR4, c[0x0][0x410] ;  /* 0x0001040000047ab9 */ /* 0x000fe20000000000 */
[----:B------:R-:W-:Y:S01]  /*b8d0*/  BSSY B0, `(.L_x_1606) ;  /* 0x00006c3000007945 */ /* 0x000fe20003800000 */
[----:B------:R-:W-:Y:S01]  /*b8e0*/  ISETP.NE.AND P0, PT, RZ, UR4, PT ;  /* 0x00000004ff007c0c */ /* 0x000fe2000bf05270 */
[----:B------:R-:W-:-:S12]  /*b8f0*/  IMAD.IADD R8, R194, 0x1, R212 ;  /* 0x00000001c2087824 */ /* 0x000fd800078e02d4 */
[----:B------:R-:W-:Y:S05]  /*b900*/  @!P0 BRA `(.L_x_1607) ;  /* 0x0000003400848947 */ /* 0x000fea0003800000 */
[----:B------:R-:W0:Y:S01]  /*b910*/  LDC R20, c[0x0][0x448] ;  /* 0x00011200ff147b82 */ /* 0x000e220000000800 */
[----:B------:R-:W-:Y:S01]  /*b920*/  LEA.HI R40, R40, R73, RZ, 0x2 ;  /* 0x0000004928287211 */ /* 0x000fe200078f10ff */
[----:B------:R-:W-:Y:S01]  /*b930*/  ULDC.64 UR4, c[0x0][0x3f8] ;  /* 0x0000fe0000047ab9 */ /* 0x000fe20000000a00 */
[----:B------:R-:W-:Y:S01]  /*b940*/  ULDC.64 UR6, c[0x0][0x408] ;  /* 0x0001020000067ab9 */ /* 0x000fe20000000a00 */
[----:B------:R-:W-:Y:S01]  /*b950*/  MOV R6, R24 ;  /* 0x0000001800067202 */ /* 0x000fe20000000f00 */
[----:B------:R-:W-:Y:S01]  /*b960*/  IMAD.MOV.U32 R7, RZ, RZ, R31 ;  /* 0x000000ffff077224 */ /* 0x000fe200078e001f */
[----:B------:R-:W-:Y:S02]  /*b970*/  LOP3.LUT R4, R40, 0xfffffffc, RZ, 0xc0, !PT ;  /* 0xfffffffc28047812 */ /* 0x000fe400078ec0ff */
[----:B------:R-:W-:Y:S02]  /*b980*/  SHF.R.S32.HI R65, RZ, 0x1f, R204 ;  /* 0x0000001fff417819 */ /* 0x000fe400000114cc */
[----:B------:R-:W-:Y:S01]  /*b990*/  SHF.R.S32.HI R63, RZ, 0x1f, R202 ;  /* 0x0000001fff3f7819 */ /* 0x000fe200000114ca */
[----:B------:R-:W-:Y:S01]  /*b9a0*/  IMAD.IADD R3, R73, 0x1, -R4 ;  /* 0x0000000149037824 */ /* 0x000fe200078e0a04 */
[----:B------:R-:W-:Y:S01]  /*b9b0*/  SHF.R.S32.HI R80, RZ, 0x1f, R207 ;  /* 0x0000001fff507819 */ /* 0x000fe200000114cf */
[----:B------:R-:W-:Y:S01]  /*b9c0*/  IMAD.MOV.U32 R4, RZ, RZ, R26 ;  /* 0x000000ffff047224 */ /* 0x000fe200078e001a */
[----:B------:R-:W-:Y:S01]  /*b9d0*/  SHF.R.S32.HI R62, RZ, 0x1f, R203 ;  /* 0x0000001fff3e7819 */ /* 0x000fe200000114cb */
[----:B------:R-:W-:Y:S01]  /*b9e0*/  IMAD R3, R3, 0x40, R8 ;  /* 0x0000004003037824 */ /* 0x000fe200078e0208 */
[----:B------:R-:W-:-:S02]  /*b9f0*/  SHF.R.S32.HI R64, RZ, 0x1f, R205 ;  /* 0x0000001fff407819 */ /* 0x000fc400000114cd */
[----:B0-----:R-:W-:-:S13]  /*ba00*/  ISETP.NE.AND P0, PT, R20, 0x1, PT ;  /* 0x000000011400780c */ /* 0x001fda0003f05270 */
[----:B------:R-:W0:Y:S08]  /*ba10*/  @P0 LDC R0, c[0x0][0x44c] ;  /* 0x00011300ff000b82 */ /* 0x000e300000000800 */
[----:B------:R-:W1:Y:S01]  /*ba20*/  @P0 LDC R5, c[0x0][0x450] ;  /* 0x00011400ff050b82 */ /* 0x000e620000000800 */
[----:B0-----:R-:W-:-:S05]  /*ba30*/  @P0 IMAD.HI.U32 R0, R3, R0, RZ ;  /* 0x0000000003000227 */ /* 0x001fca00078e00ff */
[----:B-1----:R-:W-:Y:S01]  /*ba40*/  @P0 SHF.R.U32.HI R3, RZ, R5, R0 ;  /* 0x00000005ff030219 */ /* 0x002fe20000011600 */
[----:B------:R-:W-:-:S03]  /*ba50*/  IMAD.MOV.U32 R5, RZ, RZ, R29 ;  /* 0x000000ffff057224 */ /* 0x000fc600078e001d */
[----:B------:R-:W-:Y:S01]  /*ba60*/  SHF.R.S32.HI R0, RZ, 0x1f, R3 ;  /* 0x0000001fff007819 */ /* 0x000fe20000011403 */
[----:B------:R-:W-:-:S04]  /*ba70*/  IMAD.WIDE.U32 R4, R3, UR4, R4 ;  /* 0x0000000403047c25 */ /* 0x000fc8000f8e0004 */
[C---:B------:R-:W-:Y:S02]  /*ba80*/  IMAD R10, R0.reuse, UR4, RZ ;  /* 0x00000004000a7c24 */ /* 0x040fe4000f8e02ff */
[----:B------:R-:W-:Y:S02]  /*ba90*/  IMAD R0, R0, UR6, RZ ;  /* 0x0000000600007c24 */ /* 0x000fe4000f8e02ff */
[C---:B------:R-:W-:Y:S01]  /*baa0*/  IMAD R9, R3.reuse, UR5, R10 ;  /* 0x0000000503097c24 */ /* 0x040fe2000f8e020a */
[----:B------:R-:W-:Y:S01]  /*bab0*/  ULDC.64 UR4, c[0x0][0x3e8] ;  /* 0x0000fa0000047ab9 */ /* 0x000fe20000000a00 */
[----:B------:R-:W-:-:S04]  /*bac0*/  IMAD.WIDE.U32 R6, R3, UR6, R6 ;  /* 0x0000000603067c25 */ /* 0x000fc8000f8e0006 */
[----:B------:R-:W-:Y:S01]  /*bad0*/  IMAD R11, R3, UR7, R0 ;  /* 0x00000007030b7c24 */ /* 0x000fe2000f8e0200 */
[----:B------:R-:W-:Y:S01]  /*bae0*/  ULDC.64 UR6, c[0x0][0x400] ;  /* 0x0001000000067ab9 */ /* 0x000fe20000000a00 */
[----:B------:R-:W-:Y:S01]  /*baf0*/  IMAD.IADD R9, R5, 0x1, R9 ;  /* 0x0000000105097824 */ /* 0x000fe200078e0209 */
[----:B------:R-:W-:Y:S01]  /*bb00*/  LEA R3, P0, R4, UR4, 0x1 ;  /* 0x0000000404037c11 */ /* 0x000fe2000f8008ff */
[----:B------:R-:W-:Y:S01]  /*bb10*/  IMAD.IADD R5, R7, 0x1, R11 ;  /* 0x0000000107057824 */ /* 0x000fe200078e020b */
[----:B------:R-:W-:Y:S01]  /*bb20*/  LEA R0, P1, R6, UR6, 0x1 ;  /* 0x0000000606007c11 */ /* 0x000fe2000f8208ff */
[----:B------:R-:W-:Y:S01]  /*bb30*/  UMOV UR4, 0xffffffff ;  /* 0xffffffff00047882 */ /* 0x000fe20000000000 */
[----:B------:R-:W-:Y:S02]  /*bb40*/  LEA.HI.X R4, R4, UR5, R9, 0x1, P0 ;  /* 0x0000000504047c11 */ /* 0x000fe400080f0c09 */
[----:B------:R-:W-:Y:S01]  /*bb50*/  LEA.HI.X R5, R6, UR7, R5, 0x1, P1 ;  /* 0x0000000706057c11 */ /* 0x000fe200088f0c05 */
[----:B------:R-:W-:Y:S08]  /*bb60*/  BRA.DIV UR4, `(.L_x_1608) ;  /* 0x0000022604147947 */ /* 0x000ff0000b800000 */
[----:B------:R0:W1:Y:S04]  /*bb70*/  SHFL.IDX PT, R7, R4, RZ, 0x1c1f ;  /* 0x001c1fff04077589 */ /* 0x00006800000e0000 */
[----:B------:R0:W2:Y:S04]  /*bb80*/  SHFL.IDX PT, R6, R3, RZ, 0x1c1f ;  /* 0x001c1fff03067589 */ /* 0x0000a800000e0000 */
[----:B------:R0:W3:Y:S04]  /*bb90*/  SHFL.IDX PT, R9, R5, RZ, 0x1c1f ;  /* 0x001c1fff05097589 */ /* 0x0000e800000e0000 */
[----:B------:R0:W4:Y:S02]  /*bba0*/  SHFL.IDX PT, R14, R0, RZ, 0x1c1f ;  /* 0x001c1fff000e7589 */ /* 0x00012400000e0000 */
.L_x_1957:
[----:B------:R-:W-:Y:S01]  /*bbb0*/  IMAD R69, R195, R20, RZ ;  /* 0x00000014c3457224 */ /* 0x000fe200078e02ff */
[----:B------:R-:W-:Y:S01]  /*bbc0*/  BSSY B1, `(.L_x_1609) ;  /* 0x000004f000017945 */ /* 0x000fe20003800000 */
[----:B------:R-:W-:Y:S02]  /*bbd0*/  CS2R R58, SRZ ;  /* 0x00000000003a7805 */ /* 0x000fe4000001ff00 */
[----:B------:R-:W-:Y:S02]  /*bbe0*/  CS2R R54, SRZ ;  /* 0x0000000000367805 */ /* 0x000fe4000001ff00 */
[----:B------:R-:W-:Y:S02]  /*bbf0*/  CS2R R50, SRZ ;  /* 0x0000000000327805 */ /* 0x000fe4000001ff00 */
[----:B------:R-:W-:Y:S02]  /*bc00*/  ISETP.GE.AND P0, PT, R8, R69, PT ;  /* 0x000000450800720c */ /* 0x000fe40003f06270 */
        /* <DEDUP_REMOVED lines=10> */
[----:B------:R-:W-:Y:S01]  /*bcb0*/  ULDC UR4, c[0x0][0x3f4] ;  /* 0x0000fd0000047ab9 */ /* 0x000fe20000000800 */
[----:B------:R-:W-:Y:S02]  /*bcc0*/  CS2R R60, SRZ ;  /* 0x00000000003c7805 */ /* 0x000fe4000001ff00 */
[----:B------:R-:W-:Y:S02]  /*bcd0*/  ISETP.GE.AND P3, PT, R205, UR4, PT ;  /* 0x00000004cd007c0c */ /* 0x000fe4000bf66270 */
[----:B------:R-:W-:Y:S02]  /*bce0*/  CS2R R58, SRZ ;  /* 0x00000000003a7805 */ /* 0x000fe4000001ff00 */
[----:B------:R-:W-:Y:S02]  /*bcf0*/  ISETP.GE.AND P2, PT, R203, UR4, PT ;  /* 0x00000004cb007c0c */ /* 0x000fe4000bf46270 */
[----:B------:R-:W-:Y:S02]  /*bd00*/  ISETP.GE.AND P1, PT, R204, UR4, PT ;  /* 0x00000004cc007c0c */ /* 0x000fe4000bf26270 */
[----:B------:R-:W-:-:S02]  /*bd10*/  ISETP.GE.AND P0, PT, R202, UR4, PT ;  /* 0x00000004ca007c0c */ /* 0x000fc4000bf06270 */
[----:B------:R-:W-:-:S03]  /*bd20*/  ISETP.GE.AND P4, PT, R192, UR4, PT ;  /* 0x00000004c0007c0c */ /* 0x000fc6000bf86270 */
[C---:B------:R-:W-:Y:S01]  /*bd30*/  @!P3 IMAD.SHL.U32 R31, R205.reuse, 0x2, RZ ;  /* 0x00000002cd1fb824 */ /* 0x040fe200078e00ff */
[----:B------:R-:W-:-:S03]  /*bd40*/  @!P3 SHF.L.U64.HI R10, R205, 0x1, R64 ;  /* 0x00000001cd0ab819 */ /* 0x000fc60000010240 */
[C---:B------:R-:W-:Y:S01]  /*bd50*/  @!P2 IMAD.SHL.U32 R27, R203.reuse, 0x2, RZ ;  /* 0x00000002cb1ba824 */ /* 0x040fe200078e00ff */
[----:B------:R-:W-:Y:S01]  /*bd60*/  @!P2 SHF.L.U64.HI R12, R203, 0x1, R62 ;  /* 0x00000001cb0ca819 */ /* 0x000fe2000001023e */
[----:B------:R-:W-:Y:S01]  /*bd70*/  @!P1 IMAD.SHL.U32 R21, R204, 0x2, RZ ;  /* 0x00000002cc159824 */ /* 0x000fe200078e00ff */
[-C--:B--2---:R-:W-:Y:S01]  /*bd80*/  @!P3 IADD3 R32, P6, R6, R31.reuse, RZ ;  /* 0x0000001f0620b210 */ /* 0x084fe20007fde0ff */
[----:B------:R-:W-:Y:S01]  /*bd90*/  @!P0 IMAD.SHL.U32 R11, R202, 0x2, RZ ;  /* 0x00000002ca0b8824 */ /* 0x000fe200078e00ff */
[----:B----4-:R-:W-:Y:S01]  /*bda0*/  @!P3 IADD3 R30, P5, R14, R31, RZ ;  /* 0x0000001f0e1eb210 */ /* 0x010fe20007fbe0ff */
[----:B---3--:R-:W-:Y:S01]  /*bdb0*/  @!P4 IMAD.MOV.U32 R15, RZ, RZ, R9 ;  /* 0x000000ffff0fc224 */ /* 0x008fe200078e0009 */
[----:B------:R-:W-:Y:S01]  /*bdc0*/  @!P0 SHF.L.U64.HI R42, R202, 0x1, R63 ;  /* 0x00000001ca2a8819 */ /* 0x000fe2000001023f */
[----:B-1----:R-:W-:Y:S01]  /*bdd0*/  @!P3 IMAD.X R33, R7, 0x1, R10, P6 ;  /* 0x000000010721b824 */ /* 0x002fe200030e060a */
[----:B------:R-:W-:Y:S01]  /*bde0*/  @!P2 IADD3 R28, P6, R6, R27, RZ ;  /* 0x0000001b061ca210 */ /* 0x000fe20007fde0ff */
[----:B------:R-:W-:Y:S01]  /*bdf0*/  @!P4 IMAD.WIDE R36, R192, 0x2, R6 ;  /* 0x00000002c024c825 */ /* 0x000fe200078e0206 */
[----:B------:R-:W-:-:S02]  /*be00*/  @!P3 IADD3.X R31, R9, R10, RZ, P5, !PT ;  /* 0x0000000a091fb210 */ /* 0x000fc40002ffe4ff */
[----:B------:R-:W-:Y:S01]  /*be10*/  @!P1 SHF.L.U64.HI R10, R204, 0x1, R65 ;  /* 0x00000001cc0a9819 */ /* 0x000fe20000010241 */
[C---:B------:R-:W-:Y:S01]  /*be20*/  @!P2 IMAD.X R29, R7.reuse, 0x1, R12, P6 ;  /* 0x00000001071da824 */ /* 0x040fe200030e060c */
[----:B------:R-:W-:Y:S01]  /*be30*/  @!P1 IADD3 R24, P6, R6, R21, RZ ;  /* 0x0000001506189210 */ /* 0x000fe20007fde0ff */
[----:B------:R-:W-:Y:S01]  /*be40*/  @!P4 IMAD.WIDE R34, R192, 0x2, R14 ;  /* 0x00000002c022c825 */ /* 0x000fe200078e020e */
[C---:B------:R-:W-:Y:S01]  /*be50*/  @!P2 IADD3 R26, P5, R14.reuse, R27, RZ ;  /* 0x0000001b0e1aa210 */ /* 0x040fe20007fbe0ff */
[----:B------:R1:W5:Y:S02]  /*be60*/  @!P4 LD.E.64 R60, desc[UR46][R36.64] ;  /* 0x0000002e243cc980 */ /* 0x000364000c101b00 */
[----:B------:R-:W-:Y:S01]  /*be70*/  @!P1 IMAD.X R25, R7, 0x1, R10, P6 ;  /* 0x0000000107199824 */ /* 0x000fe200030e060a */
[----:B------:R-:W-:Y:S01]  /*be80*/  @!P1 IADD3 R20, P6, R14, R21, RZ ;  /* 0x000000150e149210 */ /* 0x000fe20007fde0ff */
[----:B------:R-:W-:Y:S01]  /*be90*/  @!P2 IMAD.X R27, R9, 0x1, R12, P5 ;  /* 0x00000001091ba824 */ /* 0x000fe200028e060c */
[----:B------:R-:W-:Y:S01]  /*bea0*/  ISETP.GE.AND P5, PT, R207, UR4, PT ;  /* 0x00000004cf007c0c */ /* 0x000fe2000bfa6270 */
[----:B------:R2:W5:Y:S02]  /*beb0*/  @!P4 LD.E.64 R58, desc[UR46][R34.64] ;  /* 0x0000002e223ac980 */ /* 0x000564000c101b00 */
[----:B------:R-:W-:Y:S01]  /*bec0*/  @!P1 IMAD.X R21, R9, 0x1, R10, P6 ;  /* 0x0000000109159824 */ /* 0x000fe200030e060a */
[----:B------:R-:W-:-:S05]  /*bed0*/  @!P0 IADD3 R12, P6, R6, R11, RZ ;  /* 0x0000000b060c8210 */ /* 0x000fca0007fde0ff */
[----:B------:R-:W-:Y:S01]  /*bee0*/  @!P0 IMAD.X R13, R7, 0x1, R42, P6 ;  /* 0x00000001070d8824 */ /* 0x000fe200030e062a */
[----:B------:R-:W-:-:S03]  /*bef0*/  @!P0 IADD3 R10, P6, R14, R11, RZ ;  /* 0x0000000b0e0a8210 */ /* 0x000fc60007fde0ff */
[----:B------:R-:W-:Y:S02]  /*bf00*/  @!P5 SHF.L.U32 R15, R207, 0x1, RZ ;  /* 0x00000001cf0fd819 */ /* 0x000fe400000006ff */
[----:B------:R-:W-:Y:S01]  /*bf10*/  @!P0 IMAD.X R11, R9, 0x1, R42, P6 ;  /* 0x00000001090b8824 */ /* 0x000fe200030e062a */
[----:B------:R-:W-:Y:S02]  /*bf20*/  @!P5 SHF.L.U64.HI R38, R207, 0x1, R80 ;  /* 0x00000001cf26d819 */ /* 0x000fe40000010250 */
[-C--:B------:R-:W-:Y:S02]  /*bf30*/  @!P5 IADD3 R6, P4, R6, R15.reuse, RZ ;  /* 0x0000000f0606d210 */ /* 0x080fe40007f9e0ff */
[----:B------:R-:W-:Y:S02]  /*bf40*/  @!P5 IADD3 R14, P6, R14, R15, RZ ;  /* 0x0000000f0e0ed210 */ /* 0x000fe40007fde0ff */
[----:B------:R-:W-:Y:S02]  /*bf50*/  CS2R R56, SRZ ;  /* 0x0000000000387805 */ /* 0x000fe4000001ff00 */
[----:B------:R-:W-:Y:S01]  /*bf60*/  CS2R R54, SRZ ;  /* 0x0000000000367805 */ /* 0x000fe2000001ff00 */
[--C-:B------:R-:W-:Y:S01]  /*bf70*/  @!P5 IMAD.X R7, R7, 0x1, R38.reuse, P4 ;  /* 0x000000010707d824 */ /* 0x100fe200020e0626 */
[----:B------:R-:W-:Y:S01]  /*bf80*/  CS2R R52, SRZ ;  /* 0x0000000000347805 */ /* 0x000fe2000001ff00 */
[----:B------:R-:W-:Y:S01]  /*bf90*/  @!P5 IMAD.X R15, R9, 0x1, R38, P6 ;  /* 0x00000001090fd824 */ /* 0x000fe200030e0626 */
[----:B------:R-:W-:-:S02]  /*bfa0*/  CS2R R50, SRZ ;  /* 0x0000000000327805 */ /* 0x000fc4000001ff00 */
[----:B------:R-:W-:Y:S02]  /*bfb0*/  CS2R R48, SRZ ;  /* 0x0000000000307805 */ /* 0x000fe4000001ff00 */
[----:B------:R-:W-:Y:S02]  /*bfc0*/  CS2R R46, SRZ ;  /* 0x00000000002e7805 */ /* 0x000fe4000001ff00 */
[----:B------:R-:W-:Y:S02]  /*bfd0*/  CS2R R44, SRZ ;  /* 0x00000000002c7805 */ /* 0x000fe4000001ff00 */
[----:B------:R-:W-:Y:S02]  /*bfe0*/  CS2R R42, SRZ ;  /* 0x00000000002a7805 */ /* 0x000fe4000001ff00 */
[----:B-1----:R-:W-:Y:S02]  /*bff0*/  CS2R R36, SRZ ;  /* 0x0000000000247805 */ /* 0x002fe4000001ff00 */
[----:B------:R-:W-:Y:S01]  /*c000*/  CS2R R38, SRZ ;  /* 0x0000000000267805 */ /* 0x000fe2000001ff00 */
[----:B------:R2:W5:Y:S04]  /*c010*/  @!P3 LD.E.64 R56, desc[UR46][R32.64] ;  /* 0x0000002e2038b980 */ /* 0x000568000c101b00 */
        /* <DEDUP_REMOVED lines=8> */
[----:B------:R2:W5:Y:S02]  /*c0a0*/  @!P5 LD.E.64 R38, desc[UR46][R14.64] ;  /* 0x0000002e0e26d980 */ /* 0x000564000c101b00 */
.L_x_1610:
[----:B------:R-:W-:Y:S05]  /*c0b0*/  BSYNC B1 ;  /* 0x0000000000017941 */ /* 0x000fea0003800000 */
.L_x_1609:
[----:B-12--5:R-:W-:Y:S01]  /*c0c0*/  IMAD.MOV.U32 R7, RZ, RZ, R59 ;  /* 0x000000ffff077224 */ /* 0x026fe200078e003b */
[----:B------:R-:W-:Y:S01]  /*c0d0*/  UMOV UR4, 0xffffffff ;  /* 0xffffffff00047882 */ /* 0x000fe20000000000 */
[----:B---3--:R-:W-:Y:S01]  /*c0e0*/  IMAD.MOV.U32 R9, RZ, RZ, R54 ;  /* 0x000000ffff097224 */ /* 0x008fe200078e0036 */
[----:B------:R-:W-:Y:S01]  /*c0f0*/  CS2R R30, SRZ ;  /* 0x00000000001e7805 */ /* 0x000fe2000001ff00 */
        /* <DEDUP_REMOVED lines=12> */
[----:B------:R-:W-:Y:S02]  /*c1c0*/  IMAD.MOV.U32 R7, RZ, RZ, R43 ;  /* 0x000000ffff077224 */ /* 0x000fe400078e002b */
[----:B------:R-:W-:Y:S02]  /*c1d0*/  IMAD.MOV.U32 R9, RZ, RZ, R38 ;  /* 0x000000ffff097224 */ /* 0x000fe400078e0026 */
        /* <DEDUP_REMOVED lines=9> */
[----:B------:R-:W-:Y:S02]  /*c270*/  IMAD.MOV.U32 R6, RZ, RZ, R52 ;  /* 0x000000ffff067224 */ /* 0x000fe400078e0034 */
[----:B------:R-:W-:Y:S01]  /*c280*/  IMAD.MOV.U32 R7, RZ, RZ, R53 ;  /* 0x000000ffff077224 */ /* 0x000fe200078e0035 */
[----:B------:R-:W-:Y:S01]  /*c290*/  PRMT R87, R9, 0x5410, R10 ;  /* 0x0000541009577816 */ /* 0x000fe2000000000a */
        /* <DEDUP_REMOVED lines=8> */
[----:B------:R-:W-:-:S05]  /*c320*/  IMAD.MOV.U32 R10, RZ, RZ, R37 ;  /* 0x000000ffff0a7224 */ /* 0x000fca00078e0025 */
[----:B------:R-:W-:Y:S01]  /*c330*/  PRMT R73, R10, 0x5410, R9 ;  /* 0x000054100a497816 */ /* 0x000fe20000000009 */
[----:B------:R-:W-:Y:S06]  /*c340*/  BRA.DIV UR4, `(.L_x_1611) ;  /* 0x0000021e048c7947 */ /* 0x000fec000b800000 */
[----:B------:R1:W2:Y:S04]  /*c350*/  SHFL.IDX PT, R7, R4, 0x1, 0x1c1f ;  /* 0x003c1f0004077f89 */ /* 0x0002a800000e0000 */
[----:B------:R1:W3:Y:S04]  /*c360*/  SHFL.IDX PT, R6, R3, 0x1, 0x1c1f ;  /* 0x003c1f0003067f89 */ /* 0x0002e800000e0000 */
[----:B0-----:R-:W0:Y:S04]  /*c370*/  SHFL.IDX PT, R5, R5, 0x1, 0x1c1f ;  /* 0x003c1f0005057f89 */ /* 0x001e2800000e0000 */
[----:B-1----:R-:W0:Y:S02]  /*c380*/  SHFL.IDX PT, R0, R0, 0x1, 0x1c1f ;  /* 0x003c1f0000007f89 */ /* 0x002e2400000e0000 */
.L_x_1963:
[----:B------:R-:W-:Y:S01]  /*c390*/  SHF.R.S32.HI R3, RZ, 0x1f, R40 ;  /* 0x0000001fff037819 */ /* 0x000fe20000011428 */
[----:B------:R-:W-:Y:S01]  /*c3a0*/  VIADD R8, R8, 0x40 ;  /* 0x0000004008087836 */ /* 0x000fe20000000000 */
[----:B------:R-:W-:Y:S01]  /*c3b0*/  LOP3.LUT R4, R208, 0x18, R22, 0xf8, !PT ;  /* 0x00000018d0047812 */ /* 0x000fe200078ef816 */
[----:B------:R-:W-:Y:S01]  /*c3c0*/  BSSY B1, `(.L_x_1612) ;  /* 0x0000055000017945 */ /* 0x000fe20003800000 */
[----:B------:R-:W-:Y:S02]  /*c3d0*/  LEA.HI R3, R3, R194, RZ, 0x3 ;  /* 0x000000c203037211 */ /* 0x000fe400078f18ff */
[----:B------:R-:W-:Y:S02]  /*c3e0*/  CS2R R32, SRZ ;  /* 0x0000000000207805 */ /* 0x000fe4000001ff00 */
[----:B------:R-:W-:Y:S02]  /*c3f0*/  ISETP.GE.AND P1, PT, R8, R69, PT ;  /* 0x000000450800720c */ /* 0x000fe40003f26270 */
[----:B------:R-:W-:-:S02]  /*c400*/  CS2R R26, SRZ ;  /* 0x00000000001a7805 */ /* 0x000fc4000001ff00 */
[----:B------:R-:W-:Y:S02]  /*c410*/  LOP3.LUT R3, R3, 0xfffffff8, RZ, 0xc0, !PT ;  /* 0xfffffff803037812 */ /* 0x000fe400078ec0ff */
[----:B------:R-:W-:Y:S02]  /*c420*/  CS2R R20, SRZ ;  /* 0x0000000000147805 */ /* 0x000fe4000001ff00 */
[----:B------:R-:W-:Y:S02]  /*c430*/  CS2R R12, SRZ ;  /* 0x00000000000c7805 */ /* 0x000fe4000001ff00 */
[----:B------:R-:W-:Y:S02]  /*c440*/  CS2R R8, SRZ ;  /* 0x0000000000087805 */ /* 0x000fe4000001ff00 */
[----:B------:R-:W-:Y:S01]  /*c450*/  CS2R R40, SRZ ;  /* 0x0000000000287805 */ /* 0x000fe2000001ff00 */
[----:B------:R-:W-:Y:S01]  /*c460*/  IMAD.IADD R3, R194, 0x1, -R3 ;  /* 0x00000001c2037824 */ /* 0x000fe200078e0a03 */
[----:B------:R-:W-:-:S02]  /*c470*/  CS2R R34, SRZ ;  /* 0x0000000000227805 */ /* 0x000fc4000001ff00 */
[----:B------:R-:W-:Y:S02]  /*c480*/  CS2R R28, SRZ ;  /* 0x00000000001c7805 */ /* 0x000fe4000001ff00 */
[----:B------:R-:W-:Y:S02]  /*c490*/  CS2R R24, SRZ ;  /* 0x0000000000187805 */ /* 0x000fe4000001ff00 */
[----:B----4-:R-:W-:Y:S02]  /*c4a0*/  CS2R R14, SRZ ;  /* 0x00000000000e7805 */ /* 0x010fe4000001ff00 */
[----:B------:R-:W-:Y:S02]  /*c4b0*/  LOP3.LUT P0, RZ, R3, 0x4, RZ, 0xc0, !PT ;  /* 0x0000000403ff7812 */ /* 0x000fe4000780c0ff */
[----:B------:R-:W-:Y:S02]  /*c4c0*/  CS2R R10, SRZ ;  /* 0x00000000000a7805 */ /* 0x000fe4000001ff00 */
[----:B------:R-:W-:-:S05]  /*c4d0*/  LOP3.LUT R3, R4, R209, RZ, 0x3c, !PT ;  /* 0x000000d104037212 */ /* 0x000fca00078e3cff */
[----:B------:R-:W-:-:S04]  /*c4e0*/  IMAD.IADD R3, R210, 0x1, R3 ;  /* 0x00000001d2037824 */ /* 0x000fc800078e0203 */
[----:B------:R-:W-:Y:S01]  /*c4f0*/  IMAD R3, R3, 0x2, R2 ;  /* 0x0000000203037824 */ /* 0x000fe200078e0202 */
[----:B------:R-:W-:Y:S06]  /*c500*/  @P1 BRA `(.L_x_1613) ;  /* 0x0000000400001947 */ /* 0x000fec0003800000 */
[----:B------:R-:W-:Y:S01]  /*c510*/  ULDC UR4, c[0x0][0x3f4] ;  /* 0x0000fd0000047ab9 */ /* 0x000fe20000000800 */
[----:B------:R-:W-:Y:S02]  /*c520*/  CS2R R40, SRZ ;  /* 0x0000000000287805 */ /* 0x000fe4000001ff00 */
[----:B------:R-:W-:Y:S02]  /*c530*/  ISETP.GE.AND P4, PT, R205, UR4, PT ;  /* 0x00000004cd007c0c */ /* 0x000fe4000bf86270 */
[----:B------:R-:W-:Y:S02]  /*c540*/  CS2R R30, SRZ ;  /* 0x00000000001e7805 */ /* 0x000fe4000001ff00 */
[----:B------:R-:W-:Y:S02]  /*c550*/  ISETP.GE.AND P3, PT, R203, UR4, PT ;  /* 0x00000004cb007c0c */ /* 0x000fe4000bf66270 */
[----:B------:R-:W-:Y:S02]  /*c560*/  ISETP.GE.AND P2, PT, R204, UR4, PT ;  /* 0x00000004cc007c0c */ /* 0x000fe4000bf46270 */
[----:B------:R-:W-:-:S05]  /*c570*/  ISETP.GE.AND P1, PT, R202, UR4, PT ;  /* 0x00000004ca007c0c */ /* 0x000fca000bf26270 */
[C---:B------:R-:W-:Y:S02]  /*c580*/  @!P4 SHF.L.U32 R9, R205.reuse, 0x1, RZ ;  /* 0x00000001cd09c819 */ /* 0x040fe400000006ff */
[----:B------:R-:W-:Y:S02]  /*c590*/  @!P4 SHF.L.U64.HI R64, R205, 0x1, R64 ;  /* 0x00000001cd40c819 */ /* 0x000fe40000010240 */
[C---:B------:R-:W-:Y:S01]  /*c5a0*/  @!P3 IMAD.SHL.U32 R75, R203.reuse, 0x2, RZ ;  /* 0x00000002cb4bb824 */ /* 0x040fe200078e00ff */
[-C--:B---3--:R-:W-:Y:S01]  /*c5b0*/  @!P4 IADD3 R10, P5, R6, R9.reuse, RZ ;  /* 0x00000009060ac210 */ /* 0x088fe20007fbe0ff */
[----:B------:R-:W-:Y:S01]  /*c5c0*/  @!P2 IMAD.SHL.U32 R67, R204, 0x2, RZ ;  /* 0x00000002cc43a824 */ /* 0x000fe200078e00ff */
[----:B------:R-:W-:Y:S02]  /*c5d0*/  @!P3 SHF.L.U64.HI R62, R203, 0x1, R62 ;  /* 0x00000001cb3eb819 */ /* 0x000fe4000001023e */
[----:B0-----:R-:W-:Y:S01]  /*c5e0*/  @!P4 IADD3 R8, P6, R0, R9, RZ ;  /* 0x000000090008c210 */ /* 0x001fe20007fde0ff */
[----:B--2---:R-:W-:Y:S01]  /*c5f0*/  @!P4 IMAD.X R11, R7, 0x1, R64, P5 ;  /* 0x00000001070bc824 */ /* 0x004fe200028e0640 */
[----:B------:R-:W-:-:S02]  /*c600*/  @!P3 IADD3 R76, P5, R6, R75, RZ ;  /* 0x0000004b064cb210 */ /* 0x000fc40007fbe0ff */
[----:B------:R-:W-:Y:S01]  /*c610*/  @!P1 SHF.L.U64.HI R12, R202, 0x1, R63 ;  /* 0x00000001ca0c9819 */ /* 0x000fe2000001023f */
[----:B------:R-:W-:Y:S01]  /*c620*/  @!P4 IMAD.X R9, R5, 0x1, R64, P6 ;  /* 0x000000010509c824 */ /* 0x000fe200030e0640 */
[----:B------:R-:W-:Y:S01]  /*c630*/  @!P2 SHF.L.U64.HI R4, R204, 0x1, R65 ;  /* 0x00000001cc04a819 */ /* 0x000fe20000010241 */
[----:B------:R-:W-:Y:S01]  /*c640*/  @!P3 IMAD.X R77, R7, 0x1, R62, P5 ;  /* 0x00000001074db824 */ /* 0x000fe200028e063e */
[----:B------:R-:W-:Y:S01]  /*c650*/  @!P3 IADD3 R74, P6, R0, R75, RZ ;  /* 0x0000004b004ab210 */ /* 0x000fe20007fde0ff */
[----:B------:R-:W-:Y:S01]  /*c660*/  @!P1 IMAD.SHL.U32 R63, R202, 0x2, RZ ;  /* 0x00000002ca3f9824 */ /* 0x000fe200078e00ff */
[----:B------:R-:W-:-:S03]  /*c670*/  @!P2 IADD3 R70, P5, R6, R67, RZ ;  /* 0x000000430646a210 */ /* 0x000fc60007fbe0ff */
[----:B------:R-:W-:Y:S01]  /*c680*/  @!P3 IMAD.X R75, R5, 0x1, R62, P6 ;  /* 0x00000001054bb824 */ /* 0x000fe200030e063e */
[----:B------:R-:W-:Y:S02]  /*c690*/  @!P2 IADD3.X R71, R7, R4, RZ, P5, !PT ;  /* 0x000000040747a210 */ /* 0x000fe40002ffe4ff */
[----:B------:R-:W-:Y:S02]  /*c6a0*/  @!P1 IADD3 R64, P5, R6, R63, RZ ;  /* 0x0000003f06409210 */ /* 0x000fe40007fbe0ff */
[----:B------:R-:W-:-:S03]  /*c6b0*/  @!P2 IADD3 R66, P6, R0, R67, RZ ;  /* 0x000000430042a210 */ /* 0x000fc60007fde0ff */
[----:B------:R-:W-:Y:S01]  /*c6c0*/  @!P1 IMAD.X R65, R7, 0x1, R12, P5 ;  /* 0x0000000107419824 */ /* 0x000fe200028e060c */
[----:B------:R-:W-:Y:S01]  /*c6d0*/  @!P1 IADD3 R62, P5, R0, R63, RZ ;  /* 0x0000003f003e9210 */ /* 0x000fe20007fbe0ff */
[----:B------:R-:W-:Y:S01]  /*c6e0*/  @!P2 IMAD.X R67, R5, 0x1, R4, P6 ;  /* 0x000000010543a824 */ /* 0x000fe200030e0604 */
[----:B------:R-:W-:-:S03]  /*c6f0*/  ISETP.GE.AND P6, PT, R192, UR4, PT ;  /* 0x00000004c0007c0c */ /* 0x000fc6000bfc6270 */
[----:B------:R-:W-:Y:S01]  /*c700*/  @!P1 IMAD.X R63, R5, 0x1, R12, P5 ;  /* 0x00000001053f9824 */ /* 0x000fe200028e060c */
[----:B------:R-:W-:-:S09]  /*c710*/  ISETP.GE.AND P5, PT, R207, UR4, PT ;  /* 0x00000004cf007c0c */ /* 0x000fd2000bfa6270 */
[----:B------:R-:W-:Y:S02]  /*c720*/  @!P6 IMAD.MOV.U32 R4, RZ, RZ, R0 ;  /* 0x000000ffff04e224 */ /* 0x000fe400078e0000 */
[----:B------:R-:W-:-:S04]  /*c730*/  @!P6 IMAD.WIDE R12, R192, 0x2, R6 ;  /* 0x00000002c00ce825 */ /* 0x000fc800078e0206 */
[----:B------:R-:W-:Y:S01]  /*c740*/  @!P6 IMAD.WIDE R14, R192, 0x2, R4 ;  /* 0x00000002c00ee825 */ /* 0x000fe200078e0204 */
[----:B------:R-:W5:Y:S03]  /*c750*/  @!P6 LD.E.64 R40, desc[UR46][R12.64] ;  /* 0x0000002e0c28e980 */ /* 0x000f66000c101b00 */
[C---:B------:R-:W-:Y:S01]  /*c760*/  @!P5 IMAD.SHL.U32 R21, R207.reuse, 0x2, RZ ;  /* 0x00000002cf15d824 */ /* 0x040fe200078e00ff */
[----:B------:R0:W5:Y:S01]  /*c770*/  @!P6 LD.E.64 R30, desc[UR46][R14.64] ;  /* 0x0000002e0e1ee980 */ /* 0x000162000c101b00 */
[----:B------:R-:W-:-:S03]  /*c780*/  @!P5 SHF.L.U64.HI R80, R207, 0x1, R80 ;  /* 0x00000001cf50d819 */ /* 0x000fc60000010250 */
[-C--:B------:R-:W-:Y:S02]  /*c790*/  @!P5 IADD3 R6, P6, R6, R21.reuse, RZ ;  /* 0x000000150606d210 */ /* 0x080fe40007fde0ff */
[----:B------:R-:W-:Y:S02]  /*c7a0*/  CS2R R34, SRZ ;  /* 0x0000000000227805 */ /* 0x000fe4000001ff00 */
[----:B------:R-:W-:Y:S01]  /*c7b0*/  CS2R R32, SRZ ;  /* 0x0000000000207805 */ /* 0x000fe2000001ff00 */
[----:B------:R-:W-:Y:S01]  /*c7c0*/  @!P5 IMAD.X R7, R7, 0x1, R80, P6 ;  /* 0x000000010707d824 */ /* 0x000fe200030e0650 */
[----:B------:R-:W-:Y:S02]  /*c7d0*/  @!P5 IADD3 R4, P6, R0, R21, RZ ;  /* 0x000000150004d210 */ /* 0x000fe40007fde0ff */
[----:B------:R1:W5:Y:S01]  /*c7e0*/  @!P4 LD.E.64 R34, desc[UR46][R10.64] ;  /* 0x0000002e0a22c980 */ /* 0x000362000c101b00 */
[----:B------:R-:W-:Y:S02]  /*c7f0*/  CS2R R28, SRZ ;  /* 0x00000000001c7805 */ /* 0x000fe4000001ff00 */
[----:B------:R-:W-:-:S02]  /*c800*/  CS2R R26, SRZ ;  /* 0x00000000001a7805 */ /* 0x000fc4000001ff00 */
[----:B------:R-:W-:Y:S01]  /*c810*/  CS2R R24, SRZ ;  /* 0x0000000000187805 */ /* 0x000fe2000001ff00 */
[----:B------:R2:W5:Y:S01]  /*c820*/  @!P4 LD.E.64 R32, desc[UR46][R8.64] ;  /* 0x0000002e0820c980 */ /* 0x000562000c101b00 */
[----:B------:R-:W-:Y:S02]  /*c830*/  CS2R R20, SRZ ;  /* 0x0000000000147805 */ /* 0x000fe4000001ff00 */
[----:B0-----:R-:W-:Y:S02]  /*c840*/  CS2R R14, SRZ ;  /* 0x00000000000e7805 */ /* 0x001fe4000001ff00 */
[----:B------:R-:W-:Y:S01]  /*c850*/  CS2R R12, SRZ ;  /* 0x00000000000c7805 */ /* 0x000fe2000001ff00 */
[----:B------:R-:W-:Y:S01]  /*c860*/  @!P5 IMAD.X R5, R5, 0x1, R80, P6 ;  /* 0x000000010505d824 */ /* 0x000fe200030e0650 */
[----:B------:R4:W5:Y:S01]  /*c870*/  @!P3 LD.E.64 R28, desc[UR46][R76.64] ;  /* 0x0000002e4c1cb980 */ /* 0x000962000c101b00 */
[----:B-1----:R-:W-:-:S03]  /*c880*/  CS2R R10, SRZ ;  /* 0x00000000000a7805 */ /* 0x002fc6000001ff00 */
[----:B------:R4:W5:Y:S01]  /*c890*/  @!P3 LD.E.64 R26, desc[UR46][R74.64] ;  /* 0x0000002e4a1ab980 */ /* 0x000962000c101b00 */
[----:B--2---:R-:W-:-:S03]  /*c8a0*/  CS2R R8, SRZ ;  /* 0x0000000000087805 */ /* 0x004fc6000001ff00 */
[----:B------:R4:W5:Y:S04]  /*c8b0*/  @!P2 LD.E.64 R24, desc[UR46][R70.64] ;  /* 0x0000002e4618a980 */ /* 0x000968000c101b00 */
[----:B------:R4:W5:Y:S04]  /*c8c0*/  @!P2 LD.E.64 R20, desc[UR46][R66.64] ;  /* 0x0000002e4214a980 */ /* 0x000968000c101b00 */
[----:B------:R4:W5:Y:S04]  /*c8d0*/  @!P1 LD.E.64 R14, desc[UR46][R64.64] ;  /* 0x0000002e400e9980 */ /* 0x000968000c101b00 */
[----:B------:R4:W5:Y:S04]  /*c8e0*/  @!P1 LD.E.64 R12, desc[UR46][R62.64] ;  /* 0x0000002e3e0c9980 */ /* 0x000968000c101b00 */
[----:B------:R4:W5:Y:S04]  /*c8f0*/  @!P5 LD.E.64 R10, desc[UR46][R6.64] ;  /* 0x0000002e060ad980 */ /* 0x000968000c101b00 */
[----:B------:R4:W5:Y:S02]  /*c900*/  @!P5 LD.E.64 R8, desc[UR46][R4.64] ;  /* 0x0000002e0408d980 */ /* 0x000964000c101b00 */
.L_x_1613:
[----:B------:R-:W-:Y:S05]  /*c910*/  BSYNC B1 ;  /* 0x0000000000017941 */ /* 0x000fea0003800000 */
.L_x_1612:
[----:B0---45:R-:W-:Y:S01]  /*c920*/  IMAD.MOV.U32 R5, RZ, RZ, R30 ;  /* 0x000000ffff057224 */ /* 0x031fe200078e001e */
[----:B------:R-:W-:Y:S01]  /*c930*/  LEA.HI R4, R218, R218, RZ, 0x1 ;  /* 0x000000dada047211 */ /* 0x000fe200078f08ff */
[C---:B------:R-:W-:Y:S01]  /*c940*/  VIADD R0, R3.reuse, 0x12440 ;  /* 0x0001244003007836 */ /* 0x040fe20000000000 */
[----:B---3--:R-:W-:Y:S01]  /*c950*/  IADD3 R6, R3, 0x12400, RZ ;  /* 0x0001240003067810 */ /* 0x008fe20007ffe0ff */
[----:B--2---:R-:W-:Y:S01]  /*c960*/  IMAD.MOV.U32 R7, RZ, RZ, R32 ;  /* 0x000000ffff077224 */ /* 0x004fe200078e0020 */
[----:B------:R-:W-:Y:S01]  /*c970*/  PRMT R76, R5, 0x7610, R76 ;  /* 0x00007610054c7816 */ /* 0x000fe2000000004c */
[----:B------:R-:W-:Y:S01]  /*c980*/  IMAD.MOV.U32 R62, RZ, RZ, R33 ;  /* 0x000000ffff3e7224 */ /* 0x000fe200078e0021 */
[----:B------:R-:W-:Y:S01]  /*c990*/  LOP3.LUT R5, R4, 0xfffffffe, RZ, 0xc0, !PT ;  /* 0xfffffffe04057812 */ /* 0x000fe200078ec0ff */
[----:B------:R-:W-:Y:S01]  /*c9a0*/  @P0 VIADD R0, R6, 0xffffffc0 ;  /* 0xffffffc006000836 */ /* 0x000fe20000000000 */
[----:B------:R-:W-:Y:S01]  /*c9b0*/  MOV R4, R26 ;  /* 0x0000001a00047202 */ /* 0x000fe20000000f00 */
[----:B------:R-:W-:Y:S01]  /*c9c0*/  IMAD.MOV.U32 R6, RZ, RZ, R31 ;  /* 0x000000ffff067224 */ /* 0x000fe200078e001f */
[----:B------:R-:W-:Y:S01]  /*c9d0*/  PRMT R74, R7, 0x5410, R62 ;  /* 0x00005410074a7816 */ /* 0x000fe2000000003e */
[----:B------:R-:W-:Y:S01]  /*c9e0*/  IMAD.IADD R5, R218, 0x1, -R5 ;  /* 0x00000001da057824 */ /* 0x000fe200078e0a05 */
[----:B------:R-:W-:Y:S01]  /*c9f0*/  VIADDMNMX R69, R69, -R212, 0x80, PT ;  /* 0x0000008045457446 */ /* 0x000fe200038009d4 */
[----:B------:R-:W-:Y:S01]  /*ca00*/  IMAD.MOV.U32 R7, RZ, RZ, R20 ;  /* 0x000000ffff077224 */ /* 0x000fe200078e0014 */
[----:B------:R-:W-:Y:S01]  /*ca10*/  PRMT R76, R76, 0x5410, R6 ;  /* 0x000054104c4c7816 */ /* 0x000fe20000000006 */
[----:B------:R-:W-:Y:S01]  /*ca20*/  IMAD.MOV.U32 R6, RZ, RZ, R27 ;  /* 0x000000ffff067224 */ /* 0x000fe200078e001b */
[----:B------:R-:W-:Y:S01]  /*ca30*/  SHF.L.U32 R5, R5, 0x1f, RZ ;  /* 0x0000001f05057819 */ /* 0x000fe200000006ff */
[----:B------:R-:W-:Y:S01]  /*ca40*/  IMAD.MOV.U32 R62, RZ, RZ, R8 ;  /* 0x000000ffff3e7224 */ /* 0x000fe200078e0008 */
[----:B------:R-:W-:Y:S01]  /*ca50*/  PRMT R66, R7, 0x7610, R66 ;  /* 0x0000761007427816 */ /* 0x000fe20000000042 */
[----:B------:R-:W-:Y:S01]  /*ca60*/  IMAD.MOV.U32 R7, RZ, RZ, R13 ;  /* 0x000000ffff077224 */ /* 0x000fe200078e000d */
[----:B------:R-:W0:Y:S01]  /*ca70*/  SYNCS.PHASECHK.TRANS64.TRYWAIT P0, [R2+URZ+0x30800], R5 ;  /* 0x03080005020075a7 */ /* 0x000e22000800017f */
[----:B------:R-:W-:Y:S01]  /*ca80*/  PRMT R70, R4, 0x5410, R6 ;  /* 0x0000541004467816 */ /* 0x000fe20000000006 */
[----:B------:R-:W-:Y:S01]  /*ca90*/  IMAD.MOV.U32 R4, RZ, RZ, R21 ;  /* 0x000000ffff047224 */ /* 0x000fe200078e0015 */
[----:B------:R-:W-:Y:S01]  /*caa0*/  BSSY B1, `(.L_x_1614) ;  /* 0x000001a000017945 */ /* 0x000fe20003800000 */
[----:B------:R-:W-:Y:S01]  /*cab0*/  IMAD.MOV.U32 R6, RZ, RZ, R12 ;  /* 0x000000ffff067224 */ /* 0x000fe200078e000c */
[----:B------:R-:W-:Y:S01]  /*cac0*/  ISETP.GE.AND P1, PT, R194, R69, PT ;  /* 0x00000045c200720c */ /* 0x000fe20003f26270 */
        /* <DEDUP_REMOVED lines=21> */
[----:B------:R-:W-:Y:S01]  /*cc20*/  IMAD.MOV.U32 R6, RZ, RZ, R11 ;  /* 0x000000ffff067224 */ /* 0x000fe200078e000b */
[----:B0-----:R-:W-:Y:S06]  /*cc30*/  @!P0 BRA `(.L_x_1615) ;  /* 0x0000021400c48947 */ /* 0x001fec0003800000 */
.L_x_1964:
[----:B------:R-:W-:Y:S05]  /*cc40*/  BSYNC B1 ;  /* 0x0000000000017941 */ /* 0x000fea0003800000 */
.L_x_1614:
[----:B------:R-:W-:Y:S01]  /*cc50*/  BSSY B1, `(.L_x_1616) ;  /* 0x0000116000017945 */ /* 0x000fe20003800000 */
[----:B------:R-:W-:-:S03]  /*cc60*/  PRMT R63, R4, 0x5410, R6 ;  /* 0x00005410043f7816 */ /* 0x000fc60000000006 */
[----:B------:R-:W-:Y:S05]  /*cc70*/  @P1 BRA `(.L_x_1617) ;  /* 0x00000010004c1947 */ /* 0x000fea0003800000 */
[----:B------:R-:W1:Y:S01]  /*cc80*/  LDC R4, c[0x0][0x3f4] ;  /* 0x0000fd00ff047b82 */ /* 0x000e620000000800 */
[----:B------:R-:W-:Y:S01]  /*cc90*/  BSSY B2, `(.L_x_1618) ;  /* 0x0000032000027945 */ /* 0x000fe20003800000 */
[-C--:B-1----:R-:W-:Y:S02]  /*cca0*/  ISETP.GE.AND P0, PT, R192, R4.reuse, PT ;  /* 0x00000004c000720c */ /* 0x082fe40003f06270 */
[-C--:B------:R-:W-:Y:S02]  /*ccb0*/  ISETP.GE.AND P1, PT, R205, R4.reuse, PT ;  /* 0x00000004cd00720c */ /* 0x080fe40003f26270 */
[-C--:B------:R-:W-:Y:S02]  /*ccc0*/  ISETP.GE.AND P2, PT, R203, R4.reuse, PT ;  /* 0x00000004cb00720c */ /* 0x080fe40003f46270 */
[-C--:B------:R-:W-:Y:S02]  /*ccd0*/  ISETP.GE.AND P3, PT, R204, R4.reuse, PT ;  /* 0x00000004cc00720c */ /* 0x080fe40003f66270 */
[----:B------:R-:W-:-:S02]  /*cce0*/  ISETP.GE.AND P4, PT, R202, R4, PT ;  /* 0x00000004ca00720c */ /* 0x000fc40003f86270 */
[----:B------:R-:W-:-:S03]  /*ccf0*/  ISETP.GE.AND P5, PT, R207, R4, PT ;  /* 0x00000004cf00720c */ /* 0x000fc60003fa6270 */
[----:B------:R-:W-:Y:S10]  /*cd00*/  @P0 BRA `(.L_x_1619) ;  /* 0x0000000000a80947 */ /* 0x000ff40003800000 */
[----:B0-----:R-:W0:Y:S01]  /*cd10*/  LDS.128 R4, [R3+0x12400] ;  /* 0x0124000003047984 */ /* 0x001e220000000c00 */
[----:B------:R-:W-:Y:S01]  /*cd20*/  SHF.R.U32.HI R92, RZ, 0x10, R61 ;  /* 0x00000010ff5c7819 */ /* 0x000fe2000001163d */
[--C-:B------:R-:W-:Y:S01]  /*cd30*/  HADD2.F32 R80, -RZ, R89.reuse.H1_H1 ;  /* 0x30000059ff507230 */ /* 0x100fe20000004100 */
[----:B------:R-:W-:Y:S01]  /*cd40*/  SHF.R.U32.HI R91, RZ, 0x10, R59 ;  /* 0x00000010ff5b7819 */ /* 0x000fe2000001163b */
[----:B------:R-:W-:Y:S01]  /*cd50*/  HADD2.F32 R90, -RZ, R89.H0_H0 ;  /* 0x20000059ff5a7230 */ /* 0x000fe20000004100 */
[----:B------:R-:W-:Y:S01]  /*cd60*/  SHF.R.U64 R97, R60, 0x10, R61 ;  /* 0x000000103c617819 */ /* 0x000fe2000000123d */
[----:B------:R-:W-:Y:S01]  /*cd70*/  HADD2.F32 R89, -RZ, R92.H0_H0 ;  /* 0x2000005cff597230 */ /* 0x000fe20000004100 */
[----:B------:R-:W-:Y:S01]  /*cd80*/  SHF.R.U64 R95, R58, 0x10, R59 ;  /* 0x000000103a5f7819 */ /* 0x000fe2000000123b */
[----:B------:R-:W-:Y:S02]  /*cd90*/  HADD2.F32 R91, -RZ, R91.H0_H0 ;  /* 0x2000005bff5b7230 */ /* 0x000fe40000004100 */
[----:B0-----:R-:W-:-:S02]  /*cda0*/  HADD2.F32 R61, -RZ, R7.H1_H1 ;  /* 0x30000007ff3d7230 */ /* 0x001fc40000004100 */
[----:B------:R-:W-:Y:S02]  /*cdb0*/  HADD2.F32 R60, -RZ, R7.H0_H0 ;  /* 0x20000007ff3c7230 */ /* 0x000fe40000004100 */
[--C-:B------:R-:W-:Y:S02]  /*cdc0*/  HADD2.F32 R7, -RZ, R4.reuse.H0_H0 ;  /* 0x20000004ff077230 */ /* 0x100fe40000004100 */
[C---:B------:R-:W-:Y:S01]  /*cdd0*/  FMUL.FTZ R94, R61.reuse, R89 ;  /* 0x000000593d5e7220 */ /* 0x040fe20000410000 */
[----:B------:R-:W-:Y:S02]  /*cde0*/  HADD2.F32 R4, -RZ, R4.H1_H1 ;  /* 0x30000004ff047230 */ /* 0x000fe40000004100 */
[-C--:B------:R-:W-:Y:S01]  /*cdf0*/  FMUL.FTZ R93, R61, R91.reuse ;  /* 0x0000005b3d5d7220 */ /* 0x080fe20000410000 */
[--C-:B------:R-:W-:Y:S02]  /*ce00*/  HADD2.F32 R58, -RZ, R6.reuse.H0_H0 ;  /* 0x20000006ff3a7230 */ /* 0x100fe40000004100 */
[----:B------:R-:W-:Y:S01]  /*ce10*/  FFMA.FTZ R96, R60, R91, R94 ;  /* 0x0000005b3c607223 */ /* 0x000fe2000001005e */
[----:B------:R-:W-:-:S02]  /*ce20*/  HADD2.F32 R59, -RZ, R6.H1_H1 ;  /* 0x30000006ff3b7230 */ /* 0x000fc40000004100 */
[----:B------:R-:W-:Y:S01]  /*ce30*/  FMUL.FTZ R92, R4, R90 ;  /* 0x0000005a045c7220 */ /* 0x000fe20000410000 */
[--C-:B------:R-:W-:Y:S02]  /*ce40*/  HADD2.F32 R61, -RZ, R88.reuse.H1_H1 ;  /* 0x30000058ff3d7230 */ /* 0x100fe40000004100 */
[----:B------:R-:W-:Y:S01]  /*ce50*/  FFMA.FTZ R93, R60, R89, -R93 ;  /* 0x000000593c5d7223 */ /* 0x000fe2000001085d */
[--C-:B------:R-:W-:Y:S02]  /*ce60*/  HADD2.F32 R6, -RZ, R5.reuse.H0_H0 ;  /* 0x20000005ff067230 */ /* 0x100fe40000004100 */
[-C--:B------:R-:W-:Y:S01]  /*ce70*/  FMUL.FTZ R94, R4, R80.reuse ;  /* 0x00000050045e7220 */ /* 0x080fe20000410000 */
[----:B------:R-:W-:Y:S02]  /*ce80*/  HADD2.F32 R88, -RZ, R88.H0_H0 ;  /* 0x20000058ff587230 */ /* 0x000fe40000004100 */
[----:B------:R-:W-:Y:S01]  /*ce90*/  FFMA.FTZ R92, R7, R80, -R92 ;  /* 0x00000050075c7223 */ /* 0x000fe2000001085c */
[----:B------:R-:W-:-:S02]  /*cea0*/  HADD2.F32 R5, -RZ, R5.H1_H1 ;  /* 0x30000005ff057230 */ /* 0x000fc40000004100 */
[----:B------:R-:W-:Y:S01]  /*ceb0*/  FFMA.FTZ R89, R7, R90, R94 ;  /* 0x0000005a07597223 */ /* 0x000fe2000001005e */
[----:B------:R-:W-:Y:S02]  /*cec0*/  HADD2.F32 R60, -RZ, R95.H0_H0 ;  /* 0x2000005fff3c7230 */ /* 0x000fe40000004100 */
[CC--:B------:R-:W-:Y:S01]  /*ced0*/  FMUL.FTZ R91, R59.reuse, R61.reuse ;  /* 0x0000003d3b5b7220 */ /* 0x0c0fe20000410000 */
[----:B------:R-:W-:Y:S02]  /*cee0*/  HADD2.F32 R4, -RZ, R97.H0_H0 ;  /* 0x20000061ff047230 */ /* 0x000fe40000004100 */
[----:B------:R-:W-:Y:S01]  /*cef0*/  FMUL.FTZ R80, R59, R88 ;  /* 0x000000583b507220 */ /* 0x000fe20000410000 */
[C---:B------:R-:W-:Y:S01]  /*cf00*/  FMUL.FTZ R7, R5.reuse, R60 ;  /* 0x0000003c05077220 */ /* 0x040fe20000410000 */
[C---:B------:R-:W-:Y:S01]  /*cf10*/  FFMA.FTZ R91, R58.reuse, R88, -R91 ;  /* 0x000000583a5b7223 */ /* 0x040fe2000001085b */
[-C--:B------:R-:W-:Y:S01]  /*cf20*/  FMUL.FTZ R59, R5, R4.reuse ;  /* 0x00000004053b7220 */ /* 0x080fe20000410000 */
[----:B------:R-:W-:Y:S01]  /*cf30*/  FFMA.FTZ R80, R58, R61, R80 ;  /* 0x0000003d3a507223 */ /* 0x000fe20000010050 */
[----:B------:R-:W-:Y:S01]  /*cf40*/  FFMA.FTZ R5, R6, R4, -R7 ;  /* 0x0000000406057223 */ /* 0x000fe20000010807 */
[----:B------:R-:W-:Y:S01]  /*cf50*/  F2FP.F16.F32.PACK_AB R7, R96, R93 ;  /* 0x0000005d6007723e */ /* 0x000fe200000000ff */
[----:B------:R-:W-:Y:S01]  /*cf60*/  FFMA.FTZ R60, R6, R60, R59 ;  /* 0x0000003c063c7223 */ /* 0x000fe2000001003b */
[----:B------:R-:W-:-:S02]  /*cf70*/  F2FP.F16.F32.PACK_AB R4, R89, R92 ;  /* 0x0000005c5904723e */ /* 0x000fc400000000ff */
[----:B------:R-:W-:Y:S02]  /*cf80*/  F2FP.F16.F32.PACK_AB R6, R80, R91 ;  /* 0x0000005b5006723e */ /* 0x000fe400000000ff */
[----:B------:R-:W-:-:S05]  /*cf90*/  F2FP.F16.F32.PACK_AB R5, R60, R5 ;  /* 0x000000053c05723e */ /* 0x000fca00000000ff */
[----:B------:R1:W-:Y:S02]  /*cfa0*/  STS.128 [R3+0x12400], R4 ;  /* 0x0124000403007388 */ /* 0x0003e40000000c00 */
.L_x_1619:
[----:B------:R-:W-:Y:S05]  /*cfb0*/  BSYNC B2 ;  /* 0x0000000000027941 */ /* 0x000fea0003800000 */
.L_x_1618:
[----:B------:R-:W-:Y:S04]  /*cfc0*/  BSSY B2, `(.L_x_1620) ;  /* 0x000002c000027945 */ /* 0x000fe80003800000 */
[----:B------:R-:W-:Y:S05]  /*cfd0*/  @P1 BRA `(.L_x_1621) ;  /* 0x0000000000a81947 */ /* 0x000fea0003800000 */
[----:B01----:R-:W0:Y:S01]  /*cfe0*/  LDS.128 R4, [R0] ;  /* 0x0000000000047984 */ /* 0x003e220000000c00 */
[----:B------:R-:W-:Y:S01]  /*cff0*/  SHF.R.U32.HI R59, RZ, 0x10, R57 ;  /* 0x00000010ff3b7819 */ /* 0x000fe20000011639 */
[----:B------:R-:W-:Y:S01]  /*d000*/  HADD2.F32 R58, -RZ, R87.H0_H0 ;  /* 0x20000057ff3a7230 */ /* 0x000fe20000004100 */
[----:B------:R-:W-:Y:S01]  /*d010*/  SHF.R.U32.HI R61, RZ, 0x10, R55 ;  /* 0x00000010ff3d7819 */ /* 0x000fe20000011637 */
[--C-:B------:R-:W-:Y:S01]  /*d020*/  HADD2.F32 R60, -RZ, R86.reuse.H0_H0 ;  /* 0x20000056ff3c7230 */ /* 0x100fe20000004100 */
[----:B------:R-:W-:Y:S01]  /*d030*/  SHF.R.U64 R92, R56, 0x10, R57 ;  /* 0x00000010385c7819 */ /* 0x000fe20000001239 */
[----:B------:R-:W-:Y:S01]  /*d040*/  HADD2.F32 R59, -RZ, R59.H0_H0 ;  /* 0x2000003bff3b7230 */ /* 0x000fe20000004100 */
[----:B------:R-:W-:Y:S01]  /*d050*/  SHF.R.U64 R91, R54, 0x10, R55 ;  /* 0x00000010365b7819 */ /* 0x000fe20000001237 */
[----:B------:R-:W-:Y:S02]  /*d060*/  HADD2.F32 R61, -RZ, R61.H0_H0 ;  /* 0x2000003dff3d7230 */ /* 0x000fe40000004100 */
[----:B------:R-:W-:-:S02]  /*d070*/  HADD2.F32 R86, -RZ, R86.H1_H1 ;  /* 0x30000056ff567230 */ /* 0x000fc40000004100 */
[----:B------:R-:W-:Y:S02]  /*d080*/  HADD2.F32 R87, -RZ, R87.H1_H1 ;  /* 0x30000057ff577230 */ /* 0x000fe40000004100 */
[--C-:B0-----:R-:W-:Y:S02]  /*d090*/  HADD2.F32 R57, -RZ, R7.reuse.H1_H1 ;  /* 0x30000007ff397230 */ /* 0x101fe40000004100 */
[----:B------:R-:W-:Y:S02]  /*d0a0*/  HADD2.F32 R56, -RZ, R7.H0_H0 ;  /* 0x20000007ff387230 */ /* 0x000fe40000004100 */
[--C-:B------:R-:W-:Y:S02]  /*d0b0*/  HADD2.F32 R7, -RZ, R4.reuse.H0_H0 ;  /* 0x20000004ff077230 */ /* 0x100fe40000004100 */
[C---:B------:R-:W-:Y:S01]  /*d0c0*/  FMUL.FTZ R88, R57.reuse, R59 ;  /* 0x0000003b39587220 */ /* 0x040fe20000410000 */
[----:B------:R-:W-:Y:S02]  /*d0d0*/  HADD2.F32 R4, -RZ, R4.H1_H1 ;  /* 0x30000004ff047230 */ /* 0x000fe40000004100 */
[----:B------:R-:W-:Y:S01]  /*d0e0*/  FMUL.FTZ R89, R57, R61 ;  /* 0x0000003d39597220 */ /* 0x000fe20000410000 */
[----:B------:R-:W-:-:S02]  /*d0f0*/  HADD2.F32 R54, -RZ, R6.H0_H0 ;  /* 0x20000006ff367230 */ /* 0x000fc40000004100 */
[----:B------:R-:W-:Y:S01]  /*d100*/  FFMA.FTZ R90, R56, R61, R88 ;  /* 0x0000003d385a7223 */ /* 0x000fe20000010058 */
[----:B------:R-:W-:Y:S02]  /*d110*/  HADD2.F32 R55, -RZ, R6.H1_H1 ;  /* 0x30000006ff377230 */ /* 0x000fe40000004100 */
[----:B------:R-:W-:Y:S01]  /*d120*/  FMUL.FTZ R80, R4, R60 ;  /* 0x0000003c04507220 */ /* 0x000fe20000410000 */
[--C-:B------:R-:W-:Y:S02]  /*d130*/  HADD2.F32 R6, -RZ, R5.reuse.H0_H0 ;  /* 0x20000005ff067230 */ /* 0x100fe40000004100 */
[----:B------:R-:W-:Y:S01]  /*d140*/  FFMA.FTZ R89, R56, R59, -R89 ;  /* 0x0000003b38597223 */ /* 0x000fe20000010859 */
[-C--:B------:R-:W-:Y:S01]  /*d150*/  FMUL.FTZ R88, R4, R58.reuse ;  /* 0x0000003a04587220 */ /* 0x080fe20000410000 */
[----:B------:R-:W-:Y:S02]  /*d160*/  HADD2.F32 R5, -RZ, R5.H1_H1 ;  /* 0x30000005ff057230 */ /* 0x000fe40000004100 */
[----:B------:R-:W-:Y:S01]  /*d170*/  FFMA.FTZ R80, R7, R58, -R80 ;  /* 0x0000003a07507223 */ /* 0x000fe20000010850 */
[----:B------:R-:W-:-:S02]  /*d180*/  HADD2.F32 R56, -RZ, R91.H0_H0 ;  /* 0x2000005bff387230 */ /* 0x000fc40000004100 */
[----:B------:R-:W-:Y:S01]  /*d190*/  FFMA.FTZ R57, R7, R60, R88 ;  /* 0x0000003c07397223 */ /* 0x000fe20000010058 */
[----:B------:R-:W-:Y:S02]  /*d1a0*/  HADD2.F32 R4, -RZ, R92.H0_H0 ;  /* 0x2000005cff047230 */ /* 0x000fe40000004100 */
[C---:B------:R-:W-:Y:S01]  /*d1b0*/  FMUL.FTZ R59, R55.reuse, R86 ;  /* 0x00000056373b7220 */ /* 0x040fe20000410000 */
[-C--:B------:R-:W-:Y:S01]  /*d1c0*/  FMUL.FTZ R61, R55, R87.reuse ;  /* 0x00000057373d7220 */ /* 0x080fe20000410000 */
[C---:B------:R-:W-:Y:S01]  /*d1d0*/  FMUL.FTZ R7, R5.reuse, R56 ;  /* 0x0000003805077220 */ /* 0x040fe20000410000 */
[----:B------:R-:W-:Y:S01]  /*d1e0*/  FMUL.FTZ R55, R5, R4 ;  /* 0x0000000405377220 */ /* 0x000fe20000410000 */
[C---:B------:R-:W-:Y:S01]  /*d1f0*/  FFMA.FTZ R59, R54.reuse, R87, -R59 ;  /* 0x00000057363b7223 */ /* 0x040fe2000001083b */
[----:B------:R-:W-:Y:S01]  /*d200*/  FFMA.FTZ R54, R54, R86, R61 ;  /* 0x0000005636367223 */ /* 0x000fe2000001003d */
[C---:B------:R-:W-:Y:S01]  /*d210*/  FFMA.FTZ R5, R6.reuse, R4, -R7 ;  /* 0x0000000406057223 */ /* 0x040fe20000010807 */
[----:B------:R-:W-:Y:S01]  /*d220*/  FFMA.FTZ R56, R6, R56, R55 ;  /* 0x0000003806387223 */ /* 0x000fe20000010037 */
[----:B------:R-:W-:-:S02]  /*d230*/  F2FP.F16.F32.PACK_AB R7, R90, R89 ;  /* 0x000000595a07723e */ /* 0x000fc400000000ff */
[----:B------:R-:W-:Y:S02]  /*d240*/  F2FP.F16.F32.PACK_AB R6, R54, R59 ;  /* 0x0000003b3606723e */ /* 0x000fe400000000ff */
[----:B------:R-:W-:Y:S02]  /*d250*/  F2FP.F16.F32.PACK_AB R4, R57, R80 ;  /* 0x000000503904723e */ /* 0x000fe400000000ff */
[----:B------:R-:W-:-:S05]  /*d260*/  F2FP.F16.F32.PACK_AB R5, R56, R5 ;  /* 0x000000053805723e */ /* 0x000fca00000000ff */
[----:B------:R2:W-:Y:S02]  /*d270*/  STS.128 [R0], R4 ;  /* 0x0000000400007388 */ /* 0x0005e40000000c00 */
.L_x_1621:
[----:B------:R-:W-:Y:S05]  /*d280*/  BSYNC B2 ;  /* 0x0000000000027941 */ /* 0x000fea0003800000 */
.L_x_1620:
[----:B------:R-:W-:Y:S04]  /*d290*/  BSSY B2, `(.L_x_1622) ;  /* 0x000002c000027945 */ /* 0x000fe80003800000 */
[----:B------:R-:W-:Y:S05]  /*d2a0*/  @P2 BRA `(.L_x_1623) ;  /* 0x0000000000a82947 */ /* 0x000fea0003800000 */
[----:B012---:R-:W0:Y:S01]  /*d2b0*/  LDS.128 R4, [R3+0x16400] ;  /* 0x0164000003047984 */ /* 0x007e220000000c00 */
        /* <DEDUP_REMOVED lines=40> */
[----:B------:R3:W-:Y:S02]  /*d540*/  STS.128 [R3+0x16400], R4 ;  /* 0x0164000403007388 */ /* 0x0007e40000000c00 */
.L_x_1623:
[----:B------:R-:W-:Y:S05]  /*d550*/  BSYNC B2 ;  /* 0x0000000000027941 */ /* 0x000fea0003800000 */
.L_x_1622:
[----:B------:R-:W-:Y:S04]  /*d560*/  BSSY B2, `(.L_x_1624) ;  /* 0x000002c000027945 */ /* 0x000fe80003800000 */
[----:B------:R-:W-:Y:S05]  /*d570*/  @P3 BRA `(.L_x_1625) ;  /* 0x0000000000a83947 */ /* 0x000fea0003800000 */
[----:B0123--:R-:W0:Y:S01]  /*d580*/  LDS.128 R4, [R0+0x4000] ;  /* 0x0040000000047984 */ /* 0x00fe220000000c00 */
        /* <DEDUP_REMOVED lines=41> */
.L_x_1625:
[----:B------:R-:W-:Y:S05]  /*d820*/  BSYNC B2 ;  /* 0x0000000000027941 */ /* 0x000fea0003800000 */
.L_x_1624:
[----:B------:R-:W-:Y:S04]  /*d830*/  BSSY B2, `(.L_x_1626) ;  /* 0x000002c000027945 */ /* 0x000fe80003800000 */
[----:B------:R-:W-:Y:S05]  /*d840*/  @P4 BRA `(.L_x_1627) ;  /* 0x0000000000a84947 */ /* 0x000fea0003800000 */
[----:B01234-:R-:W0:Y:S01]  /*d850*/  LDS.128 R4, [R3+0x1a400] ;  /* 0x01a4000003047984 */ /* 0x01fe220000000c00 */
[----:B------:R-:W-:Y:S01]  /*d860*/  SHF.R.U32.HI R47, RZ, 0x10, R45 ;  /* 0x00000010ff2f7819 */ /* 0x000fe2000001162d */
[----:B------:R-:W-:Y:S01]  /*d870*/  HADD2.F32 R46, -RZ, R81.H0_H0 ;  /* 0x20000051ff2e7230 */ /* 0x000fe20000004100 */
[----:B------:R-:W-:Y:S01]  /*d880*/  SHF.R.U32.HI R49, RZ, 0x10, R43 ;  /* 0x00000010ff317819 */ /* 0x000fe2000001162b */
[----:B------:R-:W-:Y:S01]  /*d890*/  HADD2.F32 R48, -RZ, R79.H0_H0 ;  /* 0x2000004fff307230 */ /* 0x000fe20000004100 */
        /* <DEDUP_REMOVED lines=27> */
[-C--:B------:R-:W-:Y:S01]  /*da50*/  FMUL.FTZ R43, R5, R4.reuse ;  /* 0x00000004052b7220 */ /* 0x080fe20000410000 */
        /* <DEDUP_REMOVED lines=9> */
.L_x_1627:
[----:B------:R-:W-:Y:S05]  /*daf0*/  BSYNC B2 ;  /* 0x0000000000027941 */ /* 0x000fea0003800000 */
.L_x_1626:
[----:B------:R-:W-:Y:S05]  /*db00*/  @P5 BRA `(.L_x_1617) ;  /* 0x0000000000a85947 */ /* 0x000fea0003800000 */
[----:B01234-:R-:W0:Y:S01]  /*db10*/  LDS.128 R4, [R0+0x8000] ;  /* 0x0080000000047984 */ /* 0x01fe220000000c00 */
[----:B------:R-:W-:Y:S01]  /*db20*/  SHF.R.U32.HI R43, RZ, 0x10, R37 ;  /* 0x00000010ff2b7819 */ /* 0x000fe20000011625 */
[----:B------:R-:W-:Y:S01]  /*db30*/  HADD2.F32 R42, -RZ, R73.H1_H1 ;  /* 0x30000049ff2a7230 */ /* 0x000fe20000004100 */
[--C-:B------:R-:W-:Y:S01]  /*db40*/  SHF.R.U32.HI R45, RZ, 0x10, R39.reuse ;  /* 0x00000010ff2d7819 */ /* 0x100fe20000011627 */
[--C-:B------:R-:W-:Y:S01]  /*db50*/  HADD2.F32 R44, -RZ, R78.reuse.H1_H1 ;  /* 0x3000004eff2c7230 */ /* 0x100fe20000004100 */
[----:B------:R-:W-:Y:S01]  /*db60*/  SHF.R.U64 R49, R38, 0x10, R39 ;  /* 0x0000001026317819 */ /* 0x000fe20000001227 */
[----:B------:R-:W-:Y:S01]  /*db70*/  HADD2.F32 R43, -RZ, R43.H0_H0 ;  /* 0x2000002bff2b7230 */ /* 0x000fe20000004100 */
[----:B------:R-:W-:Y:S01]  /*db80*/  SHF.R.U64 R51, R36, 0x10, R37 ;  /* 0x0000001024337819 */ /* 0x000fe20000001225 */
[----:B------:R-:W-:Y:S02]  /*db90*/  HADD2.F32 R45, -RZ, R45.H0_H0 ;  /* 0x2000002dff2d7230 */ /* 0x000fe40000004100 */
[----:B------:R-:W-:-:S02]  /*dba0*/  HADD2.F32 R78, -RZ, R78.H0_H0 ;  /* 0x2000004eff4e7230 */ /* 0x000fc40000004100 */
[----:B------:R-:W-:Y:S02]  /*dbb0*/  HADD2.F32 R73, -RZ, R73.H0_H0 ;  /* 0x20000049ff497230 */ /* 0x000fe40000004100 */
        /* <DEDUP_REMOVED lines=31> */
.L_x_1617:
[----:B------:R-:W-:Y:S05]  /*ddb0*/  BSYNC B1 ;  /* 0x0000000000017941 */ /* 0x000fea0003800000 */
.L_x_1616:
        /* <DEDUP_REMOVED lines=12> */
[--C-:B------:R-:W-:Y:S01]  /*de80*/  SHF.R.U64 R47, R40, 0x10, R41.reuse ;  /* 0x00000010282f7819 */ /* 0x100fe20000001229 */
[----:B------:R-:W-:Y:S01]  /*de90*/  HADD2.F32 R38, -RZ, R77.H0_H0 ;  /* 0x2000004dff267230 */ /* 0x000fe20000004100 */
[----:B------:R-:W-:Y:S01]  /*dea0*/  SHF.R.U32.HI R39, RZ, 0x10, R41 ;  /* 0x00000010ff277819 */ /* 0x000fe20000011629 */
[--C-:B------:R-:W-:Y:S01]  /*deb0*/  HADD2.F32 R40, -RZ, R76.reuse.H0_H0 ;  /* 0x2000004cff287230 */ /* 0x100fe20000004100 */
[--C-:B------:R-:W-:Y:S01]  /*dec0*/  SHF.R.U32.HI R41, RZ, 0x10, R31.reuse ;  /* 0x00000010ff297819 */ /* 0x100fe2000001161f */
[----:B------:R-:W-:Y:S01]  /*ded0*/  HADD2.F32 R76, -RZ, R76.H1_H1 ;  /* 0x3000004cff4c7230 */ /* 0x000fe20000004100 */
[----:B------:R-:W-:Y:S01]  /*dee0*/  SHF.R.U64 R45, R30, 0x10, R31 ;  /* 0x000000101e2d7819 */ /* 0x000fe2000000121f */
[----:B------:R-:W-:Y:S02]  /*def0*/  HADD2.F32 R39, -RZ, R39.H0_H0 ;  /* 0x20000027ff277230 */ /* 0x000fe40000004100 */
[----:B------:R-:W-:-:S02]  /*df00*/  HADD2.F32 R41, -RZ, R41.H0_H0 ;  /* 0x20000029ff297230 */ /* 0x000fc40000004100 */
        /* <DEDUP_REMOVED lines=32> */
.L_x_1630:
[----:B------:R-:W-:Y:S05]  /*e110*/  BSYNC B1 ;  /* 0x0000000000017941 */ /* 0x000fea0003800000 */
.L_x_1629:
[----:B------:R-:W-:Y:S04]  /*e120*/  BSSY B1, `(.L_x_1631) ;  /* 0x000002c000017945 */ /* 0x000fe80003800000 */
[----:B------:R-:W-:Y:S05]  /*e130*/  @P1 BRA `(.L_x_1632) ;  /* 0x0000000000a81947 */ /* 0x000fea0003800000 */
[----:B0-----:R-:W0:Y:S01]  /*e140*/  LDS.128 R4, [R0+0x2000] ;  /* 0x0020000000047984 */ /* 0x001e220000000c00 */
        /* <DEDUP_REMOVED lines=41> */
.L_x_1632:
[----:B------:R-:W-:Y:S05]  /*e3e0*/  BSYNC B1 ;  /* 0x0000000000017941 */ /* 0x000fea0003800000 */
.L_x_1631:
[----:B------:R-:W-:Y:S04]  /*e3f0*/  BSSY B1, `(.L_x_1633) ;  /* 0x000002c000017945 */ /* 0x000fe80003800000 */
[----:B------:R-:W-:Y:S05]  /*e400*/  @P2 BRA `(.L_x_1634) ;  /* 0x0000000000a82947 */ /* 0x000fea0003800000 */
[----:B01----:R-:W0:Y:S01]  /*e410*/  LDS.128 R4, [R3+0x18400] ;  /* 0x0184000003047984 */ /* 0x003e220000000c00 */
        /* <DEDUP_REMOVED lines=41> */
.L_x_1634:
[----:B------:R-:W-:Y:S05]  /*e6b0*/  BSYNC B1 ;  /* 0x0000000000017941 */ /* 0x000fea0003800000 */
.L_x_1633:
        /* <DEDUP_REMOVED lines=44> */
.L_x_1636:
[----:B------:R-:W-:Y:S05]  /*e980*/  BSYNC B1 ;  /* 0x0000000000017941 */ /* 0x000fea0003800000 */
.L_x_1635:
[----:B------:R-:W-:Y:S04]  /*e990*/  BSSY B1, `(.L_x_1637) ;  /* 0x000002c000017945 */ /* 0x000fe80003800000 */
[----:B------:R-:W-:Y:S05]  /*e9a0*/  @P4 BRA `(.L_x_1638) ;  /* 0x0000000000a84947 */ /* 0x000fea0003800000 */
[----:B0123--:R-:W0:Y:S01]  /*e9b0*/  LDS.128 R4, [R3+0x1c400] ;  /* 0x01c4000003047984 */ /* 0x00fe220000000c00 */
[----:B------:R-:W-:Y:S01]  /*e9c0*/  SHF.R.U32.HI R21, RZ, 0x10, R15 ;  /* 0x00000010ff157819 */ /* 0x000fe2000001160f */
[----:B------:R-:W-:Y:S01]  /*e9d0*/  HADD2.F32 R20, -RZ, R65.H0_H0 ;  /* 0x20000041ff147230 */ /* 0x000fe20000004100 */
[----:B------:R-:W-:Y:S01]  /*e9e0*/  SHF.R.U32.HI R25, RZ, 0x10, R13 ;  /* 0x00000010ff197819 */ /* 0x000fe2000001160d */
[--C-:B------:R-:W-:Y:S01]  /*e9f0*/  HADD2.F32 R24, -RZ, R64.reuse.H1_H1 ;  /* 0x30000040ff187230 */ /* 0x100fe20000004100 */
[----:B------:R-:W-:Y:S01]  /*ea00*/  SHF.R.U64 R31, R14, 0x10, R15 ;  /* 0x000000100e1f7819 */ /* 0x000fe2000000120f */
[----:B------:R-:W-:Y:S01]  /*ea10*/  HADD2.F32 R21, -RZ, R21.H0_H0 ;  /* 0x20000015ff157230 */ /* 0x000fe20000004100 */
        /* <DEDUP_REMOVED lines=35> */
.L_x_1638:
[----:B------:R-:W-:Y:S05]  /*ec50*/  BSYNC B1 ;  /* 0x0000000000017941 */ /* 0x000fea0003800000 */
.L_x_1637:
[----:B------:R-:W-:Y:S05]  /*ec60*/  @P5 BRA `(.L_x_1628) ;  /* 0x0000003800245947 */ /* 0x000fea0003800000 */
[----:B01234-:R-:W0:Y:S01]  /*ec70*/  LDS.128 R4, [R0+0xa000] ;  /* 0x00a0000000047984 */ /* 0x01fe220000000c00 */
[----:B------:R-:W-:Y:S01]  /*ec80*/  SHF.R.U32.HI R14, RZ, 0x10, R9 ;  /* 0x00000010ff0e7819 */ /* 0x000fe20000011609 */
[--C-:B------:R-:W-:Y:S01]  /*ec90*/  HADD2.F32 R13, -RZ, R62.reuse.H0_H0 ;  /* 0x2000003eff0d7230 */ /* 0x100fe20000004100 */
[--C-:B------:R-:W-:Y:S01]  /*eca0*/  SHF.R.U32.HI R12, RZ, 0x10, R11.reuse ;  /* 0x00000010ff0c7819 */ /* 0x100fe2000001160b */
[----:B------:R-:W-:Y:S01]  /*ecb0*/  HADD2.F32 R62, -RZ, R62.H1_H1 ;  /* 0x3000003eff3e7230 */ /* 0x000fe20000004100 */
[----:B------:R-:W-:Y:S01]  /*ecc0*/  SHF.R.U64 R24, R10, 0x10, R11 ;  /* 0x000000100a187819 */ /* 0x000fe2000000120b */
[----:B------:R-:W-:Y:S01]  /*ecd0*/  HADD2.F32 R14, -RZ, R14.H0_H0 ;  /* 0x2000000eff0e7230 */ /* 0x000fe20000004100 */
[----:B------:R-:W-:Y:S01]  /*ece0*/  SHF.R.U64 R21, R8, 0x10, R9 ;  /* 0x0000001008157819 */ /* 0x000fe20000001209 */
[----:B------:R-:W-:Y:S02]  /*ecf0*/  HADD2.F32 R12, -RZ, R12.H0_H0 ;  /* 0x2000000cff0c7230 */ /* 0x000fe40000004100 */
[----:B------:R-:W-:-:S02]  /*ed00*/  HADD2.F32 R11, -RZ, R63.H0_H0 ;  /* 0x2000003fff0b7230 */ /* 0x000fc40000004100 */
[----:B------:R-:W-:Y:S02]  /*ed10*/  HADD2.F32 R63, -RZ, R63.H1_H1 ;  /* 0x3000003fff3f7230 */ /* 0x000fe40000004100 */
[--C-:B0-----:R-:W-:Y:S02]  /*ed20*/  HADD2.F32 R10, -RZ, R7.reuse.H1_H1 ;  /* 0x30000007ff0a7230 */ /* 0x101fe40000004100 */
[--C-:B------:R-:W-:Y:S02]  /*ed30*/  HADD2.F32 R3, -RZ, R4.reuse.H0_H0 ;  /* 0x20000004ff037230 */ /* 0x100fe40000004100 */
[----:B------:R-:W-:Y:S02]  /*ed40*/  HADD2.F32 R9, -RZ, R7.H0_H0 ;  /* 0x20000007ff097230 */ /* 0x000fe40000004100 */
[C---:B------:R-:W-:Y:S01]  /*ed50*/  FMUL.FTZ R20, R10.reuse, R14 ;  /* 0x0000000e0a147220 */ /* 0x040fe20000410000 */
[----:B------:R-:W-:Y:S02]  /*ed60*/  HADD2.F32 R4, -RZ, R4.H1_H1 ;  /* 0x30000004ff047230 */ /* 0x000fe40000004100 */
[----:B------:R-:W-:Y:S01]  /*ed70*/  FMUL.FTZ R15, R10, R12 ;  /* 0x0000000c0a0f7220 */ /* 0x000fe20000410000 */
[----:B------:R-:W-:-:S02]  /*ed80*/  HADD2.F32 R7, -RZ, R6.H0_H0 ;  /* 0x20000006ff077230 */ /* 0x000fc40000004100 */
[C---:B------:R-:W-:Y:S01]  /*ed90*/  FFMA.FTZ R20, R9.reuse, R12, -R20 ;  /* 0x0000000c09147223 */ /* 0x040fe20000010814 */
[----:B------:R-:W-:Y:S02]  /*eda0*/  HADD2.F32 R8, -RZ, R6.H1_H1 ;  /* 0x30000006ff087230 */ /* 0x000fe40000004100 */
[C---:B------:R-:W-:Y:S01]  /*edb0*/  FMUL.FTZ R10, R4.reuse, R13 ;  /* 0x0000000d040a7220 */ /* 0x040fe20000410000 */
[--C-:B------:R-:W-:Y:S02]  /*edc0*/  HADD2.F32 R6, -RZ, R5.reuse.H0_H0 ;  /* 0x20000005ff067230 */ /* 0x100fe40000004100 */
[----:B------:R-:W-:Y:S01]  /*edd0*/  FFMA.FTZ R15, R9, R14, R15 ;  /* 0x0000000e090f7223 */ /* 0x000fe2000001000f */
[-C--:B------:R-:W-:Y:S01]  /*ede0*/  FMUL.FTZ R12, R4, R11.reuse ;  /* 0x0000000b040c7220 */ /* 0x080fe20000410000 */
[----:B------:R-:W-:Y:S02]  /*edf0*/  HADD2.F32 R5, -RZ, R5.H1_H1 ;  /* 0x30000005ff057230 */ /* 0x000fe40000004100 */
[----:B------:R-:W-:Y:S01]  /*ee00*/  FFMA.FTZ R10, R3, R11, -R10 ;  /* 0x0000000b030a7223 */ /* 0x000fe2000001080a */
[----:B------:R-:W-:-:S02]  /*ee10*/  HADD2.F32 R9, -RZ, R21.H0_H0 ;  /* 0x20000015ff097230 */ /* 0x000fc40000004100 */
[----:B------:R-:W-:Y:S01]  /*ee20*/  FFMA.FTZ R3, R3, R13, R12 ;  /* 0x0000000d03037223 */ /* 0x000fe2000001000c */
[----:B------:R-:W-:Y:S02]  /*ee30*/  HADD2.F32 R4, -RZ, R24.H0_H0 ;  /* 0x20000018ff047230 */ /* 0x000fe40000004100 */
[C---:B------:R-:W-:Y:S01]  /*ee40*/  FMUL.FTZ R12, R8.reuse, R62 ;  /* 0x0000003e080c7220 */ /* 0x040fe20000410000 */
[----:B------:R-:W-:Y:S01]  /*ee50*/  FMUL.FTZ R13, R8, R63 ;  /* 0x0000003f080d7220 */ /* 0x000fe20000410000 */
        /* <DEDUP_REMOVED lines=10> */
[----:B------:R0:W-:Y:S01]  /*ef00*/  STS.128 [R0+0xa000], R4 ;  /* 0x00a0000400007388 */ /* 0x0001e20000000c00 */
[----:B------:R-:W-:Y:S05]  /*ef10*/  BRA `(.L_x_1628) ;  /* 0x0000003400787947 */ /* 0x000fea0003800000 */
.L_x_1607:
[----:B------:R-:W0:Y:S01]  /*ef20*/  LDC R28, c[0x0][0x448] ;  /* 0x00011200ff1c7b82 */ /* 0x000e220000000800 */
[----:B------:R-:W-:Y:S01]  /*ef30*/  LEA.HI R40, R40, R73, RZ, 0x2 ;  /* 0x0000004928287211 */ /* 0x000fe200078f10ff */
[----:B------:R-:W-:Y:S01]  /*ef40*/  ULDC.64 UR4, c[0x0][0x3f8] ;  /* 0x0000fe0000047ab9 */ /* 0x000fe20000000a00 */
[----:B------:R-:W-:Y:S01]  /*ef50*/  ULDC.64 UR6, c[0x0][0x408] ;  /* 0x0001020000067ab9 */ /* 0x000fe20000000a00 */
[----:B------:R-:W-:Y:S01]  /*ef60*/  MOV R6, R24 ;  /* 0x0000001800067202 */ /* 0x000fe20000000f00 */
[----:B------:R-:W-:Y:S01]  /*ef70*/  IMAD.MOV.U32 R4, RZ, RZ, R26 ;  /* 0x000000ffff047224 */ /* 0x000fe200078e001a */
[----:B------:R-:W-:Y:S01]  /*ef80*/  LOP3.LUT R40, R40, 0xfffffffc, RZ, 0xc0, !PT ;  /* 0xfffffffc28287812 */ /* 0x000fe200078ec0ff */
[----:B------:R-:W-:Y:S01]  /*ef90*/  IMAD.MOV.U32 R7, RZ, RZ, R31 ;  /* 0x000000ffff077224 */ /* 0x000fe200078e001f */
[----:B------:R-:W-:-:S03]  /*efa0*/  SHF.R.S32.HI R74, RZ, 0x1f, R197 ;  /* 0x0000001fff4a7819 */ /* 0x000fc600000114c5 */
[----:B------:R-:W-:Y:S01]  /*efb0*/  IMAD.IADD R73, R73, 0x1, -R40 ;  /* 0x0000000149497824 */ /* 0x000fe200078e0a28 */
[----:B------:R-:W-:-:S03]  /*efc0*/  LEA.HI R69, R74, R197, RZ, 0x3 ;  /* 0x000000c54a457211 */ /* 0x000fc600078f18ff */
[----:B------:R-:W-:Y:S01]  /*efd0*/  IMAD R3, R73, 0x40, R8 ;  /* 0x0000004049037824 */ /* 0x000fe200078e0208 */
[----:B------:R-:W-:Y:S02]  /*efe0*/  SHF.R.S32.HI R21, RZ, 0x3, R69 ;  /* 0x00000003ff157819 */ /* 0x000fe40000011445 */
        /* <DEDUP_REMOVED lines=12> */
[C---:B------:R-:W-:Y:S01]  /*f0b0*/  IMAD.WIDE.U32 R6, R3.reuse, UR6, R6 ;  /* 0x0000000603067c25 */ /* 0x040fe2000f8e0006 */
[----:B------:R-:W-:Y:S01]  /*f0c0*/  LEA R62, P0, R4, UR4, 0x1 ;  /* 0x00000004043e7c11 */ /* 0x000fe2000f8008ff */
[----:B------:R-:W-:Y:S02]  /*f0d0*/  UMOV UR4, 0xffffffff ;  /* 0xffffffff00047882 */ /* 0x000fe40000000000 */
[----:B------:R-:W-:Y:S01]  /*f0e0*/  IMAD R71, R3, UR7, R0 ;  /* 0x0000000703477c24 */ /* 0x000fe2000f8e0200 */
[----:B------:R-:W-:Y:S01]  /*f0f0*/  ULDC.64 UR6, c[0x0][0x400] ;  /* 0x0001000000067ab9 */ /* 0x000fe20000000a00 */
[----:B------:R-:W-:Y:S01]  /*f100*/  IMAD.IADD R63, R5, 0x1, R63 ;  /* 0x00000001053f7824 */ /* 0x000fe200078e023f */
[----:B------:R-:W-:Y:S01]  /*f110*/  SHF.R.S32.HI R0, RZ, 0x1f, R198 ;  /* 0x0000001fff007819 */ /* 0x000fe200000114c6 */
[----:B------:R-:W-:Y:S01]  /*f120*/  IMAD.IADD R71, R7, 0x1, R71 ;  /* 0x0000000107477824 */ /* 0x000fe200078e0247 */
[----:B------:R-:W-:-:S02]  /*f130*/  LEA R70, P1, R6, UR6, 0x1 ;  /* 0x0000000606467c11 */ /* 0x000fc4000f8208ff */
[----:B------:R-:W-:Y:S02]  /*f140*/  LEA.HI R3, R0, R198, RZ, 0x3 ;  /* 0x000000c600037211 */ /* 0x000fe400078f18ff */
[----:B------:R-:W-:Y:S02]  /*f150*/  LEA.HI.X R63, R4, UR5, R63, 0x1, P0 ;  /* 0x00000005043f7c11 */ /* 0x000fe400080f0c3f */
[----:B------:R-:W-:Y:S02]  /*f160*/  LEA.HI.X R71, R6, UR7, R71, 0x1, P1 ;  /* 0x0000000706477c11 */ /* 0x000fe400088f0c47 */
[----:B------:R-:W-:Y:S01]  /*f170*/  SHF.R.S32.HI R20, RZ, 0x3, R3 ;  /* 0x00000003ff147819 */ /* 0x000fe20000011403 */
[----:B------:R-:W-:Y:S06]  /*f180*/  BRA.DIV UR4, `(.L_x_1639) ;  /* 0x000001f204847947 */ /* 0x000fec000b800000 */
[----:B------:R-:W0:Y:S04]  /*f190*/  SHFL.IDX PT, R5, R63, RZ, 0x1c1f ;  /* 0x001c1fff3f057589 */ /* 0x000e2800000e0000 */
[----:B------:R-:W1:Y:S04]  /*f1a0*/  SHFL.IDX PT, R4, R62, RZ, 0x1c1f ;  /* 0x001c1fff3e047589 */ /* 0x000e6800000e0000 */
[----:B------:R2:W3:Y:S04]  /*f1b0*/  SHFL.IDX PT, R7, R71, RZ, 0x1c1f ;  /* 0x001c1fff47077589 */ /* 0x0004e800000e0000 */
[----:B------:R2:W4:Y:S01]  /*f1c0*/  SHFL.IDX PT, R14, R70, RZ, 0x1c1f ;  /* 0x001c1fff460e7589 */ /* 0x00052200000e0000 */
[----:B0-----:R-:W-:-:S02]  /*f1d0*/  IMAD.MOV.U32 R11, RZ, RZ, R5 ;  /* 0x000000ffff0b7224 */ /* 0x001fc400078e0005 */
[----:B-12---:R-:W-:-:S07]  /*f1e0*/  IMAD.MOV.U32 R10, RZ, RZ, R4 ;  /* 0x000000ffff0a7224 */ /* 0x006fce00078e0004 */
.L_x_1970:
[----:B------:R-:W-:Y:S01]  /*f1f0*/  IMAD R77, R195, R28, RZ ;  /* 0x0000001cc34d7224 */ /* 0x000fe200078e02ff */
[----:B------:R-:W-:Y:S01]  /*f200*/  BSSY B1, `(.L_x_1640) ;  /* 0x000002e000017945 */ /* 0x000fe20003800000 */
[----:B---3--:R-:W-:Y:S01]  /*f210*/  IMAD.MOV.U32 R15, RZ, RZ, R7 ;  /* 0x000000ffff0f7224 */ /* 0x008fe200078e0007 */
[----:B------:R-:W-:Y:S02]  /*f220*/  CS2R R44, SRZ ;  /* 0x00000000002c7805 */ /* 0x000fe4000001ff00 */
[----:B------:R-:W-:Y:S02]  /*f230*/  CS2R R46, SRZ ;  /* 0x00000000002e7805 */ /* 0x000fe4000001ff00 */
[----:B------:R-:W-:Y:S02]  /*f240*/  ISETP.GE.AND P0, PT, R8, R77, PT ;  /* 0x0000004d0800720c */ /* 0x000fe40003f06270 */
        /* <DEDUP_REMOVED lines=17> */
[----:B------:R-:W-:-:S02]  /*f360*/  CS2R R44, SRZ ;  /* 0x00000000002c7805 */ /* 0x000fc4000001ff00 */
[----:B------:R-:W-:Y:S02]  /*f370*/  CS2R R46, SRZ ;  /* 0x00000000002e7805 */ /* 0x000fe4000001ff00 */
[----:B------:R-:W-:Y:S01]  /*f380*/  CS2R R28, SRZ ;  /* 0x00000000001c7805 */ /* 0x000fe2000001ff00 */
[----:B------:R-:W-:-:S04]  /*f390*/  @!P0 IMAD.WIDE R6, R22, 0x2, R10 ;  /* 0x0000000216068825 */ /* 0x000fc800078e020a */
[----:B------:R-:W-:Y:S02]  /*f3a0*/  @!P1 IMAD.SHL.U32 R9, R21, 0x8, RZ ;  /* 0x0000000815099824 */ /* 0x000fe400078e00ff */
[----:B------:R-:W-:Y:S01]  /*f3b0*/  @!P2 SHF.L.U32 R13, R20, 0x3, RZ ;  /* 0x00000003140da819 */ /* 0x000fe200000006ff */
[----:B------:R4:W5:Y:S01]  /*f3c0*/  @!P0 LD.E.128 R32, desc[UR46][R6.64] ;  /* 0x0000002e06208980 */ /* 0x000962000c101d00 */
        /* <DEDUP_REMOVED lines=9> */
[--C-:B----4-:R-:W-:Y:S01]  /*f460*/  @!P1 IMAD.WIDE R6, R9, 0x2, R14.reuse ;  /* 0x0000000209069825 */ /* 0x110fe200078e020e */
[----:B------:R0:W5:Y:S03]  /*f470*/  @!P1 LD.E.128 R28, desc[UR46][R4.64] ;  /* 0x0000002e041c9980 */ /* 0x000166000c101d00 */
[--C-:B------:R-:W-:Y:S01]  /*f480*/  @!P2 IMAD.WIDE R12, R13, 0x2, R14.reuse ;  /* 0x000000020d0ca825 */ /* 0x100fe200078e020e */
[----:B------:R0:W5:Y:S03]  /*f490*/  @!P1 LD.E.128 R40, desc[UR46][R6.64] ;  /* 0x0000002e06289980 */ /* 0x000166000c101d00 */
[----:B------:R-:W-:Y:S01]  /*f4a0*/  @!P0 IMAD.WIDE R14, R22, 0x2, R14 ;  /* 0x00000002160e8825 */ /* 0x000fe200078e020e */
[----:B------:R0:W5:Y:S04]  /*f4b0*/  @!P2 LD.E.128 R24, desc[UR46][R10.64] ;  /* 0x0000002e0a18a980 */ /* 0x000168000c101d00 */
[----:B------:R0:W5:Y:S04]  /*f4c0*/  @!P0 LD.E.128 R44, desc[UR46][R14.64] ;  /* 0x0000002e0e2c8980 */ /* 0x000168000c101d00 */
[----:B------:R0:W5:Y:S02]  /*f4d0*/  @!P2 LD.E.128 R36, desc[UR46][R12.64] ;  /* 0x0000002e0c24a980 */ /* 0x000164000c101d00 */
.L_x_1641:
[----:B------:R-:W-:Y:S05]  /*f4e0*/  BSYNC B1 ;  /* 0x0000000000017941 */ /* 0x000fea0003800000 */
.L_x_1640:
[----:B0----5:R-:W-:Y:S01]  /*f4f0*/  IMAD.MOV.U32 R4, RZ, RZ, R44 ;  /* 0x000000ffff047224 */ /* 0x021fe200078e002c */
[----:B------:R-:W-:Y:S01]  /*f500*/  UMOV UR4, 0xffffffff ;  /* 0xffffffff00047882 */ /* 0x000fe20000000000 */
        /* <DEDUP_REMOVED lines=14> */
[----:B------:R-:W-:Y:S02]  /*f5f0*/  IMAD.MOV.U32 R5, RZ, RZ, R37 ;  /* 0x000000ffff057224 */ /* 0x000fe400078e0025 */
        /* <DEDUP_REMOVED lines=21> */
[----:B------:R-:W-:-:S02]  /*f750*/  MOV R7, R27 ;  /* 0x0000001b00077202 */ /* 0x000fc40000000f00 */
[----:B------:R-:W-:Y:S02]  /*f760*/  PRMT R84, R4, 0x5410, R5 ;  /* 0x0000541004547816 */ /* 0x000fe40000000005 */
[----:B------:R-:W-:Y:S02]  /*f770*/  CS2R R4, SRZ ;  /* 0x0000000000047805 */ /* 0x000fe4000001ff00 */
[----:B------:R-:W-:Y:S01]  /*f780*/  PRMT R85, R6, 0x5410, R7 ;  /* 0x0000541006557816 */ /* 0x000fe20000000007 */
[----:B------:R-:W-:Y:S06]  /*f790*/  BRA.DIV UR4, `(.L_x_1642) ;  /* 0x000001ee04787947 */ /* 0x000fec000b800000 */
[----:B------:R-:W0:Y:S04]  /*f7a0*/  SHFL.IDX PT, R63, R63, 0x1, 0x1c1f ;  /* 0x003c1f003f3f7f89 */ /* 0x000e2800000e0000 */
[----:B------:R-:W1:Y:S04]  /*f7b0*/  SHFL.IDX PT, R62, R62, 0x1, 0x1c1f ;  /* 0x003c1f003e3e7f89 */ /* 0x000e6800000e0000 */
[----:B------:R-:W2:Y:S04]  /*f7c0*/  SHFL.IDX PT, R71, R71, 0x1, 0x1c1f ;  /* 0x003c1f0047477f89 */ /* 0x000ea800000e0000 */
[----:B------:R-:W3:Y:S02]  /*f7d0*/  SHFL.IDX PT, R70, R70, 0x1, 0x1c1f ;  /* 0x003c1f0046467f89 */ /* 0x000ee400000e0000 */
.L_x_1976:
[----:B------:R-:W-:Y:S01]  /*f7e0*/  VIADD R8, R8, 0x40 ;  /* 0x0000004008087836 */ /* 0x000fe20000000000 */
[----:B------:R-:W-:Y:S01]  /*f7f0*/  BSSY B1, `(.L_x_1643) ;  /* 0x000002c000017945 */ /* 0x000fe20003800000 */
[----:B------:R-:W-:Y:S02]  /*f800*/  CS2R R6, SRZ ;  /* 0x0000000000067805 */ /* 0x000fe4000001ff00 */
[----:B------:R-:W-:Y:S02]  /*f810*/  CS2R R10, SRZ ;  /* 0x00000000000a7805 */ /* 0x000fe4000001ff00 */
[----:B------:R-:W-:Y:S02]  /*f820*/  CS2R R12, SRZ ;  /* 0x00000000000c7805 */ /* 0x000fe4000001ff00 */
[----:B------:R-:W-:Y:S02]  /*f830*/  ISETP.GE.AND P0, PT, R8, R77, PT ;  /* 0x0000004d0800720c */ /* 0x000fe40003f06270 */
[----:B------:R-:W-:-:S02]  /*f840*/  CS2R R8, SRZ ;  /* 0x0000000000087805 */ /* 0x000fc4000001ff00 */
[----:B----4-:R-:W-:Y:S02]  /*f850*/  CS2R R14, SRZ ;  /* 0x00000000000e7805 */ /* 0x010fe4000001ff00 */
[----:B------:R-:W-:Y:S02]  /*f860*/  CS2R R48, SRZ ;  /* 0x0000000000307805 */ /* 0x000fe4000001ff00 */
[----:B------:R-:W-:Y:S02]  /*f870*/  CS2R R50, SRZ ;  /* 0x0000000000327805 */ /* 0x000fe4000001ff00 */
[----:B------:R-:W-:Y:S02]  /*f880*/  CS2R R52, SRZ ;  /* 0x0000000000347805 */ /* 0x000fe4000001ff00 */
[----:B------:R-:W-:Y:S02]  /*f890*/  CS2R R54, SRZ ;  /* 0x0000000000367805 */ /* 0x000fe4000001ff00 */
[----:B------:R-:W-:-:S02]  /*f8a0*/  CS2R R56, SRZ ;  /* 0x0000000000387805 */ /* 0x000fc4000001ff00 */
        /* <DEDUP_REMOVED lines=11> */
[----:B01----:R-:W-:-:S04]  /*f960*/  @!P0 IMAD.WIDE R12, R22, 0x2, R62 ;  /* 0x00000002160c8825 */ /* 0x003fc800078e023e */
[----:B------:R-:W-:Y:S01]  /*f970*/  @!P1 IMAD.SHL.U32 R65, R21, 0x8, RZ ;  /* 0x0000000815419824 */ /* 0x000fe200078e00ff */
[----:B------:R0:W5:Y:S01]  /*f980*/  @!P0 LD.E.128 R48, desc[UR46][R12.64] ;  /* 0x0000002e0c308980 */ /* 0x000162000c101d00 */
        /* <DEDUP_REMOVED lines=9> */
[----:B0-----:R-:W-:Y:S01]  /*fa20*/  CS2R R12, SRZ ;  /* 0x00000000000c7805 */ /* 0x001fe2000001ff00 */
[--C-:B--23--:R-:W-:Y:S01]  /*fa30*/  @!P1 IMAD.WIDE R64, R65, 0x2, R70.reuse ;  /* 0x0000000241409825 */ /* 0x10cfe200078e0246 */
[----:B------:R4:W5:Y:S03]  /*fa40*/  @!P1 LD.E.128 R52, desc[UR46][R60.64] ;  /* 0x0000002e3c349980 */ /* 0x000966000c101d00 */
[--C-:B------:R-:W-:Y:S01]  /*fa50*/  @!P2 IMAD.WIDE R66, R67, 0x2, R70.reuse ;  /* 0x000000024342a825 */ /* 0x100fe200078e0246 */
[----:B------:R4:W5:Y:S03]  /*fa60*/  @!P1 LD.E.128 R8, desc[UR46][R64.64] ;  /* 0x0000002e40089980 */ /* 0x000966000c101d00 */
[----:B------:R-:W-:Y:S01]  /*fa70*/  @!P0 IMAD.WIDE R70, R22, 0x2, R70 ;  /* 0x0000000216468825 */ /* 0x000fe200078e0246 */
[----:B------:R4:W5:Y:S04]  /*fa80*/  @!P2 LD.E.128 R56, desc[UR46][R62.64] ;  /* 0x0000002e3e38a980 */ /* 0x000968000c101d00 */
[----:B------:R4:W5:Y:S04]  /*fa90*/  @!P0 LD.E.128 R4, desc[UR46][R70.64] ;  /* 0x0000002e46048980 */ /* 0x000968000c101d00 */
[----:B------:R4:W5:Y:S02]  /*faa0*/  @!P2 LD.E.128 R12, desc[UR46][R66.64] ;  /* 0x0000002e420ca980 */ /* 0x000964000c101d00 */
.L_x_1644:
[----:B------:R-:W-:Y:S05]  /*fab0*/  BSYNC B1 ;  /* 0x0000000000017941 */ /* 0x000fea0003800000 */
.L_x_1643:
[----:B----45:R-:W-:Y:S01]  /*fac0*/  IMAD.MOV.U32 R61, RZ, RZ, R4 ;  /* 0x000000ffff3d7224 */ /* 0x030fe200078e0004 */
[----:B------:R-:W-:Y:S01]  /*fad0*/  LEA.HI R60, R218, R218, RZ, 0x1 ;  /* 0x000000dada3c7211 */ /* 0x000fe200078f08ff */
[----:B-1----:R-:W-:Y:S01]  /*fae0*/  IMAD.MOV.U32 R62, RZ, RZ, R5 ;  /* 0x000000ffff3e7224 */ /* 0x002fe200078e0005 */
[----:B------:R-:W-:Y:S01]  /*faf0*/  VIADDMNMX R77, R77, -R212, 0x80, PT ;  /* 0x000000804d4d7446 */ /* 0x000fe200038009d4 */
[----:B0-----:R-:W-:Y:S01]  /*fb00*/  IMAD.MOV.U32 R63, RZ, RZ, R6 ;  /* 0x000000ffff3f7224 */ /* 0x001fe200078e0006 */
[----:B------:R-:W-:Y:S01]  /*fb10*/  BSSY B1, `(.L_x_1645) ;  /* 0x000002a000017945 */ /* 0x000fe20003800000 */
[----:B------:R-:W-:Y:S01]  /*fb20*/  IMAD.MOV.U32 R64, RZ, RZ, R7 ;  /* 0x000000ffff407224 */ /* 0x000fe200078e0007 */
[----:B------:R-:W-:Y:S01]  /*fb30*/  PRMT R87, R61, 0x5410, R62 ;  /* 0x000054103d577816 */ /* 0x000fe2000000003e */
[----:B------:R-:W-:Y:S01]  /*fb40*/  IMAD.MOV.U32 R62, RZ, RZ, R9 ;  /* 0x000000ffff3e7224 */ /* 0x000fe200078e0009 */
[----:B------:R-:W-:Y:S01]  /*fb50*/  LOP3.LUT R61, R60, 0xfffffffe, RZ, 0xc0, !PT ;  /* 0xfffffffe3c3d7812 */ /* 0x000fe200078ec0ff */
[----:B------:R-:W-:Y:S01]  /*fb60*/  IMAD.MOV.U32 R60, RZ, RZ, R8 ;  /* 0x000000ffff3c7224 */ /* 0x000fe200078e0008 */
[----:B------:R-:W-:Y:S01]  /*fb70*/  PRMT R88, R63, 0x5410, R64 ;  /* 0x000054103f587816 */ /* 0x000fe20000000040 */
[----:B------:R-:W-:Y:S01]  /*fb80*/  IMAD.MOV.U32 R63, RZ, RZ, R10 ;  /* 0x000000ffff3f7224 */ /* 0x000fe200078e000a */
[----:B------:R-:W-:Y:S01]  /*fb90*/  IADD3 R61, R218, -R61, RZ ;  /* 0x8000003dda3d7210 */ /* 0x000fe20007ffe0ff */
        /* <DEDUP_REMOVED lines=8> */
[----:B--2---:R-:W-:Y:S01]  /*fc20*/  PRMT R71, R64, 0x7610, R71 ;  /* 0x0000761040477816 */ /* 0x004fe20000000047 */
[----:B------:R-:W-:Y:S01]  /*fc30*/  IMAD.MOV.U32 R64, RZ, RZ, R50 ;  /* 0x000000ffff407224 */ /* 0x000fe200078e0032 */
[----:B------:R-:W-:-:S02]  /*fc40*/  PRMT R79, R79, 0x5410, R60 ;  /* 0x000054104f4f7816 */ /* 0x000fc4000000003c */
[----:B---3--:R-:W-:Y:S01]  /*fc50*/  PRMT R70, R62, 0x5410, R63 ;  /* 0x000054103e467816 */ /* 0x008fe2000000003f */
[----:B------:R-:W-:Y:S01]  /*fc60*/  IMAD.MOV.U32 R62, RZ, RZ, R48 ;  /* 0x000000ffff3e7224 */ /* 0x000fe200078e0030 */
[----:B------:R-:W-:Y:S01]  /*fc70*/  MOV R60, R15 ;  /* 0x0000000f003c7202 */ /* 0x000fe20000000f00 */
[----:B------:R-:W-:Y:S01]  /*fc80*/  IMAD.MOV.U32 R63, RZ, RZ, R49 ;  /* 0x000000ffff3f7224 */ /* 0x000fe200078e0031 */
[----:B------:R-:W-:Y:S01]  /*fc90*/  PRMT R90, R64, 0x7610, R90 ;  /* 0x00007610405a7816 */ /* 0x000fe2000000005a */
[----:B------:R-:W-:Y:S01]  /*fca0*/  IMAD.MOV.U32 R64, RZ, RZ, R57 ;  /* 0x000000ffff407224 */ /* 0x000fe200078e0039 */
[----:B------:R-:W-:Y:S01]  /*fcb0*/  PRMT R71, R71, 0x5410, R60 ;  /* 0x0000541047477816 */ /* 0x000fe2000000003c */
[----:B------:R-:W-:Y:S01]  /*fcc0*/  IMAD.MOV.U32 R60, RZ, RZ, R51 ;  /* 0x000000ffff3c7224 */ /* 0x000fe200078e0033 */
[----:B------:R-:W-:Y:S01]  /*fcd0*/  PRMT R89, R62, 0x5410, R63 ;  /* 0x000054103e597816 */ /* 0x000fe2000000003f */
[----:B------:R-:W-:Y:S01]  /*fce0*/  IMAD.MOV.U32 R62, RZ, RZ, R52 ;  /* 0x000000ffff3e7224 */ /* 0x000fe200078e0034 */
[----:B------:R-:W-:Y:S01]  /*fcf0*/  ISETP.GE.AND P1, PT, R194, R77, PT ;  /* 0x0000004dc200720c */ /* 0x000fe20003f26270 */
[----:B------:R-:W-:Y:S01]  /*fd00*/  IMAD.MOV.U32 R63, RZ, RZ, R53 ;  /* 0x000000ffff3f7224 */ /* 0x000fe200078e0035 */
[----:B------:R-:W-:Y:S01]  /*fd10*/  PRMT R90, R90, 0x5410, R60 ;  /* 0x000054105a5a7816 */ /* 0x000fe2000000003c */
[----:B------:R-:W-:-:S03]  /*fd20*/  IMAD.MOV.U32 R60, RZ, RZ, R54 ;  /* 0x000000ffff3c7224 */ /* 0x000fc600078e0036 */
        /* <DEDUP_REMOVED lines=8> */
.L_x_1977:
[----:B------:R-:W-:Y:S05]  /*fdb0*/  BSYNC B1 ;  /* 0x0000000000017941 */ /* 0x000fea0003800000 */
.L_x_1645:
[----:B------:R-:W-:Y:S01]  /*fdc0*/  BSSY B1, `(.L_x_1647) ;  /* 0x000013a000017945 */ /* 0x000fe20003800000 */
[----:B------:R-:W-:-:S03]  /*fdd0*/  PRMT R76, R60, 0x5410, R62 ;  /* 0x000054103c4c7816 */ /* 0x000fc6000000003e */
[----:B------:R-:W-:Y:S05]  /*fde0*/  @P1 BRA `(.L_x_1648) ;  /* 0x0000001000dc1947 */ /* 0x000fea0003800000 */
[----:B------:R-:W1:Y:S01]  /*fdf0*/  LDC R86, c[0x0][0x3f4] ;  /* 0x0000fd00ff567b82 */ /* 0x000e620000000800 */
[----:B------:R-:W-:Y:S01]  /*fe00*/  BSSY B2, `(.L_x_1649) ;  /* 0x0000067000027945 */ /* 0x000fe20003800000 */
[-C--:B-1----:R-:W-:Y:S02]  /*fe10*/  ISETP.GE.AND P0, PT, R22, R86.reuse, PT ;  /* 0x000000561600720c */ /* 0x082fe40003f06270 */
[-C--:B------:R-:W-:Y:S02]  /*fe20*/  ISETP.GE.AND P1, PT, R197, R86.reuse, PT ;  /* 0x00000056c500720c */ /* 0x080fe40003f26270 */
[----:B------:R-:W-:-:S09]  /*fe30*/  ISETP.GE.AND P2, PT, R198, R86, PT ;  /* 0x00000056c600720c */ /* 0x000fd20003f46270 */
[----:B------:R-:W-:Y:S05]  /*fe40*/  @P0 BRA `(.L_x_1650) ;  /* 0x0000000400880947 */ /* 0x000fea0003800000 */
[----:B------:R-:W-:Y:S01]  /*fe50*/  LEA.HI R62, R86, R73, RZ, 0x1d ;  /* 0x00000049563e7211 */ /* 0x000fe200078fe8ff */
[--C-:B------:R-:W-:Y:S01]  /*fe60*/  HADD2.F32 R109, -RZ, R100.reuse.H1_H1 ;  /* 0x30000064ff6d7230 */ /* 0x100fe20000004100 */
[----:B------:R-:W-:Y:S01]  /*fe70*/  LOP3.LUT R60, R208, 0x38, R22, 0xf8, !PT ;  /* 0x00000038d03c7812 */ /* 0x000fe200078ef816 */
[----:B------:R-:W-:Y:S01]  /*fe80*/  HADD2.F32 R110, -RZ, R100.H0_H0 ;  /* 0x20000064ff6e7230 */ /* 0x000fe20000004100 */
[----:B------:R-:W-:Y:S01]  /*fe90*/  SHF.R.S32.HI R65, RZ, 0x1f, R62 ;  /* 0x0000001fff417819 */ /* 0x000fe2000001143e */
[----:B------:R-:W-:Y:S01]  /*fea0*/  IMAD.SHL.U32 R63, R62, 0x8, RZ ;  /* 0x000000083e3f7824 */ /* 0x000fe200078e00ff */
[-C--:B0-----:R-:W-:Y:S02]  /*feb0*/  LOP3.LUT R61, R60, R209.reuse, RZ, 0x3c, !PT ;  /* 0x000000d13c3d7212 */ /* 0x081fe400078e3cff */
[----:B------:R-:W-:Y:S02]  /*fec0*/  LEA.HI R65, R65, R62, RZ, 0x3 ;  /* 0x0000003e41417211 */ /* 0x000fe400078f18ff */
[----:B------:R-:W-:Y:S01]  /*fed0*/  LOP3.LUT R60, R208, 0x38, R63, 0xf8, !PT ;  /* 0x00000038d03c7812 */ /* 0x000fe200078ef83f */
[----:B------:R-:W-:Y:S01]  /*fee0*/  IMAD.IADD R61, R210, 0x1, R61 ;  /* 0x00000001d23d7824 */ /* 0x000fe200078e023d */
[----:B------:R-:W-:Y:S01]  /*fef0*/  SHF.R.U32.HI R103, RZ, 0x10, R33 ;  /* 0x00000010ff677819 */ /* 0x000fe20000011621 */
[----:B------:R-:W-:Y:S01]  /*ff00*/  IMAD.SHL.U32 R65, R65, 0x400, RZ ;  /* 0x0000040041417824 */ /* 0x000fe200078e00ff */
[----:B------:R-:W-:-:S02]  /*ff10*/  LOP3.LUT R64, R60, R209, RZ, 0x3c, !PT ;  /* 0x000000d13c407212 */ /* 0x000fc400078e3cff */
[----:B------:R-:W-:Y:S01]  /*ff20*/  LEA R95, R61, R2, 0x1 ;  /* 0x000000023d5f7211 */ /* 0x000fe200078e08ff */
[----:B------:R-:W-:Y:S01]  /*ff30*/  HADD2.F32 R103, -RZ, R103.H0_H0 ;  /* 0x20000067ff677230 */ /* 0x000fe20000004100 */
[----:B------:R-:W-:Y:S02]  /*ff40*/  LOP3.LUT R65, R65, 0x7fffe000, RZ, 0xc0, !PT ;  /* 0x7fffe00041417812 */ /* 0x000fe400078ec0ff */
[----:B------:R-:W-:Y:S01]  /*ff50*/  SHF.R.U32.HI R111, RZ, 0x10, R45 ;  /* 0x00000010ff6f7819 */ /* 0x000fe2000001162d */
[----:B------:R-:W0:Y:S01]  /*ff60*/  LDS.128 R60, [R95+0x12400] ;  /* 0x012400005f3c7984 */ /* 0x000e220000000c00 */
[----:B------:R-:W-:Y:S02]  /*ff70*/  IADD3 R65, R64, R65, R210 ;  /* 0x0000004140417210 */ /* 0x000fe40007ffe0d2 */
[----:B------:R-:W-:Y:S01]  /*ff80*/  SHF.R.U64 R32, R32, 0x10, R33 ;  /* 0x0000001020207819 */ /* 0x000fe20000001221 */
[----:B------:R-:W-:Y:S01]  /*ff90*/  HADD2.F32 R111, -RZ, R111.H0_H0 ;  /* 0x2000006fff6f7230 */ /* 0x000fe20000004100 */
[----:B------:R-:W-:Y:S01]  /*ffa0*/  SHF.R.U64 R33, R44, 0x10, R45 ;  /* 0x000000102c217819 */ /* 0x000fe2000000122d */
[----:B------:R-:W-:Y:S01]  /*ffb0*/  IMAD R96, R65, 0x2, R2 ;  /* 0x0000000241607824 */ /* 0x000fe200078e0202 */
[----:B------:R-:W-:-:S02]  /*ffc0*/  SHF.R.U64 R34, R34, 0x10, R35 ;  /* 0x0000001022227819 */ /* 0x000fc40000001223 */
[----:B------:R-:W-:Y:S02]  /*ffd0*/  SHF.R.U32.HI R44, RZ, 0x10, R35 ;  /* 0x00000010ff2c7819 */ /* 0x000fe40000011623 */
[----:B------:R-:W1:Y:S01]  /*ffe0*/  LDS.128 R64, [R96+0x12400] ;  /* 0x0124000060407984 */ /* 0x000e620000000c00 */
[--C-:B------:R-:W-:Y:S02]  /*fff0*/  SHF.R.U64 R35, R46, 0x10, R47.reuse ;  /* 0x000000102e237819 */ /* 0x100fe4000000122f */
[----:B------:R-:W-:Y:S01]  /*10000*/  SHF.R.U32.HI R46, RZ, 0x10, R47 ;  /* 0x00000010ff2e7819 */ /* 0x000fe2000001162f */
[----:B------:R-:W-:Y:S02]  /*10010*/  HADD2.F32 R44, -RZ, R44.H0_H0 ;  /* 0x2000002cff2c7230 */ /* 0x000fe40000004100 */
[--C-:B0-----:R-:W-:Y:S02]  /*10020*/  HADD2.F32 R104, -RZ, R61.reuse.H0_H0 ;  /* 0x2000003dff687230 */ /* 0x101fe40000004100 */
[----:B------:R-:W-:-:S02]  /*10030*/  HADD2.F32 R102, -RZ, R61.H1_H1 ;  /* 0x3000003dff667230 */ /* 0x000fc40000004100 */
[----:B------:R-:W-:Y:S02]  /*10040*/  HADD2.F32 R61, -RZ, R60.H0_H0 ;  /* 0x2000003cff3d7230 */ /* 0x000fe40000004100 */
[----:B------:R-:W-:Y:S02]  /*10050*/  HADD2.F32 R47, -RZ, R62.H0_H0 ;  /* 0x2000003eff2f7230 */ /* 0x000fe40000004100 */
[--C-:B------:R-:W-:Y:S02]  /*10060*/  HADD2.F32 R45, -RZ, R63.reuse.H0_H0 ;  /* 0x2000003fff2d7230 */ /* 0x100fe40000004100 */
[----:B------:R-:W-:Y:S02]  /*10070*/  HADD2.F32 R63, -RZ, R63.H1_H1 ;  /* 0x3000003fff3f7230 */ /* 0x000fe40000004100 */
[--C-:B-1----:R-:W-:Y:S02]  /*10080*/  HADD2.F32 R107, -RZ, R65.reuse.H0_H0 ;  /* 0x20000041ff6b7230 */ /* 0x102fe40000004100 */
[----:B------:R-:W-:-:S02]  /*10090*/  HADD2.F32 R108, -RZ, R65.H1_H1 ;  /* 0x30000041ff6c7230 */ /* 0x000fc40000004100 */
[--C-:B------:R-:W-:Y:S02]  /*100a0*/  HADD2.F32 R101, -RZ, R67.reuse.H0_H0 ;  /* 0x20000043ff657230 */ /* 0x100fe40000004100 */
[C---:B------:R-:W-:Y:S01]  /*100b0*/  FMUL.FTZ R65, R107.reuse, R110 ;  /* 0x0000006e6b417220 */ /* 0x040fe20000410000 */
[----:B------:R-:W-:Y:S02]  /*100c0*/  HADD2.F32 R100, -RZ, R67.H1_H1 ;  /* 0x30000043ff647230 */ /* 0x000fe40000004100 */
[-C--:B------:R-:W-:Y:S01]  /*100d0*/  FMUL.FTZ R67, R107, R109.reuse ;  /* 0x0000006d6b437220 */ /* 0x080fe20000410000 */
[----:B------:R-:W-:Y:S02]  /*100e0*/  HADD2.F32 R106, -RZ, R64.H0_H0 ;  /* 0x20000040ff6a7230 */ /* 0x000fe40000004100 */
[----:B------:R-:W-:Y:S01]  /*100f0*/  FFMA.FTZ R65, R104, R109, -R65 ;  /* 0x0000006d68417223 */ /* 0x000fe20000010841 */
[--C-:B------:R-:W-:Y:S02]  /*10100*/  HADD2.F32 R107, -RZ, R99.reuse.H1_H1 ;  /* 0x30000063ff6b7230 */ /* 0x100fe40000004100 */
[----:B------:R-:W-:Y:S01]  /*10110*/  FMUL.FTZ R109, R108, R111 ;  /* 0x0000006f6c6d7220 */ /* 0x000fe20000410000 */
[----:B------:R-:W-:-:S02]  /*10120*/  HADD2.F32 R99, -RZ, R99.H0_H0 ;  /* 0x20000063ff637230 */ /* 0x000fc40000004100 */
[----:B------:R-:W-:Y:S01]  /*10130*/  FFMA.FTZ R67, R104, R110, R67 ;  /* 0x0000006e68437223 */ /* 0x000fe20000010043 */
[----:B------:R-:W-:Y:S01]  /*10140*/  FMUL.FTZ R113, R108, R103 ;  /* 0x000000676c717220 */ /* 0x000fe20000410000 */
[----:B------:R-:W-:Y:S02]  /*10150*/  HADD2.F32 R105, -RZ, R66.H0_H0 ;  /* 0x20000042ff697230 */ /* 0x000fe40000004100 */
[C---:B------:R-:W-:Y:S01]  /*10160*/  FMUL.FTZ R110, R106.reuse, R107 ;  /* 0x0000006b6a6e7220 */ /* 0x040fe20000410000 */
[--C-:B------:R-:W-:Y:S02]  /*10170*/  HADD2.F32 R108, -RZ, R98.reuse.H1_H1 ;  /* 0x30000062ff6c7230 */ /* 0x100fe40000004100 */
[-C--:B------:R-:W-:Y:S01]  /*10180*/  FMUL.FTZ R106, R106, R99.reuse ;  /* 0x000000636a6a7220 */ /* 0x080fe20000410000 */
[----:B------:R-:W-:Y:S02]  /*10190*/  HADD2.F32 R98, -RZ, R98.H0_H0 ;  /* 0x20000062ff627230 */ /* 0x000fe40000004100 */
[----:B------:R-:W-:Y:S01]  /*101a0*/  FFMA.FTZ R99, R61, R99, -R110 ;  /* 0x000000633d637223 */ /* 0x000fe2000001086e */
[----:B------:R-:W-:-:S02]  /*101b0*/  HADD2.F32 R110, -RZ, R97.H1_H1 ;  /* 0x30000061ff6e7230 */ /* 0x000fc40000004100 */
[----:B------:R-:W-:Y:S01]  /*101c0*/  FFMA.FTZ R61, R61, R107, R106 ;  /* 0x0000006b3d3d7223 */ /* 0x000fe2000001006a */
[C---:B------:R-:W-:Y:S01]  /*101d0*/  FMUL.FTZ R112, R105.reuse, R108 ;  /* 0x0000006c69707220 */ /* 0x040fe20000410000 */
[----:B------:R-:W-:Y:S02]  /*101e0*/  HADD2.F32 R106, -RZ, R97.H0_H0 ;  /* 0x20000061ff6a7230 */ /* 0x000fe40000004100 */
[-C--:B------:R-:W-:Y:S01]  /*101f0*/  FMUL.FTZ R114, R105, R98.reuse ;  /* 0x0000006269727220 */ /* 0x080fe20000410000 */
[----:B------:R-:W-:Y:S02]  /*10200*/  HADD2.F32 R64, -RZ, R64.H1_H1 ;  /* 0x30000040ff407230 */ /* 0x000fe40000004100 */
[----:B------:R-:W-:Y:S01]  /*10210*/  FFMA.FTZ R97, R47, R98, -R112 ;  /* 0x000000622f617223 */ /* 0x000fe20000010870 */
[----:B------:R-:W-:Y:S02]  /*10220*/  HADD2.F32 R98, -RZ, R46.H0_H0 ;  /* 0x2000002eff627230 */ /* 0x000fe40000004100 */
[C---:B------:R-:W-:Y:S01]  /*10230*/  FMUL.FTZ R112, R101.reuse, R110 ;  /* 0x0000006e65707220 */ /* 0x040fe20000410000 */
[----:B------:R-:W-:Y:S01]  /*10240*/  FMUL.FTZ R101, R101, R106 ;  /* 0x0000006a65657220 */ /* 0x000fe20000410000 */
[----:B------:R-:W-:Y:S01]  /*10250*/  FFMA.FTZ R46, R47, R108, R114 ;  /* 0x0000006c2f2e7223 */ /* 0x000fe20000010072 */
[----:B------:R-:W-:-:S02]  /*10260*/  HADD2.F32 R66, -RZ, R66.H1_H1 ;  /* 0x30000042ff427230 */ /* 0x000fc40000004100 */
[C---:B------:R-:W-:Y:S01]  /*10270*/  FMUL.FTZ R108, R100.reuse, R98 ;  /* 0x00000062646c7220 */ /* 0x040fe20000410000 */
[C---:B------:R-:W-:Y:S01]  /*10280*/  FFMA.FTZ R112, R45.reuse, R106, -R112 ;  /* 0x0000006a2d707223 */ /* 0x040fe20000010870 */
[----:B------:R-:W-:Y:S01]  /*10290*/  FFMA.FTZ R110, R45, R110, R101 ;  /* 0x0000006e2d6e7223 */ /* 0x000fe20000010065 */
[-C--:B------:R-:W-:Y:S01]  /*102a0*/  FMUL.FTZ R100, R100, R44.reuse ;  /* 0x0000002c64647220 */ /* 0x080fe20000410000 */
[----:B------:R-:W-:Y:S02]  /*102b0*/  HADD2.F32 R45, -RZ, R33.H0_H0 ;  /* 0x20000021ff2d7230 */ /* 0x000fe40000004100 */
[----:B------:R-:W-:Y:S01]  /*102c0*/  FFMA.FTZ R104, R102, R103, -R109 ;  /* 0x0000006766687223 */ /* 0x000fe2000001086d */
[----:B------:R-:W-:Y:S02]  /*102d0*/  HADD2.F32 R47, -RZ, R35.H0_H0 ;  /* 0x20000023ff2f7230 */ /* 0x000fe40000004100 */
[----:B------:R-:W-:Y:S01]  /*102e0*/  FFMA.FTZ R103, R63, R44, -R108 ;  /* 0x0000002c3f677223 */ /* 0x000fe2000001086c */
[----:B------:R-:W-:-:S02]  /*102f0*/  HADD2.F32 R33, -RZ, R32.H0_H0 ;  /* 0x20000020ff217230 */ /* 0x000fc40000004100 */
[----:B------:R-:W-:Y:S01]  /*10300*/  FFMA.FTZ R105, R63, R98, R100 ;  /* 0x000000623f697223 */ /* 0x000fe20000010064 */
[----:B------:R-:W-:Y:S02]  /*10310*/  HADD2.F32 R35, -RZ, R34.H0_H0 ;  /* 0x20000022ff237230 */ /* 0x000fe40000004100 */
[----:B------:R-:W-:Y:S01]  /*10320*/  FMUL.FTZ R63, R64, R45 ;  /* 0x0000002d403f7220 */ /* 0x000fe20000410000 */
[----:B------:R-:W-:Y:S02]  /*10330*/  HADD2.F32 R60, -RZ, R60.H1_H1 ;  /* 0x3000003cff3c7230 */ /* 0x000fe40000004100 */
[----:B------:R-:W-:Y:S01]  /*10340*/  FMUL.FTZ R101, R66, R47 ;  /* 0x0000002f42657220 */ /* 0x000fe20000410000 */
[----:B------:R-:W-:Y:S02]  /*10350*/  HADD2.F32 R62, -RZ, R62.H1_H1 ;  /* 0x3000003eff3e7230 */ /* 0x000fe40000004100 */
[----:B------:R-:W-:Y:S01]  /*10360*/  FMUL.FTZ R64, R64, R33 ;  /* 0x0000002140407220 */ /* 0x000fe20000410000 */
[----:B------:R-:W-:Y:S01]  /*10370*/  FMUL.FTZ R66, R66, R35 ;  /* 0x0000002342427220 */ /* 0x000fe20000410000 */
[----:B------:R-:W-:Y:S01]  /*10380*/  FFMA.FTZ R32, R60, R33, -R63 ;  /* 0x000000213c207223 */ /* 0x000fe2000001083f */
[----:B------:R-:W-:Y:S01]  /*10390*/  FFMA.FTZ R102, R102, R111, R113 ;  /* 0x0000006f66667223 */ /* 0x000fe20000010071 */
        /* <DEDUP_REMOVED lines=10> */
[----:B------:R-:W-:-:S02]  /*10440*/  F2FP.F16.F32.PACK_AB R44, R44, R61 ;  /* 0x0000003d2c2c723e */ /* 0x000fc400000000ff */
[----:B------:R-:W-:-:S05]  /*10450*/  F2FP.F16.F32.PACK_AB R46, R63, R46 ;  /* 0x0000002e3f2e723e */ /* 0x000fca00000000ff */
[----:B------:R1:W-:Y:S02]  /*10460*/  STS.128 [R96+0x12400], R44 ;  /* 0x0124002c60007388 */ /* 0x0003e40000000c00 */
.L_x_1650:
[----:B------:R-:W-:Y:S05]  /*10470*/  BSYNC B2 ;  /* 0x0000000000027941 */ /* 0x000fea0003800000 */
.L_x_1649:
[----:B------:R-:W-:Y:S04]  /*10480*/  BSSY B2, `(.L_x_1651) ;  /* 0x0000067000027945 */ /* 0x000fe80003800000 */
[----:B------:R-:W-:Y:S05]  /*10490*/  @P1 BRA `(.L_x_1652) ;  /* 0x0000000400941947 */ /* 0x000fea0003800000 */
[----:B-1----:R-:W-:Y:S01]  /*104a0*/  LEA.HI R33, R74, R197, RZ, 0x6 ;  /* 0x000000c54a217211 */ /* 0x002fe200078f30ff */
[----:B------:R-:W-:Y:S01]  /*104b0*/  HADD2.F32 R100, -RZ, R91.H1_H1 ;  /* 0x3000005bff647230 */ /* 0x000fe20000004100 */
[----:B------:R-:W-:Y:S01]  /*104c0*/  LEA.HI R32, R86, R21, RZ, 0x1d ;  /* 0x0000001556207211 */ /* 0x000fe200078fe8ff */
[----:B------:R-:W-:Y:S01]  /*104d0*/  HADD2.F32 R96, -RZ, R93.H1_H1 ;  /* 0x3000005dff607230 */ /* 0x000fe20000004100 */
[----:B------:R-:W-:Y:S01]  /*104e0*/  LOP3.LUT R34, R208, 0x38, R69, 0xf8, !PT ;  /* 0x00000038d0227812 */ /* 0x000fe200078ef845 */
[----:B------:R-:W-:Y:S01]  /*104f0*/  IMAD.SHL.U32 R33, R33, 0x80, RZ ;  /* 0x0000008021217824 */ /* 0x000fe200078e00ff */
[----:B------:R-:W-:Y:S02]  /*10500*/  SHF.R.S32.HI R35, RZ, 0x1f, R32 ;  /* 0x0000001fff237819 */ /* 0x000fe40000011420 */
[----:B------:R-:W-:Y:S02]  /*10510*/  LOP3.LUT R34, R34, R209, RZ, 0x3c, !PT ;  /* 0x000000d122227212 */ /* 0x000fe400078e3cff */
[----:B------:R-:W-:Y:S01]  /*10520*/  LOP3.LUT R45, R33, 0xffffe000, RZ, 0xc0, !PT ;  /* 0xffffe000212d7812 */ /* 0x000fe200078ec0ff */
[----:B------:R-:W-:Y:S01]  /*10530*/  IMAD.SHL.U32 R33, R32, 0x8, RZ ;  /* 0x0000000820217824 */ /* 0x000fe200078e00ff */
[----:B------:R-:W-:-:S02]  /*10540*/  LEA.HI R35, R35, R32, RZ, 0x3 ;  /* 0x0000002023237211 */ /* 0x000fc400078f18ff */
[----:B------:R-:W-:Y:S02]  /*10550*/  IADD3 R45, R34, R45, R210 ;  /* 0x0000002d222d7210 */ /* 0x000fe40007ffe0d2 */
[----:B------:R-:W-:Y:S01]  /*10560*/  LOP3.LUT R32, R208, 0x38, R33, 0xf8, !PT ;  /* 0x00000038d0207812 */ /* 0x000fe200078ef821 */
[----:B------:R-:W-:Y:S01]  /*10570*/  IMAD.SHL.U32 R35, R35, 0x400, RZ ;  /* 0x0000040023237824 */ /* 0x000fe200078e00ff */
[--C-:B------:R-:W-:Y:S01]  /*10580*/  SHF.R.U64 R40, R40, 0x10, R41.reuse ;  /* 0x0000001028287819 */ /* 0x100fe20000001229 */
[----:B------:R-:W-:Y:S01]  /*10590*/  IMAD R60, R45, 0x2, R220 ;  /* 0x000000022d3c7824 */ /* 0x000fe200078e02dc */
[----:B------:R-:W-:Y:S02]  /*105a0*/  LOP3.LUT R44, R32, R209, RZ, 0x3c, !PT ;  /* 0x000000d1202c7212 */ /* 0x000fe400078e3cff */
[----:B------:R-:W-:Y:S02]  /*105b0*/  LOP3.LUT R45, R35, 0x7fffe000, RZ, 0xc0, !PT ;  /* 0x7fffe000232d7812 */ /* 0x000fe400078ec0ff */
[----:B------:R-:W1:Y:S01]  /*105c0*/  LDS.128 R32, [R60] ;  /* 0x000000003c207984 */ /* 0x000e620000000c00 */
[----:B------:R-:W-:-:S02]  /*105d0*/  SHF.R.U32.HI R95, RZ, 0x10, R41 ;  /* 0x00000010ff5f7819 */ /* 0x000fc40000011629 */
[----:B------:R-:W-:Y:S02]  /*105e0*/  IADD3 R45, R44, R45, R210 ;  /* 0x0000002d2c2d7210 */ /* 0x000fe40007ffe0d2 */
[--C-:B------:R-:W-:Y:S01]  /*105f0*/  SHF.R.U32.HI R67, RZ, 0x10, R29.reuse ;  /* 0x00000010ff437819 */ /* 0x100fe2000001161d */
[----:B------:R-:W-:Y:S01]  /*10600*/  HADD2.F32 R95, -RZ, R95.H0_H0 ;  /* 0x2000005fff5f7230 */ /* 0x000fe20000004100 */
[----:B------:R-:W-:Y:S01]  /*10610*/  SHF.R.U64 R28, R28, 0x10, R29 ;  /* 0x000000101c1c7819 */ /* 0x000fe2000000121d */
[----:B0-----:R-:W-:Y:S01]  /*10620*/  IMAD R61, R45, 0x2, R2 ;  /* 0x000000022d3d7824 */ /* 0x001fe200078e0202 */
[----:B------:R-:W-:Y:S01]  /*10630*/  SHF.R.U64 R29, R30, 0x10, R31 ;  /* 0x000000101e1d7819 */ /* 0x000fe2000000121f */
[----:B------:R-:W-:Y:S01]  /*10640*/  HADD2.F32 R67, -RZ, R67.H0_H0 ;  /* 0x20000043ff437230 */ /* 0x000fe20000004100 */
[--C-:B------:R-:W-:Y:S02]  /*10650*/  SHF.R.U64 R30, R42, 0x10, R43.reuse ;  /* 0x000000102a1e7819 */ /* 0x100fe4000000122b */
[----:B------:R-:W0:Y:S01]  /*10660*/  LDS.128 R44, [R61+0x12400] ;  /* 0x012400003d2c7984 */ /* 0x000e220000000c00 */
[----:B------:R-:W-:Y:S01]  /*10670*/  SHF.R.U32.HI R97, RZ, 0x10, R43 ;  /* 0x00000010ff617819 */ /* 0x000fe2000001162b */
[----:B------:R-:W-:Y:S01]  /*10680*/  HADD2.F32 R29, -RZ, R29.H0_H0 ;  /* 0x2000001dff1d7230 */ /* 0x000fe20000004100 */
[----:B------:R-:W-:-:S05]  /*10690*/  SHF.R.U32.HI R62, RZ, 0x10, R31 ;  /* 0x00000010ff3e7819 */ /* 0x000fca000001161f */
[----:B------:R-:W-:Y:S02]  /*106a0*/  HADD2.F32 R62, -RZ, R62.H0_H0 ;  /* 0x2000003eff3e7230 */ /* 0x000fe40000004100 */
[--C-:B-1----:R-:W-:Y:S02]  /*106b0*/  HADD2.F32 R41, -RZ, R33.reuse.H0_H0 ;  /* 0x20000021ff297230 */ /* 0x102fe40000004100 */
[----:B------:R-:W-:Y:S02]  /*106c0*/  HADD2.F32 R64, -RZ, R33.H1_H1 ;  /* 0x30000021ff407230 */ /* 0x000fe40000004100 */
[----:B------:R-:W-:Y:S02]  /*106d0*/  HADD2.F32 R63, -RZ, R32.H0_H0 ;  /* 0x20000020ff3f7230 */ /* 0x000fe40000004100 */
[----:B------:R-:W-:Y:S02]  /*106e0*/  HADD2.F32 R43, -RZ, R34.H0_H0 ;  /* 0x20000022ff2b7230 */ /* 0x000fe40000004100 */
[----:B------:R-:W-:-:S02]  /*106f0*/  HADD2.F32 R31, -RZ, R35.H0_H0 ;  /* 0x20000023ff1f7230 */ /* 0x000fc40000004100 */
[----:B------:R-:W-:Y:S02]  /*10700*/  HADD2.F32 R35, -RZ, R35.H1_H1 ;  /* 0x30000023ff237230 */ /* 0x000fe40000004100 */
[----:B------:R-:W-:Y:S02]  /*10710*/  HADD2.F32 R32, -RZ, R32.H1_H1 ;  /* 0x30000020ff207230 */ /* 0x000fe40000004100 */
[--C-:B0-----:R-:W-:Y:S02]  /*10720*/  HADD2.F32 R33, -RZ, R45.reuse.H0_H0 ;  /* 0x2000002dff217230 */ /* 0x101fe40000004100 */
[----:B------:R-:W-:Y:S02]  /*10730*/  HADD2.F32 R42, -RZ, R45.H1_H1 ;  /* 0x3000002dff2a7230 */ /* 0x000fe40000004100 */
[----:B------:R-:W-:Y:S02]  /*10740*/  HADD2.F32 R45, -RZ, R44.H0_H0 ;  /* 0x2000002cff2d7230 */ /* 0x000fe40000004100 */
[C---:B------:R-:W-:Y:S01]  /*10750*/  FMUL.FTZ R98, R33.reuse, R100 ;  /* 0x0000006421627220 */ /* 0x040fe20000410000 */
[----:B------:R-:W-:Y:S01]  /*10760*/  FMUL.FTZ R102, R33, R96 ;  /* 0x0000006021667220 */ /* 0x000fe20000410000 */
[----:B------:R-:W-:-:S02]  /*10770*/  HADD2.F32 R65, -RZ, R46.H0_H0 ;  /* 0x2000002eff417230 */ /* 0x000fc40000004100 */
[C---:B------:R-:W-:Y:S01]  /*10780*/  FFMA.FTZ R33, R41.reuse, R96, -R98 ;  /* 0x0000006029217223 */ /* 0x040fe20000010862 */
[----:B------:R-:W-:Y:S02]  /*10790*/  HADD2.F32 R98, -RZ, R91.H0_H0 ;  /* 0x2000005bff627230 */ /* 0x000fe40000004100 */
[C---:B------:R-:W-:Y:S01]  /*107a0*/  FMUL.FTZ R91, R42.reuse, R95 ;  /* 0x0000005f2a5b7220 */ /* 0x040fe20000410000 */
[----:B------:R-:W-:Y:S02]  /*107b0*/  HADD2.F32 R96, -RZ, R93.H0_H0 ;  /* 0x2000005dff607230 */ /* 0x000fe40000004100 */
[----:B------:R-:W-:Y:S01]  /*107c0*/  FFMA.FTZ R41, R41, R100, R102 ;  /* 0x0000006429297223 */ /* 0x000fe20000010066 */
[-C--:B------:R-:W-:Y:S01]  /*107d0*/  FMUL.FTZ R93, R42, R67.reuse ;  /* 0x000000432a5d7220 */ /* 0x080fe20000410000 */
[C---:B------:R-:W-:Y:S01]  /*107e0*/  FMUL.FTZ R102, R45.reuse, R98 ;  /* 0x000000622d667220 */ /* 0x040fe20000410000 */
[----:B------:R-:W-:Y:S02]  /*107f0*/  HADD2.F32 R100, -RZ, R92.H0_H0 ;  /* 0x2000005cff647230 */ /* 0x000fe40000004100 */
[C---:B------:R-:W-:Y:S01]  /*10800*/  FFMA.FTZ R42, R64.reuse, R67, -R91 ;  /* 0x00000043402a7223 */ /* 0x040fe2000001085b */
[----:B------:R-:W-:Y:S01]  /*10810*/  FFMA.FTZ R104, R64, R95, R93 ;  /* 0x0000005f40687223 */ /* 0x000fe2000001005d */
[-C--:B------:R-:W-:Y:S01]  /*10820*/  FMUL.FTZ R45, R45, R96.reuse ;  /* 0x000000602d2d7220 */ /* 0x080fe20000410000 */
[----:B------:R-:W-:Y:S01]  /*10830*/  FFMA.FTZ R102, R63, R96, -R102 ;  /* 0x000000603f667223 */ /* 0x000fe20000010866 */
[----:B------:R-:W-:-:S02]  /*10840*/  HADD2.F32 R64, -RZ, R94.H0_H0 ;  /* 0x2000005eff407230 */ /* 0x000fc40000004100 */
[----:B------:R-:W-:Y:S01]  /*10850*/  FMUL.FTZ R96, R65, R100 ;  /* 0x0000006441607220 */ /* 0x000fe20000410000 */
[--C-:B------:R-:W-:Y:S02]  /*10860*/  HADD2.F32 R66, -RZ, R47.reuse.H0_H0 ;  /* 0x2000002fff427230 */ /* 0x100fe40000004100 */
[----:B------:R-:W-:Y:S01]  /*10870*/  FFMA.FTZ R63, R63, R98, R45 ;  /* 0x000000623f3f7223 */ /* 0x000fe2000001002d */
[----:B------:R-:W-:Y:S02]  /*10880*/  HADD2.F32 R94, -RZ, R94.H1_H1 ;  /* 0x3000005eff5e7230 */ /* 0x000fe40000004100 */
[-C--:B------:R-:W-:Y:S01]  /*10890*/  FMUL.FTZ R98, R65, R64.reuse ;  /* 0x0000004041627220 */ /* 0x080fe20000410000 */
[----:B------:R-:W-:Y:S02]  /*108a0*/  HADD2.F32 R92, -RZ, R92.H1_H1 ;  /* 0x3000005cff5c7230 */ /* 0x000fe40000004100 */
[----:B------:R-:W-:Y:S01]  /*108b0*/  FFMA.FTZ R96, R43, R64, -R96 ;  /* 0x000000402b607223 */ /* 0x000fe20000010860 */
[----:B------:R-:W-:-:S02]  /*108c0*/  HADD2.F32 R47, -RZ, R47.H1_H1 ;  /* 0x3000002fff2f7230 */ /* 0x000fc40000004100 */
[C---:B------:R-:W-:Y:S01]  /*108d0*/  FMUL.FTZ R45, R66.reuse, R94 ;  /* 0x0000005e422d7220 */ /* 0x040fe20000410000 */
[----:B------:R-:W-:Y:S02]  /*108e0*/  HADD2.F32 R64, -RZ, R97.H0_H0 ;  /* 0x20000061ff407230 */ /* 0x000fe40000004100 */
[----:B------:R-:W-:Y:S01]  /*108f0*/  FMUL.FTZ R106, R66, R92 ;  /* 0x0000005c426a7220 */ /* 0x000fe20000410000 */
[----:B------:R-:W-:Y:S01]  /*10900*/  FFMA.FTZ R98, R43, R100, R98 ;  /* 0x000000642b627223 */ /* 0x000fe20000010062 */
[C---:B------:R-:W-:Y:S01]  /*10910*/  FFMA.FTZ R92, R31.reuse, R92, R45 ;  /* 0x0000005c1f5c7223 */ /* 0x040fe2000001002d */
[----:B------:R-:W-:Y:S02]  /*10920*/  HADD2.F32 R44, -RZ, R44.H1_H1 ;  /* 0x3000002cff2c7230 */ /* 0x000fe40000004100 */
[----:B------:R-:W-:Y:S01]  /*10930*/  FFMA.FTZ R106, R31, R94, -R106 ;  /* 0x0000005e1f6a7223 */ /* 0x000fe2000001086a */
[----:B------:R-:W-:Y:S02]  /*10940*/  HADD2.F32 R46, -RZ, R46.H1_H1 ;  /* 0x3000002eff2e7230 */ /* 0x000fe40000004100 */
[C---:B------:R-:W-:Y:S01]  /*10950*/  FMUL.FTZ R66, R47.reuse, R64 ;  /* 0x000000402f427220 */ /* 0x040fe20000410000 */
[----:B------:R-:W-:Y:S01]  /*10960*/  FMUL.FTZ R94, R47, R62 ;  /* 0x0000003e2f5e7220 */ /* 0x000fe20000410000 */
[----:B------:R-:W-:-:S02]  /*10970*/  HADD2.F32 R43, -RZ, R40.H0_H0 ;  /* 0x20000028ff2b7230 */ /* 0x000fc40000004100 */
[----:B------:R-:W-:Y:S02]  /*10980*/  HADD2.F32 R45, -RZ, R30.H0_H0 ;  /* 0x2000001eff2d7230 */ /* 0x000fe40000004100 */
[C---:B------:R-:W-:Y:S01]  /*10990*/  FFMA.FTZ R67, R35.reuse, R62, -R66 ;  /* 0x0000003e23437223 */ /* 0x040fe20000010842 */
[----:B------:R-:W-:Y:S02]  /*109a0*/  HADD2.F32 R31, -RZ, R28.H0_H0 ;  /* 0x2000001cff1f7230 */ /* 0x000fe40000004100 */
[----:B------:R-:W-:Y:S01]  /*109b0*/  FFMA.FTZ R91, R35, R64, R94 ;  /* 0x00000040235b7223 */ /* 0x000fe2000001005e */
[----:B------:R-:W-:Y:S02]  /*109c0*/  HADD2.F32 R34, -RZ, R34.H1_H1 ;  /* 0x30000022ff227230 */ /* 0x000fe40000004100 */
[----:B------:R-:W-:Y:S01]  /*109d0*/  FMUL.FTZ R35, R44, R43 ;  /* 0x0000002b2c237220 */ /* 0x000fe20000410000 */
        /* <DEDUP_REMOVED lines=17> */
.L_x_1652:
[----:B------:R-:W-:Y:S05]  /*10af0*/  BSYNC B2 ;  /* 0x0000000000027941 */ /* 0x000fea0003800000 */
.L_x_1651:
[----:B------:R-:W-:Y:S05]  /*10b00*/  @P2 BRA `(.L_x_1648) ;  /* 0x0000000400942947 */ /* 0x000fea0003800000 */
[----:B--2---:R-:W-:Y:S01]  /*10b10*/  LEA.HI R29, R0, R198, RZ, 0x6 ;  /* 0x000000c6001d7211 */ /* 0x004fe200078f30ff */
[----:B------:R-:W-:Y:S01]  /*10b20*/  HADD2.F32 R43, -RZ, R84.H1_H1 ;  /* 0x30000054ff2b7230 */ /* 0x000fe20000004100 */
[----:B------:R-:W-:Y:S01]  /*10b30*/  LEA.HI R86, R86, R20, RZ, 0x1d ;  /* 0x0000001456567211 */ /* 0x000fe200078fe8ff */
[--C-:B-1----:R-:W-:Y:S01]  /*10b40*/  HADD2.F32 R44, -RZ, R82.reuse.H1_H1 ;  /* 0x30000052ff2c7230 */ /* 0x102fe20000004100 */
[----:B------:R-:W-:Y:S01]  /*10b50*/  LOP3.LUT R28, R208, 0x38, R3, 0xf8, !PT ;  /* 0x00000038d01c7812 */ /* 0x000fe200078ef803 */
[----:B------:R-:W-:Y:S01]  /*10b60*/  IMAD.SHL.U32 R29, R29, 0x80, RZ ;  /* 0x000000801d1d7824 */ /* 0x000fe200078e00ff */
[----:B------:R-:W-:Y:S01]  /*10b70*/  SHF.R.S32.HI R31, RZ, 0x1f, R86 ;  /* 0x0000001fff1f7819 */ /* 0x000fe20000011456 */
[----:B------:R-:W-:Y:S01]  /*10b80*/  HADD2.F32 R82, -RZ, R82.H0_H0 ;  /* 0x20000052ff527230 */ /* 0x000fe20000004100 */
[----:B------:R-:W-:Y:S01]  /*10b90*/  LOP3.LUT R28, R28, R209, RZ, 0x3c, !PT ;  /* 0x000000d11c1c7212 */ /* 0x000fe200078e3cff */
[----:B------:R-:W-:Y:S01]  /*10ba0*/  HADD2.F32 R84, -RZ, R84.H0_H0 ;  /* 0x20000054ff547230 */ /* 0x000fe20000004100 */
[----:B------:R-:W-:-:S02]  /*10bb0*/  LOP3.LUT R33, R29, 0xffffe000, RZ, 0xc0, !PT ;  /* 0xffffe0001d217812 */ /* 0x000fc400078ec0ff */
[----:B------:R-:W-:Y:S02]  /*10bc0*/  LEA.HI R31, R31, R86, RZ, 0x3 ;  /* 0x000000561f1f7211 */ /* 0x000fe400078f18ff */
[----:B------:R-:W-:Y:S02]  /*10bd0*/  SHF.L.U32 R29, R86, 0x3, RZ ;  /* 0x00000003561d7819 */ /* 0x000fe400000006ff */
[----:B------:R-:W-:Y:S01]  /*10be0*/  IADD3 R33, R28, R33, R210 ;  /* 0x000000211c217210 */ /* 0x000fe20007ffe0d2 */
[----:B------:R-:W-:Y:S01]  /*10bf0*/  IMAD.SHL.U32 R31, R31, 0x400, RZ ;  /* 0x000004001f1f7824 */ /* 0x000fe200078e00ff */
[----:B------:R-:W-:Y:S02]  /*10c00*/  LOP3.LUT R28, R208, 0x38, R29, 0xf8, !PT ;  /* 0x00000038d01c7812 */ /* 0x000fe400078ef81d */
[----:B------:R-:W-:Y:S01]  /*10c10*/  SHF.R.U64 R65, R36, 0x10, R37 ;  /* 0x0000001024417819 */ /* 0x000fe20000001225 */
[----:B------:R-:W-:Y:S01]  /*10c20*/  IMAD R40, R33, 0x2, R220 ;  /* 0x0000000221287824 */ /* 0x000fe200078e02dc */
[----:B------:R-:W-:-:S02]  /*10c30*/  LOP3.LUT R32, R28, R209, RZ, 0x3c, !PT ;  /* 0x000000d11c207212 */ /* 0x000fc400078e3cff */
[----:B------:R-:W-:Y:S02]  /*10c40*/  LOP3.LUT R33, R31, 0x7fffe000, RZ, 0xc0, !PT ;  /* 0x7fffe0001f217812 */ /* 0x000fe400078ec0ff */
[----:B------:R-:W1:Y:S01]  /*10c50*/  LDS.128 R28, [R40] ;  /* 0x00000000281c7984 */ /* 0x000e620000000c00 */
[----:B------:R-:W-:Y:S02]  /*10c60*/  SHF.R.U32.HI R45, RZ, 0x10, R37 ;  /* 0x00000010ff2d7819 */ /* 0x000fe40000011625 */
[----:B------:R-:W-:Y:S02]  /*10c70*/  IADD3 R33, R32, R33, R210 ;  /* 0x0000002120217210 */ /* 0x000fe40007ffe0d2 */
[----:B------:R-:W-:Y:S01]  /*10c80*/  SHF.R.U32.HI R46, RZ, 0x10, R25 ;  /* 0x00000010ff2e7819 */ /* 0x000fe20000011619 */
[----:B------:R-:W-:Y:S01]  /*10c90*/  HADD2.F32 R45, -RZ, R45.H0_H0 ;  /* 0x2000002dff2d7230 */ /* 0x000fe20000004100 */
[----:B------:R-:W-:Y:S01]  /*10ca0*/  SHF.R.U64 R67, R26, 0x10, R27 ;  /* 0x000000101a437819 */ /* 0x000fe2000000121b */
[----:B------:R-:W-:Y:S01]  /*10cb0*/  IMAD R41, R33, 0x2, R2 ;  /* 0x0000000221297824 */ /* 0x000fe200078e0202 */
[----:B------:R-:W-:-:S02]  /*10cc0*/  SHF.R.U64 R64, R38, 0x10, R39 ;  /* 0x0000001026407819 */ /* 0x000fc40000001227 */
[----:B------:R-:W-:Y:S02]  /*10cd0*/  SHF.R.U64 R24, R24, 0x10, R25 ;  /* 0x0000001018187819 */ /* 0x000fe40000001219 */
[----:B------:R-:W2:Y:S01]  /*10ce0*/  LDS.128 R32, [R41+0x12400] ;  /* 0x0124000029207984 */ /* 0x000ea20000000c00 */
[----:B------:R-:W-:Y:S02]  /*10cf0*/  SHF.R.U32.HI R63, RZ, 0x10, R39 ;  /* 0x00000010ff3f7819 */ /* 0x000fe40000011627 */
[----:B------:R-:W-:Y:S01]  /*10d00*/  SHF.R.U32.HI R66, RZ, 0x10, R27 ;  /* 0x00000010ff427819 */ /* 0x000fe2000001161b */
[--C-:B-1----:R-:W-:Y:S02]  /*10d10*/  HADD2.F32 R26, -RZ, R29.reuse.H0_H0 ;  /* 0x2000001dff1a7230 */ /* 0x102fe40000004100 */
[----:B------:R-:W-:Y:S02]  /*10d20*/  HADD2.F32 R25, -RZ, R28.H0_H0 ;  /* 0x2000001cff197230 */ /* 0x000fe40000004100 */
[----:B------:R-:W-:-:S02]  /*10d30*/  HADD2.F32 R29, -RZ, R29.H1_H1 ;  /* 0x3000001dff1d7230 */ /* 0x000fc40000004100 */
[----:B------:R-:W-:Y:S02]  /*10d40*/  HADD2.F32 R27, -RZ, R30.H0_H0 ;  /* 0x2000001eff1b7230 */ /* 0x000fe40000004100 */
[--C-:B------:R-:W-:Y:S02]  /*10d50*/  HADD2.F32 R36, -RZ, R31.reuse.H0_H0 ;  /* 0x2000001fff247230 */ /* 0x100fe40000004100 */
[----:B------:R-:W-:Y:S02]  /*10d60*/  HADD2.F32 R31, -RZ, R31.H1_H1 ;  /* 0x3000001fff1f7230 */ /* 0x000fe40000004100 */
[----:B------:R-:W-:Y:S02]  /*10d70*/  HADD2.F32 R28, -RZ, R28.H1_H1 ;  /* 0x3000001cff1c7230 */ /* 0x000fe40000004100 */
[--C-:B--2---:R-:W-:Y:S02]  /*10d80*/  HADD2.F32 R37, -RZ, R33.reuse.H0_H0 ;  /* 0x20000021ff257230 */ /* 0x104fe40000004100 */
[----:B------:R-:W-:-:S02]  /*10d90*/  HADD2.F32 R38, -RZ, R33.H1_H1 ;  /* 0x30000021ff267230 */ /* 0x000fc40000004100 */
[----:B------:R-:W-:Y:S02]  /*10da0*/  HADD2.F32 R33, -RZ, R32.H0_H0 ;  /* 0x20000020ff217230 */ /* 0x000fe40000004100 */
[CC--:B------:R-:W-:Y:S01]  /*10db0*/  FMUL.FTZ R47, R37.reuse, R44.reuse ;  /* 0x0000002c252f7220 */ /* 0x0c0fe20000410000 */
[----:B0-----:R-:W-:Y:S01]  /*10dc0*/  FMUL.FTZ R61, R37, R43 ;  /* 0x0000002b253d7220 */ /* 0x001fe20000410000 */
[----:B------:R-:W-:Y:S02]  /*10dd0*/  HADD2.F32 R37, -RZ, R46.H0_H0 ;  /* 0x2000002eff257230 */ /* 0x000fe40000004100 */
[----:B------:R-:W-:Y:S01]  /*10de0*/  FMUL.FTZ R46, R38, R45 ;  /* 0x0000002d262e7220 */ /* 0x000fe20000410000 */
[C---:B------:R-:W-:Y:S01]  /*10df0*/  FFMA.FTZ R47, R26.reuse, R43, -R47 ;  /* 0x0000002b1a2f7223 */ /* 0x040fe2000001082f */
[----:B------:R-:W-:Y:S01]  /*10e00*/  FFMA.FTZ R61, R26, R44, R61 ;  /* 0x0000002c1a3d7223 */ /* 0x000fe2000001003d */
[----:B------:R-:W-:Y:S01]  /*10e10*/  FMUL.FTZ R26, R33, R82 ;  /* 0x00000052211a7220 */ /* 0x000fe20000410000 */
[----:B------:R-:W-:Y:S01]  /*10e20*/  FMUL.FTZ R44, R38, R37 ;  /* 0x00000025262c7220 */ /* 0x000fe20000410000 */
[----:B------:R-:W-:-:S02]  /*10e30*/  HADD2.F32 R39, -RZ, R34.H0_H0 ;  /* 0x20000022ff277230 */ /* 0x000fc40000004100 */
[-C--:B------:R-:W-:Y:S01]  /*10e40*/  FMUL.FTZ R33, R33, R84.reuse ;  /* 0x0000005421217220 */ /* 0x080fe20000410000 */
[----:B------:R-:W-:Y:S02]  /*10e50*/  HADD2.F32 R38, -RZ, R83.H0_H0 ;  /* 0x20000053ff267230 */ /* 0x000fe40000004100 */
[----:B------:R-:W-:Y:S01]  /*10e60*/  FFMA.FTZ R84, R25, R84, -R26 ;  /* 0x0000005419547223 */ /* 0x000fe2000001081a */
[----:B------:R-:W-:Y:S02]  /*10e70*/  HADD2.F32 R26, -RZ, R85.H0_H0 ;  /* 0x20000055ff1a7230 */ /* 0x000fe40000004100 */
[----:B------:R-:W-:Y:S01]  /*10e80*/  FFMA.FTZ R60, R29, R45, R44 ;  /* 0x0000002d1d3c7223 */ /* 0x000fe2000001002c */
[----:B------:R-:W-:Y:S02]  /*10e90*/  HADD2.F32 R42, -RZ, R35.H0_H0 ;  /* 0x20000023ff2a7230 */ /* 0x000fe40000004100 */
[----:B------:R-:W-:Y:S01]  /*10ea0*/  FMUL.FTZ R44, R39, R38 ;  /* 0x00000026272c7220 */ /* 0x000fe20000410000 */
[----:B------:R-:W-:-:S02]  /*10eb0*/  HADD2.F32 R83, -RZ, R83.H1_H1 ;  /* 0x30000053ff537230 */ /* 0x000fc40000004100 */
[----:B------:R-:W-:Y:S01]  /*10ec0*/  FFMA.FTZ R82, R25, R82, R33 ;  /* 0x0000005219527223 */ /* 0x000fe20000010021 */
[----:B------:R-:W-:Y:S02]  /*10ed0*/  HADD2.F32 R85, -RZ, R85.H1_H1 ;  /* 0x30000055ff557230 */ /* 0x000fe40000004100 */
[-C--:B------:R-:W-:Y:S01]  /*10ee0*/  FMUL.FTZ R62, R39, R26.reuse ;  /* 0x0000001a273e7220 */ /* 0x080fe20000410000 */
[----:B------:R-:W-:Y:S01]  /*10ef0*/  FFMA.FTZ R39, R27, R26, -R44 ;  /* 0x0000001a1b277223 */ /* 0x000fe2000001082c */
[C---:B------:R-:W-:Y:S01]  /*10f00*/  FMUL.FTZ R25, R42.reuse, R83 ;  /* 0x000000532a197220 */ /* 0x040fe20000410000 */
[----:B------:R-:W-:Y:S02]  /*10f10*/  HADD2.F32 R35, -RZ, R35.H1_H1 ;  /* 0x30000023ff237230 */ /* 0x000fe40000004100 */
[----:B------:R-:W-:Y:S01]  /*10f20*/  FMUL.FTZ R42, R42, R85 ;  /* 0x000000552a2a7220 */ /* 0x000fe20000410000 */
[----:B------:R-:W-:Y:S02]  /*10f30*/  HADD2.F32 R44, -RZ, R63.H0_H0 ;  /* 0x2000003fff2c7230 */ /* 0x000fe40000004100 */
[----:B------:R-:W-:Y:S01]  /*10f40*/  FFMA.FTZ R46, R29, R37, -R46 ;  /* 0x000000251d2e7223 */ /* 0x000fe2000001082e */
[----:B------:R-:W-:-:S02]  /*10f50*/  HADD2.F32 R26, -RZ, R66.H0_H0 ;  /* 0x20000042ff1a7230 */ /* 0x000fc40000004100 */
[----:B------:R-:W-:Y:S01]  /*10f60*/  FFMA.FTZ R62, R27, R38, R62 ;  /* 0x000000261b3e7223 */ /* 0x000fe2000001003e */
[C---:B------:R-:W-:Y:S01]  /*10f70*/  FFMA.FTZ R85, R36.reuse, R85, -R25 ;  /* 0x0000005524557223 */ /* 0x040fe20000010819 */
[----:B------:R-:W-:Y:S01]  /*10f80*/  FFMA.FTZ R42, R36, R83, R42 ;  /* 0x00000053242a7223 */ /* 0x000fe2000001002a */
[----:B------:R-:W-:Y:S02]  /*10f90*/  HADD2.F32 R32, -RZ, R32.H1_H1 ;  /* 0x30000020ff207230 */ /* 0x000fe40000004100 */
[C---:B------:R-:W-:Y:S01]  /*10fa0*/  FMUL.FTZ R38, R35.reuse, R44 ;  /* 0x0000002c23267220 */ /* 0x040fe20000410000 */
[----:B------:R-:W-:Y:S02]  /*10fb0*/  HADD2.F32 R34, -RZ, R34.H1_H1 ;  /* 0x30000022ff227230 */ /* 0x000fe40000004100 */
[-C--:B------:R-:W-:Y:S01]  /*10fc0*/  FMUL.FTZ R36, R35, R26.reuse ;  /* 0x0000001a23247220 */ /* 0x080fe20000410000 */
[----:B------:R-:W-:Y:S02]  /*10fd0*/  HADD2.F32 R29, -RZ, R65.H0_H0 ;  /* 0x20000041ff1d7230 */ /* 0x000fe40000004100 */
[----:B------:R-:W-:Y:S01]  /*10fe0*/  FFMA.FTZ R38, R31, R26, -R38 ;  /* 0x0000001a1f267223 */ /* 0x000fe20000010826 */
[----:B------:R-:W-:-:S02]  /*10ff0*/  HADD2.F32 R33, -RZ, R64.H0_H0 ;  /* 0x20000040ff217230 */ /* 0x000fc40000004100 */
[----:B------:R-:W-:Y:S01]  /*11000*/  FFMA.FTZ R45, R31, R44, R36 ;  /* 0x0000002c1f2d7223 */ /* 0x000fe20000010024 */
[----:B------:R-:W-:Y:S02]  /*11010*/  HADD2.F32 R25, -RZ, R24.H0_H0 ;  /* 0x20000018ff197230 */ /* 0x000fe40000004100 */
[----:B------:R-:W-:Y:S01]  /*11020*/  FMUL.FTZ R31, R32, R29 ;  /* 0x0000001d201f7220 */ /* 0x000fe20000410000 */
[----:B------:R-:W-:Y:S02]  /*11030*/  HADD2.F32 R27, -RZ, R67.H0_H0 ;  /* 0x20000043ff1b7230 */ /* 0x000fe40000004100 */
[----:B------:R-:W-:Y:S01]  /*11040*/  FMUL.FTZ R43, R34, R33 ;  /* 0x00000021222b7220 */ /* 0x000fe20000410000 */
[----:B------:R-:W-:Y:S02]  /*11050*/  HADD2.F32 R30, -RZ, R30.H1_H1 ;  /* 0x3000001eff1e7230 */ /* 0x000fe40000004100 */
[-C--:B------:R-:W-:Y:S01]  /*11060*/  FMUL.FTZ R32, R32, R25.reuse ;  /* 0x0000001920207220 */ /* 0x080fe20000410000 */
[----:B------:R-:W-:Y:S01]  /*11070*/  FFMA.FTZ R35, R28, R25, -R31 ;  /* 0x000000191c237223 */ /* 0x000fe2000001081f */
[----:B------:R-:W-:Y:S01]  /*11080*/  FMUL.FTZ R34, R34, R27 ;  /* 0x0000001b22227220 */ /* 0x000fe20000410000 */
[----:B------:R-:W-:Y:S01]  /*11090*/  F2FP.F16.F32.PACK_AB R25, R46, R47 ;  /* 0x0000002f2e19723e */ /* 0x000fe200000000ff */
[----:B------:R-:W-:Y:S01]  /*110a0*/  FFMA.FTZ R26, R30, R27, -R43 ;  /* 0x0000001b1e1a7223 */ /* 0x000fe2000001082b */
[----:B------:R-:W-:Y:S01]  /*110b0*/  FFMA.FTZ R37, R28, R29, R32 ;  /* 0x0000001d1c257223 */ /* 0x000fe20000010020 */
[----:B------:R-:W-:Y:S01]  /*110c0*/  FFMA.FTZ R33, R30, R33, R34 ;  /* 0x000000211e217223 */ /* 0x000fe20000010022 */
        /* <DEDUP_REMOVED lines=9> */
.L_x_1648:
[----:B------:R-:W-:Y:S05]  /*11160*/  BSYNC B1 ;  /* 0x0000000000017941 */ /* 0x000fea0003800000 */
.L_x_1647:
[----:B------:R-:W-:-:S13]  /*11170*/  ISETP.GE.AND P0, PT, R219, R77, PT ;  /* 0x0000004ddb00720c */ /* 0x000fda0003f06270 */
[----:B------:R-:W-:Y:S05]  /*11180*/  @P0 BRA `(.L_x_1628) ;  /* 0x0000001000dc0947 */ /* 0x000fea0003800000 */
[----:B-12---:R-:W1:Y:S01]  /*11190*/  LDC R32, c[0x0][0x3f4] ;  /* 0x0000fd00ff207b82 */ /* 0x006e620000000800 */
[----:B------:R-:W-:Y:S01]  /*111a0*/  BSSY B1, `(.L_x_1653) ;  /* 0x0000067000017945 */ /* 0x000fe20003800000 */
[----:B0-----:R-:W-:Y:S02]  /*111b0*/  SHF.R.U32.HI R61, RZ, 0x3, R206 ;  /* 0x00000003ff3d7819 */ /* 0x001fe400000116ce */
[-C--:B-1----:R-:W-:Y:S02]  /*111c0*/  ISETP.GE.AND P0, PT, R22, R32.reuse, PT ;  /* 0x000000201600720c */ /* 0x082fe40003f06270 */
[-C--:B------:R-:W-:Y:S02]  /*111d0*/  ISETP.GE.AND P1, PT, R197, R32.reuse, PT ;  /* 0x00000020c500720c */ /* 0x080fe40003f26270 */
[----:B------:R-:W-:-:S09]  /*111e0*/  ISETP.GE.AND P2, PT, R198, R32, PT ;  /* 0x00000020c600720c */ /* 0x000fd20003f46270 */
[----:B------:R-:W-:Y:S05]  /*111f0*/  @P0 BRA `(.L_x_1654) ;  /* 0x0000000400840947 */ /* 0x000fea0003800000 */
[----:B------:R-:W-:Y:S01]  /*11200*/  LEA.HI R73, R32, R73, RZ, 0x1d ;  /* 0x0000004920497211 */ /* 0x000fe200078fe8ff */
[----:B------:R-:W-:Y:S01]  /*11210*/  HADD2.F32 R42, -RZ, R87.H1_H1 ;  /* 0x30000057ff2a7230 */ /* 0x000fe20000004100 */
[----:B---3--:R-:W-:Y:S01]  /*11220*/  LOP3.LUT R26, R206, 0x38, R22, 0xf8, !PT ;  /* 0x00000038ce1a7812 */ /* 0x008fe200078ef816 */
[----:B------:R-:W-:Y:S01]  /*11230*/  HADD2.F32 R40, -RZ, R89.H1_H1 ;  /* 0x30000059ff287230 */ /* 0x000fe20000004100 */
[----:B------:R-:W-:Y:S01]  /*11240*/  SHF.R.S32.HI R24, RZ, 0x1f, R73 ;  /* 0x0000001fff187819 */ /* 0x000fe20000011449 */
[----:B------:R-:W-:Y:S01]  /*11250*/  IMAD.SHL.U32 R25, R73, 0x8, RZ ;  /* 0x0000000849197824 */ /* 0x000fe200078e00ff */
[----:B------:R-:W-:Y:S01]  /*11260*/  LOP3.LUT R33, R211, R26, R61, 0xf6, !PT ;  /* 0x0000001ad3217212 */ /* 0x000fe200078ef63d */
[----:B------:R-:W-:Y:S01]  /*11270*/  HADD2.F32 R87, -RZ, R87.H0_H0 ;  /* 0x20000057ff577230 */ /* 0x000fe20000004100 */
[----:B------:R-:W-:Y:S01]  /*11280*/  LEA.HI R73, R24, R73, RZ, 0x3 ;  /* 0x0000004918497211 */ /* 0x000fe200078f18ff */
[----:B------:R-:W-:Y:S01]  /*11290*/  HADD2.F32 R89, -RZ, R89.H0_H0 ;  /* 0x20000059ff597230 */ /* 0x000fe20000004100 */
[----:B------:R-:W-:Y:S01]  /*112a0*/  LOP3.LUT R24, R206, 0x38, R25, 0xf8, !PT ;  /* 0x00000038ce187812 */ /* 0x000fe200078ef819 */
[----:B------:R-:W-:Y:S01]  /*112b0*/  IMAD R33, R33, 0x2, R220 ;  /* 0x0000000221217824 */ /* 0x000fe200078e02dc */
[----:B------:R-:W-:Y:S01]  /*112c0*/  SHF.R.U32.HI R39, RZ, 0x10, R5 ;  /* 0x00000010ff277819 */ /* 0x000fe20000011605 */
[----:B------:R-:W-:Y:S01]  /*112d0*/  IMAD.SHL.U32 R73, R73, 0x400, RZ ;  /* 0x0000040049497824 */ /* 0x000fe200078e00ff */
[----:B------:R-:W-:-:S02]  /*112e0*/  LOP3.LUT R28, R24, R61, RZ, 0x3c, !PT ;  /* 0x0000003d181c7212 */ /* 0x000fc400078e3cff */
[----:B------:R-:W0:Y:S01]  /*112f0*/  LDS.128 R24, [R33] ;  /* 0x0000000021187984 */ /* 0x000e220000000c00 */
[----:B------:R-:W-:Y:S01]  /*11300*/  SHF.R.U64 R60, R48, 0x10, R49 ;  /* 0x00000010303c7819 */ /* 0x000fe20000001231 */
[----:B------:R-:W-:Y:S01]  /*11310*/  HADD2.F32 R39, -RZ, R39.H0_H0 ;  /* 0x20000027ff277230 */ /* 0x000fe20000004100 */
[----:B------:R-:W-:Y:S02]  /*11320*/  LOP3.LUT R29, R73, 0x7fffe000, RZ, 0xc0, !PT ;  /* 0x7fffe000491d7812 */ /* 0x000fe400078ec0ff */
[----:B------:R-:W-:Y:S02]  /*11330*/  SHF.R.U64 R47, R4, 0x10, R5 ;  /* 0x00000010042f7819 */ /* 0x000fe40000001205 */
[----:B------:R-:W-:Y:S02]  /*11340*/  IADD3 R29, R28, R29, R211 ;  /* 0x0000001d1c1d7210 */ /* 0x000fe40007ffe0d3 */
[----:B------:R-:W-:Y:S02]  /*11350*/  SHF.R.U32.HI R49, RZ, 0x10, R49 ;  /* 0x00000010ff317819 */ /* 0x000fe40000011631 */
[----:B------:R-:W-:Y:S01]  /*11360*/  SHF.R.U64 R48, R50, 0x10, R51 ;  /* 0x0000001032307819 */ /* 0x000fe20000001233 */
[----:B------:R-:W-:Y:S01]  /*11370*/  IMAD R34, R29, 0x2, R2 ;  /* 0x000000021d227824 */ /* 0x000fe200078e0202 */
[----:B------:R-:W-:-:S02]  /*11380*/  SHF.R.U64 R45, R6, 0x10, R7 ;  /* 0x00000010062d7819 */ /* 0x000fc40000001207 */
[----:B------:R-:W-:Y:S02]  /*11390*/  SHF.R.U32.HI R50, RZ, 0x10, R51 ;  /* 0x00000010ff327819 */ /* 0x000fe40000011633 */
[----:B------:R-:W1:Y:S01]  /*113a0*/  LDS.128 R28, [R34+0x12400] ;  /* 0x01240000221c7984 */ /* 0x000e620000000c00 */
[----:B------:R-:W-:Y:S01]  /*113b0*/  SHF.R.U32.HI R43, RZ, 0x10, R7 ;  /* 0x00000010ff2b7819 */ /* 0x000fe20000011607 */
[--C-:B0-----:R-:W-:Y:S02]  /*113c0*/  HADD2.F32 R5, -RZ, R25.reuse.H0_H0 ;  /* 0x20000019ff057230 */ /* 0x101fe40000004100 */
[----:B------:R-:W-:Y:S02]  /*113d0*/  HADD2.F32 R25, -RZ, R25.H1_H1 ;  /* 0x30000019ff197230 */ /* 0x000fe40000004100 */
[----:B------:R-:W-:Y:S02]  /*113e0*/  HADD2.F32 R4, -RZ, R24.H0_H0 ;  /* 0x20000018ff047230 */ /* 0x000fe40000004100 */
[----:B------:R-:W-:-:S02]  /*113f0*/  HADD2.F32 R6, -RZ, R26.H0_H0 ;  /* 0x2000001aff067230 */ /* 0x000fc40000004100 */
[--C-:B------:R-:W-:Y:S02]  /*11400*/  HADD2.F32 R7, -RZ, R27.reuse.H0_H0 ;  /* 0x2000001bff077230 */ /* 0x100fe40000004100 */
[----:B------:R-:W-:Y:S02]  /*11410*/  HADD2.F32 R27, -RZ, R27.H1_H1 ;  /* 0x3000001bff1b7230 */ /* 0x000fe40000004100 */
[----:B------:R-:W-:Y:S02]  /*11420*/  HADD2.F32 R24, -RZ, R24.H1_H1 ;  /* 0x30000018ff187230 */ /* 0x000fe40000004100 */
[----:B------:R-:W-:Y:S02]  /*11430*/  HADD2.F32 R26, -RZ, R26.H1_H1 ;  /* 0x3000001aff1a7230 */ /* 0x000fe40000004100 */
[--C-:B-1----:R-:W-:Y:S02]  /*11440*/  HADD2.F32 R35, -RZ, R29.reuse.H0_H0 ;  /* 0x2000001dff237230 */ /* 0x102fe40000004100 */
[----:B------:R-:W-:-:S02]  /*11450*/  HADD2.F32 R36, -RZ, R29.H1_H1 ;  /* 0x3000001dff247230 */ /* 0x000fc40000004100 */
[----:B------:R-:W-:Y:S02]  /*11460*/  HADD2.F32 R29, -RZ, R28.H0_H0 ;  /* 0x2000001cff1d7230 */ /* 0x000fe40000004100 */
[C---:B------:R-:W-:Y:S01]  /*11470*/  FMUL.FTZ R44, R35.reuse, R42 ;  /* 0x0000002a232c7220 */ /* 0x040fe20000410000 */
[-C--:B------:R-:W-:Y:S01]  /*11480*/  FMUL.FTZ R46, R35, R40.reuse ;  /* 0x00000028232e7220 */ /* 0x080fe20000410000 */
[----:B------:R-:W-:Y:S02]  /*11490*/  HADD2.F32 R35, -RZ, R49.H0_H0 ;  /* 0x20000031ff237230 */ /* 0x000fe40000004100 */
[C---:B------:R-:W-:Y:S01]  /*114a0*/  FFMA.FTZ R44, R5.reuse, R40, -R44 ;  /* 0x00000028052c7223 */ /* 0x040fe2000001082c */
[C---:B------:R-:W-:Y:S01]  /*114b0*/  FMUL.FTZ R40, R36.reuse, R39 ;  /* 0x0000002724287220 */ /* 0x040fe20000410000 */
[----:B------:R-:W-:Y:S01]  /*114c0*/  FFMA.FTZ R46, R5, R42, R46 ;  /* 0x0000002a052e7223 */ /* 0x000fe2000001002e */
[----:B------:R-:W-:Y:S01]  /*114d0*/  FMUL.FTZ R5, R29, R87 ;  /* 0x000000571d057220 */ /* 0x000fe20000410000 */
[-C--:B------:R-:W-:Y:S01]  /*114e0*/  FMUL.FTZ R42, R36, R35.reuse ;  /* 0x00000023242a7220 */ /* 0x080fe20000410000 */
[----:B------:R-:W-:Y:S01]  /*114f0*/  FFMA.FTZ R41, R25, R35, -R40 ;  /* 0x0000002319297223 */ /* 0x000fe20000010828 */
[----:B------:R-:W-:-:S02]  /*11500*/  HADD2.F32 R37, -RZ, R30.H0_H0 ;  /* 0x2000001eff257230 */ /* 0x000fc40000004100 */
[-C--:B------:R-:W-:Y:S01]  /*11510*/  FMUL.FTZ R36, R29, R89.reuse ;  /* 0x000000591d247220 */ /* 0x080fe20000410000 */
[----:B------:R-:W-:Y:S02]  /*11520*/  HADD2.F32 R35, -RZ, R88.H0_H0 ;  /* 0x20000058ff237230 */ /* 0x000fe40000004100 */
[----:B------:R-:W-:Y:S01]  /*11530*/  FFMA.FTZ R89, R4, R89, -R5 ;  /* 0x0000005904597223 */ /* 0x000fe20000010805 */
[--C-:B------:R-:W-:Y:S02]  /*11540*/  HADD2.F32 R5, -RZ, R90.reuse.H0_H0 ;  /* 0x2000005aff057230 */ /* 0x100fe40000004100 */
[----:B------:R-:W-:Y:S01]  /*11550*/  FFMA.FTZ R39, R25, R39, R42 ;  /* 0x0000002719277223 */ /* 0x000fe2000001002a */
[----:B------:R-:W-:Y:S02]  /*11560*/  HADD2.F32 R38, -RZ, R31.H0_H0 ;  /* 0x2000001fff267230 */ /* 0x000fe40000004100 */
[----:B------:R-:W-:Y:S01]  /*11570*/  FMUL.FTZ R25, R37, R35 ;  /* 0x0000002325197220 */ /* 0x000fe20000410000 */
[----:B------:R-:W-:-:S02]  /*11580*/  HADD2.F32 R90, -RZ, R90.H1_H1 ;  /* 0x3000005aff5a7230 */ /* 0x000fc40000004100 */
[----:B------:R-:W-:Y:S01]  /*11590*/  FFMA.FTZ R87, R4, R87, R36 ;  /* 0x0000005704577223 */ /* 0x000fe20000010024 */
[----:B------:R-:W-:Y:S02]  /*115a0*/  HADD2.F32 R88, -RZ, R88.H1_H1 ;  /* 0x30000058ff587230 */ /* 0x000fe40000004100 */
[-C--:B------:R-:W-:Y:S01]  /*115b0*/  FMUL.FTZ R29, R37, R5.reuse ;  /* 0x00000005251d7220 */ /* 0x080fe20000410000 */
[----:B------:R-:W-:Y:S02]  /*115c0*/  HADD2.F32 R31, -RZ, R31.H1_H1 ;  /* 0x3000001fff1f7230 */ /* 0x000fe40000004100 */
[----:B------:R-:W-:Y:S01]  /*115d0*/  FFMA.FTZ R37, R6, R5, -R25 ;  /* 0x0000000506257223 */ /* 0x000fe20000010819 */
[----:B------:R-:W-:Y:S02]  /*115e0*/  HADD2.F32 R36, -RZ, R43.H0_H0 ;  /* 0x2000002bff247230 */ /* 0x000fe40000004100 */
[----:B------:R-:W-:Y:S01]  /*115f0*/  FMUL.FTZ R40, R38, R88 ;  /* 0x0000005826287220 */ /* 0x000fe20000410000 */
[----:B------:R-:W-:-:S02]  /*11600*/  HADD2.F32 R4, -RZ, R50.H0_H0 ;  /* 0x20000032ff047230 */ /* 0x000fc40000004100 */
[----:B------:R-:W-:Y:S01]  /*11610*/  FMUL.FTZ R5, R38, R90 ;  /* 0x0000005a26057220 */ /* 0x000fe20000410000 */
[----:B------:R-:W-:Y:S01]  /*11620*/  FFMA.FTZ R35, R6, R35, R29 ;  /* 0x0000002306237223 */ /* 0x000fe2000001001d */
[----:B------:R-:W-:Y:S02]  /*11630*/  HADD2.F32 R28, -RZ, R28.H1_H1 ;  /* 0x3000001cff1c7230 */ /* 0x000fe40000004100 */
[----:B------:R-:W-:Y:S01]  /*11640*/  FMUL.FTZ R6, R31, R36 ;  /* 0x000000241f067220 */ /* 0x000fe20000410000 */
[----:B------:R-:W-:Y:S02]  /*11650*/  HADD2.F32 R30, -RZ, R30.H1_H1 ;  /* 0x3000001eff1e7230 */ /* 0x000fe40000004100 */
[C---:B------:R-:W-:Y:S01]  /*11660*/  FFMA.FTZ R40, R7.reuse, R90, -R40 ;  /* 0x0000005a07287223 */ /* 0x040fe20000010828 */
[----:B------:R-:W-:Y:S01]  /*11670*/  FFMA.FTZ R88, R7, R88, R5 ;  /* 0x0000005807587223 */ /* 0x000fe20000010005 */
[----:B------:R-:W-:Y:S01]  /*11680*/  FMUL.FTZ R38, R31, R4 ;  /* 0x000000041f267220 */ /* 0x000fe20000410000 */
[----:B------:R-:W-:-:S02]  /*11690*/  HADD2.F32 R25, -RZ, R47.H0_H0 ;  /* 0x2000002fff197230 */ /* 0x000fc40000004100 */
[C---:B------:R-:W-:Y:S01]  /*116a0*/  FFMA.FTZ R43, R27.reuse, R4, -R6 ;  /* 0x000000041b2b7223 */ /* 0x040fe20000010806 */
[----:B------:R-:W-:Y:S02]  /*116b0*/  HADD2.F32 R29, -RZ, R45.H0_H0 ;  /* 0x2000002dff1d7230 */ /* 0x000fe40000004100 */
[----:B------:R-:W-:Y:S01]  /*116c0*/  FFMA.FTZ R45, R27, R36, R38 ;  /* 0x000000241b2d7223 */ /* 0x000fe20000010026 */
[----:B------:R-:W-:Y:S02]  /*116d0*/  HADD2.F32 R5, -RZ, R60.H0_H0 ;  /* 0x2000003cff057230 */ /* 0x000fe40000004100 */
[----:B------:R-:W-:Y:S01]  /*116e0*/  FMUL.FTZ R27, R28, R25 ;  /* 0x000000191c1b7220 */ /* 0x000fe20000410000 */
[----:B------:R-:W-:Y:S02]  /*116f0*/  HADD2.F32 R7, -RZ, R48.H0_H0 ;  /* 0x20000030ff077230 */ /* 0x000fe40000004100 */
[----:B------:R-:W-:Y:S01]  /*11700*/  FMUL.FTZ R31, R30, R29 ;  /* 0x0000001d1e1f7220 */ /* 0x000fe20000410000 */
[-C--:B------:R-:W-:Y:S01]  /*11710*/  FMUL.FTZ R28, R28, R5.reuse ;  /* 0x000000051c1c7220 */ /* 0x080fe20000410000 */
[----:B------:R-:W-:Y:S01]  /*11720*/  FFMA.FTZ R4, R24, R5, -R27 ;  /* 0x0000000518047223 */ /* 0x000fe2000001081b */
[-C--:B------:R-:W-:Y:S01]  /*11730*/  FMUL.FTZ R30, R30, R7.reuse ;  /* 0x000000071e1e7220 */ /* 0x080fe20000410000 */
[----:B------:R-:W-:Y:S01]  /*11740*/  FFMA.FTZ R6, R26, R7, -R31 ;  /* 0x000000071a067223 */ /* 0x000fe2000001081f */
[----:B------:R-:W-:Y:S01]  /*11750*/  FFMA.FTZ R24, R24, R25, R28 ;  /* 0x0000001918187223 */ /* 0x000fe2000001001c */
[----:B------:R-:W-:Y:S01]  /*11760*/  F2FP.F16.F32.PACK_AB R7, R43, R40 ;  /* 0x000000282b07723e */ /* 0x000fe200000000ff */
        /* <DEDUP_REMOVED lines=10> */
.L_x_1654:
[----:B------:R-:W-:Y:S05]  /*11810*/  BSYNC B1 ;  /* 0x0000000000017941 */ /* 0x000fea0003800000 */
.L_x_1653:
[----:B------:R-:W-:Y:S04]  /*11820*/  BSSY B1, `(.L_x_1655) ;  /* 0x0000067000017945 */ /* 0x000fe80003800000 */
[----:B------:R-:W-:Y:S05]  /*11830*/  @P1 BRA `(.L_x_1656) ;  /* 0x0000000400941947 */ /* 0x000fea0003800000 */
[----:B------:R-:W-:Y:S01]  /*11840*/  LEA.HI R21, R32, R21, RZ, 0x1d ;  /* 0x0000001520157211 */ /* 0x000fe200078fe8ff */
[----:B0-----:R-:W-:Y:S01]  /*11850*/  HADD2.F32 R33, -RZ, R80.H1_H1 ;  /* 0x30000050ff217230 */ /* 0x001fe20000004100 */
[----:B------:R-:W-:Y:S01]  /*11860*/  LEA.HI R74, R74, R197, RZ, 0x6 ;  /* 0x000000c54a4a7211 */ /* 0x000fe200078f30ff */
[--C-:B------:R-:W-:Y:S01]  /*11870*/  HADD2.F32 R35, -RZ, R78.reuse.H1_H1 ;  /* 0x3000004eff237230 */ /* 0x100fe20000004100 */
[----:B------:R-:W-:Y:S01]  /*11880*/  SHF.R.S32.HI R4, RZ, 0x1f, R21 ;  /* 0x0000001fff047819 */ /* 0x000fe20000011415 */
[----:B------:R-:W-:Y:S01]  /*11890*/  IMAD.SHL.U32 R5, R21, 0x8, RZ ;  /* 0x0000000815057824 */ /* 0x000fe200078e00ff */
[----:B------:R-:W-:Y:S01]  /*118a0*/  LOP3.LUT R69, R206, 0x38, R69, 0xf8, !PT ;  /* 0x00000038ce457812 */ /* 0x000fe200078ef845 */
[----:B------:R-:W-:Y:S01]  /*118b0*/  HADD2.F32 R78, -RZ, R78.H0_H0 ;  /* 0x2000004eff4e7230 */ /* 0x000fe20000004100 */
[----:B------:R-:W-:Y:S01]  /*118c0*/  LEA.HI R21, R4, R21, RZ, 0x3 ;  /* 0x0000001504157211 */ /* 0x000fe200078f18ff */
[----:B------:R-:W-:Y:S01]  /*118d0*/  HADD2.F32 R80, -RZ, R80.H0_H0 ;  /* 0x20000050ff507230 */ /* 0x000fe20000004100 */
[----:B------:R-:W-:-:S02]  /*118e0*/  LOP3.LUT R4, R206, 0x38, R5, 0xf8, !PT ;  /* 0x00000038ce047812 */ /* 0x000fc400078ef805 */
[----:B------:R-:W-:Y:S01]  /*118f0*/  SHF.L.U32 R74, R74, 0x7, RZ ;  /* 0x000000074a4a7819 */ /* 0x000fe200000006ff */
[----:B------:R-:W-:Y:S01]  /*11900*/  IMAD.SHL.U32 R21, R21, 0x400, RZ ;  /* 0x0000040015157824 */ /* 0x000fe200078e00ff */
[-C--:B---3--:R-:W-:Y:S02]  /*11910*/  LOP3.LUT R24, R4, R61.reuse, RZ, 0x3c, !PT ;  /* 0x0000003d04187212 */ /* 0x088fe400078e3cff */
[----:B------:R-:W-:Y:S02]  /*11920*/  LOP3.LUT R69, R69, R61, RZ, 0x3c, !PT ;  /* 0x0000003d45457212 */ /* 0x000fe400078e3cff */
[----:B------:R-:W-:Y:S02]  /*11930*/  LOP3.LUT R21, R21, 0x7fffe000, RZ, 0xc0, !PT ;  /* 0x7fffe00015157812 */ /* 0x000fe400078ec0ff */
[----:B------:R-:W-:Y:S02]  /*11940*/  LOP3.LUT R74, R74, 0xffffe000, RZ, 0xc0, !PT ;  /* 0xffffe0004a4a7812 */ /* 0x000fe400078ec0ff */
[----:B------:R-:W-:-:S02]  /*11950*/  IADD3 R21, R24, R21, R211 ;  /* 0x0000001518157210 */ /* 0x000fc40007ffe0d3 */
[----:B------:R-:W-:Y:S02]  /*11960*/  IADD3 R69, R69, R74, R211 ;  /* 0x0000004a45457210 */ /* 0x000fe40007ffe0d3 */
[--C-:B------:R-:W-:Y:S01]  /*11970*/  SHF.R.U64 R45, R52, 0x10, R53.reuse ;  /* 0x00000010342d7819 */ /* 0x100fe20000001235 */
[----:B------:R-:W-:Y:S01]  /*11980*/  IMAD R21, R21, 0x2, R2 ;  /* 0x0000000215157824 */ /* 0x000fe200078e0202 */
[----:B------:R-:W-:Y:S01]  /*11990*/  SHF.R.U32.HI R52, RZ, 0x10, R53 ;  /* 0x00000010ff347819 */ /* 0x000fe20000011635 */
[----:B------:R-:W-:Y:S01]  /*119a0*/  IMAD R69, R69, 0x2, R220 ;  /* 0x0000000245457824 */ /* 0x000fe200078e02dc */
[--C-:B------:R-:W-:Y:S02]  /*119b0*/  SHF.R.U32.HI R34, RZ, 0x10, R9.reuse ;  /* 0x00000010ff227819 */ /* 0x100fe40000011609 */
[----:B------:R-:W0:Y:S01]  /*119c0*/  LDS.128 R24, [R21+0x12400] ;  /* 0x0124000015187984 */ /* 0x000e220000000c00 */
[----:B------:R-:W-:Y:S02]  /*119d0*/  SHF.R.U64 R43, R8, 0x10, R9 ;  /* 0x00000010082b7819 */ /* 0x000fe40000001209 */
[----:B------:R-:W-:Y:S01]  /*119e0*/  HADD2.F32 R34, -RZ, R34.H0_H0 ;  /* 0x20000022ff227230 */ /* 0x000fe20000004100 */
[----:B------:R-:W1:Y:S01]  /*119f0*/  LDS.128 R4, [R69] ;  /* 0x0000000045047984 */ /* 0x000e620000000c00 */
[----:B------:R-:W-:-:S02]  /*11a00*/  SHF.R.U32.HI R40, RZ, 0x10, R11 ;  /* 0x00000010ff287819 */ /* 0x000fc4000001160b */
[--C-:B------:R-:W-:Y:S02]  /*11a10*/  SHF.R.U64 R44, R54, 0x10, R55.reuse ;  /* 0x00000010362c7819 */ /* 0x100fe40000001237 */
[----:B------:R-:W-:Y:S02]  /*11a20*/  SHF.R.U32.HI R54, RZ, 0x10, R55 ;  /* 0x00000010ff367819 */ /* 0x000fe40000011637 */
[----:B------:R-:W-:Y:S01]  /*11a30*/  SHF.R.U64 R41, R10, 0x10, R11 ;  /* 0x000000100a297819 */ /* 0x000fe2000000120b */
[--C-:B0-----:R-:W-:Y:S02]  /*11a40*/  HADD2.F32 R28, -RZ, R25.reuse.H0_H0 ;  /* 0x20000019ff1c7230 */ /* 0x101fe40000004100 */
[----:B------:R-:W-:Y:S02]  /*11a50*/  HADD2.F32 R29, -RZ, R25.H1_H1 ;  /* 0x30000019ff1d7230 */ /* 0x000fe40000004100 */
[----:B-1----:R-:W-:Y:S02]  /*11a60*/  HADD2.F32 R8, -RZ, R5.H0_H0 ;  /* 0x20000005ff087230 */ /* 0x002fe40000004100 */
[C---:B------:R-:W-:Y:S01]  /*11a70*/  FMUL.FTZ R37, R28.reuse, R35 ;  /* 0x000000231c257220 */ /* 0x040fe20000410000 */
[----:B------:R-:W-:Y:S01]  /*11a80*/  FMUL.FTZ R39, R28, R33 ;  /* 0x000000211c277220 */ /* 0x000fe20000410000 */
[----:B------:R-:W-:-:S02]  /*11a90*/  HADD2.F32 R28, -RZ, R52.H0_H0 ;  /* 0x20000034ff1c7230 */ /* 0x000fc40000004100 */
[C---:B------:R-:W-:Y:S01]  /*11aa0*/  FMUL.FTZ R36, R29.reuse, R34 ;  /* 0x000000221d247220 */ /* 0x040fe20000410000 */
[----:B------:R-:W-:Y:S02]  /*11ab0*/  HADD2.F32 R25, -RZ, R24.H0_H0 ;  /* 0x20000018ff197230 */ /* 0x000fe40000004100 */
[C---:B------:R-:W-:Y:S01]  /*11ac0*/  FFMA.FTZ R37, R8.reuse, R33, -R37 ;  /* 0x0000002108257223 */ /* 0x040fe20000010825 */
[----:B------:R-:W-:Y:S02]  /*11ad0*/  HADD2.F32 R9, -RZ, R5.H1_H1 ;  /* 0x30000005ff097230 */ /* 0x000fe40000004100 */
[----:B------:R-:W-:Y:S01]  /*11ae0*/  FMUL.FTZ R38, R29, R28 ;  /* 0x0000001c1d267220 */ /* 0x000fe20000410000 */
[----:B------:R-:W-:Y:S02]  /*11af0*/  HADD2.F32 R5, -RZ, R4.H0_H0 ;  /* 0x20000004ff057230 */ /* 0x000fe40000004100 */
[----:B------:R-:W-:Y:S01]  /*11b00*/  FFMA.FTZ R39, R8, R35, R39 ;  /* 0x0000002308277223 */ /* 0x000fe20000010027 */
[----:B------:R-:W-:Y:S01]  /*11b10*/  FMUL.FTZ R8, R25, R78 ;  /* 0x0000004e19087220 */ /* 0x000fe20000410000 */
[C---:B------:R-:W-:Y:S01]  /*11b20*/  FFMA.FTZ R36, R9.reuse, R28, -R36 ;  /* 0x0000001c09247223 */ /* 0x040fe20000010824 */
[----:B------:R-:W-:Y:S01]  /*11b30*/  FFMA.FTZ R38, R9, R34, R38 ;  /* 0x0000002209267223 */ /* 0x000fe20000010026 */
[----:B------:R-:W-:-:S02]  /*11b40*/  HADD2.F32 R30, -RZ, R26.H0_H0 ;  /* 0x2000001aff1e7230 */ /* 0x000fc40000004100 */
[-C--:B------:R-:W-:Y:S01]  /*11b50*/  FMUL.FTZ R25, R25, R80.reuse ;  /* 0x0000005019197220 */ /* 0x080fe20000410000 */
[----:B------:R-:W-:Y:S02]  /*11b60*/  HADD2.F32 R29, -RZ, R79.H0_H0 ;  /* 0x2000004fff1d7230 */ /* 0x000fe40000004100 */
[C---:B------:R-:W-:Y:S01]  /*11b70*/  FFMA.FTZ R80, R5.reuse, R80, -R8 ;  /* 0x0000005005507223 */ /* 0x040fe20000010808 */
[----:B------:R-:W-:Y:S02]  /*11b80*/  HADD2.F32 R9, -RZ, R81.H0_H0 ;  /* 0x20000051ff097230 */ /* 0x000fe40000004100 */
[----:B------:R-:W-:Y:S01]  /*11b90*/  FFMA.FTZ R78, R5, R78, R25 ;  /* 0x0000004e054e7223 */ /* 0x000fe20000010019 */
[----:B------:R-:W-:Y:S02]  /*11ba0*/  HADD2.F32 R31, -RZ, R27.H0_H0 ;  /* 0x2000001bff1f7230 */ /* 0x000fe40000004100 */
[----:B------:R-:W-:Y:S01]  /*11bb0*/  FMUL.FTZ R5, R30, R29 ;  /* 0x0000001d1e057220 */ /* 0x000fe20000410000 */
[----:B------:R-:W-:-:S02]  /*11bc0*/  HADD2.F32 R34, -RZ, R79.H1_H1 ;  /* 0x3000004fff227230 */ /* 0x000fc40000004100 */
[----:B------:R-:W-:Y:S01]  /*11bd0*/  FMUL.FTZ R25, R30, R9 ;  /* 0x000000091e197220 */ /* 0x000fe20000410000 */
[----:B------:R-:W-:Y:S02]  /*11be0*/  HADD2.F32 R8, -RZ, R81.H1_H1 ;  /* 0x30000051ff087230 */ /* 0x000fe40000004100 */
[----:B------:R-:W-:Y:S02]  /*11bf0*/  HADD2.F32 R30, -RZ, R40.H0_H0 ;  /* 0x20000028ff1e7230 */ /* 0x000fe40000004100 */
[C---:B------:R-:W-:Y:S01]  /*11c00*/  FMUL.FTZ R40, R31.reuse, R34 ;  /* 0x000000221f287220 */ /* 0x040fe20000410000 */
[----:B------:R-:W-:Y:S02]  /*11c10*/  HADD2.F32 R11, -RZ, R7.H0_H0 ;  /* 0x20000007ff0b7230 */ /* 0x000fe40000004100 */
[----:B------:R-:W-:Y:S01]  /*11c20*/  FMUL.FTZ R31, R31, R8 ;  /* 0x000000081f1f7220 */ /* 0x000fe20000410000 */
[----:B------:R-:W-:Y:S02]  /*11c30*/  HADD2.F32 R10, -RZ, R6.H0_H0 ;  /* 0x20000006ff0a7230 */ /* 0x000fe40000004100 */
[----:B------:R-:W-:-:S02]  /*11c40*/  HADD2.F32 R27, -RZ, R27.H1_H1 ;  /* 0x3000001bff1b7230 */ /* 0x000fc40000004100 */
[C---:B------:R-:W-:Y:S01]  /*11c50*/  FFMA.FTZ R40, R11.reuse, R8, -R40 ;  /* 0x000000080b287223 */ /* 0x040fe20000010828 */
[----:B------:R-:W-:Y:S02]  /*11c60*/  HADD2.F32 R28, -RZ, R54.H0_H0 ;  /* 0x20000036ff1c7230 */ /* 0x000fe40000004100 */
[----:B------:R-:W-:Y:S01]  /*11c70*/  FFMA.FTZ R34, R11, R34, R31 ;  /* 0x000000220b227223 */ /* 0x000fe2000001001f */
[----:B------:R-:W-:Y:S02]  /*11c80*/  HADD2.F32 R7, -RZ, R7.H1_H1 ;  /* 0x30000007ff077230 */ /* 0x000fe40000004100 */
[----:B------:R-:W-:Y:S01]  /*11c90*/  FFMA.FTZ R33, R10, R9, -R5 ;  /* 0x000000090a217223 */ /* 0x000fe20000010805 */
[----:B------:R-:W-:Y:S02]  /*11ca0*/  HADD2.F32 R24, -RZ, R24.H1_H1 ;  /* 0x30000018ff187230 */ /* 0x000fe40000004100 */
[C---:B------:R-:W-:Y:S01]  /*11cb0*/  FMUL.FTZ R42, R27.reuse, R30 ;  /* 0x0000001e1b2a7220 */ /* 0x040fe20000410000 */
[----:B------:R-:W-:Y:S01]  /*11cc0*/  FMUL.FTZ R8, R27, R28 ;  /* 0x0000001c1b087220 */ /* 0x000fe20000410000 */
[----:B------:R-:W-:-:S02]  /*11cd0*/  HADD2.F32 R11, -RZ, R43.H0_H0 ;  /* 0x2000002bff0b7230 */ /* 0x000fc40000004100 */
[----:B------:R-:W-:Y:S01]  /*11ce0*/  FFMA.FTZ R10, R10, R29, R25 ;  /* 0x0000001d0a0a7223 */ /* 0x000fe20000010019 */
[----:B------:R-:W-:Y:S02]  /*11cf0*/  HADD2.F32 R5, -RZ, R45.H0_H0 ;  /* 0x2000002dff057230 */ /* 0x000fe40000004100 */
[C---:B------:R-:W-:Y:S01]  /*11d00*/  FFMA.FTZ R35, R7.reuse, R28, -R42 ;  /* 0x0000001c07237223 */ /* 0x040fe2000001082a */
[----:B------:R-:W-:Y:S02]  /*11d10*/  HADD2.F32 R26, -RZ, R26.H1_H1 ;  /* 0x3000001aff1a7230 */ /* 0x000fe40000004100 */
[----:B------:R-:W-:Y:S02]  /*11d20*/  HADD2.F32 R25, -RZ, R41.H0_H0 ;  /* 0x20000029ff197230 */ /* 0x000fe40000004100 */
[----:B------:R-:W-:Y:S01]  /*11d30*/  FFMA.FTZ R41, R7, R30, R8 ;  /* 0x0000001e07297223 */ /* 0x000fe20000010008 */
[----:B------:R-:W-:Y:S02]  /*11d40*/  HADD2.F32 R9, -RZ, R44.H0_H0 ;  /* 0x2000002cff097230 */ /* 0x000fe40000004100 */
[----:B------:R-:W-:Y:S01]  /*11d50*/  FMUL.FTZ R7, R24, R11 ;  /* 0x0000000b18077220 */ /* 0x000fe20000410000 */
[----:B------:R-:W-:-:S02]  /*11d60*/  HADD2.F32 R4, -RZ, R4.H1_H1 ;  /* 0x30000004ff047230 */ /* 0x000fc40000004100 */
[----:B------:R-:W-:Y:S01]  /*11d70*/  FMUL.FTZ R24, R24, R5 ;  /* 0x0000000518187220 */ /* 0x000fe20000410000 */
[----:B------:R-:W-:Y:S02]  /*11d80*/  HADD2.F32 R6, -RZ, R6.H1_H1 ;  /* 0x30000006ff067230 */ /* 0x000fe40000004100 */
[C---:B------:R-:W-:Y:S01]  /*11d90*/  FMUL.FTZ R31, R26.reuse, R25 ;  /* 0x000000191a1f7220 */ /* 0x040fe20000410000 */
[----:B------:R-:W-:Y:S01]  /*11da0*/  FMUL.FTZ R26, R26, R9 ;  /* 0x000000091a1a7220 */ /* 0x000fe20000410000 */
[C---:B------:R-:W-:Y:S01]  /*11db0*/  FFMA.FTZ R29, R4.reuse, R11, R24 ;  /* 0x0000000b041d7223 */ /* 0x040fe20000010018 */
[----:B------:R-:W-:Y:S01]  /*11dc0*/  FFMA.FTZ R27, R4, R5, -R7 ;  /* 0x00000005041b7223 */ /* 0x000fe20000010807 */
        /* <DEDUP_REMOVED lines=12> */
.L_x_1656:
[----:B------:R-:W-:Y:S05]  /*11e90*/  BSYNC B1 ;  /* 0x0000000000017941 */ /* 0x000fea0003800000 */
.L_x_1655:
[----:B------:R-:W-:Y:S05]  /*11ea0*/  @P2 BRA `(.L_x_1628) ;  /* 0x0000000400942947 */ /* 0x000fea0003800000 */
[----:B------:R-:W-:Y:S01]  /*11eb0*/  LEA.HI R0, R0, R198, RZ, 0x6 ;  /* 0x000000c600007211 */ /* 0x000fe200078f30ff */
[--C-:B0--3--:R-:W-:Y:S01]  /*11ec0*/  HADD2.F32 R25, -RZ, R75.reuse.H1_H1 ;  /* 0x3000004bff197230 */ /* 0x109fe20000004100 */
[----:B------:R-:W-:Y:S01]  /*11ed0*/  LEA.HI R20, R32, R20, RZ, 0x1d ;  /* 0x0000001420147211 */ /* 0x000fe200078fe8ff */
[--C-:B------:R-:W-:Y:S01]  /*11ee0*/  HADD2.F32 R26, -RZ, R70.reuse.H1_H1 ;  /* 0x30000046ff1a7230 */ /* 0x100fe20000004100 */
[----:B------:R-:W-:Y:S01]  /*11ef0*/  LOP3.LUT R3, R206, 0x38, R3, 0xf8, !PT ;  /* 0x00000038ce037812 */ /* 0x000fe200078ef803 */
[----:B------:R-:W-:Y:S01]  /*11f00*/  IMAD.SHL.U32 R0, R0, 0x80, RZ ;  /* 0x0000008000007824 */ /* 0x000fe200078e00ff */
[----:B-1----:R-:W-:Y:S01]  /*11f10*/  SHF.R.S32.HI R5, RZ, 0x1f, R20 ;  /* 0x0000001fff057819 */ /* 0x002fe20000011414 */
[----:B------:R-:W-:Y:S01]  /*11f20*/  HADD2.F32 R70, -RZ, R70.H0_H0 ;  /* 0x20000046ff467230 */ /* 0x000fe20000004100 */
[----:B------:R-:W-:Y:S01]  /*11f30*/  LOP3.LUT R4, R3, R61, RZ, 0x3c, !PT ;  /* 0x0000003d03047212 */ /* 0x000fe200078e3cff */
[----:B------:R-:W-:Y:S01]  /*11f40*/  IMAD.SHL.U32 R3, R20, 0x8, RZ ;  /* 0x0000000814037824 */ /* 0x000fe200078e00ff */
[----:B------:R-:W-:Y:S01]  /*11f50*/  LEA.HI R5, R5, R20, RZ, 0x3 ;  /* 0x0000001405057211 */ /* 0x000fe200078f18ff */
[----:B------:R-:W-:Y:S01]  /*11f60*/  HADD2.F32 R75, -RZ, R75.H0_H0 ;  /* 0x2000004bff4b7230 */ /* 0x000fe20000004100 */
[----:B------:R-:W-:-:S02]  /*11f70*/  LOP3.LUT R0, R0, 0xffffe000, RZ, 0xc0, !PT ;  /* 0xffffe00000007812 */ /* 0x000fc400078ec0ff */
[----:B------:R-:W-:Y:S01]  /*11f80*/  SHF.R.U32.HI R27, RZ, 0x10, R13 ;  /* 0x00000010ff1b7819 */ /* 0x000fe2000001160d */
[----:B------:R-:W-:Y:S01]  /*11f90*/  IMAD.SHL.U32 R5, R5, 0x400, RZ ;  /* 0x0000040005057824 */ /* 0x000fe200078e00ff */
[----:B------:R-:W-:Y:S02]  /*11fa0*/  IADD3 R7, R4, R0, R211 ;  /* 0x0000000004077210 */ /* 0x000fe40007ffe0d3 */
[----:B------:R-:W-:Y:S01]  /*11fb0*/  LOP3.LUT R0, R206, 0x38, R3, 0xf8, !PT ;  /* 0x00000038ce007812 */ /* 0x000fe200078ef803 */
[----:B------:R-:W-:Y:S01]  /*11fc0*/  HADD2.F32 R27, -RZ, R27.H0_H0 ;  /* 0x2000001bff1b7230 */ /* 0x000fe20000004100 */
[----:B------:R-:W-:Y:S02]  /*11fd0*/  LOP3.LUT R3, R5, 0x7fffe000, RZ, 0xc0, !PT ;  /* 0x7fffe00005037812 */ /* 0x000fe400078ec0ff */
[----:B------:R-:W-:Y:S02]  /*11fe0*/  LOP3.LUT R0, R0, R61, RZ, 0x3c, !PT ;  /* 0x0000003d00007212 */ /* 0x000fe400078e3cff */
[----:B------:R-:W-:-:S02]  /*11ff0*/  LEA R38, R7, R220, 0x1 ;  /* 0x000000dc07267211 */ /* 0x000fc400078e08ff */
[----:B------:R-:W-:Y:S02]  /*12000*/  IADD3 R3, R0, R3, R211 ;  /* 0x0000000300037210 */ /* 0x000fe40007ffe0d3 */
[--C-:B------:R-:W-:Y:S01]  /*12010*/  SHF.R.U64 R34, R14, 0x10, R15.reuse ;  /* 0x000000100e227819 */ /* 0x100fe2000000120f */
[----:B------:R-:W0:Y:S01]  /*12020*/  LDS.128 R4, [R38] ;  /* 0x0000000026047984 */ /* 0x000e220000000c00 */
[----:B------:R-:W-:Y:S01]  /*12030*/  SHF.R.U32.HI R32, RZ, 0x10, R15 ;  /* 0x00000010ff207819 */ /* 0x000fe2000001160f */
[----:B------:R-:W-:Y:S01]  /*12040*/  IMAD R3, R3, 0x2, R2 ;  /* 0x0000000203037824 */ /* 0x000fe200078e0202 */
[--C-:B------:R-:W-:Y:S02]  /*12050*/  SHF.R.U64 R37, R56, 0x10, R57.reuse ;  /* 0x0000001038257819 */ /* 0x100fe40000001239 */
[----:B------:R-:W-:Y:S02]  /*12060*/  SHF.R.U32.HI R56, RZ, 0x10, R57 ;  /* 0x00000010ff387819 */ /* 0x000fe40000011639 */
[----:B------:R-:W1:Y:S01]  /*12070*/  LDS.128 R8, [R3+0x12400] ;  /* 0x0124000003087984 */ /* 0x000e620000000c00 */
[----:B------:R-:W-:-:S02]  /*12080*/  SHF.R.U64 R35, R12, 0x10, R13 ;  /* 0x000000100c237819 */ /* 0x000fc4000000120d */
[--C-:B------:R-:W-:Y:S02]  /*12090*/  SHF.R.U64 R36, R58, 0x10, R59.reuse ;  /* 0x000000103a247819 */ /* 0x100fe4000000123b */
[----:B------:R-:W-:Y:S01]  /*120a0*/  SHF.R.U32.HI R58, RZ, 0x10, R59 ;  /* 0x00000010ff3a7819 */ /* 0x000fe2000001163b */
[--C-:B0-----:R-:W-:Y:S02]  /*120b0*/  HADD2.F32 R12, -RZ, R5.reuse.H0_H0 ;  /* 0x20000005ff0c7230 */ /* 0x101fe40000004100 */
[----:B------:R-:W-:Y:S02]  /*120c0*/  HADD2.F32 R5, -RZ, R5.H1_H1 ;  /* 0x30000005ff057230 */ /* 0x000fe40000004100 */
[----:B------:R-:W-:Y:S02]  /*120d0*/  HADD2.F32 R0, -RZ, R4.H0_H0 ;  /* 0x20000004ff007230 */ /* 0x000fe40000004100 */
[----:B------:R-:W-:Y:S02]  /*120e0*/  HADD2.F32 R13, -RZ, R6.H0_H0 ;  /* 0x20000006ff0d7230 */ /* 0x000fe40000004100 */
[----:B-1----:R-:W-:-:S02]  /*120f0*/  HADD2.F32 R15, -RZ, R9.H0_H0 ;  /* 0x20000009ff0f7230 */ /* 0x002fc40000004100 */
[----:B------:R-:W-:Y:S02]  /*12100*/  HADD2.F32 R20, -RZ, R9.H1_H1 ;  /* 0x30000009ff147230 */ /* 0x000fe40000004100 */
[----:B------:R-:W-:Y:S02]  /*12110*/  HADD2.F32 R9, -RZ, R8.H0_H0 ;  /* 0x20000008ff097230 */ /* 0x000fe40000004100 */
[CC--:B------:R-:W-:Y:S01]  /*12120*/  FMUL.FTZ R29, R15.reuse, R26.reuse ;  /* 0x0000001a0f1d7220 */ /* 0x0c0fe20000410000 */
[----:B------:R-:W-:Y:S01]  /*12130*/  FMUL.FTZ R31, R15, R25 ;  /* 0x000000190f1f7220 */ /* 0x000fe20000410000 */
[----:B------:R-:W-:Y:S02]  /*12140*/  HADD2.F32 R15, -RZ, R56.H0_H0 ;  /* 0x20000038ff0f7230 */ /* 0x000fe40000004100 */
[----:B------:R-:W-:Y:S01]  /*12150*/  FMUL.FTZ R28, R20, R27 ;  /* 0x0000001b141c7220 */ /* 0x000fe20000410000 */
[C---:B------:R-:W-:Y:S01]  /*12160*/  FFMA.FTZ R29, R12.reuse, R25, -R29 ;  /* 0x000000190c1d7223 */ /* 0x040fe2000001081d */
[----:B------:R-:W-:Y:S01]  /*12170*/  FFMA.FTZ R31, R12, R26, R31 ;  /* 0x0000001a0c1f7223 */ /* 0x000fe2000001001f */
[----:B------:R-:W-:-:S02]  /*12180*/  HADD2.F32 R21, -RZ, R10.H0_H0 ;  /* 0x2000000aff157230 */ /* 0x000fc40000004100 */
[-C--:B------:R-:W-:Y:S01]  /*12190*/  FMUL.FTZ R12, R20, R15.reuse ;  /* 0x0000000f140c7220 */ /* 0x080fe20000410000 */
[----:B------:R-:W-:Y:S01]  /*121a0*/  FFMA.FTZ R28, R5, R15, -R28 ;  /* 0x0000000f051c7223 */ /* 0x000fe2000001081c */
[C---:B------:R-:W-:Y:S01]  /*121b0*/  FMUL.FTZ R15, R9.reuse, R70 ;  /* 0x00000046090f7220 */ /* 0x040fe20000410000 */
[----:B------:R-:W-:Y:S02]  /*121c0*/  HADD2.F32 R20, -RZ, R71.H0_H0 ;  /* 0x20000047ff147230 */ /* 0x000fe40000004100 */
[----:B------:R-:W-:Y:S01]  /*121d0*/  FMUL.FTZ R9, R9, R75 ;  /* 0x0000004b09097220 */ /* 0x000fe20000410000 */
[----:B------:R-:W-:Y:S01]  /*121e0*/  FFMA.FTZ R26, R5, R27, R12 ;  /* 0x0000001b051a7223 */ /* 0x000fe2000001000c */
[----:B------:R-:W-:Y:S02]  /*121f0*/  HADD2.F32 R24, -RZ, R11.H0_H0 ;  /* 0x2000000bff187230 */ /* 0x000fe40000004100 */
[----:B------:R-:W-:Y:S01]  /*12200*/  FFMA.FTZ R15, R0, R75, -R15 ;  /* 0x0000004b000f7223 */ /* 0x000fe2000001080f */
[----:B------:R-:W-:-:S02]  /*12210*/  HADD2.F32 R12, -RZ, R76.H0_H0 ;  /* 0x2000004cff0c7230 */ /* 0x000fc40000004100 */
[----:B------:R-:W-:Y:S01]  /*12220*/  FFMA.FTZ R70, R0, R70, R9 ;  /* 0x0000004600467223 */ /* 0x000fe20000010009 */
[----:B------:R-:W-:Y:S02]  /*12230*/  HADD2.F32 R71, -RZ, R71.H1_H1 ;  /* 0x30000047ff477230 */ /* 0x000fe40000004100 */
[C---:B------:R-:W-:Y:S01]  /*12240*/  FMUL.FTZ R0, R21.reuse, R20 ;  /* 0x0000001415007220 */ /* 0x040fe20000410000 */
[----:B------:R-:W-:Y:S02]  /*12250*/  HADD2.F32 R5, -RZ, R76.H1_H1 ;  /* 0x3000004cff057230 */ /* 0x000fe40000004100 */
[-C--:B------:R-:W-:Y:S01]  /*12260*/  FMUL.FTZ R30, R21, R12.reuse ;  /* 0x0000000c151e7220 */ /* 0x080fe20000410000 */
[----:B------:R-:W-:Y:S02]  /*12270*/  HADD2.F32 R14, -RZ, R7.H0_H0 ;  /* 0x20000007ff0e7230 */ /* 0x000fe40000004100 */
[----:B------:R-:W-:Y:S01]  /*12280*/  FFMA.FTZ R25, R13, R12, -R0 ;  /* 0x0000000c0d197223 */ /* 0x000fe20000010800 */
[----:B------:R-:W-:Y:S01]  /*12290*/  FMUL.FTZ R9, R24, R71 ;  /* 0x0000004718097220 */ /* 0x000fe20000410000 */
[----:B------:R-:W-:-:S02]  /*122a0*/  HADD2.F32 R11, -RZ, R11.H1_H1 ;  /* 0x3000000bff0b7230 */ /* 0x000fc40000004100 */
[-C--:B------:R-:W-:Y:S01]  /*122b0*/  FMUL.FTZ R24, R24, R5.reuse ;  /* 0x0000000518187220 */ /* 0x080fe20000410000 */
[----:B------:R-:W-:Y:S02]  /*122c0*/  HADD2.F32 R12, -RZ, R32.H0_H0 ;  /* 0x20000020ff0c7230 */ /* 0x000fe40000004100 */
[----:B------:R-:W-:Y:S01]  /*122d0*/  FFMA.FTZ R30, R13, R20, R30 ;  /* 0x000000140d1e7223 */ /* 0x000fe2000001001e */
[----:B------:R-:W-:Y:S02]  /*122e0*/  HADD2.F32 R0, -RZ, R58.H0_H0 ;  /* 0x2000003aff007230 */ /* 0x000fe40000004100 */
[C---:B------:R-:W-:Y:S01]  /*122f0*/  FFMA.FTZ R20, R14.reuse, R5, -R9 ;  /* 0x000000050e147223 */ /* 0x040fe20000010809 */
[----:B------:R-:W-:Y:S01]  /*12300*/  FFMA.FTZ R24, R14, R71, R24 ;  /* 0x000000470e187223 */ /* 0x000fe20000010018 */
[----:B------:R-:W-:Y:S02]  /*12310*/  HADD2.F32 R7, -RZ, R7.H1_H1 ;  /* 0x30000007ff077230 */ /* 0x000fe40000004100 */
[C---:B------:R-:W-:Y:S01]  /*12320*/  FMUL.FTZ R32, R11.reuse, R12 ;  /* 0x0000000c0b207220 */ /* 0x040fe20000410000 */
[----:B------:R-:W-:Y:S01]  /*12330*/  FMUL.FTZ R14, R11, R0 ;  /* 0x000000000b0e7220 */ /* 0x000fe20000410000 */
[----:B------:R-:W-:-:S02]  /*12340*/  HADD2.F32 R8, -RZ, R8.H1_H1 ;  /* 0x30000008ff087230 */ /* 0x000fc40000004100 */
[----:B------:R-:W-:Y:S02]  /*12350*/  HADD2.F32 R10, -RZ, R10.H1_H1 ;  /* 0x3000000aff0a7230 */ /* 0x000fe40000004100 */
[C---:B------:R-:W-:Y:S01]  /*12360*/  FFMA.FTZ R33, R7.reuse, R0, -R32 ;  /* 0x0000000007217223 */ /* 0x040fe20000010820 */
[----:B------:R-:W-:Y:S02]  /*12370*/  HADD2.F32 R11, -RZ, R35.H0_H0 ;  /* 0x20000023ff0b7230 */ /* 0x000fe40000004100 */
[----:B------:R-:W-:Y:S01]  /*12380*/  FFMA.FTZ R35, R7, R12, R14 ;  /* 0x0000000c07237223 */ /* 0x000fe2000001000e */
[----:B------:R-:W-:Y:S02]  /*12390*/  HADD2.F32 R13, -RZ, R34.H0_H0 ;  /* 0x20000022ff0d7230 */ /* 0x000fe40000004100 */
[----:B------:R-:W-:Y:S02]  /*123a0*/  HADD2.F32 R5, -RZ, R37.H0_H0 ;  /* 0x20000025ff057230 */ /* 0x000fe40000004100 */
[----:B------:R-:W-:Y:S01]  /*123b0*/  FMUL.FTZ R7, R8, R11 ;  /* 0x0000000b08077220 */ /* 0x000fe20000410000 */
[----:B------:R-:W-:-:S02]  /*123c0*/  HADD2.F32 R9, -RZ, R36.H0_H0 ;  /* 0x20000024ff097230 */ /* 0x000fc40000004100 */
[----:B------:R-:W-:Y:S01]  /*123d0*/  FMUL.FTZ R27, R10, R13 ;  /* 0x0000000d0a1b7220 */ /* 0x000fe20000410000 */
[----:B------:R-:W-:Y:S02]  /*123e0*/  HADD2.F32 R4, -RZ, R4.H1_H1 ;  /* 0x30000004ff047230 */ /* 0x000fe40000004100 */
[----:B------:R-:W-:Y:S01]  /*123f0*/  FMUL.FTZ R8, R8, R5 ;  /* 0x0000000508087220 */ /* 0x000fe20000410000 */
[----:B------:R-:W-:Y:S02]  /*12400*/  HADD2.F32 R6, -RZ, R6.H1_H1 ;  /* 0x30000006ff067230 */ /* 0x000fe40000004100 */
        /* <DEDUP_REMOVED lines=15> */
.L_x_1628:
[----:B------:R-:W-:Y:S05]  /*12500*/  BSYNC B0 ;  /* 0x0000000000007941 */ /* 0x000fea0003800000 */
.L_x_1606:
[----:B------:R-:W-:Y:S01]  /*12510*/  @!PT LDS RZ, [RZ] ;  /* 0x00000000fffff984 */ /* 0x000fe20000000800 */
[----:B------:R-:W-:Y:S01]  /*12520*/  @!PT LDS RZ, [RZ] ;  /* 0x00000000fffff984 */ /* 0x000fe20000000800 */
[----:B------:R-:W-:Y:S01]  /*12530*/  @!PT LDS RZ, [RZ] ;  /* 0x00000000fffff984 */ /* 0x000fe20000000800 */
[----:B------:R-:W-:Y:S01]  /*12540*/  @!PT LDS RZ, [RZ] ;  /* 0x00000000fffff984 */ /* 0x000fe20000000800 */
[----:B------:R5:W-:Y:S06]  /*12550*/  MEMBAR.ALL.CTA ;  /* 0x0000000000007992 */ /* 0x000bec0000008000 */
[----:B-----5:R-:W5:Y:S01]  /*12560*/  FENCE.VIEW.ASYNC.S ;  /* 0x00000000000073c6 */ /* 0x020f620000000000 */
[----:B------:R-:W-:Y:S05]  /*12570*/  WARPSYNC.ALL ;  /* 0x0000000000007948 */ /* 0x000fea0003800000 */
[----:B-----5:R-:W-:Y:S06]  /*12580*/  BAR.SYNC.DEFER_BLOCKING 0xd, 0x100 ;  /* 0x0344000000007b1d */ /* 0x020fec0000010000 */
.L_x_1604:
[----:B------:R-:W-:-:S13]  /*12590*/  ISETP.NE.AND P0, PT, R199, 0x3, PT ;  /* 0x00000003c700780c */ /* 0x000fda0003f05270 */
[----:B------:R-:W-:Y:S05]  /*125a0*/  @!P0 BRA `(.L_x_1657) ;  /* 0x0000000000048947 */ /* 0x000fea0003800000 */
[----:B------:R-:W-:Y:S01]  /*125b0*/  BPT.TRAP 0x1 ;  /* 0x000000040000795c */ /* 0x000fe20000300000 */
.L_x_1657:
[----:B01234-:R-:W-:Y:S01]  /*125c0*/  IMAD R4, R17, 0x8, R2 ;  /* 0x0000000811047824 */ /* 0x01ffe200078e0202 */
[----:B------:R-:W-:-:S04]  /*125d0*/  SHF.L.U32 R3, R19, 0x1f, RZ ;  /* 0x0000001f13037819 */ /* 0x000fc800000006ff */
[----:B------:R0:W1:Y:S01]  /*125e0*/  SYNCS.PHASECHK.TRANS64.TRYWAIT P2, [R4+URZ+0x30830], R3 ;  /* 0x03083003040075a7 */ /* 0x000062000804017f */
[----:B------:R-:W-:Y:S05]  /*125f0*/  @!P0 BRA `(.L_x_1658) ;  /* 0x0000000000048947 */ /* 0x000fea0003800000 */
[----:B------:R-:W-:Y:S01]  /*12600*/  BPT.TRAP 0x1 ;  /* 0x000000040000795c */ /* 0x000fe20000300000 */
.L_x_1658:
[----:B------:R-:W2:Y:S02]  /*12610*/  S2R R0, SR_TID.X ;  /* 0x0000000000007919 */ /* 0x000ea40000002100 */
[----:B--2---:R-:W-:-:S04]  /*12620*/  LOP3.LUT R0, R0, 0x7f, RZ, 0xc0, !PT ;  /* 0x0000007f00007812 */ /* 0x004fc800078ec0ff */
[----:B------:R-:W-:Y:S01]  /*12630*/  ISETP.NE.AND P1, PT, R0, RZ, PT ;  /* 0x000000ff0000720c */ /* 0x000fe20003f25270 */
[----:B-1----:R-:W-:-:S12]  /*12640*/  @P2 BRA `(.L_x_1659) ;  /* 0x0000000000082947 */ /* 0x002fd80003800000 */
[----:B------:R-:W1:Y:S02]  /*12650*/  SYNCS.PHASECHK.TRANS64.TRYWAIT P2, [R4+URZ+0x30830], R3 ;  /* 0x03083003040075a7 */ /* 0x000e64000804017f */
[----:B-1----:R-:W-:Y:S05]  /*12660*/  @!P2 BRA `(.L_x_1660) ;  /* 0x000001c0004ca947 */ /* 0x002fea0003800000 */
.L_x_1659:
[----:B------:R-:W-:Y:S05]  /*12670*/  WARPSYNC.ALL ;  /* 0x0000000000007948 */ /* 0x000fea0003800000 */
[----:B------:R-:W-:Y:S01]  /*12680*/  VIADD R0, R2, 0x1e400 ;  /* 0x0001e40002007836 */ /* 0x000fe20000000000 */
[----:B------:R-:W-:Y:S01]  /*12690*/  R2UR UR52, R68 ;  /* 0x00000000443472ca */ /* 0x000fe200000e0000 */
[----:B------:R-:W-:Y:S01]  /*126a0*/  IMAD.MOV.U32 R7, RZ, RZ, 0x40000040 ;  /* 0x40000040ff077424 */ /* 0x000fe200078e00ff */
[----:B------:R-:W-:Y:S01]  /*126b0*/  WARPGROUP.ARRIVE ;  /* 0x00000000000079c5 */ /* 0x000fe20000000000 */
[----:B------:R-:W-:Y:S01]  /*126c0*/  UMOV UR53, 0x40000040 ;  /* 0x4000004000357882 */ /* 0x000fe20000000000 */
[----:B------:R-:W-:Y:S01]  /*126d0*/  SHF.R.U32.HI R0, RZ, 0x4, R0 ;  /* 0x00000004ff007819 */ /* 0x000fe20000011600 */
[----:B------:R-:W-:Y:S01]  /*126e0*/  IMAD.MOV.U32 R11, RZ, RZ, 0x40000040 ;  /* 0x40000040ff0b7424 */ /* 0x000fe200078e00ff */
[----:B------:R-:W-:Y:S01]  /*126f0*/  R2UR UR55, R7 ;  /* 0x00000000073772ca */ /* 0x000fe200000e0000 */
[----:B------:R-:W-:Y:S01]  /*12700*/  UMOV UR49, 0x40000040 ;  /* 0x4000004000317882 */ /* 0x000fe20000000000 */
[----:B------:R-:W-:Y:S01]  /*12710*/  LOP3.LUT R0, R0, 0x3fff, RZ, 0xc0, !PT ;  /* 0x00003fff00007812 */ /* 0x000fe200078ec0ff */
[----:B------:R-:W-:Y:S01]  /*12720*/  UMOV UR9, 0x40000040 ;  /* 0x4000004000097882 */ /* 0x000fe20000000000 */
[----:B------:R-:W-:Y:S01]  /*12730*/  R2UR UR51, R11 ;  /* 0x000000000b3372ca */ /* 0x000fe200000e0000 */
[----:B------:R-:W-:Y:S01]  /*12740*/  IMAD.U32 R13, RZ, RZ, UR9 ;  /* 0x00000009ff0d7e24 */ /* 0x000fe2000f8e00ff */
[----:B------:R-:W-:Y:S01]  /*12750*/  LOP3.LUT R8, R0, 0x10000, RZ, 0xfc, !PT ;  /* 0x0001000000087812 */ /* 0x000fe200078efcff */
[----:B------:R-:W-:Y:S01]  /*12760*/  ULOP3.LUT UR52, UR52, 0x10000, URZ, 0xfc, !UPT ;  /* 0x0001000034347892 */ /* 0x000fe2000f8efc3f */
[----:B------:R-:W-:Y:S01]  /*12770*/  MOV R11, 0x40000040 ;  /* 0x40000040000b7802 */ /* 0x000fe20000000f00 */
[----:B------:R-:W-:Y:S01]  /*12780*/  UMOV UR57, 0x40000040 ;  /* 0x4000004000397882 */ /* 0x000fe20000000000 */
[----:B------:R-:W-:Y:S01]  /*12790*/  UMOV UR41, 0x40000040 ;  /* 0x4000004000297882 */ /* 0x000fe20000000000 */
[----:B------:R-:W-:Y:S01]  /*127a0*/  IMAD R6, R17, 0x900, R8 ;  /* 0x0000090011067824 */ /* 0x000fe200078e0208 */
[----:B------:R-:W-:Y:S01]  /*127b0*/  UIADD3 UR48, UR52, 0x2, URZ ;  /* 0x0000000234307890 */ /* 0x000fe2000fffe03f */
[----:B------:R-:W-:Y:S01]  /*127c0*/  R2UR UR11, R11 ;  /* 0x000000000b0b72ca */ /* 0x000fe200000e0000 */
[----:B------:R-:W-:Y:S01]  /*127d0*/  UIADD3 UR4, UR52, 0x4, URZ ;  /* 0x0000000434047890 */ /* 0x000fe2000fffe03f */
[C---:B------:R-:W-:Y:S01]  /*127e0*/  VIADD R10, R6.reuse, 0x2 ;  /* 0x00000002060a7836 */ /* 0x040fe20000000000 */
[----:B------:R-:W-:Y:S01]  /*127f0*/  R2UR UR54, R6 ;  /* 0x00000000063672ca */ /* 0x000fe200000e0000 */
[----:B------:R-:W-:Y:S01]  /*12800*/  IMAD.MOV.U32 R11, RZ, RZ, 0x40000040 ;  /* 0x40000040ff0b7424 */ /* 0x000fe200078e00ff */
[----:B------:R-:W-:Y:S01]  /*12810*/  UIADD3 UR56, UR52, 0x802, URZ ;  /* 0x0000080234387890 */ /* 0x000fe2000fffe03f */
[----:B------:R-:W-:Y:S01]  /*12820*/  MOV R7, 0x40000040 ;  /* 0x4000004000077802 */ /* 0x000fe20000000f00 */
[----:B------:R-:W-:Y:S01]  /*12830*/  UIADD3 UR40, UR52, 0x804, URZ ;  /* 0x0000080434287890 */ /* 0x000fe2000fffe03f */
[----:B------:R-:W-:Y:S01]  /*12840*/  R2UR UR50, R10 ;  /* 0x000000000a3272ca */ /* 0x000fe200000e0000 */
[----:B------:R-:W-:Y:S01]  /*12850*/  VIADD R10, R6, 0x4 ;  /* 0x00000004060a7836 */ /* 0x000fe20000000000 */
[----:B------:R-:W-:Y:S01]  /*12860*/  UMOV UR8, UR4 ;  /* 0x0000000400087c82 */ /* 0x000fe20008000000 */
[----:B------:R-:W-:Y:S01]  /*12870*/  UIADD3 UR4, UR52, 0x6, URZ ;  /* 0x0000000634047890 */ /* 0x000fe2000fffe03f */
[----:B------:R-:W-:Y:S01]  /*12880*/  IMAD.U32 R12, RZ, RZ, UR8 ;  /* 0x00000008ff0c7e24 */ /* 0x000fe2000f8e00ff */
[----:B------:R-:W-:Y:S01]  /*12890*/  R2UR UR39, R7 ;  /* 0x00000000072772ca */ /* 0x000fe200000e0000 */
[----:B------:R-:W-:Y:S01]  /*128a0*/  UIADD3 UR36, UR52, 0x806, URZ ;  /* 0x0000080634247890 */ /* 0x000fe2000fffe03f */
[----:B------:R-:W-:Y:S01]  /*128b0*/  R2UR UR10, R10 ;  /* 0x000000000a0a72ca */ /* 0x000fe200000e0000 */
[----:B------:R-:W-:Y:S01]  /*128c0*/  HGMMA.64x96x16.F32 R24, gdesc[UR52], RZ, !UPT, gsb0 ;  /* 0x01600000341879f0 */ /* 0x000fe2000c0008ff */
[----:B------:R-:W-:Y:S01]  /*128d0*/  VIADD R10, R6, 0x6 ;  /* 0x00000006060a7836 */ /* 0x000fe20000000000 */
[----:B------:R2:W-:Y:S01]  /*128e0*/  STL.64 [R1+0x30], R12 ;  /* 0x0000300c01007387 */ /* 0x0005e20000100a00 */
[----:B------:R-:W-:Y:S01]  /*128f0*/  UMOV UR37, 0x40000040 ;  /* 0x4000004000257882 */ /* 0x000fe20000000000 */
[----:B------:R-:W3:Y:S01]  /*12900*/  LDC R91, c[0x0][0x448] ;  /* 0x00011200ff5b7b82 */ /* 0x000ee20000000800 */
[----:B------:R-:W-:Y:S01]  /*12910*/  IMAD.IADD R5, R214, 0x1, R212 ;  /* 0x00000001d6057824 */ /* 0x000fe200078e02d4 */
[----:B------:R-:W-:Y:S01]  /*12920*/  LOP3.LUT R18, R18, 0xffdfffff, RZ, 0xc0, !PT ;  /* 0xffdfffff12127812 */ /* 0x000fe200078ec0ff */
[----:B01----:R-:W-:-:S05]  /*12930*/  @!P1 VIADD R4, R4, 0x30840 ;  /* 0x0003084004049836 */ /* 0x003fca0000000000 */
[----:B------:R-:W-:Y:S02]  /*12940*/  @!P1 PRMT R4, RZ, 0x654, R4 ;  /* 0x00000654ff049816 */ /* 0x000fe40000000004 */
[----:B---3--:R-:W-:-:S13]  /*12950*/  ISETP.NE.AND P2, PT, R91, 0x1, PT ;  /* 0x000000015b00780c */ /* 0x008fda0003f45270 */
[----:B------:R-:W-:-:S04]  /*12960*/  @P2 LOP3.LUT R18, R18, 0x200000, RZ, 0xfc, !PT ;  /* 0x0020000012122812 */ /* 0x000fc800078efcff */
[----:B------:R-:W-:Y:S01]  /*12970*/  LOP3.LUT R18, R18, 0xffefffff, RZ, 0xc0, !PT ;  /* 0xffefffff12127812 */ /* 0x000fe200078ec0ff */
[----:B------:R-:W-:Y:S02]  /*12980*/  WARPGROUP.DEPBAR.LE gsb0, 0x0 ;  /* 0x00008000000079c5 */ /* 0x000fe40000010000 */
[----:B------:R-:W-:-:S06]  /*12990*/  WARPGROUP.ARRIVE ;  /* 0x00000000000079c5 */ /* 0x000fcc0000000000 */
[----:B------:R-:W-:Y:S03]  /*129a0*/  HGMMA.64x96x16.F32 R24, gdesc[UR48], R24, gsb0 ;  /* 0x01600000301879f0 */ /* 0x000fe60008000818 */
[----:B------:R-:W-:Y:S02]  /*129b0*/  WARPGROUP.DEPBAR.LE gsb0, 0x0 ;  /* 0x00008000000079c5 */ /* 0x000fe40000010000 */
[----:B------:R-:W-:-:S06]  /*129c0*/  WARPGROUP.ARRIVE ;  /* 0x00000000000079c5 */ /* 0x000fcc0000000000 */
[----:B------:R-:W-:Y:S01]  /*129d0*/  HGMMA.64x96x16.F32 R24, gdesc[UR8], R24, gsb0 ;  /* 0x01600000081879f0 */ /* 0x000fe20008000818 */
[----:B------:R-:W-:Y:S01]  /*129e0*/  R2UR UR10, R10 ;  /* 0x000000000a0a72ca */ /* 0x000fe200000e0000 */
[----:B------:R-:W-:Y:S01]  /*129f0*/  UMOV UR8, UR4 ;  /* 0x0000000400087c82 */ /* 0x000fe20008000000 */
[----:B------:R-:W-:Y:S01]  /*12a00*/  R2UR UR11, R11 ;  /* 0x000000000b0b72ca */ /* 0x000fe200000e0000 */
[----:B------:R-:W-:Y:S01]  /*12a10*/  UMOV UR9, 0x40000040 ;  /* 0x4000004000097882 */ /* 0x000fe20000000000 */
[----:B------:R-:W-:Y:S01]  /*12a20*/  VIADD R10, R6, 0x300 ;  /* 0x00000300060a7836 */ /* 0x000fe20000000000 */
[----:B------:R-:W-:Y:S01]  /*12a30*/  MOV R11, 0x40000040 ;  /* 0x40000040000b7802 */ /* 0x000fe20000000f00 */
[----:B------:R-:W-:Y:S01]  /*12a40*/  UIADD3 UR4, UR52, 0x400, URZ ;  /* 0x0000040034047890 */ /* 0x000fe2000fffe03f */
[----:B--2---:R-:W-:Y:S02]  /*12a50*/  IMAD.U32 R12, RZ, RZ, UR8 ;  /* 0x00000008ff0c7e24 */ /* 0x004fe4000f8e00ff */
[----:B------:R-:W-:-:S05]  /*12a60*/  IMAD.U32 R13, RZ, RZ, UR9 ;  /* 0x00000009ff0d7e24 */ /* 0x000fca000f8e00ff */
[----:B------:R0:W-:Y:S01]  /*12a70*/  STL.64 [R1+0x28], R12 ;  /* 0x0000280c01007387 */ /* 0x0001e20000100a00 */
        /* <DEDUP_REMOVED lines=8> */
[----:B------:R-:W-:Y:S01]  /*12b00*/  UIADD3 UR4, UR52, 0x402, URZ ;  /* 0x0000040234047890 */ /* 0x000fe2000fffe03f */
[----:B------:R-:W-:Y:S02]  /*12b10*/  IMAD.MOV.U32 R11, RZ, RZ, 0x40000040 ;  /* 0x40000040ff0b7424 */ /* 0x000fe400078e00ff */
[----:B0-----:R-:W-:Y:S02]  /*12b20*/  IMAD.U32 R12, RZ, RZ, UR8 ;  /* 0x00000008ff0c7e24 */ /* 0x001fe4000f8e00ff */
        /* <DEDUP_REMOVED lines=49> */
[----:B------:R-:W-:Y:S01]  /*12e40*/  ULDC UR4, c[0x0][0x9d8] ;  /* 0x0002760000047ab9 */ /* 0x000fe20000000800 */
[----:B------:R-:W-:Y:S02]  /*12e50*/  IMAD.MOV.U32 R11, RZ, RZ, 0x40000040 ;  /* 0x40000040ff0b7424 */ /* 0x000fe400078e00ff */
[----:B0-----:R-:W-:Y:S01]  /*12e60*/  IMAD.U32 R12, RZ, RZ, UR8 ;  /* 0x00000008ff0c7e24 */ /* 0x001fe2000f8e00ff */
[----:B------:R-:W-:Y:S01]  /*12e70*/  R2UR UR58, R10 ;  /* 0x000000000a3a72ca */ /* 0x000fe200000e0000 */
[----:B------:R-:W-:Y:S01]  /*12e80*/  VIADD R10, R6, 0x604 ;  /* 0x00000604060a7836 */ /* 0x000fe20000000000 */
[----:B------:R-:W-:Y:S01]  /*12e90*/  R2UR UR59, R11 ;  /* 0x000000000b3b72ca */ /* 0x000fe200000e0000 */
[----:B------:R-:W-:-:S02]  /*12ea0*/  IMAD.MOV.U32 R11, RZ, RZ, 0x40000040 ;  /* 0x40000040ff0b7424 */ /* 0x000fc400078e00ff */
[----:B------:R-:W-:Y:S01]  /*12eb0*/  VIADD R6, R6, 0x606 ;  /* 0x0000060606067836 */ /* 0x000fe20000000000 */
[----:B------:R-:W-:Y:S01]  /*12ec0*/  R2UR UR42, R10 ;  /* 0x000000000a2a72ca */ /* 0x000fe200000e0000 */
[----:B------:R-:W-:Y:S01]  /*12ed0*/  IMAD.U32 R13, RZ, RZ, UR9 ;  /* 0x00000009ff0d7e24 */ /* 0x000fe2000f8e00ff */
[----:B------:R-:W-:Y:S01]  /*12ee0*/  R2UR UR43, R11 ;  /* 0x000000000b2b72ca */ /* 0x000fe200000e0000 */
[----:B------:R-:W0:Y:S01]  /*12ef0*/  @P2 LDC R10, c[0x0][0x44c] ;  /* 0x00011300ff0a2b82 */ /* 0x000e220000000800 */
[----:B------:R-:W-:Y:S02]  /*12f00*/  R2UR UR38, R6 ;  /* 0x00000000062672ca */ /* 0x000fe400000e0000 */
[----:B------:R1:W-:Y:S05]  /*12f10*/  STL.64 [R1], R12 ;  /* 0x0000000c01007387 */ /* 0x0003ea0000100a00 */
[----:B------:R-:W2:Y:S01]  /*12f20*/  @P2 LDC R11, c[0x0][0x450] ;  /* 0x00011400ff0b2b82 */ /* 0x000ea20000000800 */
[----:B0-----:R-:W-:Y:S01]  /*12f30*/  @P2 IMAD.HI.U32 R10, R5, R10, RZ ;  /* 0x0000000a050a2227 */ /* 0x001fe200078e00ff */
        /* <DEDUP_REMOVED lines=16> */
[----:B------:R-:W-:Y:S01]  /*13040*/  FMUL.FTZ R41, R45, UR4 ;  /* 0x000000042d297c20 */ /* 0x000fe20008410000 */
[----:B------:R-:W-:Y:S01]  /*13050*/  FMUL.FTZ R26, R47, UR4 ;  /* 0x000000042f1a7c20 */ /* 0x000fe20008410000 */
[----:B------:R-:W-:Y:S01]  /*13060*/  IMAD.MOV.U32 R45, RZ, RZ, R5 ;  /* 0x000000ffff2d7224 */ /* 0x000fe200078e0005 */
[----:B--2---:R-:W-:Y:S01]  /*13070*/  @P2 SHF.R.U32.HI R45, RZ, R11, R10 ;  /* 0x0000000bff2d2219 */ /* 0x004fe2000001160a */
[----:B------:R-:W-:Y:S01]  /*13080*/  IMAD.MOV.U32 R47, RZ, RZ, -0x60 ;  /* 0xffffffa0ff2f7424 */ /* 0x000fe200078e00ff */
[----:B------:R-:W0:Y:S01]  /*13090*/  LDC.64 R10, c[0x0][0x9e0] ;  /* 0x00027800ff0a7b82 */ /* 0x000e220000000a00 */
[----:B------:R-:W-:Y:S01]  /*130a0*/  FMUL.FTZ R3, R27, UR4 ;  /* 0x000000041b037c20 */ /* 0x000fe20008410000 */
[----:B------:R-:W-:Y:S01]  /*130b0*/  FMUL.FTZ R27, R28, UR4 ;  /* 0x000000041c1b7c20 */ /* 0x000fe20008410000 */
[----:B------:R-:W-:Y:S01]  /*130c0*/  FMUL.FTZ R9, R31, UR4 ;  /* 0x000000041f097c20 */ /* 0x000fe20008410000 */
[----:B------:R-:W-:Y:S01]  /*130d0*/  FMUL.FTZ R6, R24, UR4 ;  /* 0x0000000418067c20 */ /* 0x000fe20008410000 */
[----:B------:R-:W-:Y:S01]  /*130e0*/  FMUL.FTZ R28, R29, UR4 ;  /* 0x000000041d1c7c20 */ /* 0x000fe20008410000 */
[----:B------:R-:W-:Y:S01]  /*130f0*/  FMUL.FTZ R31, R32, UR4 ;  /* 0x00000004201f7c20 */ /* 0x000fe20008410000 */
[----:B------:R-:W-:Y:S01]  /*13100*/  FMUL.FTZ R82, R40, UR4 ;  /* 0x0000000428527c20 */ /* 0x000fe20008410000 */
[----:B------:R-:W-:-:S02]  /*13110*/  IMAD R47, R72, R47, 0x61 ;  /* 0x00000061482f7424 */ /* 0x000fc400078e022f */
[----:B------:R-:W-:Y:S01]  /*13120*/  FMUL.FTZ R24, R25, UR4 ;  /* 0x0000000419187c20 */ /* 0x000fe20008410000 */
[----:B------:R-:W-:Y:S01]  /*13130*/  FMUL.FTZ R7, R30, UR4 ;  /* 0x000000041e077c20 */ /* 0x000fe20008410000 */
[----:B------:R-:W-:Y:S01]  /*13140*/  FMUL.FTZ R32, R33, UR4 ;  /* 0x0000000421207c20 */ /* 0x000fe20008410000 */
[----:B-1----:R-:W-:Y:S01]  /*13150*/  FMUL.FTZ R12, R34, UR4 ;  /* 0x00000004220c7c20 */ /* 0x002fe20008410000 */
        /* <DEDUP_REMOVED lines=32> */
[----:B------:R-:W-:Y:S01]  /*13360*/  ULDC UR4, c[0x0][0x9dc] ;  /* 0x0002770000047ab9 */ /* 0x000fe20000000800 */
[----:B------:R1:W-:Y:S01]  /*13370*/  @!P1 SYNCS.ARRIVE.TRANS64.RED.A1T0 RZ, [R4+URZ], RZ ;  /* 0x000000ff04ff99a7 */ /* 0x0003e2000810043f */
[----:B------:R-:W-:Y:S01]  /*13380*/  ULOP3.LUT UR5, URZ, UR4, URZ, 0x33, !UPT ;  /* 0x000000043f057292 */ /* 0x000fe2000f8e333f */
[----:B------:R-:W2:Y:S01]  /*13390*/  SHFL.IDX PT, R46, R45, RZ, 0x1c1f ;  /* 0x001c1fff2d2e7589 */ /* 0x000ea200000e0000 */
[----:B0-----:R-:W-:Y:S01]  /*133a0*/  ISETP.GE.AND P2, PT, R11, 0x1, PT ;  /* 0x000000010b00780c */ /* 0x001fe20003f46270 */
[----:B------:R-:W0:Y:S01]  /*133b0*/  MUFU.TANH R6, R6 ;  /* 0x0000000600067308 */ /* 0x000e220000002400 */
[----:B------:R-:W-:-:S02]  /*133c0*/  IMAD R5, R72, -0x60, R196 ;  /* 0xffffffa048057824 */ /* 0x000fc400078e02c4 */
[----:B------:R-:W-:Y:S01]  /*133d0*/  VIADD R63, R47, 0xffffffff ;  /* 0xffffffff2f3f7836 */ /* 0x000fe20000000000 */
[--C-:B-1----:R-:W-:Y:S02]  /*133e0*/  IADD3 R4, R196, R47, -R200.reuse ;  /* 0x0000002fc4047210 */ /* 0x102fe40007ffe8c8 */
[----:B------:R-:W-:Y:S01]  /*133f0*/  IADD3 R94, -R200, 0x60, R5 ;  /* 0x00000060c85e7810 */ /* 0x000fe20007ffe105 */
[----:B------:R-:W-:Y:S01]  /*13400*/  IMAD.IADD R66, R63, 0x1, -R200 ;  /* 0x000000013f427824 */ /* 0x000fe200078e0ac8 */
[----:B------:R-:W1:Y:S01]  /*13410*/  MUFU.TANH R24, R24 ;  /* 0x0000001800187308 */ /* 0x000e620000002400 */
[----:B------:R-:W-:Y:S02]  /*13420*/  IMAD.IADD R49, R4, 0x1, -R195 ;  /* 0x0000000104317824 */ /* 0x000fe400078e0ac3 */
[----:B------:R-:W-:Y:S01]  /*13430*/  IMAD.U32 R4, RZ, RZ, UR5 ;  /* 0x00000005ff047e24 */ /* 0x000fe2000f8e00ff */
[----:B------:R-:W-:Y:S01]  /*13440*/  @P2 LOP3.LUT R18, R18, 0x100000, RZ, 0xfc, !PT ;  /* 0x0010000012122812 */ /* 0x000fe200078efcff */
[C---:B------:R-:W-:Y:S01]  /*13450*/  IMAD.IADD R55, R49.reuse, 0x1, R10 ;  /* 0x0000000131377824 */ /* 0x040fe200078e020a */
[----:B------:R-:W-:-:S02]  /*13460*/  IADD3 R59, R49, UR5, RZ ;  /* 0x00000005313b7c10 */ /* 0x000fc4000fffe0ff */
[----:B------:R3:W-:Y:S01]  /*13470*/  STL [R1+0x38], R4 ;  /* 0x0000380401007387 */ /* 0x0007e20000100800 */
[----:B------:R-:W4:Y:S02]  /*13480*/  MUFU.TANH R0, R0 ;  /* 0x0000000000007308 */ /* 0x000f240000002400 */
[----:B--2---:R-:W-:Y:S01]  /*13490*/  IMAD.IADD R47, R59, 0x1, R46 ;  /* 0x000000013b2f7824 */ /* 0x004fe200078e022e */
[----:B------:R-:W-:-:S05]  /*134a0*/  VIADDMNMX R62, R46, R55, R94, PT ;  /* 0x000000372e3e7246 */ /* 0x000fca000380015e */
[----:B------:R-:W2:Y:S08]  /*134b0*/  MUFU.TANH R3, R3 ;  /* 0x0000000300037308 */ /* 0x000eb00000002400 */
        /* <DEDUP_REMOVED lines=44> */
[----:B-1234-:R-:W-:Y:S05]  /*13780*/  @!P2 BRA `(.L_x_1661) ;  /* 0x00000000004ca947 */ /* 0x01efea0003800000 */
[----:B------:R-:W-:Y:S01]  /*13790*/  IADD3 R46, -R195, R196, R46 ;  /* 0x000000c4c32e7210 */ /* 0x000fe20007ffe12e */
[----:B------:R-:W-:Y:S03]  /*137a0*/  BSSY B0, `(.L_x_1662) ;  /* 0x000000e000007945 */ /* 0x000fe60003800000 */
[----:B------:R-:W-:-:S13]  /*137b0*/  ISETP.GT.AND P2, PT, R46, -0x1, PT ;  /* 0xffffffff2e00780c */ /* 0x000fda0003f44270 */
        /* <DEDUP_REMOVED lines=8> */
.L_x_1663:
[----:B------:R-:W-:-:S13]  /*13840*/  ISETP.NE.AND P2, PT, R11, 0x1, PT ;  /* 0x000000010b00780c */ /* 0x000fda0003f45270 */
[----:B------:R-:W1:Y:S02]  /*13850*/  @P2 LDC.64 R4, c[0x0][0x9e8] ;  /* 0x00027a00ff042b82 */ /* 0x000e640000000a00 */
[----:B-1----:R-:W-:-:S05]  /*13860*/  @P2 IMAD.HI.U32 R4, R46, R4, RZ ;  /* 0x000000042e042227 */ /* 0x002fca00078e00ff */
[----:B------:R-:W-:-:S07]  /*13870*/  @P2 SHF.R.U32.HI R46, RZ, R5, R4 ;  /* 0x00000005ff2e2219 */ /* 0x000fce0000011604 */
.L_x_1664:
[----:B------:R-:W-:Y:S05]  /*13880*/  BSYNC B0 ;  /* 0x0000000000007941 */ /* 0x000fea0003800000 */
.L_x_1662:
[----:B------:R-:W-:-:S05]  /*13890*/  IMAD R46, R46, R11, R66 ;  /* 0x0000000b2e2e7224 */ /* 0x000fca00078e0242 */
[----:B------:R-:W-:Y:S02]  /*138a0*/  VIMNMX R47, R47, R46, !PT ;  /* 0x0000002e2f2f7248 */ /* 0x000fe40007fe0100 */
[----:B------:R-:W-:-:S07]  /*138b0*/  VIADDMNMX R62, R46, R11, R62, PT ;  /* 0x0000000b2e3e7246 */ /* 0x000fce000380013e */
.L_x_1661:
[C---:B------:R-:W-:Y:S01]  /*138c0*/  ISETP.GE.AND P2, PT, R63.reuse, 0x2, PT ;  /* 0x000000023f00780c */ /* 0x040fe20003f46270 */
[----:B------:R-:W1:Y:S01]  /*138d0*/  SHFL.IDX PT, R4, R45, 0x1, 0x1c1f ;  /* 0x003c1f002d047f89 */ /* 0x000e6200000e0000 */
[----:B------:R-:W-:Y:S02]  /*138e0*/  ISETP.GE.AND P6, PT, R63, 0x9, PT ;  /* 0x000000093f00780c */ /* 0x000fe40003fc6270 */
[----:B------:R-:W-:Y:S02]  /*138f0*/  ISETP.GT.AND P3, PT, R47, 0x1, !P2 ;  /* 0x000000012f00780c */ /* 0x000fe40005764270 */
[----:B------:R-:W-:Y:S02]  /*13900*/  ISETP.GE.AND P4, PT, R63, 0xa, PT ;  /* 0x0000000a3f00780c */ /* 0x000fe40003f86270 */
[----:B------:R-:W-:Y:S02]  /*13910*/  ISETP.LT.OR P3, PT, R62, 0x2, P3 ;  /* 0x000000023e00780c */ /* 0x000fe40001f61670 */
[----:B------:R-:W-:-:S02]  /*13920*/  P2R R67, PR, RZ, 0x10 ;  /* 0x00000010ff437803 */ /* 0x000fc40000000000 */
[----:B------:R-:W-:Y:S02]  /*13930*/  FSEL R104, R24, -INF , !P3 ;  /* 0xff80000018687808 */ /* 0x000fe40005800000 */
[----:B------:R-:W-:-:S04]  /*13940*/  ISETP.GT.AND P3, PT, R47, 0x8, !P6 ;  /* 0x000000082f00780c */ /* 0x000fc80007764270 */
[----:B------:R-:W-:-:S04]  /*13950*/  ISETP.LT.OR P3, PT, R62, 0x9, P3 ;  /* 0x000000093e00780c */ /* 0x000fc80001f61670 */
[----:B0-----:R-:W-:Y:S02]  /*13960*/  FSEL R102, R27, -INF , !P3 ;  /* 0xff8000001b667808 */ /* 0x001fe40005800000 */
[----:B------:R-:W-:Y:S01]  /*13970*/  ISETP.GT.AND P3, PT, R47, 0x9, !P4 ;  /* 0x000000092f00780c */ /* 0x000fe20006764270 */
[----:B-1----:R-:W-:Y:S01]  /*13980*/  IMAD.IADD R27, R59, 0x1, R4 ;  /* 0x000000013b1b7824 */ /* 0x002fe200078e0204 */
[----:B------:R-:W-:Y:S02]  /*13990*/  ISETP.GE.AND P4, PT, R63, 0x11, PT ;  /* 0x000000113f00780c */ /* 0x000fe40003f86270 */
[----:B------:R-:W-:Y:S02]  /*139a0*/  ISETP.LT.OR P3, PT, R62, 0xa, P3 ;  /* 0x0000000a3e00780c */ /* 0x000fe40001f61670 */
[----:B------:R-:W-:Y:S02]  /*139b0*/  P2R R70, PR, RZ, 0x10 ;  /* 0x00000010ff467803 */ /* 0x000fe40000000000 */
[----:B------:R-:W-:-:S02]  /*139c0*/  FSEL R100, R28, -INF , !P3 ;  /* 0xff8000001c647808 */ /* 0x000fc40005800000 */
[----:B------:R-:W-:Y:S02]  /*139d0*/  ISETP.GT.AND P3, PT, R47, 0x10, !P4 ;  /* 0x000000102f00780c */ /* 0x000fe40006764270 */
[----:B------:R-:W-:Y:S02]  /*139e0*/  ISETP.GE.AND P4, PT, R63, 0x12, PT ;  /* 0x000000123f00780c */ /* 0x000fe40003f86270 */
[----:B------:R-:W-:Y:S02]  /*139f0*/  ISETP.LT.OR P3, PT, R62, 0x11, P3 ;  /* 0x000000113e00780c */ /* 0x000fe40001f61670 */
[----:B------:R-:W-:Y:S02]  /*13a00*/  P2R R71, PR, RZ, 0x10 ;  /* 0x00000010ff477803 */ /* 0x000fe40000000000 */
[----:B------:R-:W-:Y:S02]  /*13a10*/  FSEL R98, R31, -INF , !P3 ;  /* 0xff8000001f627808 */ /* 0x000fe40005800000 */
[----:B------:R-:W-:-:S02]  /*13a20*/  ISETP.GT.AND P3, PT, R47, 0x11, !P4 ;  /* 0x000000112f00780c */ /* 0x000fc40006764270 */
[----:B------:R-:W-:Y:S02]  /*13a30*/  ISETP.GE.AND P4, PT, R63, 0x19, PT ;  /* 0x000000193f00780c */ /* 0x000fe40003f86270 */
[----:B------:R-:W-:Y:S02]  /*13a40*/  ISETP.LT.OR P3, PT, R62, 0x12, P3 ;  /* 0x000000123e00780c */ /* 0x000fe40001f61670 */
[----:B------:R-:W-:Y:S02]  /*13a50*/  P2R R73, PR, RZ, 0x10 ;  /* 0x00000010ff497803 */ /* 0x000fe40000000000 */
[----:B------:R-:W-:Y:S02]  /*13a60*/  FSEL R96, R32, -INF , !P3 ;  /* 0xff80000020607808 */ /* 0x000fe40005800000 */
[----:B------:R-:W-:Y:S02]  /*13a70*/  ISETP.GT.AND P3, PT, R47, 0x18, !P4 ;  /* 0x000000182f00780c */ /* 0x000fe40006764270 */
[----:B------:R-:W-:-:S02]  /*13a80*/  ISETP.GE.AND P4, PT, R63, 0x1a, PT ;  /* 0x0000001a3f00780c */ /* 0x000fc40003f86270 */
[----:B------:R-:W-:Y:S02]  /*13a90*/  ISETP.LT.OR P3, PT, R62, 0x19, P3 ;  /* 0x000000193e00780c */ /* 0x000fe40001f61670 */
[----:B------:R-:W-:Y:S02]  /*13aa0*/  P2R R74, PR, RZ, 0x10 ;  /* 0x00000010ff4a7803 */ /* 0x000fe40000000000 */
[----:B------:R-:W-:Y:S02]  /*13ab0*/  FSEL R92, R92, -INF , !P3 ;  /* 0xff8000005c5c7808 */ /* 0x000fe40005800000 */
[----:B------:R-:W-:Y:S02]  /*13ac0*/  ISETP.GT.AND P3, PT, R47, 0x19, !P4 ;  /* 0x000000192f00780c */ /* 0x000fe40006764270 */
[----:B------:R-:W-:Y:S02]  /*13ad0*/  ISETP.GE.AND P4, PT, R63, 0x21, PT ;  /* 0x000000213f00780c */ /* 0x000fe40003f86270 */
[----:B------:R-:W-:-:S02]  /*13ae0*/  ISETP.LT.OR P3, PT, R62, 0x1a, P3 ;  /* 0x0000001a3e00780c */ /* 0x000fc40001f61670 */
[----:B------:R-:W-:Y:S02]  /*13af0*/  P2R R75, PR, RZ, 0x10 ;  /* 0x00000010ff4b7803 */ /* 0x000fe40000000000 */
[----:B------:R-:W-:Y:S02]  /*13b00*/  FSEL R90, R90, -INF , !P3 ;  /* 0xff8000005a5a7808 */ /* 0x000fe40005800000 */
[----:B------:R-:W-:Y:S02]  /*13b10*/  ISETP.GT.AND P3, PT, R47, 0x20, !P4 ;  /* 0x000000202f00780c */ /* 0x000fe40006764270 */
[----:B------:R-:W-:Y:S02]  /*13b20*/  ISETP.GE.AND P4, PT, R63, 0x22, PT ;  /* 0x000000223f00780c */ /* 0x000fe40003f86270 */
[----:B------:R-:W-:Y:S02]  /*13b30*/  ISETP.LT.OR P3, PT, R62, 0x21, P3 ;  /* 0x000000213e00780c */ /* 0x000fe40001f61670 */
[----:B------:R-:W-:-:S02]  /*13b40*/  P2R R77, PR, RZ, 0x10 ;  /* 0x00000010ff4d7803 */ /* 0x000fc40000000000 */
[----:B------:R-:W-:Y:S02]  /*13b50*/  FSEL R82, R82, -INF , !P3 ;  /* 0xff80000052527808 */ /* 0x000fe40005800000 */
[----:B------:R-:W-:Y:S02]  /*13b60*/  ISETP.GT.AND P3, PT, R47, 0x21, !P4 ;  /* 0x000000212f00780c */ /* 0x000fe40006764270 */
        /* <DEDUP_REMOVED lines=12> */
[----:B------:R-:W-:Y:S02]  /*13c30*/  VIADDMNMX R94, R4, R55, R94, PT ;  /* 0x00000037045e7246 */ /* 0x000fe4000380015e */
        /* <DEDUP_REMOVED lines=33> */
[C---:B------:R-:W-:Y:S02]  /*13e50*/  ISETP.LT.OR P3, PT, R62.reuse, 0x49, P3 ;  /* 0x000000493e00780c */ /* 0x040fe40001f61670 */
        /* <DEDUP_REMOVED lines=14> */
[----:B------:R-:W-:-:S04]  /*13f40*/  ISETP.LT.OR P3, PT, R62, 0x52, P3 ;  /* 0x000000523e00780c */ /* 0x000fc80001f61670 */
[----:B------:R-:W-:Y:S02]  /*13f50*/  FSEL R28, R65, -INF , !P3 ;  /* 0xff800000411c7808 */ /* 0x000fe40005800000 */
[----:B------:R-:W-:-:S04]  /*13f60*/  ISETP.GE.AND P3, PT, R63, 0x59, PT ;  /* 0x000000593f00780c */ /* 0x000fc80003f66270 */
[----:B------:R-:W-:-:S04]  /*13f70*/  ISETP.GT.AND P4, PT, R47, 0x58, !P3 ;  /* 0x000000582f00780c */ /* 0x000fc80005f84270 */
[----:B------:R-:W-:-:S04]  /*13f80*/  ISETP.LT.OR P4, PT, R62, 0x59, P4 ;  /* 0x000000593e00780c */ /* 0x000fc80002781670 */
[----:B------:R-:W-:Y:S02]  /*13f90*/  FSEL R24, R68, -INF , !P4 ;  /* 0xff80000044187808 */ /* 0x000fe40006000000 */
[----:B------:R-:W-:-:S04]  /*13fa0*/  ISETP.GE.AND P4, PT, R63, 0x1, PT ;  /* 0x000000013f00780c */ /* 0x000fc80003f86270 */
        /* <DEDUP_REMOVED lines=8> */
[----:B------:R-:W-:-:S13]  /*14030*/  ISETP.GE.AND P5, PT, R11, 0x1, PT ;  /* 0x000000010b00780c */ /* 0x000fda0003fa6270 */
[----:B------:R-:W-:Y:S05]  /*14040*/  @!P5 BRA `(.L_x_1665) ;  /* 0x00000000004cd947 */ /* 0x000fea0003800000 */
[----:B------:R-:W-:Y:S01]  /*14050*/  IADD3 R39, -R195, R196, R4 ;  /* 0x000000c4c3277210 */ /* 0x000fe20007ffe104 */
[----:B------:R-:W-:Y:S03]  /*14060*/  BSSY B0, `(.L_x_1666) ;  /* 0x000000e000007945 */ /* 0x000fe60003800000 */
[----:B------:R-:W-:-:S13]  /*14070*/  ISETP.GT.AND P5, PT, R39, -0x1, PT ;  /* 0xffffffff2700780c */ /* 0x000fda0003fa4270 */
        /* <DEDUP_REMOVED lines=8> */
.L_x_1667:
[----:B------:R-:W-:-:S13]  /*14100*/  ISETP.NE.AND P5, PT, R11, 0x1, PT ;  /* 0x000000010b00780c */ /* 0x000fda0003fa5270 */
[----:B------:R-:W0:Y:S02]  /*14110*/  @P5 LDC.64 R4, c[0x0][0x9e8] ;  /* 0x00027a00ff045b82 */ /* 0x000e240000000a00 */
[----:B0-----:R-:W-:-:S05]  /*14120*/  @P5 IMAD.HI.U32 R4, R39, R4, RZ ;  /* 0x0000000427045227 */ /* 0x001fca00078e00ff */
[----:B------:R-:W-:-:S07]  /*14130*/  @P5 SHF.R.U32.HI R39, RZ, R5, R4 ;  /* 0x00000005ff275219 */ /* 0x000fce0000011604 */
.L_x_1668:
[----:B------:R-:W-:Y:S05]  /*14140*/  BSYNC B0 ;  /* 0x0000000000007941 */ /* 0x000fea0003800000 */
.L_x_1666:
[----:B------:R-:W-:-:S05]  /*14150*/  IMAD R4, R39, R11, R66 ;  /* 0x0000000b27047224 */ /* 0x000fca00078e0242 */
[----:B------:R-:W-:Y:S02]  /*14160*/  VIMNMX R27, R27, R4, !PT ;  /* 0x000000041b1b7248 */ /* 0x000fe40007fe0100 */
[----:B------:R-:W-:-:S07]  /*14170*/  VIADDMNMX R94, R4, R11, R94, PT ;  /* 0x0000000b045e7246 */ /* 0x000fce000380015e */
.L_x_1665:
[C---:B------:R-:W-:Y:S01]  /*14180*/  ISETP.GT.AND P2, PT, R27.reuse, 0x1, !P2 ;  /* 0x000000011b00780c */ /* 0x040fe20005744270 */
[----:B------:R-:W-:Y:S01]  /*14190*/  ULDC UR4, c[0x0][0x988] ;  /* 0x0002620000047ab9 */ /* 0x000fe20000000800 */
[----:B------:R-:W-:Y:S01]  /*141a0*/  ISETP.GT.AND P6, PT, R27, 0x8, !P6 ;  /* 0x000000081b00780c */ /* 0x000fe200077c4270 */
[----:B------:R-:W-:Y:S01]  /*141b0*/  IMAD.MOV.U32 R45, RZ, RZ, R212 ;  /* 0x000000ffff2d7224 */ /* 0x000fe200078e00d4 */
[C---:B------:R-:W-:Y:S02]  /*141c0*/  ISETP.LT.OR P2, PT, R94.reuse, 0x2, P2 ;  /* 0x000000025e00780c */ /* 0x040fe40001741670 */
[----:B------:R-:W-:Y:S02]  /*141d0*/  ISETP.LT.OR P6, PT, R94, 0x9, P6 ;  /* 0x000000095e00780c */ /* 0x000fe400037c1670 */
[----:B------:R-:W-:Y:S02]  /*141e0*/  FSEL R78, R3, -INF , !P2 ;  /* 0xff800000034e7808 */ /* 0x000fe40005000000 */
[----:B------:R-:W-:-:S02]  /*141f0*/  ISETP.NE.AND P2, PT, R67, RZ, PT ;  /* 0x000000ff4300720c */ /* 0x000fc40003f45270 */
[----:B------:R-:W-:Y:S01]  /*14200*/  FSEL R4, R7, -INF , !P6 ;  /* 0xff80000007047808 */ /* 0x000fe20007000000 */
[----:B------:R-:W-:Y:S01]  /*14210*/  IMAD.U32 R7, RZ, RZ, UR4 ;  /* 0x00000004ff077e24 */ /* 0x000fe2000f8e00ff */
[----:B------:R-:W-:Y:S02]  /*14220*/  ISETP.GT.AND P2, PT, R27, 0x9, !P2 ;  /* 0x000000091b00780c */ /* 0x000fe40005744270 */
[----:B------:R-:W-:Y:S02]  /*14230*/  ISETP.NE.AND P6, PT, R74, RZ, PT ;  /* 0x000000ff4a00720c */ /* 0x000fe40003fc5270 */
[----:B------:R-:W-:Y:S02]  /*14240*/  ISETP.LT.OR P2, PT, R94, 0xa, P2 ;  /* 0x0000000a5e00780c */ /* 0x000fe40001741670 */
[----:B------:R-:W-:Y:S02]  /*14250*/  FMNMX.FTZ R3, R31, R104, !PT ;  /* 0x000000681f037209 */ /* 0x000fe40007810000 */
[----:B------:R-:W-:-:S02]  /*14260*/  FSEL R76, R9, -INF , !P2 ;  /* 0xff800000094c7808 */ /* 0x000fc40005000000 */
[----:B------:R-:W-:Y:S02]  /*14270*/  ISETP.NE.AND P2, PT, R70, RZ, PT ;  /* 0x000000ff4600720c */ /* 0x000fe40003f45270 */
[----:B------:R-:W-:Y:S02]  /*14280*/  ISETP.NE.AND P5, PT, R75, RZ, PT ;  /* 0x000000ff4b00720c */ /* 0x000fe40003fa5270 */
        /* <DEDUP_REMOVED lines=46> */
[----:B------:R-:W-:Y:S02]  /*14570*/  ISETP.GT.AND P4, PT, R27, RZ, !P4 ;  /* 0x000000ff1b00720c */ /* 0x000fe40006784270 */
[----:B------:R-:W-:Y:S02]  /*14580*/  ISETP.LT.OR P2, PT, R94, 0x2a, P2 ;  /* 0x0000002a5e00780c */ /* 0x000fe40001741670 */
[----:B------:R-:W-:Y:S02]  /*14590*/  FMNMX.FTZ R3, R28, R3, !PT ;  /* 0x000000031c037209 */ /* 0x000fe40007810000 */
[----:B------:R-:W-:Y:S02]  /*145a0*/  FSEL R66, R26, -INF , !P2 ;  /* 0xff8000001a427808 */ /* 0x000fe40005000000 */
[----:B------:R-:W-:Y:S02]  /*145b0*/  ISETP.NE.AND P2, PT, R41, RZ, PT ;  /* 0x000000ff2900720c */ /* 0x000fe40003f45270 */
[----:B------:R-:W-:-:S02]  /*145c0*/  ISETP.LT.OR P4, PT, R94, 0x1, P4 ;  /* 0x000000015e00780c */ /* 0x000fc40002781670 */
[----:B------:R-:W-:Y:S02]  /*145d0*/  ISETP.GT.AND P2, PT, R27, 0x30, !P2 ;  /* 0x000000301b00780c */ /* 0x000fe40005744270 */
[----:B------:R-:W-:Y:S02]  /*145e0*/  FMNMX.FTZ R3, R24, R3, !PT ;  /* 0x0000000318037209 */ /* 0x000fe40007810000 */
[----:B------:R-:W-:Y:S02]  /*145f0*/  ISETP.LT.OR P2, PT, R94, 0x31, P2 ;  /* 0x000000315e00780c */ /* 0x000fe40001741670 */
[----:B------:R-:W-:Y:S02]  /*14600*/  FSEL R5, R0, -INF , !P4 ;  /* 0xff80000000057808 */ /* 0x000fe40006000000 */
[----:B------:R-:W-:Y:S02]  /*14610*/  FSEL R26, R29, -INF , !P2 ;  /* 0xff8000001d1a7808 */ /* 0x000fe40005000000 */
[----:B------:R-:W-:-:S02]  /*14620*/  ISETP.NE.AND P2, PT, R83, RZ, PT ;  /* 0x000000ff5300720c */ /* 0x000fc40003f45270 */
[----:B------:R-:W-:Y:S02]  /*14630*/  FMNMX.FTZ R0, R6, R3, !PT ;  /* 0x0000000306007209 */ /* 0x000fe40007810000 */
[----:B------:R-:W-:Y:S02]  /*14640*/  ISETP.GT.AND P2, PT, R27, 0x31, !P2 ;  /* 0x000000311b00780c */ /* 0x000fe40005744270 */
[----:B------:R-:W-:Y:S01]  /*14650*/  ISETP.NE.AND P6, PT, R57, RZ, PT ;  /* 0x000000ff3900720c */ /* 0x000fe20003fc5270 */
[----:B------:R-:W0:Y:S01]  /*14660*/  SHFL.BFLY PT, R3, R0, 0x2, 0x1f ;  /* 0x0c401f0000037f89 */ /* 0x000e2200000e0000 */
[----:B------:R-:W-:Y:S02]  /*14670*/  ISETP.LT.OR P2, PT, R94, 0x32, P2 ;  /* 0x000000325e00780c */ /* 0x000fe40001741670 */
[----:B------:R-:W-:Y:S02]  /*14680*/  ISETP.NE.AND P5, PT, R53, RZ, PT ;  /* 0x000000ff3500720c */ /* 0x000fe40003fa5270 */
[----:B------:R-:W-:-:S02]  /*14690*/  FSEL R30, R30, -INF , !P2 ;  /* 0xff8000001e1e7808 */ /* 0x000fc40005000000 */
[----:B------:R-:W-:Y:S02]  /*146a0*/  ISETP.NE.AND P2, PT, R85, RZ, PT ;  /* 0x000000ff5500720c */ /* 0x000fe40003f45270 */
[C---:B------:R-:W-:Y:S02]  /*146b0*/  ISETP.GT.AND P3, PT, R27.reuse, 0x58, !P3 ;  /* 0x000000581b00780c */ /* 0x040fe40005f64270 */
[----:B------:R-:W-:Y:S02]  /*146c0*/  ISETP.GT.AND P2, PT, R27, 0x38, !P2 ;  /* 0x000000381b00780c */ /* 0x000fe40005744270 */
[C---:B------:R-:W-:Y:S02]  /*146d0*/  ISETP.LT.OR P3, PT, R94.reuse, 0x59, P3 ;  /* 0x000000595e00780c */ /* 0x040fe40001f61670 */
[----:B------:R-:W-:Y:S02]  /*146e0*/  ISETP.LT.OR P2, PT, R94, 0x39, P2 ;  /* 0x000000395e00780c */ /* 0x000fe40001741670 */
[----:B------:R-:W-:-:S02]  /*146f0*/  FSEL R36, R36, -INF , !P3 ;  /* 0xff80000024247808 */ /* 0x000fc40005800000 */
[----:B------:R-:W-:Y:S02]  /*14700*/  FSEL R64, R33, -INF , !P2 ;  /* 0xff80000021407808 */ /* 0x000fe40005000000 */
[----:B------:R-:W-:Y:S02]  /*14710*/  ISETP.NE.AND P2, PT, R87, RZ, PT ;  /* 0x000000ff5700720c */ /* 0x000fe40003f45270 */
[----:B0-----:R-:W-:Y:S02]  /*14720*/  FMNMX.FTZ R13, R0, R3, !PT ;  /* 0x00000003000d7209 */ /* 0x001fe40007810000 */
[----:B------:R-:W-:-:S03]  /*14730*/  ISETP.GT.AND P2, PT, R27, 0x39, !P2 ;  /* 0x000000391b00780c */ /* 0x000fc60005744270 */
[----:B------:R-:W0:Y:S01]  /*14740*/  SHFL.BFLY PT, R106, R13, 0x1, 0x1f ;  /* 0x0c201f000d6a7f89 */ /* 0x000e2200000e0000 */
[----:B------:R-:W-:-:S04]  /*14750*/  ISETP.LT.OR P2, PT, R94, 0x3a, P2 ;  /* 0x0000003a5e00780c */ /* 0x000fc80001741670 */
[----:B------:R-:W-:Y:S02]  /*14760*/  FSEL R34, R34, -INF , !P2 ;  /* 0xff80000022227808 */ /* 0x000fe40005000000 */
[----:B------:R-:W-:-:S04]  /*14770*/  ISETP.NE.AND P2, PT, R89, RZ, PT ;  /* 0x000000ff5900720c */ /* 0x000fc80003f45270 */
[----:B------:R-:W-:-:S04]  /*14780*/  ISETP.GT.AND P2, PT, R27, 0x40, !P2 ;  /* 0x000000401b00780c */ /* 0x000fc80005744270 */
[----:B------:R-:W-:-:S04]  /*14790*/  ISETP.LT.OR P2, PT, R94, 0x41, P2 ;  /* 0x000000415e00780c */ /* 0x000fc80001741670 */
[----:B------:R-:W-:Y:S02]  /*147a0*/  FSEL R80, R80, -INF , !P2 ;  /* 0xff80000050507808 */ /* 0x000fe40005000000 */
[----:B------:R-:W-:Y:S02]  /*147b0*/  ISETP.NE.AND P2, PT, R51, RZ, PT ;  /* 0x000000ff3300720c */ /* 0x000fe40003f45270 */
[----:B0-----:R-:W-:Y:S02]  /*147c0*/  FMNMX.FTZ R3, R13, R106, !PT ;  /* 0x0000006a0d037209 */ /* 0x001fe40007810000 */
[----:B------:R-:W-:-:S03]  /*147d0*/  ISETP.GT.AND P2, PT, R27, 0x41, !P2 ;  /* 0x000000411b00780c */ /* 0x000fc60005744270 */
[----:B------:R-:W-:Y:S01]  /*147e0*/  FMUL.FTZ R9, R3, R7 ;  /* 0x0000000703097220 */ /* 0x000fe20000410000 */
[----:B------:R-:W-:-:S04]  /*147f0*/  ISETP.LT.OR P2, PT, R94, 0x42, P2 ;  /* 0x000000425e00780c */ /* 0x000fc80001741670 */
[----:B------:R-:W-:Y:S02]  /*14800*/  FSEL R84, R84, -INF , !P2 ;  /* 0xff80000054547808 */ /* 0x000fe40005000000 */
[----:B------:R-:W-:Y:S02]  /*14810*/  ISETP.GT.AND P2, PT, R27, 0x48, !P6 ;  /* 0x000000481b00780c */ /* 0x000fe40007744270 */
[----:B------:R-:W-:Y:S02]  /*14820*/  ISETP.NE.AND P6, PT, R43, RZ, PT ;  /* 0x000000ff2b00720c */ /* 0x000fe40003fc5270 */
[----:B------:R-:W-:-:S04]  /*14830*/  ISETP.LT.OR P2, PT, R94, 0x49, P2 ;  /* 0x000000495e00780c */ /* 0x000fc80001741670 */
[----:B------:R-:W-:Y:S02]  /*14840*/  FSEL R86, R86, -INF , !P2 ;  /* 0xff80000056567808 */ /* 0x000fe40005000000 */
[----:B------:R-:W-:Y:S02]  /*14850*/  ISETP.GT.AND P2, PT, R27, 0x49, !P5 ;  /* 0x000000491b00780c */ /* 0x000fe40006f44270 */
[----:B------:R-:W-:Y:S02]  /*14860*/  ISETP.NE.AND P5, PT, R61, RZ, PT ;  /* 0x000000ff3d00720c */ /* 0x000fe40003fa5270 */
[----:B------:R-:W-:-:S04]  /*14870*/  ISETP.LT.OR P2, PT, R94, 0x4a, P2 ;  /* 0x0000004a5e00780c */ /* 0x000fc80001741670 */
[----:B------:R-:W-:Y:S02]  /*14880*/  FSEL R88, R88, -INF , !P2 ;  /* 0xff80000058587808 */ /* 0x000fe40005000000 */
[----:B------:R-:W-:-:S04]  /*14890*/  FSETP.NEU.FTZ.AND P2, PT, R3, -INF , PT ;  /* 0xff8000000300780b */ /* 0x000fc80003f5d000 */
[----:B------:R-:W-:Y:S02]  /*148a0*/  FSEL R41, R9, RZ, P2 ;  /* 0x000000ff09297208 */ /* 0x000fe40001000000 */
[----:B------:R-:W-:Y:S02]  /*148b0*/  FMNMX.FTZ R9, R5, R78, !PT ;  /* 0x0000004e05097209 */ /* 0x000fe40007810000 */
[----:B------:R-:W-:Y:S01]  /*148c0*/  ISETP.GT.AND P2, PT, R27, 0x50, !P5 ;  /* 0x000000501b00780c */ /* 0x000fe20006f44270 */
[--C-:B------:R-:W-:Y:S01]  /*148d0*/  FFMA.FTZ R180, R82, R7, -R41.reuse ;  /* 0x0000000752b47223 */ /* 0x100fe20000010829 */
[----:B------:R-:W-:Y:S01]  /*148e0*/  FMNMX.FTZ R9, R4, R9, !PT ;  /* 0x0000000904097209 */ /* 0x000fe20007810000 */
[-CC-:B------:R-:W-:Y:S01]  /*148f0*/  FFMA.FTZ R29, R60, R7.reuse, -R41.reuse ;  /* 0x000000073c1d7223 */ /* 0x180fe20000010829 */
[----:B------:R-:W-:Y:S01]  /*14900*/  ISETP.LT.OR P2, PT, R94, 0x51, P2 ;  /* 0x000000515e00780c */ /* 0x000fe20001741670 */
[--C-:B------:R-:W-:Y:S01]  /*14910*/  FFMA.FTZ R188, R31, R7, -R41.reuse ;  /* 0x000000071fbc7223 */ /* 0x100fe20000010829 */
[----:B------:R-:W-:Y:S01]  /*14920*/  FMNMX.FTZ R9, R76, R9, !PT ;  /* 0x000000094c097209 */ /* 0x000fe20007810000 */
[-CC-:B------:R-:W-:Y:S01]  /*14930*/  FFMA.FTZ R104, R104, R7.reuse, -R41.reuse ;  /* 0x0000000768687223 */ /* 0x180fe20000010829 */
[----:B------:R-:W-:Y:S01]  /*14940*/  FSEL R38, R38, -INF , !P2 ;  /* 0xff80000026267808 */ /* 0x000fe20005000000 */
[--C-:B------:R-:W-:Y:S01]  /*14950*/  FFMA.FTZ R170, R24, R7, -R41.reuse ;  /* 0x0000000718aa7223 */ /* 0x100fe20000010829 */
[----:B------:R-:W-:Y:S01]  /*14960*/  FMNMX.FTZ R13, R12, R9, !PT ;  /* 0x000000090c0d7209 */ /* 0x000fe20007810000 */
[--C-:B------:R-:W-:Y:S01]  /*14970*/  FFMA.FTZ R190, R102, R7, -R41.reuse ;  /* 0x0000000766be7223 */ /* 0x100fe20000010829 */
[----:B------:R-:W-:Y:S01]  /*14980*/  ISETP.GT.AND P2, PT, R27, 0x51, !P6 ;  /* 0x000000511b00780c */ /* 0x000fe20007744270 */
[----:B------:R-:W-:Y:S01]  /*14990*/  MUFU.EX2 R188, R188 ;  /* 0x000000bc00bc7308 */ /* 0x000fe20000000800 */
[----:B------:R-:W-:Y:S01]  /*149a0*/  FMNMX.FTZ R13, R74, R13, !PT ;  /* 0x0000000d4a0d7209 */ /* 0x000fe20007810000 */
[-CC-:B------:R-:W-:Y:S01]  /*149b0*/  FFMA.FTZ R100, R100, R7.reuse, -R41.reuse ;  /* 0x0000000764647223 */ /* 0x180fe20000010829 */
[----:B------:R-:W-:Y:S01]  /*149c0*/  ISETP.NE.AND P5, PT, R49, RZ, PT ;  /* 0x000000ff3100720c */ /* 0x000fe20003fa5270 */
[--C-:B------:R-:W-:Y:S01]  /*149d0*/  FFMA.FTZ R184, R98, R7, -R41.reuse ;  /* 0x0000000762b87223 */ /* 0x100fe20000010829 */
[----:B------:R-:W-:Y:S01]  /*149e0*/  FMNMX.FTZ R13, R62, R13, !PT ;  /* 0x0000000d3e0d7209 */ /* 0x000fe20007810000 */
[--C-:B------:R-:W-:Y:S01]  /*149f0*/  FFMA.FTZ R96, R96, R7, -R41.reuse ;  /* 0x0000000760607223 */ /* 0x100fe20000010829 */
[----:B------:R-:W-:Y:S01]  /*14a00*/  ISETP.LT.OR P2, PT, R94, 0x52, P2 ;  /* 0x000000525e00780c */ /* 0x000fe20001741670 */
[----:B------:R-:W0:Y:S01]  /*14a10*/  MUFU.EX2 R9, R104 ;  /* 0x0000006800097308 */ /* 0x000e220000000800 */
[----:B------:R-:W-:Y:S01]  /*14a20*/  FMNMX.FTZ R13, R70, R13, !PT ;  /* 0x0000000d460d7209 */ /* 0x000fe20007810000 */
[-CC-:B------:R-:W-:Y:S01]  /*14a30*/  FFMA.FTZ R186, R92, R7.reuse, -R41.reuse ;  /* 0x000000075cba7223 */ /* 0x180fe20000010829 */
[----:B------:R-:W-:Y:S01]  /*14a40*/  ISETP.GT.AND P4, PT, R27, 0x59, !P5 ;  /* 0x000000591b00780c */ /* 0x000fe20006f84270 */
[--C-:B------:R-:W-:Y:S01]  /*14a50*/  FFMA.FTZ R90, R90, R7, -R41.reuse ;  /* 0x000000075a5a7223 */ /* 0x100fe20000010829 */
[----:B------:R-:W-:Y:S01]  /*14a60*/  FMNMX.FTZ R15, R20, R13, !PT ;  /* 0x0000000d140f7209 */ /* 0x000fe20007810000 */
[-CC-:B------:R-:W-:Y:S01]  /*14a70*/  FFMA.FTZ R182, R48, R7.reuse, -R41.reuse ;  /* 0x0000000730b67223 */ /* 0x180fe20000010829 */
[----:B------:R-:W-:Y:S01]  /*14a80*/  FSEL R82, R35, -INF , !P2 ;  /* 0xff80000023527808 */ /* 0x000fe20005000000 */
        /* <DEDUP_REMOVED lines=11> */
[-CC-:B------:R-:W-:Y:S01]  /*14b40*/  FFMA.FTZ R168, R32, R7.reuse, -R41.reuse ;  /* 0x0000000720a87223 */ /* 0x180fe20000010829 */
[----:B------:R-:W-:Y:S01]  /*14b50*/  FFMA.FTZ R37, R28, R7, -R41 ;  /* 0x000000071c257223 */ /* 0x000fe20000010829 */
[----:B------:R-:W-:Y:S01]  /*14b60*/  FMNMX.FTZ R21, R26, R15, !PT ;  /* 0x0000000f1a157209 */ /* 0x000fe20007810000 */
[----:B------:R-:W1:Y:S01]  /*14b70*/  MUFU.EX2 R190, R190 ;  /* 0x000000be00be7308 */ /* 0x000e620000000800 */
[----:B------:R-:W-:-:S02]  /*14b80*/  ISETP.NE.AND P5, PT, R91, 0x1, PT ;  /* 0x000000015b00780c */ /* 0x000fc40003fa5270 */
[----:B------:R-:W-:-:S04]  /*14b90*/  FMNMX.FTZ R21, R30, R21, !PT ;  /* 0x000000151e157209 */ /* 0x000fc80007810000 */
[----:B------:R-:W-:Y:S01]  /*14ba0*/  FMNMX.FTZ R21, R64, R21, !PT ;  /* 0x0000001540157209 */ /* 0x000fe20007810000 */
[----:B------:R-:W2:Y:S03]  /*14bb0*/  MUFU.EX2 R13, R100 ;  /* 0x00000064000d7308 */ /* 0x000ea60000000800 */
[----:B------:R-:W-:-:S03]  /*14bc0*/  FMNMX.FTZ R21, R34, R21, !PT ;  /* 0x0000001522157209 */ /* 0x000fc60007810000 */
[----:B------:R-:W3:Y:S01]  /*14bd0*/  @P5 LDC R47, c[0x0][0x44c] ;  /* 0x00011300ff2f5b82 */ /* 0x000ee20000000800 */
[----:B------:R-:W-:Y:S01]  /*14be0*/  FMNMX.FTZ R25, R80, R21, !PT ;  /* 0x0000001550197209 */ /* 0x000fe20007810000 */
[----:B------:R-:W4:Y:S03]  /*14bf0*/  MUFU.EX2 R184, R184 ;  /* 0x000000b800b87308 */ /* 0x000f260000000800 */
[----:B------:R-:W-:-:S03]  /*14c00*/  FMNMX.FTZ R25, R84, R25, !PT ;  /* 0x0000001954197209 */ /* 0x000fc60007810000 */
[----:B------:R-:W0:Y:S01]  /*14c10*/  @P5 LDC R32, c[0x0][0x450] ;  /* 0x00011400ff205b82 */ /* 0x000e220000000800 */
[----:B------:R-:W-:Y:S01]  /*14c20*/  FMNMX.FTZ R25, R86, R25, !PT ;  /* 0x0000001956197209 */ /* 0x000fe20007810000 */
[----:B------:R-:W4:Y:S03]  /*14c30*/  MUFU.EX2 R15, R96 ;  /* 0x00000060000f7308 */ /* 0x000f260000000800 */
[----:B------:R-:W-:-:S04]  /*14c40*/  FMNMX.FTZ R25, R88, R25, !PT ;  /* 0x0000001958197209 */ /* 0x000fc80007810000 */
[----:B------:R-:W-:Y:S01]  /*14c50*/  FMNMX.FTZ R27, R38, R25, !PT ;  /* 0x00000019261b7209 */ /* 0x000fe20007810000 */
[----:B------:R-:W4:Y:S03]  /*14c60*/  MUFU.EX2 R186, R186 ;  /* 0x000000ba00ba7308 */ /* 0x000f260000000800 */
[----:B------:R-:W-:Y:S01]  /*14c70*/  FMNMX.FTZ R27, R82, R27, !PT ;  /* 0x0000001b521b7209 */ /* 0x000fe20007810000 */
[----:B---3--:R-:W-:-:S03]  /*14c80*/  @P5 IMAD.HI.U32 R47, R212, R47, RZ ;  /* 0x0000002fd42f5227 */ /* 0x008fc600078e00ff */
[----:B------:R-:W-:Y:S01]  /*14c90*/  FMNMX.FTZ R27, R36, R27, !PT ;  /* 0x0000001b241b7209 */ /* 0x000fe20007810000 */
[----:B------:R3:W-:Y:S03]  /*14ca0*/  MUFU.EX2 R25, R29 ;  /* 0x0000001d00197308 */ /* 0x0007e60000000800 */
[----:B------:R-:W-:Y:S01]  /*14cb0*/  FMNMX.FTZ R0, R60, R27, !PT ;  /* 0x0000001b3c007209 */ /* 0x000fe20007810000 */
[----:B------:R-:W-:Y:S01]  /*14cc0*/  FFMA.FTZ R27, R54, R7, -R41 ;  /* 0x00000007361b7223 */ /* 0x000fe20000010829 */
[----:B0-----:R-:W-:-:S03]  /*14cd0*/  @P5 SHF.R.U32.HI R45, RZ, R32, R47 ;  /* 0x00000020ff2d5219 */ /* 0x001fc6000001162f */
[----:B------:R-:W0:Y:S01]  /*14ce0*/  SHFL.BFLY PT, R33, R0, 0x2, 0x1f ;  /* 0x0c401f0000217f89 */ /* 0x000e2200000e0000 */
[----:B---3--:R-:W-:Y:S01]  /*14cf0*/  FFMA.FTZ R29, R58, R7, -R41 ;  /* 0x000000073a1d7223 */ /* 0x008fe20000010829 */
[----:B------:R-:W3:Y:S01]  /*14d00*/  MUFU.EX2 R21, R90 ;  /* 0x0000005a00157308 */ /* 0x000ee20000000800 */
[----:B------:R-:W-:Y:S01]  /*14d10*/  ISETP.GE.AND P5, PT, R11, 0x1, PT ;  /* 0x000000010b00780c */ /* 0x000fe20003fa6270 */
[----:B------:R-:W-:-:S04]  /*14d20*/  IMAD.IADD R45, R152, 0x1, R45 ;  /* 0x00000001982d7824 */ /* 0x000fc800078e022d */
[----:B------:R-:W-:Y:S02]  /*14d30*/  IMAD.IADD R10, R45, 0x1, R10 ;  /* 0x000000012d0a7824 */ /* 0x000fe400078e020a */
[----:B------:R-:W-:Y:S08]  /*14d40*/  MUFU.EX2 R180, R180 ;  /* 0x000000b400b47308 */ /* 0x000ff00000000800 */
[----:B------:R-:W-:Y:S01]  /*14d50*/  MUFU.EX2 R182, R182 ;  /* 0x000000b600b67308 */ /* 0x000fe20000000800 */
[----:B0-----:R-:W-:Y:S01]  /*14d60*/  FMNMX.FTZ R39, R0, R33, !PT ;  /* 0x0000002100277209 */ /* 0x001fe20007810000 */
[----:B------:R-:W-:-:S06]  /*14d70*/  FFMA.FTZ R33, R44, R7, -R41 ;  /* 0x000000072c217223 */ /* 0x000fcc0000010829 */
[----:B------:R-:W-:Y:S01]  /*14d80*/  MUFU.EX2 R27, R27 ;  /* 0x0000001b001b7308 */ /* 0x000fe20000000800 */
[----:B------:R-:W0:Y:S07]  /*14d90*/  SHFL.BFLY PT, R0, R39, 0x1, 0x1f ;  /* 0x0c201f0027007f89 */ /* 0x000e2e00000e0000 */
[----:B------:R-:W-:Y:S08]  /*14da0*/  MUFU.EX2 R176, R176 ;  /* 0x000000b000b07308 */ /* 0x000ff00000000800 */
[----:B------:R-:W-:Y:S08]  /*14db0*/  MUFU.EX2 R29, R29 ;  /* 0x0000001d001d7308 */ /* 0x000ff00000000800 */
[----:B------:R-:W-:Y:S01]  /*14dc0*/  MUFU.EX2 R178, R178 ;  /* 0x000000b200b27308 */ /* 0x000fe20000000800 */
[----:B0-----:R-:W-:Y:S01]  /*14dd0*/  FMNMX.FTZ R0, R39, R0, !PT ;  /* 0x0000000027007209 */ /* 0x001fe20007810000 */
[----:B------:R-:W-:-:S03]  /*14de0*/  FFMA.FTZ R39, R6, R7, -R41 ;  /* 0x0000000706277223 */ /* 0x000fc60000010829 */
[C---:B------:R-:W-:Y:S01]  /*14df0*/  FSETP.NEU.FTZ.AND P2, PT, R0.reuse, -INF , PT ;  /* 0xff8000000000780b */ /* 0x040fe20003f5d000 */
[----:B------:R-:W-:Y:S02]  /*14e00*/  FMUL.FTZ R24, R0, R7 ;  /* 0x0000000700187220 */ /* 0x000fe40000410000 */
[----:B------:R-:W-:Y:S03]  /*14e10*/  MUFU.EX2 R31, R31 ;  /* 0x0000001f001f7308 */ /* 0x000fe60000000800 */
[----:B------:R-:W-:-:S05]  /*14e20*/  FSEL R41, R24, RZ, P2 ;  /* 0x000000ff18297208 */ /* 0x000fca0001000000 */
[----:B------:R-:W-:Y:S01]  /*14e30*/  MUFU.EX2 R172, R172 ;  /* 0x000000ac00ac7308 */ /* 0x000fe20000000800 */
[-CC-:B------:R-:W-:Y:S01]  /*14e40*/  FFMA.FTZ R189, R5, R7.reuse, -R41.reuse ;  /* 0x0000000705bd7223 */ /* 0x180fe20000010829 */
[-CC-:B------:R-:W-:Y:S01]  /*14e50*/  FFMA.FTZ R6, R78, R7.reuse, -R41.reuse ;  /* 0x000000074e067223 */ /* 0x180fe20000010829 */
[-CC-:B------:R-:W-:Y:S01]  /*14e60*/  FFMA.FTZ R191, R4, R7.reuse, -R41.reuse ;  /* 0x0000000704bf7223 */ /* 0x180fe20000010829 */
[-C--:B------:R-:W-:Y:S01]  /*14e70*/  FFMA.FTZ R4, R76, R7.reuse, -R41 ;  /* 0x000000074c047223 */ /* 0x080fe20000010829 */
[----:B------:R-:W-:Y:S01]  /*14e80*/  FADD.FTZ R5, R188, R9 ;  /* 0x00000009bc057221 */ /* 0x000fe20000010000 */
[-CC-:B------:R-:W-:Y:S01]  /*14e90*/  FFMA.FTZ R185, R12, R7.reuse, -R41.reuse ;  /* 0x000000070cb97223 */ /* 0x180fe20000010829 */
[-C--:B------:R-:W-:Y:S01]  /*14ea0*/  FFMA.FTZ R12, R74, R7.reuse, -R41 ;  /* 0x000000074a0c7223 */ /* 0x080fe20000010829 */
[----:B------:R-:W-:Y:S01]  /*14eb0*/  MUFU.EX2 R189, R189 ;  /* 0x000000bd00bd7308 */ /* 0x000fe20000000800 */
[----:B-1----:R-:W-:Y:S01]  /*14ec0*/  FADD.FTZ R28, R190, R5 ;  /* 0x00000005be1c7221 */ /* 0x002fe20000010000 */
[-CC-:B------:R-:W-:Y:S01]  /*14ed0*/  FFMA.FTZ R187, R62, R7.reuse, -R41.reuse ;  /* 0x000000073ebb7223 */ /* 0x180fe20000010829 */
[-CC-:B------:R-:W-:Y:S01]  /*14ee0*/  FFMA.FTZ R177, R26, R7.reuse, -R41.reuse ;  /* 0x000000071ab17223 */ /* 0x180fe20000010829 */
[-CC-:B------:R-:W-:Y:S01]  /*14ef0*/  FFMA.FTZ R26, R30, R7.reuse, -R41.reuse ;  /* 0x000000071e1a7223 */ /* 0x180fe20000010829 */
[----:B--2---:R-:W-:Y:S01]  /*14f00*/  FADD.FTZ R5, R13, R28 ;  /* 0x0000001c0d057221 */ /* 0x004fe20000010000 */
[-CC-:B------:R-:W-:Y:S01]  /*14f10*/  FFMA.FTZ R24, R70, R7.reuse, -R41.reuse ;  /* 0x0000000746187223 */ /* 0x180fe20000010829 */
[-C--:B------:R-:W-:Y:S01]  /*14f20*/  FFMA.FTZ R181, R20, R7.reuse, -R41 ;  /* 0x0000000714b57223 */ /* 0x080fe20000010829 */
[----:B------:R-:W0:Y:S01]  /*14f30*/  MUFU.EX2 R6, R6 ;  /* 0x0000000600067308 */ /* 0x000e220000000800 */
[----:B----4-:R-:W-:Y:S01]  /*14f40*/  FADD.FTZ R30, R184, R5 ;  /* 0x00000005b81e7221 */ /* 0x010fe20000010000 */
        /* <DEDUP_REMOVED lines=11> */
[----:B---3--:R-:W-:Y:S01]  /*15000*/  FADD.FTZ R43, R21, R30 ;  /* 0x0000001e152b7221 */ /* 0x008fe20000010000 */
[----:B------:R-:W-:Y:S01]  /*15010*/  F2FP.F16.F32.PACK_AB R188, R9, R188 ;  /* 0x000000bc09bc723e */ /* 0x000fe200000000ff */
[-C--:B------:R-:W-:Y:S01]  /*15020*/  FFMA.FTZ R88, R88, R7.reuse, -R41 ;  /* 0x0000000758587223 */ /* 0x080fe20000010829 */
[----:B------:R-:W2:Y:S01]  /*15030*/  MUFU.EX2 R4, R4 ;  /* 0x0000000400047308 */ /* 0x000ea20000000800 */
[----:B0-----:R-:W-:Y:S01]  /*15040*/  FADD.FTZ R28, R189, R6 ;  /* 0x00000006bd1c7221 */ /* 0x001fe20000010000 */
[----:B------:R-:W-:Y:S01]  /*15050*/  FADD.FTZ R30, R180, R43 ;  /* 0x0000002bb41e7221 */ /* 0x000fe20000010000 */
[-CC-:B------:R-:W-:Y:S01]  /*15060*/  FFMA.FTZ R38, R38, R7.reuse, -R41.reuse ;  /* 0x0000000726267223 */ /* 0x180fe20000010829 */
[-CC-:B------:R-:W-:Y:S01]  /*15070*/  FFMA.FTZ R82, R82, R7.reuse, -R41.reuse ;  /* 0x0000000752527223 */ /* 0x180fe20000010829 */
[-CC-:B------:R-:W-:Y:S01]  /*15080*/  FFMA.FTZ R36, R36, R7.reuse, -R41.reuse ;  /* 0x0000000724247223 */ /* 0x180fe20000010829 */
[----:B------:R-:W-:Y:S01]  /*15090*/  FADD.FTZ R43, R25, R30 ;  /* 0x0000001e192b7221 */ /* 0x000fe20000010000 */
[----:B------:R-:W-:Y:S01]  /*150a0*/  FFMA.FTZ R41, R60, R7, -R41 ;  /* 0x000000073c297223 */ /* 0x000fe20000010829 */
[----:B------:R-:W0:Y:S01]  /*150b0*/  MUFU.EX2 R185, R185 ;  /* 0x000000b900b97308 */ /* 0x000e220000000800 */
        /* <DEDUP_REMOVED lines=8> */
[----:B------:R-:W-:Y:S01]  /*15140*/  FADD.FTZ R30, R176, R43 ;  /* 0x0000002bb01e7221 */ /* 0x000fe20000010000 */
[----:B------:R-:W-:Y:S02]  /*15150*/  F2FP.F16.F32.PACK_AB R191, R4, R191 ;  /* 0x000000bf04bf723e */ /* 0x000fe400000000ff */
[----:B------:R-:W-:Y:S01]  /*15160*/  F2FP.F16.F32.PACK_AB R186, R21, R186 ;  /* 0x000000ba15ba723e */ /* 0x000fe200000000ff */
[----:B------:R-:W-:Y:S01]  /*15170*/  FADD.FTZ R43, R29, R30 ;  /* 0x0000001e1d2b7221 */ /* 0x000fe20000010000 */
[----:B------:R-:W-:Y:S01]  /*15180*/  F2FP.F16.F32.PACK_AB R180, R25, R180 ;  /* 0x000000b419b4723e */ /* 0x000fe200000000ff */
[----:B------:R-:W2:Y:S01]  /*15190*/  MUFU.EX2 R187, R187 ;  /* 0x000000bb00bb7308 */ /* 0x000ea20000000800 */
[----:B0-----:R-:W-:Y:S01]  /*151a0*/  FADD.FTZ R5, R185, R28 ;  /* 0x0000001cb9057221 */ /* 0x001fe20000010000 */
[----:B------:R-:W-:Y:S01]  /*151b0*/  FADD.FTZ R30, R178, R43 ;  /* 0x0000002bb21e7221 */ /* 0x000fe20000010000 */
[----:B------:R-:W-:-:S02]  /*151c0*/  F2FP.F16.F32.PACK_AB R182, R27, R182 ;  /* 0x000000b61bb6723e */ /* 0x000fc400000000ff */
[----:B------:R-:W-:Y:S01]  /*151d0*/  F2FP.F16.F32.PACK_AB R176, R29, R176 ;  /* 0x000000b01db0723e */ /* 0x000fe200000000ff */
[C---:B------:R-:W-:Y:S01]  /*151e0*/  FADD.FTZ R43, R31.reuse, R30 ;  /* 0x0000001e1f2b7221 */ /* 0x040fe20000010000 */
[----:B------:R-:W-:Y:S01]  /*151f0*/  F2FP.F16.F32.PACK_AB R178, R31, R178 ;  /* 0x000000b21fb2723e */ /* 0x000fe200000000ff */
[----:B------:R-:W0:Y:S01]  /*15200*/  MUFU.EX2 R24, R24 ;  /* 0x0000001800187308 */ /* 0x000e220000000800 */
[C---:B-1----:R-:W-:Y:S01]  /*15210*/  FADD.FTZ R28, R12.reuse, R5 ;  /* 0x000000050c1c7221 */ /* 0x042fe20000010000 */
[----:B------:R-:W-:Y:S02]  /*15220*/  F2FP.F16.F32.PACK_AB R185, R12, R185 ;  /* 0x000000b90cb9723e */ /* 0x000fe400000000ff */
[----:B------:R-:W-:-:S04]  /*15230*/  IADD3 R6, R72, -0x2, RZ ;  /* 0xfffffffe48067810 */ /* 0x000fc80007ffe0ff */
        /* <DEDUP_REMOVED lines=12> */
[----:B------:R-:W0:Y:S01]  /*15300*/  MUFU.EX2 R26, R26 ;  /* 0x0000001a001a7308 */ /* 0x000e220000000800 */
[C---:B-1----:R-:W-:Y:S01]  /*15310*/  FADD.FTZ R28, R14.reuse, R5 ;  /* 0x000000050e1c7221 */ /* 0x042fe20000010000 */
[----:B------:R-:W-:-:S06]  /*15320*/  F2FP.F16.F32.PACK_AB R183, R14, R183 ;  /* 0x000000b70eb7723e */ /* 0x000fcc00000000ff */
[----:B------:R-:W1:Y:S01]  /*15330*/  MUFU.EX2 R33, R33 ;  /* 0x0000002100217308 */ /* 0x000e620000000800 */
[----:B--2---:R-:W-:Y:S01]  /*15340*/  FADD.FTZ R5, R177, R28 ;  /* 0x0000001cb1057221 */ /* 0x004fe20000010000 */
[----:B------:R-:W-:-:S06]  /*15350*/  FADD.FTZ R28, R172, R43 ;  /* 0x0000002bac1c7221 */ /* 0x000fcc0000010000 */
        /* <DEDUP_REMOVED lines=39> */
[----:B0-----:R-:W-:Y:S01]  /*155d0*/  FADD.FTZ R4, R36, R9 ;  /* 0x0000000924047221 */ /* 0x001fe20000010000 */
[C---:B-1----:R-:W-:Y:S01]  /*155e0*/  FADD.FTZ R5, R39.reuse, R30 ;  /* 0x0000001e27057221 */ /* 0x042fe20000010000 */
[----:B------:R-:W-:Y:S02]  /*155f0*/  F2FP.F16.F32.PACK_AB R170, R39, R170 ;  /* 0x000000aa27aa723e */ /* 0x000fe400000000ff */
[C---:B--2---:R-:W-:Y:S01]  /*15600*/  FADD.FTZ R4, R41.reuse, R4 ;  /* 0x0000000429047221 */ /* 0x044fe20000010000 */
[----:B------:R-:W-:Y:S01]  /*15610*/  F2FP.F16.F32.PACK_AB R171, R41, R36 ;  /* 0x0000002429ab723e */ /* 0x000fe200000000ff */
[----:B------:R-:W-:Y:S06]  /*15620*/  @!P5 BRA `(.L_x_1669) ;  /* 0x000000000048d947 */ /* 0x000fec0003800000 */
        /* <DEDUP_REMOVED lines=11> */
.L_x_1671:
[----:B------:R-:W-:-:S13]  /*156e0*/  ISETP.NE.AND P2, PT, R11, 0x1, PT ;  /* 0x000000010b00780c */ /* 0x000fda0003f45270 */
[----:B------:R-:W0:Y:S02]  /*156f0*/  @P2 LDC.64 R12, c[0x0][0x9e8] ;  /* 0x00027a00ff0c2b82 */ /* 0x000e240000000a00 */
[----:B0-----:R-:W-:-:S05]  /*15700*/  @P2 IMAD.HI.U32 R12, R9, R12, RZ ;  /* 0x0000000c090c2227 */ /* 0x001fca00078e00ff */
[----:B------:R-:W-:-:S07]  /*15710*/  @P2 SHF.R.U32.HI R9, RZ, R13, R12 ;  /* 0x0000000dff092219 */ /* 0x000fce000001160c */
.L_x_1672:
[----:B------:R-:W-:Y:S05]  /*15720*/  BSYNC B0 ;  /* 0x0000000000007941 */ /* 0x000fea0003800000 */
.L_x_1670:
[----:B------:R-:W-:-:S05]  /*15730*/  IMAD R9, R9, R11, R11 ;  /* 0x0000000b09097224 */ /* 0x000fca00078e020b */
[----:B------:R-:W-:-:S07]  /*15740*/  VIMNMX R10, R10, R9, PT ;  /* 0x000000090a0a7248 */ /* 0x000fce0003fe0100 */
.L_x_1669:
[----:B------:R-:W-:Y:S01]  /*15750*/  IMAD.HI R10, R10, 0x2aaaaaab, RZ ;  /* 0x2aaaaaab0a0a7827 */ /* 0x000fe200078e02ff */
[----:B------:R-:W-:Y:S01]  /*15760*/  ULDC UR58, c[0x0][0x9d8] ;  /* 0x00027600003a7ab9 */ /* 0x000fe20000000800 */
[----:B------:R-:W-:Y:S01]  /*15770*/  ULDC UR59, c[0x0][0x9d8] ;  /* 0x00027600003b7ab9 */ /* 0x000fe20000000800 */
[----:B------:R-:W-:Y:S01]  /*15780*/  BSSY B0, `(.L_x_1673) ;  /* 0x00003e2000007945 */ /* 0x000fe20003800000 */
[----:B------:R-:W-:Y:S02]  /*15790*/  CS2R R118, SRZ ;  /* 0x0000000000767805 */ /* 0x000fe4000001ff00 */
[----:B------:R-:W-:Y:S02]  /*157a0*/  SHF.R.U32.HI R9, RZ, 0x1f, R10 ;  /* 0x0000001fff097819 */ /* 0x000fe4000001160a */
[----:B------:R-:W-:Y:S02]  /*157b0*/  CS2R R116, SRZ ;  /* 0x0000000000747805 */ /* 0x000fe4000001ff00 */
[----:B------:R-:W-:-:S02]  /*157c0*/  CS2R R114, SRZ ;  /* 0x0000000000727805 */ /* 0x000fc4000001ff00 */
[----:B------:R-:W-:Y:S02]  /*157d0*/  CS2R R112, SRZ ;  /* 0x0000000000707805 */ /* 0x000fe4000001ff00 */
[----:B------:R-:W-:Y:S01]  /*157e0*/  LEA.HI.SX32 R20, R10, R9, 0x1c ;  /* 0x000000090a147211 */ /* 0x000fe200078fe2ff */
[----:B------:R-:W-:Y:S01]  /*157f0*/  IMAD.MOV.U32 R9, RZ, RZ, 0x3f800000 ;  /* 0x3f800000ff097424 */ /* 0x000fe200078e00ff */
[----:B------:R-:W-:Y:S01]  /*15800*/  CS2R R110, SRZ ;  /* 0x00000000006e7805 */ /* 0x000fe2000001ff00 */
[----:B------:R-:W-:Y:S01]  /*15810*/  IMAD.MOV.U32 R10, RZ, RZ, 0x3f800000 ;  /* 0x3f800000ff0a7424 */ /* 0x000fe200078e00ff */
[----:B------:R-:W-:Y:S02]  /*15820*/  VIMNMX R20, R213, R20, !PT ;  /* 0x00000014d5147248 */ /* 0x000fe40007fe0100 */
[----:B------:R-:W-:Y:S02]  /*15830*/  CS2R R108, SRZ ;  /* 0x00000000006c7805 */ /* 0x000fe4000001ff00 */
[----:B------:R-:W-:-:S02]  /*15840*/  CS2R R106, SRZ ;  /* 0x00000000006a7805 */ /* 0x000fc4000001ff00 */
[----:B------:R-:W-:Y:S02]  /*15850*/  CS2R R104, SRZ ;  /* 0x0000000000687805 */ /* 0x000fe4000001ff00 */
[----:B------:R-:W-:Y:S02]  /*15860*/  ISETP.GE.AND P2, PT, R6, R20, PT ;  /* 0x000000140600720c */ /* 0x000fe40003f46270 */
        /* <DEDUP_REMOVED lines=41> */
[----:B------:R-:W-:Y:S01]  /*15b00*/  BSSY B1, `(.L_x_1675) ;  /* 0x00003a5000017945 */ /* 0x000fe20003800000 */
[----:B------:R-:W-:Y:S02]  /*15b10*/  IMAD.MOV.U32 R9, RZ, RZ, 0x3f800000 ;  /* 0x3f800000ff097424 */ /* 0x000fe400078e00ff */
[----:B------:R-:W-:-:S07]  /*15b20*/  IMAD.MOV.U32 R119, RZ, RZ, RZ ;  /* 0x000000ffff777224 */ /* 0x000fce00078e00ff */
.L_x_1694:
[----:B------:R-:W-:-:S04]  /*15b30*/  IADD3 R15, R17, 0x1, RZ ;  /* 0x00000001110f7810 */ /* 0x000fc80007ffe0ff */
[----:B------:R-:W-:-:S04]  /*15b40*/  ISETP.NE.AND P2, PT, R15, 0x2, PT ;  /* 0x000000020f00780c */ /* 0x000fc80003f45270 */
[----:B------:R-:W-:Y:S02]  /*15b50*/  SEL R14, RZ, 0x1, P2 ;  /* 0x00000001ff0e7807 */ /* 0x000fe40001000000 */
[----:B------:R-:W-:Y:S02]  /*15b60*/  SEL R15, R15, RZ, P2 ;  /* 0x000000ff0f0f7207 */ /* 0x000fe40001000000 */
[----:B------:R-:W-:Y:S01]  /*15b70*/  LOP3.LUT R14, R19, R14, RZ, 0x3c, !PT ;  /* 0x0000000e130e7212 */ /* 0x000fe200078e3cff */
[----:B------:R-:W-:Y:S06]  /*15b80*/  @!P0 BRA `(.L_x_1676) ;  /* 0x0000000000048947 */ /* 0x000fec0003800000 */
[----:B------:R-:W-:Y:S01]  /*15b90*/  BPT.TRAP 0x1 ;  /* 0x000000040000795c */ /* 0x000fe20000300000 */
.L_x_1676:
[----:B------:R-:W-:Y:S01]  /*15ba0*/  IMAD R7, R15, 0x8, R2 ;  /* 0x000000080f077824 */ /* 0x000fe200078e0202 */
[----:B------:R-:W-:-:S04]  /*15bb0*/  SHF.L.U32 R12, R14, 0x1f, RZ ;  /* 0x0000001f0e0c7819 */ /* 0x000fc800000006ff */
[----:B------:R0:W1:Y:S01]  /*15bc0*/  SYNCS.PHASECHK.TRANS64.TRYWAIT P2, [R7+URZ+0x30830], R12 ;  /* 0x0308300c070075a7 */ /* 0x000062000804017f */
[----:B------:R-:W-:Y:S05]  /*15bd0*/  @!P0 BRA `(.L_x_1677) ;  /* 0x0000000000048947 */ /* 0x000fea0003800000 */
[----:B------:R-:W-:Y:S01]  /*15be0*/  BPT.TRAP 0x1 ;  /* 0x000000040000795c */ /* 0x000fe20000300000 */
.L_x_1677:
[----:B------:R-:W-:Y:S01]  /*15bf0*/  IMAD R11, R15, 0x900, R8 ;  /* 0x000009000f0b7824 */ /* 0x000fe200078e0208 */
[----:B------:R-:W-:Y:S03]  /*15c00*/  BSSY B2, `(.L_x_1678) ;  /* 0x0000006000027945 */ /* 0x000fe60003800000 */
[C---:B------:R-:W-:Y:S02]  /*15c10*/  VIADD R120, R11.reuse, 0x2 ;  /* 0x000000020b787836 */ /* 0x040fe40000000000 */
[----:B------:R-:W-:Y:S01]  /*15c20*/  VIADD R21, R11, 0x4 ;  /* 0x000000040b157836 */ /* 0x000fe20000000000 */
[----:B-1----:R-:W-:Y:S06]  /*15c30*/  @P2 BRA `(.L_x_1679) ;  /* 0x0000000000082947 */ /* 0x002fec0003800000 */
[----:B------:R-:W1:Y:S02]  /*15c40*/  SYNCS.PHASECHK.TRANS64.TRYWAIT P2, [R7+URZ+0x30830], R12 ;  /* 0x0308300c070075a7 */ /* 0x000e64000804017f */
[----:B-1----:R-:W-:Y:S05]  /*15c50*/  @!P2 BRA `(.L_x_1680) ;  /* 0x0000018800e4a947 */ /* 0x002fea0003800000 */
.L_x_1679:
[----:B------:R-:W-:Y:S05]  /*15c60*/  BSYNC B2 ;  /* 0x0000000000027941 */ /* 0x000fea0003800000 */
.L_x_1678:
[----:B01----:R-:W-:Y:S01]  /*15c70*/  IMAD.MOV.U32 R12, RZ, RZ, R11 ;  /* 0x000000ffff0c7224 */ /* 0x003fe200078e000b */
[----:B------:R-:W-:Y:S01]  /*15c80*/  R2UR UR50, R120 ;  /* 0x00000000783272ca */ /* 0x000fe200000e0000 */
[C---:B------:R-:W-:Y:S01]  /*15c90*/  VIADD R122, R11.reuse, 0x300 ;  /* 0x000003000b7a7836 */ /* 0x040fe20000000000 */
[----:B------:R-:W-:Y:S01]  /*15ca0*/  MOV R120, R21 ;  /* 0x0000001500787202 */ /* 0x000fe20000000f00 */
[----:B------:R0:W-:Y:S01]  /*15cb0*/  STL.64 [R1+0x90], R14 ;  /* 0x0000900e01007387 */ /* 0x0001e20000100a00 */
[----:B------:R-:W-:Y:S01]  /*15cc0*/  R2UR UR54, R12 ;  /* 0x000000000c3672ca */ /* 0x000fe200000e0000 */
[C---:B------:R-:W-:Y:S01]  /*15cd0*/  VIADD R12, R11.reuse, 0x6 ;  /* 0x000000060b0c7836 */ /* 0x040fe20000000000 */
[----:B------:R-:W-:Y:S01]  /*15ce0*/  R2UR UR34, R120 ;  /* 0x00000000782272ca */ /* 0x000fe200000e0000 */
[C---:B------:R-:W-:Y:S01]  /*15cf0*/  VIADD R120, R11.reuse, 0x302 ;  /* 0x000003020b787836 */ /* 0x040fe20000000000 */
[----:B------:R-:W-:Y:S01]  /*15d00*/  R2UR UR26, R122 ;  /* 0x000000007a1a72ca */ /* 0x000fe200000e0000 */
[C---:B------:R-:W-:Y:S01]  /*15d10*/  VIADD R122, R11.reuse, 0x306 ;  /* 0x000003060b7a7836 */ /* 0x040fe20000000000 */
[----:B------:R-:W-:Y:S01]  /*15d20*/  R2UR UR30, R12 ;  /* 0x000000000c1e72ca */ /* 0x000fe200000e0000 */
[----:B------:R-:W-:Y:S01]  /*15d30*/  VIADD R12, R11, 0x304 ;  /* 0x000003040b0c7836 */ /* 0x000fe20000000000 */
[----:B------:R-:W-:Y:S01]  /*15d40*/  R2UR UR22, R120 ;  /* 0x00000000781672ca */ /* 0x000fe200000e0000 */
[-C--:B------:R-:W-:Y:S01]  /*15d50*/  FMUL.FTZ R24, R24, R10.reuse ;  /* 0x0000000a18187220 */ /* 0x080fe20000410000 */
[----:B------:R-:W-:Y:S01]  /*15d60*/  R2UR UR14, R122 ;  /* 0x000000007a0e72ca */ /* 0x000fe200000e0000 */
[-C--:B------:R-:W-:Y:S01]  /*15d70*/  FMUL.FTZ R25, R25, R10.reuse ;  /* 0x0000000a19197220 */ /* 0x080fe20000410000 */
[----:B------:R-:W-:Y:S01]  /*15d80*/  R2UR UR18, R12 ;  /* 0x000000000c1272ca */ /* 0x000fe200000e0000 */
        /* <DEDUP_REMOVED lines=46> */
[C---:B------:R-:W-:Y:S01]  /*16070*/  VIADD R10, R11.reuse, 0x600 ;  /* 0x000006000b0a7836 */ /* 0x040fe20000000000 */
[C---:B------:R-:W-:Y:S01]  /*16080*/  IADD3 R120, R11.reuse, 0x604, RZ ;  /* 0x000006040b787810 */ /* 0x040fe20007ffe0ff */
[C---:B------:R-:W-:Y:S01]  /*16090*/  VIADD R12, R11.reuse, 0x602 ;  /* 0x000006020b0c7836 */ /* 0x040fe20000000000 */
[----:B0-----:R-:W2:Y:S01]  /*160a0*/  LDL.64 R14, [R1+0x28] ;  /* 0x00002800010e7983 */ /* 0x001ea20000100a00 */
[----:B------:R-:W-:-:S02]  /*160b0*/  VIADD R122, R11, 0x606 ;  /* 0x000006060b7a7836 */ /* 0x000fc40000000000 */
[----:B------:R-:W-:Y:S01]  /*160c0*/  IMAD.MOV.U32 R11, RZ, RZ, 0x40000040 ;  /* 0x40000040ff0b7424 */ /* 0x000fe200078e00ff */
[----:B------:R0:W-:Y:S01]  /*160d0*/  STL.64 [R1+0x88], R6 ;  /* 0x0000880601007387 */ /* 0x0001e20000100a00 */
[----:B------:R-:W-:-:S03]  /*160e0*/  R2UR UR10, R10 ;  /* 0x000000000a0a72ca */ /* 0x000fc600000e0000 */
[----:B------:R-:W-:Y:S01]  /*160f0*/  R2UR UR11, R11 ;  /* 0x000000000b0b72ca */ /* 0x000fe200000e0000 */
[----:B0-----:R-:W3:Y:S04]  /*16100*/  LDL.64 R6, [R1+0x20] ;  /* 0x0000200001067983 */ /* 0x001ee80000100a00 */
[----:B------:R0:W-:Y:S04]  /*16110*/  STL.64 [R1+0x80], R4 ;  /* 0x0000800401007387 */ /* 0x0001e80000100a00 */
[----:B0-----:R-:W4:Y:S04]  /*16120*/  LDL.64 R4, [R1+0x18] ;  /* 0x0000180001047983 */ /* 0x001f280000100a00 */
[----:B------:R0:W-:Y:S04]  /*16130*/  STL.64 [R1+0x78], R2 ;  /* 0x0000780201007387 */ /* 0x0001e80000100a00 */
[----:B------:R-:W2:Y:S01]  /*16140*/  LDL.64 R10, [R1+0x30] ;  /* 0x00003000010a7983 */ /* 0x000ea20000100a00 */
[----:B------:R-:W-:-:S02]  /*16150*/  IMAD.MOV.U32 R13, RZ, RZ, 0x40000040 ;  /* 0x40000040ff0d7424 */ /* 0x000fc400078e00ff */
[----:B------:R-:W-:Y:S02]  /*16160*/  IMAD.MOV.U32 R121, RZ, RZ, 0x40000040 ;  /* 0x40000040ff797424 */ /* 0x000fe400078e00ff */
[----:B------:R-:W-:Y:S01]  /*16170*/  IMAD.MOV.U32 R123, RZ, RZ, 0x40000040 ;  /* 0x40000040ff7b7424 */ /* 0x000fe200078e00ff */
[----:B------:R-:W-:Y:S02]  /*16180*/  R2UR UR55, R13 ;  /* 0x000000000d3772ca */ /* 0x000fe400000e0000 */
[C---:B------:R-:W-:Y:S01]  /*16190*/  R2UR UR51, R121.reuse ;  /* 0x00000000793372ca */ /* 0x040fe200000e0000 */
[----:B0-----:R-:W4:Y:S01]  /*161a0*/  LDL.64 R2, [R1+0x10] ;  /* 0x0000100001027983 */ /* 0x001f220000100a00 */
[----:B------:R-:W-:Y:S01]  /*161b0*/  R2UR UR35, R121 ;  /* 0x00000000792372ca */ /* 0x000fe200000e0000 */
[-C--:B------:R-:W-:Y:S01]  /*161c0*/  FMUL.FTZ R26, R26, R9.reuse ;  /* 0x000000091a1a7220 */ /* 0x080fe20000410000 */
        /* <DEDUP_REMOVED lines=14> */
[----:B-----5:R-:W-:Y:S01]  /*162b0*/  WARPGROUP.ARRIVE ;  /* 0x00000000000079c5 */ /* 0x020fe20000000000 */
[C---:B------:R-:W-:Y:S01]  /*162c0*/  R2UR UR31, R13.reuse ;  /* 0x000000000d1f72ca */ /* 0x040fe200000e0000 */
[-C--:B------:R-:W-:Y:S01]  /*162d0*/  FMUL.FTZ R42, R42, R9.reuse ;  /* 0x000000092a2a7220 */ /* 0x080fe20000410000 */
[----:B------:R-:W-:Y:S01]  /*162e0*/  R2UR UR19, R13 ;  /* 0x000000000d1372ca */ /* 0x000fe200000e0000 */
[-C--:B------:R-:W-:Y:S01]  /*162f0*/  FMUL.FTZ R43, R43, R9.reuse ;  /* 0x000000092b2b7220 */ /* 0x080fe20000410000 */
[-C--:B------:R-:W-:Y:S01]  /*16300*/  FMUL.FTZ R46, R46, R9.reuse ;  /* 0x000000092e2e7220 */ /* 0x080fe20000410000 */
[----:B------:R-:W-:Y:S01]  /*16310*/  HGMMA.64x96x16.F32 R120, gdesc[UR52], RZ, !UPT, gsb0 ;  /* 0x01600000347879f0 */ /* 0x000fe2000c0008ff */
        /* <DEDUP_REMOVED lines=39> */
[----:B------:R-:W-:Y:S03]  /*16590*/  HGMMA.64x96x16.F32 R120, gdesc[UR48], R120, gsb0 ;  /* 0x01600000307879f0 */ /* 0x000fe60008000878 */
[----:B------:R-:W-:Y:S02]  /*165a0*/  WARPGROUP.DEPBAR.LE gsb0, 0x0 ;  /* 0x00008000000079c5 */ /* 0x000fe40000010000 */
[----:B------:R-:W-:Y:S01]  /*165b0*/  WARPGROUP.ARRIVE ;  /* 0x00000000000079c5 */ /* 0x000fe20000000000 */
[----:B--2---:R-:W-:Y:S02]  /*165c0*/  R2UR UR32, R10 ;  /* 0x000000000a2072ca */ /* 0x004fe400000e0000 */
[----:B------:R-:W-:Y:S02]  /*165d0*/  R2UR UR33, R11 ;  /* 0x000000000b2172ca */ /* 0x000fe400000e0000 */
[----:B------:R-:W-:Y:S01]  /*165e0*/  R2UR UR28, R14 ;  /* 0x000000000e1c72ca */ /* 0x000fe200000e0000 */
[----:B------:R-:W2:Y:S10]  /*165f0*/  LDL.64 R10, [R1] ;  /* 0x00000000010a7983 */ /* 0x000eb40000100a00 */
[----:B------:R-:W-:Y:S01]  /*16600*/  HGMMA.64x96x16.F32 R120, gdesc[UR32], R120, gsb0 ;  /* 0x01600000207879f0 */ /* 0x000fe20008000878 */
[----:B------:R-:W-:-:S02]  /*16610*/  R2UR UR29, R15 ;  /* 0x000000000f1d72ca */ /* 0x000fc400000e0000 */
[----:B------:R-:W-:Y:S02]  /*16620*/  R2UR UR6, R12 ;  /* 0x000000000c0672ca */ /* 0x000fe400000e0000 */
[----:B------:R-:W-:Y:S02]  /*16630*/  R2UR UR7, R13 ;  /* 0x000000000d0772ca */ /* 0x000fe400000e0000 */
[----:B------:R-:W2:Y:S01]  /*16640*/  LDL.64 R12, [R1+0x8] ;  /* 0x00000800010c7983 */ /* 0x000ea20000100a00 */
[----:B---3--:R-:W-:Y:S02]  /*16650*/  R2UR UR24, R6 ;  /* 0x00000000061872ca */ /* 0x008fe400000e0000 */
[----:B------:R-:W-:Y:S01]  /*16660*/  R2UR UR25, R7 ;  /* 0x00000000071972ca */ /* 0x000fe200000e0000 */
[----:B------:R0:W5:Y:S01]  /*16670*/  LDL.LU.64 R14, [R1+0x90] ;  /* 0x00009000010e7983 */ /* 0x0001620000300a00 */
[----:B----4-:R-:W-:Y:S02]  /*16680*/  R2UR UR20, R4 ;  /* 0x00000000041472ca */ /* 0x010fe400000e0000 */
[----:B------:R-:W-:Y:S01]  /*16690*/  R2UR UR21, R5 ;  /* 0x00000000051572ca */ /* 0x000fe200000e0000 */
[----:B------:R0:W5:Y:S01]  /*166a0*/  LDL.LU.64 R6, [R1+0x88] ;  /* 0x0000880001067983 */ /* 0x0001620000300a00 */
[----:B------:R-:W-:-:S02]  /*166b0*/  R2UR UR16, R2 ;  /* 0x00000000021072ca */ /* 0x000fc400000e0000 */
[----:B------:R-:W-:Y:S01]  /*166c0*/  R2UR UR17, R3 ;  /* 0x00000000031172ca */ /* 0x000fe200000e0000 */
[----:B------:R0:W5:Y:S01]  /*166d0*/  LDL.LU.64 R4, [R1+0x80] ;  /* 0x0000800001047983 */ /* 0x0001620000300a00 */
[----:B------:R-:W-:Y:S01]  /*166e0*/  UMOV UR4, UR56 ;  /* 0x0000003800047c82 */ /* 0x000fe20008000000 */
[----:B------:R-:W-:Y:S02]  /*166f0*/  UMOV UR5, UR57 ;  /* 0x0000003900057c82 */ /* 0x000fe40008000000 */
[----:B------:R0:W5:Y:S01]  /*16700*/  LDL.LU.64 R2, [R1+0x78] ;  /* 0x0000780001027983 */ /* 0x0001620000300a00 */
        /* <DEDUP_REMOVED lines=9> */
[----:B--2---:R-:W-:Y:S02]  /*167a0*/  R2UR UR12, R12 ;  /* 0x000000000c0c72ca */ /* 0x004fe400000e0000 */
[----:B------:R-:W-:Y:S01]  /*167b0*/  R2UR UR13, R13 ;  /* 0x000000000d0d72ca */ /* 0x000fe200000e0000 */
[----:B------:R-:W-:Y:S02]  /*167c0*/  WARPGROUP.DEPBAR.LE gsb0, 0x0 ;  /* 0x00008000000079c5 */ /* 0x000fe40000010000 */
[----:B------:R-:W-:-:S06]  /*167d0*/  WARPGROUP.ARRIVE ;  /* 0x00000000000079c5 */ /* 0x000fcc0000000000 */
[----:B------:R-:W-:Y:S01]  /*167e0*/  HGMMA.64x96x16.F32 R120, gdesc[UR16], R120, gsb0 ;  /* 0x01600000107879f0 */ /* 0x000fe20008000878 */
[----:B------:R-:W-:Y:S02]  /*167f0*/  R2UR UR8, R10 ;  /* 0x000000000a0872ca */ /* 0x000fe400000e0000 */
[----:B------:R-:W-:Y:S01]  /*16800*/  R2UR UR9, R11 ;  /* 0x000000000b0972ca */ /* 0x000fe200000e0000 */
        /* <DEDUP_REMOVED lines=16> */
[----:B0-----:R-:W-:Y:S05]  /*16910*/  @!P0 BRA `(.L_x_1681) ;  /* 0x0000000000048947 */ /* 0x001fea0003800000 */
[----:B------:R-:W-:Y:S01]  /*16920*/  BPT.TRAP 0x1 ;  /* 0x000000040000795c */ /* 0x000fe20000300000 */
.L_x_1681:
[----:B------:R-:W-:Y:S01]  /*16930*/  SHF.L.U32 R10, R19, 0x1f, RZ ;  /* 0x0000001f130a7819 */ /* 0x000fe200000006ff */
[----:B-----5:R-:W-:-:S04]  /*16940*/  IMAD R9, R17, 0x8, R2 ;  /* 0x0000000811097824 */ /* 0x020fc800078e0202 */
[----:B------:R0:W1:Y:S01]  /*16950*/  SYNCS.PHASECHK.TRANS64.TRYWAIT P2, [R9+URZ+0x30850], R10 ;  /* 0x0308500a090075a7 */ /* 0x000062000804017f */
[----:B------:R-:W-:Y:S05]  /*16960*/  @!P0 BRA `(.L_x_1682) ;  /* 0x0000000000048947 */ /* 0x000fea0003800000 */
[----:B------:R-:W-:Y:S01]  /*16970*/  BPT.TRAP 0x1 ;  /* 0x000000040000795c */ /* 0x000fe20000300000 */
.L_x_1682:
[----:B------:R-:W-:Y:S04]  /*16980*/  BSSY B2, `(.L_x_1683) ;  /* 0x0000004000027945 */ /* 0x000fe80003800000 */
[----:B-1----:R-:W-:Y:S05]  /*16990*/  @P2 BRA `(.L_x_1684) ;  /* 0x0000000000082947 */ /* 0x002fea0003800000 */
[----:B------:R-:W1:Y:S02]  /*169a0*/  SYNCS.PHASECHK.TRANS64.TRYWAIT P2, [R9+URZ+0x30850], R10 ;  /* 0x0308500a090075a7 */ /* 0x000e64000804017f */
[----:B-1----:R-:W-:Y:S05]  /*169b0*/  @!P2 BRA `(.L_x_1685) ;  /* 0x0000017c00a0a947 */ /* 0x002fea0003800000 */
.L_x_1684:
[----:B------:R-:W-:Y:S05]  /*169c0*/  BSYNC B2 ;  /* 0x0000000000027941 */ /* 0x000fea0003800000 */
.L_x_1683:
[----:B------:R-:W2:Y:S01]  /*169d0*/  LDL R12, [R1+0x38] ;  /* 0x00003800010c7983 */ /* 0x000ea20000100800 */
[----:B01----:R-:W-:Y:S01]  /*169e0*/  VIADD R10, R2, 0x400 ;  /* 0x00000400020a7836 */ /* 0x003fe20000000000 */
[----:B------:R-:W-:Y:S01]  /*169f0*/  WARPGROUP.ARRIVE ;  /* 0x00000000000079c5 */ /* 0x000fe20000000000 */
[----:B------:R-:W-:Y:S01]  /*16a00*/  IMAD.MOV.U32 R11, RZ, RZ, 0x40000040 ;  /* 0x40000040ff0b7424 */ /* 0x000fe200078e00ff */
[----:B------:R-:W-:Y:S01]  /*16a10*/  ULDC UR5, c[0x0][0x9d8] ;  /* 0x0002760000057ab9 */ /* 0x000fe20000000800 */
[----:B------:R-:W-:Y:S01]  /*16a20*/  IMAD.MOV.U32 R13, RZ, RZ, 0x40000040 ;  /* 0x40000040ff0d7424 */ /* 0x000fe200078e00ff */
[----:B------:R-:W-:Y:S01]  /*16a30*/  SHF.R.U32.HI R10, RZ, 0x4, R10 ;  /* 0x00000004ff0a7819 */ /* 0x000fe2000001160a */
[----:B------:R-:W-:Y:S01]  /*16a40*/  FMUL.FTZ R19, R123, UR5 ;  /* 0x000000057b137c20 */ /* 0x000fe20008410000 */
[----:B------:R-:W-:Y:S01]  /*16a50*/  R2UR UR7, R11 ;  /* 0x000000000b0772ca */ /* 0x000fe200000e0000 */
[----:B------:R-:W-:Y:S01]  /*16a60*/  IMAD.MOV.U32 R11, RZ, RZ, 0x40000040 ;  /* 0x40000040ff0b7424 */ /* 0x000fe200078e00ff */
[----:B------:R-:W-:Y:S01]  /*16a70*/  LOP3.LUT R10, R10, 0x3fff, RZ, 0xc0, !PT ;  /* 0x00003fff0a0a7812 */ /* 0x000fe200078ec0ff */
[----:B------:R-:W-:Y:S01]  /*16a80*/  FMUL.FTZ R21, R124, UR5 ;  /* 0x000000057c157c20 */ /* 0x000fe20008410000 */
[----:B------:R-:W-:Y:S01]  /*16a90*/  FMUL.FTZ R123, R130, UR5 ;  /* 0x00000005827b7c20 */ /* 0x000fe20008410000 */
[----:B------:R-:W-:Y:S01]  /*16aa0*/  FMUL.FTZ R124, R131, UR5 ;  /* 0x00000005837c7c20 */ /* 0x000fe20008410000 */
[----:B------:R-:W-:Y:S01]  /*16ab0*/  LOP3.LUT R10, R10, 0x3000000, RZ, 0xfc, !PT ;  /* 0x030000000a0a7812 */ /* 0x000fe200078efcff */
[----:B------:R-:W-:Y:S01]  /*16ac0*/  FMUL.FTZ R130, R133, UR5 ;  /* 0x0000000585827c20 */ /* 0x000fe20008410000 */
[----:B------:R-:W-:Y:S01]  /*16ad0*/  FMUL.FTZ R133, R136, UR5 ;  /* 0x0000000588857c20 */ /* 0x000fe20008410000 */
[----:B------:R-:W-:Y:S01]  /*16ae0*/  FMUL.FTZ R131, R138, UR5 ;  /* 0x000000058a837c20 */ /* 0x000fe20008410000 */
[----:B------:R-:W-:Y:S01]  /*16af0*/  FMUL.FTZ R138, R141, UR5 ;  /* 0x000000058d8a7c20 */ /* 0x000fe20008410000 */
[----:B------:R-:W-:-:S02]  /*16b00*/  IMAD R10, R17, 0x900, R10 ;  /* 0x00000900110a7824 */ /* 0x000fc400078e020a */
        /* <DEDUP_REMOVED lines=17> */
[----:B------:R-:W-:Y:S01]  /*16c20*/  HGMMA.64x192x16.F32 R24, R188, gdesc[UR4].tnspB, R24, gsb0 ;  /* 0x42e00004bc187df0 */ /* 0x000fe20008000818 */
[----:B------:R-:W-:Y:S01]  /*16c30*/  R2UR UR7, R13 ;  /* 0x000000000d0772ca */ /* 0x000fe200000e0000 */
[----:B------:R-:W-:-:S02]  /*16c40*/  IMAD.MOV.U32 R13, RZ, RZ, 0x40000040 ;  /* 0x40000040ff0d7424 */ /* 0x000fc400078e00ff */
[----:B------:R-:W-:Y:S01]  /*16c50*/  FMUL.FTZ R161, R164, UR5 ;  /* 0x00000005a4a17c20 */ /* 0x000fe20008410000 */
[----:B------:R-:W-:Y:S01]  /*16c60*/  FMUL.FTZ R157, R160, UR5 ;  /* 0x00000005a09d7c20 */ /* 0x000fe20008410000 */
[----:B------:R-:W-:Y:S01]  /*16c70*/  FMUL.FTZ R156, R163, UR5 ;  /* 0x00000005a39c7c20 */ /* 0x000fe20008410000 */
[----:B------:R-:W-:Y:S02]  /*16c80*/  IMAD R164, R6, -0x60, RZ ;  /* 0xffffffa006a47824 */ /* 0x000fe400078e02ff */
[----:B------:R-:W-:Y:S01]  /*16c90*/  FMUL.FTZ R163, R165, UR5 ;  /* 0x00000005a5a37c20 */ /* 0x000fe20008410000 */
[----:B------:R-:W-:Y:S01]  /*16ca0*/  FMUL.FTZ R160, R167, UR5 ;  /* 0x00000005a7a07c20 */ /* 0x000fe20008410000 */
[----:B------:R-:W-:Y:S01]  /*16cb0*/  LOP3.LUT P2, RZ, R18, 0x100000, RZ, 0xc0, !PT ;  /* 0x0010000012ff7812 */ /* 0x000fe2000784c0ff */
[----:B------:R-:W0:Y:S01]  /*16cc0*/  MUFU.TANH R17, R17 ;  /* 0x0000001100117308 */ /* 0x000e220000002400 */
[----:B------:R-:W-:Y:S01]  /*16cd0*/  IADD3 R167, -R200, 0x1, R164 ;  /* 0x00000001c8a77810 */ /* 0x000fe20007ffe1a4 */
[----:B------:R-:W-:-:S03]  /*16ce0*/  @!P1 VIADD R7, R7, 0x30840 ;  /* 0x0003084007079836 */ /* 0x000fc60000000000 */
[----:B------:R-:W-:Y:S02]  /*16cf0*/  IADD3 R167, -R195, R167, R196 ;  /* 0x000000a7c3a77210 */ /* 0x000fe40007ffe1c4 */
[----:B------:R-:W-:Y:S01]  /*16d00*/  @!P1 PRMT R7, RZ, 0x654, R7 ;  /* 0x00000654ff079816 */ /* 0x000fe20000000007 */
[----:B------:R-:W1:Y:S08]  /*16d10*/  MUFU.TANH R19, R19 ;  /* 0x0000001300137308 */ /* 0x000e700000002400 */
        /* <DEDUP_REMOVED lines=24> */
[----:B------:R-:W-:Y:S01]  /*16ea0*/  WARPGROUP.ARRIVE ;  /* 0x00000000000079c5 */ /* 0x000fe20000000000 */
[----:B------:R-:W5:Y:S04]  /*16eb0*/  LDC R191, c[0x0][0x448] ;  /* 0x00011200ffbf7b82 */ /* 0x000f680000000800 */
[----:B------:R-:W0:Y:S08]  /*16ec0*/  MUFU.TANH R156, R156 ;  /* 0x0000009c009c7308 */ /* 0x000e300000002400 */
[----:B------:R-:W0:Y:S08]  /*16ed0*/  MUFU.TANH R161, R161 ;  /* 0x000000a100a17308 */ /* 0x000e300000002400 */
[----:B------:R-:W0:Y:S01]  /*16ee0*/  MUFU.TANH R163, R163 ;  /* 0x000000a300a37308 */ /* 0x000e220000002400 */
[----:B-----5:R-:W-:-:S07]  /*16ef0*/  ISETP.NE.AND P3, PT, R191, 0x1, PT ;  /* 0x00000001bf00780c */ /* 0x020fce0003f65270 */
[----:B------:R-:W0:Y:S01]  /*16f00*/  MUFU.TANH R160, R160 ;  /* 0x000000a000a07308 */ /* 0x000e220000002400 */
[----:B--2---:R-:W-:Y:S01]  /*16f10*/  R2UR UR4, R12 ;  /* 0x000000000c0472ca */ /* 0x004fe200000e0000 */
[----:B------:R-:W-:-:S05]  /*16f20*/  VIADD R12, R10, 0x80 ;  /* 0x000000800a0c7836 */ /* 0x000fca0000000000 */
[----:B------:R-:W-:Y:S02]  /*16f30*/  R2UR UR6, R12 ;  /* 0x000000000c0672ca */ /* 0x000fe400000e0000 */
[----:B------:R-:W-:-:S11]  /*16f40*/  IADD3 R12, R10, 0x100, RZ ;  /* 0x000001000a0c7810 */ /* 0x000fd60007ffe0ff */
        /* <DEDUP_REMOVED lines=27> */
[----:B------:R-:W-:Y:S01]  /*17100*/  IADD3 R162, R214, R212, RZ ;  /* 0x000000d4d6a27210 */ /* 0x000fe20007ffe0ff */
        /* <DEDUP_REMOVED lines=10> */
[----:B------:R-:W2:Y:S01]  /*171b0*/  MUFU.TANH R12, R12 ;  /* 0x0000000c000c7308 */ /* 0x000ea20000002400 */
[----:B------:R-:W-:-:S07]  /*171c0*/  ULDC UR5, c[0x0][0x9e0] ;  /* 0x0002780000057ab9 */ /* 0x000fce0000000800 */
        /* <DEDUP_REMOVED lines=21> */
[----:B------:R-:W-:Y:S02]  /*17320*/  R2UR UR6, R10 ;  /* 0x000000000a0672ca */ /* 0x000fe400000e0000 */
[----:B------:R-:W-:Y:S01]  /*17330*/  R2UR UR7, R11 ;  /* 0x000000000b0772ca */ /* 0x000fe200000e0000 */
[----:B------:R-:W5:Y:S08]  /*17340*/  @P3 LDC R10, c[0x0][0x450] ;  /* 0x00011400ff0a3b82 */ /* 0x000f700000000800 */
[----:B------:R-:W1:Y:S02]  /*17350*/  @P3 LDC R11, c[0x0][0x44c] ;  /* 0x00011300ff0b3b82 */ /* 0x000e640000000800 */
[----:B-1----:R-:W-:-:S05]  /*17360*/  @P3 IMAD.HI.U32 R11, R162, R11, RZ ;  /* 0x0000000ba20b3227 */ /* 0x002fca00078e00ff */
[----:B-----5:R-:W-:Y:S01]  /*17370*/  @P3 SHF.R.U32.HI R162, RZ, R10, R11 ;  /* 0x0000000affa23219 */ /* 0x020fe2000001160b */
[----:B------:R-:W-:Y:S02]  /*17380*/  WARPGROUP.DEPBAR.LE gsb0, 0x0 ;  /* 0x00008000000079c5 */ /* 0x000fe40000010000 */
[----:B------:R-:W-:-:S06]  /*17390*/  WARPGROUP.ARRIVE ;  /* 0x00000000000079c5 */ /* 0x000fcc0000000000 */
[----:B------:R-:W-:Y:S03]  /*173a0*/  HGMMA.64x192x16.F32 R24, R168, gdesc[UR4].tnspB, R24, gsb0 ;  /* 0x42e00004a8187df0 */ /* 0x000fe60008000818 */
[----:B------:R-:W-:Y:S02]  /*173b0*/  WARPGROUP.DEPBAR.LE gsb0, 0x0 ;  /* 0x00008000000079c5 */ /* 0x000fe40000010000 */
[----:B------:R-:W1:Y:S01]  /*173c0*/  SHFL.IDX PT, R169, R162, RZ, 0x1c1f ;  /* 0x001c1fffa2a97589 */ /* 0x000e6200000e0000 */
[C---:B------:R-:W-:Y:S01]  /*173d0*/  VIADD R168, R167.reuse, UR5 ;  /* 0x00000005a7a87c36 */ /* 0x040fe20008000000 */
[----:B------:R5:W-:Y:S01]  /*173e0*/  @!P1 SYNCS.ARRIVE.TRANS64.RED.A1T0 RZ, [R7+URZ], RZ ;  /* 0x000000ff07ff99a7 */ /* 0x000be2000810043f */
[----:B------:R-:W-:Y:S02]  /*173f0*/  VIADD R167, R167, UR4 ;  /* 0x00000004a7a77c36 */ /* 0x000fe40008000000 */
[----:B-----5:R-:W-:-:S02]  /*17400*/  IMAD.IADD R7, R164, 0x1, -R200 ;  /* 0x00000001a4077824 */ /* 0x020fc400078e0ac8 */
[--C-:B-1----:R-:W-:Y:S02]  /*17410*/  IMAD.IADD R166, R168, 0x1, R169.reuse ;  /* 0x00000001a8a67824 */ /* 0x102fe400078e02a9 */
[----:B------:R-:W-:Y:S01]  /*17420*/  IMAD.IADD R165, R167, 0x1, R169 ;  /* 0x00000001a7a57824 */ /* 0x000fe200078e02a9 */
[----:B0-234-:R-:W-:Y:S06]  /*17430*/  @!P2 BRA `(.L_x_1686) ;  /* 0x00000000005ca947 */ /* 0x01dfec0003800000 */
[----:B------:R-:W-:Y:S01]  /*17440*/  IADD3 R169, -R195, R196, R169 ;  /* 0x000000c4c3a97210 */ /* 0x000fe20007ffe1a9 */
[----:B------:R-:W-:Y:S03]  /*17450*/  BSSY B2, `(.L_x_1687) ;  /* 0x0000012000027945 */ /* 0x000fe60003800000 */
[----:B------:R-:W-:-:S13]  /*17460*/  ISETP.GT.AND P2, PT, R169, -0x1, PT ;  /* 0xffffffffa900780c */ /* 0x000fda0003f44270 */
[----:B------:R-:W-:Y:S05]  /*17470*/  @P2 BRA `(.L_x_1688) ;  /* 0x0000000000242947 */ /* 0x000fea0003800000 */
[----:B------:R-:W-:Y:S01]  /*17480*/  ULDC UR4, c[0x0][0x9e4] ;  /* 0x0002790000047ab9 */ /* 0x000fe20000000800 */
[----:B------:R-:W-:Y:S01]  /*17490*/  LOP3.LUT R169, RZ, R169, RZ, 0x33, !PT ;  /* 0x000000a9ffa97212 */ /* 0x000fe200078e33ff */
[----:B------:R-:W-:-:S05]  /*174a0*/  IMAD.U32 R170, RZ, RZ, UR4 ;  /* 0x00000004ffaa7e24 */ /* 0x000fca000f8e00ff */
[----:B------:R-:W-:-:S13]  /*174b0*/  ISETP.NE.AND P2, PT, R170, 0x1, PT ;  /* 0x00000001aa00780c */ /* 0x000fda0003f45270 */
[----:B------:R-:W0:Y:S02]  /*174c0*/  @P2 LDC.64 R10, c[0x0][0x9e8] ;  /* 0x00027a00ff0a2b82 */ /* 0x000e240000000a00 */
[----:B0-----:R-:W-:-:S05]  /*174d0*/  @P2 IMAD.HI.U32 R10, R169, R10, RZ ;  /* 0x0000000aa90a2227 */ /* 0x001fca00078e00ff */
[----:B------:R-:W-:-:S04]  /*174e0*/  @P2 SHF.R.U32.HI R169, RZ, R11, R10 ;  /* 0x0000000bffa92219 */ /* 0x000fc8000001160a */
[----:B------:R-:W-:Y:S01]  /*174f0*/  LOP3.LUT R169, RZ, R169, RZ, 0x33, !PT ;  /* 0x000000a9ffa97212 */ /* 0x000fe200078e33ff */
[----:B------:R-:W-:Y:S06]  /*17500*/  BRA `(.L_x_1689) ;  /* 0x0000000000187947 */ /* 0x000fec0003800000 */
.L_x_1688:
[----:B------:R-:W-:Y:S02]  /*17510*/  ULDC UR4, c[0x0][0x9e4] ;  /* 0x0002790000047ab9 */ /* 0x000fe40000000800 */
[----:B------:R-:W-:-:S04]  /*17520*/  MOV R170, UR4 ;  /* 0x0000000400aa7c02 */ /* 0x000fc80008000f00 */
[----:B------:R-:W-:-:S13]  /*17530*/  ISETP.NE.AND P2, PT, R170, 0x1, PT ;  /* 0x00000001aa00780c */ /* 0x000fda0003f45270 */
[----:B------:R-:W0:Y:S02]  /*17540*/  @P2 LDC.64 R10, c[0x0][0x9e8] ;  /* 0x00027a00ff0a2b82 */ /* 0x000e240000000a00 */
[----:B0-----:R-:W-:-:S05]  /*17550*/  @P2 IMAD.HI.U32 R10, R169, R10, RZ ;  /* 0x0000000aa90a2227 */ /* 0x001fca00078e00ff */
[----:B------:R-:W-:-:S07]  /*17560*/  @P2 SHF.R.U32.HI R169, RZ, R11, R10 ;  /* 0x0000000bffa92219 */ /* 0x000fce000001160a */
.L_x_1689:
[----:B------:R-:W-:Y:S05]  /*17570*/  BSYNC B2 ;  /* 0x0000000000027941 */ /* 0x000fea0003800000 */
.L_x_1687:
[----:B------:R-:W-:-:S05]  /*17580*/  IMAD R169, R169, R170, R7 ;  /* 0x000000aaa9a97224 */ /* 0x000fca00078e0207 */
[----:B------:R-:W-:Y:S02]  /*17590*/  VIMNMX R165, R165, R169, !PT ;  /* 0x000000a9a5a57248 */ /* 0x000fe40007fe0100 */
[----:B------:R-:W-:-:S07]  /*175a0*/  VIADDMNMX R166, R169, R170, R166, PT ;  /* 0x000000aaa9a67246 */ /* 0x000fce00038001a6 */
.L_x_1686:
[C---:B------:R-:W-:Y:S01]  /*175b0*/  ISETP.GE.AND P2, PT, R164.reuse, 0x2, PT ;  /* 0x00000002a400780c */ /* 0x040fe20003f46270 */
[----:B------:R-:W0:Y:S01]  /*175c0*/  SHFL.IDX PT, R162, R162, 0x1, 0x1c1f ;  /* 0x003c1f00a2a27f89 */ /* 0x000e2200000e0000 */
[----:B------:R-:W-:Y:S02]  /*175d0*/  ISETP.GE.AND P5, PT, R164, 0xa, PT ;  /* 0x0000000aa400780c */ /* 0x000fe40003fa6270 */
[----:B------:R-:W-:Y:S02]  /*175e0*/  ISETP.GT.AND P3, PT, R165, 0x1, !P2 ;  /* 0x00000001a500780c */ /* 0x000fe40005764270 */
[----:B------:R-:W-:Y:S02]  /*175f0*/  LOP3.LUT R18, R18, 0xfffffffb, RZ, 0xc0, !PT ;  /* 0xfffffffb12127812 */ /* 0x000fe400078ec0ff */
[----:B------:R-:W-:Y:S02]  /*17600*/  ISETP.LT.OR P4, PT, R166, 0x2, P3 ;  /* 0x00000002a600780c */ /* 0x000fe40001f81670 */
[----:B------:R-:W-:-:S02]  /*17610*/  ISETP.GE.AND P3, PT, R164, 0x9, PT ;  /* 0x00000009a400780c */ /* 0x000fc40003f66270 */
[----:B------:R-:W-:Y:S02]  /*17620*/  FSEL R17, R17, -INF , !P4 ;  /* 0xff80000011117808 */ /* 0x000fe40006000000 */
[----:B------:R-:W-:Y:S02]  /*17630*/  ISETP.GT.AND P4, PT, R165, 0x8, !P3 ;  /* 0x00000008a500780c */ /* 0x000fe40005f84270 */
[----:B------:R-:W-:Y:S02]  /*17640*/  @P5 LOP3.LUT R18, R18, 0x4, RZ, 0xfc, !PT ;  /* 0x0000000412125812 */ /* 0x000fe400078efcff */
[----:B------:R-:W-:Y:S02]  /*17650*/  ISETP.LT.OR P4, PT, R166, 0x9, P4 ;  /* 0x00000009a600780c */ /* 0x000fe40002781670 */
[----:B------:R-:W-:Y:S02]  /*17660*/  LOP3.LUT R18, R18, 0xfffffff7, RZ, 0xc0, !PT ;  /* 0xfffffff712127812 */ /* 0x000fe400078ec0ff */
[----:B------:R-:W-:-:S02]  /*17670*/  FSEL R21, R21, -INF , !P4 ;  /* 0xff80000015157808 */ /* 0x000fc40006000000 */
[----:B------:R-:W-:Y:S01]  /*17680*/  ISETP.GT.AND P4, PT, R165, 0x9, !P5 ;  /* 0x00000009a500780c */ /* 0x000fe20006f84270 */
[--C-:B0-----:R-:W-:Y:S01]  /*17690*/  IMAD.IADD R168, R168, 0x1, R162.reuse ;  /* 0x00000001a8a87824 */ /* 0x101fe200078e02a2 */
[----:B------:R-:W-:Y:S01]  /*176a0*/  ISETP.GE.AND P5, PT, R164, 0x11, PT ;  /* 0x00000011a400780c */ /* 0x000fe20003fa6270 */
[----:B------:R-:W-:Y:S01]  /*176b0*/  IMAD.IADD R167, R167, 0x1, R162 ;  /* 0x00000001a7a77824 */ /* 0x000fe200078e02a2 */
[----:B------:R-:W-:-:S04]  /*176c0*/  ISETP.LT.OR P4, PT, R166, 0xa, P4 ;  /* 0x0000000aa600780c */ /* 0x000fc80002781670 */
        /* <DEDUP_REMOVED lines=121> */
[----:B------:R-:W-:-:S13]  /*17e60*/  LOP3.LUT P6, RZ, R18, 0x100000, RZ, 0xc0, !PT ;  /* 0x0010000012ff7812 */ /* 0x000fda00078cc0ff */
[----:B------:R-:W-:Y:S05]  /*17e70*/  @!P6 BRA `(.L_x_1690) ;  /* 0x00000000005ce947 */ /* 0x000fea0003800000 */
        /* <DEDUP_REMOVED lines=13> */
.L_x_1692:
[----:B------:R-:W-:Y:S02]  /*17f50*/  ULDC UR4, c[0x0][0x9e4] ;  /* 0x0002790000047ab9 */ /* 0x000fe40000000800 */
[----:B------:R-:W-:-:S05]  /*17f60*/  IMAD.U32 R164, RZ, RZ, UR4 ;  /* 0x00000004ffa47e24 */ /* 0x000fca000f8e00ff */
[----:B------:R-:W-:-:S13]  /*17f70*/  ISETP.NE.AND P6, PT, R164, 0x1, PT ;  /* 0x00000001a400780c */ /* 0x000fda0003fc5270 */
[----:B------:R-:W0:Y:S02]  /*17f80*/  @P6 LDC.64 R10, c[0x0][0x9e8] ;  /* 0x00027a00ff0a6b82 */ /* 0x000e240000000a00 */
[----:B0-----:R-:W-:-:S05]  /*17f90*/  @P6 IMAD.HI.U32 R10, R162, R10, RZ ;  /* 0x0000000aa20a6227 */ /* 0x001fca00078e00ff */
[----:B------:R-:W-:-:S07]  /*17fa0*/  @P6 SHF.R.U32.HI R162, RZ, R11, R10 ;  /* 0x0000000bffa26219 */ /* 0x000fce000001160a */
.L_x_1693:
[----:B------:R-:W-:Y:S05]  /*17fb0*/  BSYNC B2 ;  /* 0x0000000000027941 */ /* 0x000fea0003800000 */
.L_x_1691:
[----:B------:R-:W-:-:S05]  /*17fc0*/  IMAD R7, R162, R164, R7 ;  /* 0x000000a4a2077224 */ /* 0x000fca00078e0207 */
[----:B------:R-:W-:Y:S02]  /*17fd0*/  VIADDMNMX R168, R7, R164, R168, PT ;  /* 0x000000a407a87246 */ /* 0x000fe400038001a8 */
[----:B------:R-:W-:-:S07]  /*17fe0*/  VIMNMX R167, R167, R7, !PT ;  /* 0x00000007a7a77248 */ /* 0x000fce0007fe0100 */
.L_x_1690:
[C---:B------:R-:W-:Y:S01]  /*17ff0*/  ISETP.GT.AND P2, PT, R167.reuse, 0x1, !P2 ;  /* 0x00000001a700780c */ /* 0x040fe20005744270 */
[----:B------:R-:W-:Y:S01]  /*18000*/  ULDC UR4, c[0x0][0x988] ;  /* 0x0002620000047ab9 */ /* 0x000fe20000000800 */
[----:B------:R-:W-:Y:S01]  /*18010*/  ISETP.GT.AND P3, PT, R167, 0x8, !P3 ;  /* 0x00000008a700780c */ /* 0x000fe20005f64270 */
[----:B------:R-:W-:Y:S01]  /*18020*/  @!P1 VIADD R9, R9, 0x30860 ;  /* 0x0003086009099836 */ /* 0x000fe20000000000 */
[C---:B------:R-:W-:Y:S02]  /*18030*/  ISETP.LT.OR P2, PT, R168.reuse, 0x2, P2 ;  /* 0x00000002a800780c */ /* 0x040fe40001741670 */
[----:B------:R-:W-:Y:S02]  /*18040*/  ISETP.LT.OR P3, PT, R168, 0x9, P3 ;  /* 0x00000009a800780c */ /* 0x000fe40001f61670 */
[----:B------:R-:W-:Y:S02]  /*18050*/  FSEL R19, R19, -INF , !P2 ;  /* 0xff80000013137808 */ /* 0x000fe40005000000 */
[----:B------:R-:W-:-:S02]  /*18060*/  LOP3.LUT P2, RZ, R18, 0x4, RZ, 0xc0, !PT ;  /* 0x0000000412ff7812 */ /* 0x000fc4000784c0ff */
[----:B------:R-:W-:Y:S02]  /*18070*/  FSEL R121, R121, -INF , !P3 ;  /* 0xff80000079797808 */ /* 0x000fe40005800000 */
[----:B------:R-:W-:Y:S02]  /*18080*/  ISETP.GT.AND P2, PT, R167, 0x9, !P2 ;  /* 0x00000009a700780c */ /* 0x000fe40005744270 */
[----:B------:R-:W-:Y:S02]  /*18090*/  LOP3.LUT P3, RZ, R18, 0x10000, RZ, 0xc0, !PT ;  /* 0x0001000012ff7812 */ /* 0x000fe4000786c0ff */
[----:B------:R-:W-:Y:S02]  /*180a0*/  ISETP.LT.OR P2, PT, R168, 0xa, P2 ;  /* 0x0000000aa800780c */ /* 0x000fe40001741670 */
[----:B------:R-:W-:Y:S02]  /*180b0*/  LOP3.LUT P6, RZ, R18, 0x8000, RZ, 0xc0, !PT ;  /* 0x0000800012ff7812 */ /* 0x000fe400078cc0ff */
[----:B------:R-:W-:-:S02]  /*180c0*/  FSEL R122, R122, -INF , !P2 ;  /* 0xff8000007a7a7808 */ /* 0x000fc40005000000 */
[----:B------:R-:W-:Y:S02]  /*180d0*/  LOP3.LUT P2, RZ, R18, 0x8, RZ, 0xc0, !PT ;  /* 0x0000000812ff7812 */ /* 0x000fe4000784c0ff */
[----:B------:R-:W-:Y:S02]  /*180e0*/  FMNMX.FTZ R7, R12, R3, !PT ;  /* 0x000000030c077209 */ /* 0x000fe40007810000 */
[----:B------:R-:W-:Y:S02]  /*180f0*/  ISETP.GT.AND P2, PT, R167, 0x10, !P2 ;  /* 0x00000010a700780c */ /* 0x000fe40005744270 */
[----:B------:R-:W-:Y:S02]  /*18100*/  FMNMX.FTZ R7, R17, R7, !PT ;  /* 0x0000000711077209 */ /* 0x000fe40007810000 */
[----:B------:R-:W-:Y:S02]  /*18110*/  ISETP.LT.OR P2, PT, R168, 0x11, P2 ;  /* 0x00000011a800780c */ /* 0x000fe40001741670 */
[----:B------:R-:W-:-:S02]  /*18120*/  FMNMX.FTZ R7, R21, R7, !PT ;  /* 0x0000000715077209 */ /* 0x000fc40007810000 */
        /* <DEDUP_REMOVED lines=57> */
[----:B------:R-:W-:Y:S02]  /*184c0*/  ISETP.GT.AND P4, PT, R167, 0x51, !P4 ;  /* 0x00000051a700780c */ /* 0x000fe40006784270 */
[C---:B------:R-:W-:Y:S02]  /*184d0*/  ISETP.LT.OR P2, PT, R168.reuse, 0x32, P2 ;  /* 0x00000032a800780c */ /* 0x040fe40001741670 */
[----:B------:R-:W-:Y:S02]  /*184e0*/  ISETP.LT.OR P4, PT, R168, 0x52, P4 ;  /* 0x00000052a800780c */ /* 0x000fe40002781670 */
[----:B------:R-:W-:-:S02]  /*184f0*/  FSEL R141, R141, -INF , !P2 ;  /* 0xff8000008d8d7808 */ /* 0x000fc40005000000 */
[----:B------:R-:W-:Y:S02]  /*18500*/  LOP3.LUT P2, RZ, R18, 0x400, RZ, 0xc0, !PT ;  /* 0x0000040012ff7812 */ /* 0x000fe4000784c0ff */
[C---:B------:R-:W-:Y:S02]  /*18510*/  ISETP.GT.AND P5, PT, R167.reuse, 0x58, !P5 ;  /* 0x00000058a700780c */ /* 0x040fe40006fa4270 */
[----:B------:R-:W-:Y:S02]  /*18520*/  ISETP.GT.AND P2, PT, R167, 0x38, !P2 ;  /* 0x00000038a700780c */ /* 0x000fe40005744270 */
[----:B------:R-:W-:Y:S02]  /*18530*/  FSEL R156, R156, -INF , !P4 ;  /* 0xff8000009c9c7808 */ /* 0x000fe40006000000 */
[----:B------:R-:W-:Y:S02]  /*18540*/  ISETP.LT.OR P2, PT, R168, 0x39, P2 ;  /* 0x00000039a800780c */ /* 0x000fe40001741670 */
[----:B0-----:R-:W-:Y:S01]  /*18550*/  FMNMX.FTZ R10, R7, R10, !PT ;  /* 0x0000000a070a7209 */ /* 0x001fe20007810000 */
[----:B------:R-:W-:Y:S01]  /*18560*/  IMAD.U32 R7, RZ, RZ, UR4 ;  /* 0x00000004ff077e24 */ /* 0x000fe2000f8e00ff */
[----:B------:R-:W-:-:S02]  /*18570*/  FSEL R143, R143, -INF , !P2 ;  /* 0xff8000008f8f7808 */ /* 0x000fc40005000000 */
[----:B------:R-:W-:Y:S01]  /*18580*/  LOP3.LUT P2, RZ, R18, 0x200, RZ, 0xc0, !PT ;  /* 0x0000020012ff7812 */ /* 0x000fe2000784c0ff */
[----:B------:R-:W0:Y:S01]  /*18590*/  SHFL.BFLY PT, R11, R10, 0x1, 0x1f ;  /* 0x0c201f000a0b7f89 */ /* 0x000e2200000e0000 */
[C---:B------:R-:W-:Y:S02]  /*185a0*/  ISETP.LT.OR P5, PT, R168.reuse, 0x59, P5 ;  /* 0x00000059a800780c */ /* 0x040fe40002fa1670 */
[----:B------:R-:W-:Y:S02]  /*185b0*/  ISETP.GT.AND P2, PT, R167, 0x39, !P2 ;  /* 0x00000039a700780c */ /* 0x000fe40005744270 */
[----:B------:R-:W-:Y:S02]  /*185c0*/  FSEL R159, R159, -INF , !P5 ;  /* 0xff8000009f9f7808 */ /* 0x000fe40006800000 */
[----:B------:R-:W-:Y:S02]  /*185d0*/  ISETP.LT.OR P2, PT, R168, 0x3a, P2 ;  /* 0x0000003aa800780c */ /* 0x000fe40001741670 */
[----:B------:R-:W-:-:S02]  /*185e0*/  @!P1 PRMT R9, RZ, 0x654, R9 ;  /* 0x00000654ff099816 */ /* 0x000fc40000000009 */
[----:B------:R-:W-:Y:S02]  /*185f0*/  FSEL R144, R144, -INF , !P2 ;  /* 0xff80000090907808 */ /* 0x000fe40005000000 */
[----:B------:R-:W-:Y:S01]  /*18600*/  LOP3.LUT P2, RZ, R18, 0x100, RZ, 0xc0, !PT ;  /* 0x0000010012ff7812 */ /* 0x000fe2000784c0ff */
[----:B------:R1:W-:Y:S03]  /*18610*/  @!P1 SYNCS.ARRIVE.TRANS64.RED.A1T0 RZ, [R9+URZ], RZ ;  /* 0x000000ff09ff99a7 */ /* 0x0003e6000810043f */
[----:B------:R-:W-:-:S04]  /*18620*/  ISETP.GT.AND P2, PT, R167, 0x40, !P2 ;  /* 0x00000040a700780c */ /* 0x000fc80005744270 */
[----:B------:R-:W-:Y:S02]  /*18630*/  ISETP.LT.OR P2, PT, R168, 0x41, P2 ;  /* 0x00000041a800780c */ /* 0x000fe40001741670 */
[----:B0-----:R-:W-:Y:S02]  /*18640*/  FMNMX.FTZ R11, R10, R11, !PT ;  /* 0x0000000b0a0b7209 */ /* 0x001fe40007810000 */
[----:B------:R-:W-:Y:S02]  /*18650*/  FSEL R147, R147, -INF , !P2 ;  /* 0xff80000093937808 */ /* 0x000fe40005000000 */
[----:B------:R-:W-:Y:S01]  /*18660*/  LOP3.LUT P2, RZ, R18, 0x80, RZ, 0xc0, !PT ;  /* 0x0000008012ff7812 */ /* 0x000fe2000784c0ff */
[----:B------:R-:W-:-:S03]  /*18670*/  FMUL.FTZ R10, R11, R7 ;  /* 0x000000070b0a7220 */ /* 0x000fc60000410000 */
[----:B------:R-:W-:-:S04]  /*18680*/  ISETP.GT.AND P2, PT, R167, 0x41, !P2 ;  /* 0x00000041a700780c */ /* 0x000fc80005744270 */
[----:B------:R-:W-:-:S04]  /*18690*/  ISETP.LT.OR P2, PT, R168, 0x42, P2 ;  /* 0x00000042a800780c */ /* 0x000fc80001741670 */
[----:B------:R-:W-:Y:S02]  /*186a0*/  FSEL R148, R148, -INF , !P2 ;  /* 0xff80000094947808 */ /* 0x000fe40005000000 */
[----:B------:R-:W-:-:S04]  /*186b0*/  LOP3.LUT P2, RZ, R18, 0x40, RZ, 0xc0, !PT ;  /* 0x0000004012ff7812 */ /* 0x000fc8000784c0ff */
[----:B------:R-:W-:-:S04]  /*186c0*/  ISETP.GT.AND P2, PT, R167, 0x48, !P2 ;  /* 0x00000048a700780c */ /* 0x000fc80005744270 */
[----:B------:R-:W-:-:S04]  /*186d0*/  ISETP.LT.OR P2, PT, R168, 0x49, P2 ;  /* 0x00000049a800780c */ /* 0x000fc80001741670 */
[----:B------:R-:W-:Y:S02]  /*186e0*/  FSEL R151, R151, -INF , !P2 ;  /* 0xff80000097977808 */ /* 0x000fe40005000000 */
[----:B------:R-:W-:Y:S02]  /*186f0*/  ISETP.GT.AND P2, PT, R167, 0x49, !P3 ;  /* 0x00000049a700780c */ /* 0x000fe40005f44270 */
[----:B------:R-:W-:Y:S02]  /*18700*/  LOP3.LUT P3, RZ, R18, 0x2, RZ, 0xc0, !PT ;  /* 0x0000000212ff7812 */ /* 0x000fe4000786c0ff */
[----:B------:R-:W-:-:S04]  /*18710*/  ISETP.LT.OR P2, PT, R168, 0x4a, P2 ;  /* 0x0000004aa800780c */ /* 0x000fc80001741670 */
[----:B------:R-:W-:Y:S02]  /*18720*/  FSEL R152, R152, -INF , !P2 ;  /* 0xff80000098987808 */ /* 0x000fe40005000000 */
[----:B------:R-:W-:Y:S02]  /*18730*/  ISETP.GT.AND P2, PT, R167, 0x50, !P6 ;  /* 0x00000050a700780c */ /* 0x000fe40007744270 */
[----:B------:R-:W-:Y:S02]  /*18740*/  LOP3.LUT P6, RZ, R18, 0x1, RZ, 0xc0, !PT ;  /* 0x0000000112ff7812 */ /* 0x000fe400078cc0ff */
[----:B------:R-:W-:-:S04]  /*18750*/  ISETP.LT.OR P2, PT, R168, 0x51, P2 ;  /* 0x00000051a800780c */ /* 0x000fc80001741670 */
[----:B------:R-:W-:Y:S02]  /*18760*/  FSEL R155, R155, -INF , !P2 ;  /* 0xff8000009b9b7808 */ /* 0x000fe40005000000 */
[C---:B------:R-:W-:Y:S02]  /*18770*/  ISETP.GT.AND P2, PT, R167.reuse, RZ, !P3 ;  /* 0x000000ffa700720c */ /* 0x040fe40005f44270 */
[----:B------:R-:W-:Y:S02]  /*18780*/  ISETP.GT.AND P3, PT, R167, 0x59, !P6 ;  /* 0x00000059a700780c */ /* 0x000fe40007764270 */
[C---:B------:R-:W-:Y:S02]  /*18790*/  ISETP.LT.OR P2, PT, R168.reuse, 0x1, P2 ;  /* 0x00000001a800780c */ /* 0x040fe40001741670 */
[----:B------:R-:W-:Y:S02]  /*187a0*/  ISETP.LT.OR P3, PT, R168, 0x5a, P3 ;  /* 0x0000005aa800780c */ /* 0x000fe40001f61670 */
[----:B------:R-:W-:-:S02]  /*187b0*/  FSEL R13, R13, -INF , !P2 ;  /* 0xff8000000d0d7808 */ /* 0x000fc40005000000 */
[----:B------:R-:W-:Y:S02]  /*187c0*/  FSETP.NEU.FTZ.AND P2, PT, R11, -INF , PT ;  /* 0xff8000000b00780b */ /* 0x000fe40003f5d000 */
[----:B------:R-:W-:Y:S02]  /*187d0*/  FSEL R160, R160, -INF , !P3 ;  /* 0xff800000a0a07808 */ /* 0x000fe40005800000 */
[----:B------:R-:W-:-:S05]  /*187e0*/  FSEL R10, R10, RZ, P2 ;  /* 0x000000ff0a0a7208 */ /* 0x000fca0001000000 */
[-CC-:B------:R-:W-:Y:S01]  /*187f0*/  FFMA.FTZ R188, R12, R7.reuse, -R10.reuse ;  /* 0x000000070cbc7223 */ /* 0x180fe2000001080a */
[----:B------:R-:W-:Y:S01]  /*18800*/  FMNMX.FTZ R12, R13, R0, !PT ;  /* 0x000000000d0c7209 */ /* 0x000fe20007810000 */
[-CC-:B------:R-:W-:Y:S01]  /*18810*/  FFMA.FTZ R190, R21, R7.reuse, -R10.reuse ;  /* 0x0000000715be7223 */ /* 0x180fe2000001080a */
[-CC-:B------:R-:W-:Y:S01]  /*18820*/  FFMA.FTZ R21, R120, R7.reuse, -R10.reuse ;  /* 0x0000000778157223 */ /* 0x180fe2000001080a */
        /* <DEDUP_REMOVED lines=24> */
[----:B------:R-:W-:Y:S01]  /*189b0*/  FFMA.FTZ R170, R161, R7, -R10 ;  /* 0x00000007a1aa7223 */ /* 0x000fe2000001080a */
        /* <DEDUP_REMOVED lines=31> */
[-CC-:B------:R-:W-:Y:S01]  /*18bb0*/  FFMA.FTZ R134, R150, R7.reuse, -R10.reuse ;  /* 0x0000000796867223 */ /* 0x180fe2000001080a */
[----:B------:R-:W-:-:S05]  /*18bc0*/  FFMA.FTZ R10, R163, R7, -R10 ;  /* 0x00000007a30a7223 */ /* 0x000fca000001080a */
[----:B------:R-:W-:Y:S01]  /*18bd0*/  MUFU.EX2 R176, R176 ;  /* 0x000000b000b07308 */ /* 0x000fe20000000800 */
[----:B------:R-:W0:Y:S07]  /*18be0*/  SHFL.BFLY PT, R139, R12, 0x1, 0x1f ;  /* 0x0c201f000c8b7f89 */ /* 0x000e2e00000e0000 */
[----:B------:R-:W-:Y:S08]  /*18bf0*/  MUFU.EX2 R130, R130 ;  /* 0x0000008200827308 */ /* 0x000ff00000000800 */
[----:B------:R-:W-:Y:S08]  /*18c00*/  MUFU.EX2 R178, R178 ;  /* 0x000000b200b27308 */ /* 0x000ff00000000800 */
[----:B------:R-:W-:Y:S01]  /*18c10*/  MUFU.EX2 R133, R133 ;  /* 0x0000008500857308 */ /* 0x000fe20000000800 */
[----:B0-----:R-:W-:-:S02]  /*18c20*/  FMNMX.FTZ R12, R12, R139, !PT ;  /* 0x0000008b0c0c7209 */ /* 0x001fc40007810000 */
[----:B------:R-:W-:Y:S02]  /*18c30*/  FSEL R139, R11, RZ, P2 ;  /* 0x000000ff0b8b7208 */ /* 0x000fe40001000000 */
[C---:B------:R-:W-:Y:S01]  /*18c40*/  FSETP.NEU.FTZ.AND P2, PT, R12.reuse, -INF , PT ;  /* 0xff8000000c00780b */ /* 0x040fe20003f5d000 */
[CC--:B------:R-:W-:Y:S02]  /*18c50*/  FMUL.FTZ R142, R12.reuse, R7.reuse ;  /* 0x000000070c8e7220 */ /* 0x0c0fe40000410000 */
[----:B------:R-:W-:Y:S01]  /*18c60*/  FADD.FTZ R139, -R139, R3 ;  /* 0x000000038b8b7221 */ /* 0x000fe20000010100 */
[----:B-1----:R-:W-:Y:S01]  /*18c70*/  FSEL R9, R12, RZ, P2 ;  /* 0x000000ff0c097208 */ /* 0x002fe20001000000 */
[----:B------:R-:W-:Y:S01]  /*18c80*/  MUFU.EX2 R3, R10 ;  /* 0x0000000a00037308 */ /* 0x000fe20000000800 */
[----:B------:R-:W-:Y:S01]  /*18c90*/  FSEL R142, R142, RZ, P2 ;  /* 0x000000ff8e8e7208 */ /* 0x000fe20001000000 */
[----:B------:R-:W-:Y:S01]  /*18ca0*/  FMUL.FTZ R139, R139, R7 ;  /* 0x000000078b8b7220 */ /* 0x000fe20000410000 */
[C---:B------:R-:W-:Y:S01]  /*18cb0*/  ISETP.GT.AND P2, PT, R6.reuse, R20, PT ;  /* 0x000000140600720c */ /* 0x040fe20003f44270 */
[----:B------:R-:W-:Y:S01]  /*18cc0*/  FADD.FTZ R9, -R9, R0 ;  /* 0x0000000009097221 */ /* 0x000fe20000010100 */
[----:B------:R-:W-:-:S02]  /*18cd0*/  VIADD R6, R6, 0xffffffff ;  /* 0xffffffff06067836 */ /* 0x000fc40000000000 */
[-CC-:B------:R-:W-:Y:S01]  /*18ce0*/  FFMA.FTZ R189, R13, R7.reuse, -R142.reuse ;  /* 0x000000070dbd7223 */ /* 0x180fe2000001088e */
[-CC-:B------:R-:W-:Y:S01]  /*18cf0*/  FFMA.FTZ R13, R19, R7.reuse, -R142.reuse ;  /* 0x00000007130d7223 */ /* 0x180fe2000001088e */
[----:B------:R-:W0:Y:S01]  /*18d00*/  MUFU.EX2 R10, R139 ;  /* 0x0000008b000a7308 */ /* 0x000e220000000800 */
[-C--:B------:R-:W-:Y:S01]  /*18d10*/  FMUL.FTZ R9, R9, R7.reuse ;  /* 0x0000000709097220 */ /* 0x080fe20000410000 */
        /* <DEDUP_REMOVED lines=13> */
[----:B------:R-:W-:Y:S01]  /*18df0*/  FFMA.FTZ R143, R143, R7, -R142 ;  /* 0x000000078f8f7223 */ /* 0x000fe2000001088e */
[----:B------:R-:W1:Y:S01]  /*18e00*/  MUFU.EX2 R9, R9 ;  /* 0x0000000900097308 */ /* 0x000e620000000800 */
[----:B0-----:R-:W-:Y:S01]  /*18e10*/  FFMA.FTZ R5, R10, R5, R188 ;  /* 0x000000050a057223 */ /* 0x001fe200000100bc */
[-CC-:B------:R-:W-:Y:S01]  /*18e20*/  FFMA.FTZ R144, R144, R7.reuse, -R142.reuse ;  /* 0x0000000790907223 */ /* 0x180fe2000001088e */
[-CC-:B------:R-:W-:Y:S01]  /*18e30*/  FFMA.FTZ R147, R147, R7.reuse, -R142.reuse ;  /* 0x0000000793937223 */ /* 0x180fe2000001088e */
[-CC-:B------:R-:W-:Y:S01]  /*18e40*/  FFMA.FTZ R148, R148, R7.reuse, -R142.reuse ;  /* 0x0000000794947223 */ /* 0x180fe2000001088e */
[----:B------:R-:W-:Y:S01]  /*18e50*/  FADD.FTZ R5, R17, R5 ;  /* 0x0000000511057221 */ /* 0x000fe20000010000 */
[-CC-:B------:R-:W-:Y:S01]  /*18e60*/  FFMA.FTZ R151, R151, R7.reuse, -R142.reuse ;  /* 0x0000000797977223 */ /* 0x180fe2000001088e */
[-CC-:B------:R-:W-:Y:S01]  /*18e70*/  FFMA.FTZ R152, R152, R7.reuse, -R142.reuse ;  /* 0x0000000798987223 */ /* 0x180fe2000001088e */
[----:B------:R-:W0:Y:S01]  /*18e80*/  MUFU.EX2 R13, R13 ;  /* 0x0000000d000d7308 */ /* 0x000e220000000800 */
[----:B------:R-:W-:Y:S01]  /*18e90*/  FADD.FTZ R5, R190, R5 ;  /* 0x00000005be057221 */ /* 0x000fe20000010000 */
[-CC-:B------:R-:W-:Y:S01]  /*18ea0*/  FFMA.FTZ R155, R155, R7.reuse, -R142.reuse ;  /* 0x000000079b9b7223 */ /* 0x180fe2000001088e */
[-CC-:B------:R-:W-:Y:S01]  /*18eb0*/  FFMA.FTZ R156, R156, R7.reuse, -R142.reuse ;  /* 0x000000079c9c7223 */ /* 0x180fe2000001088e */
[-CC-:B------:R-:W-:Y:S01]  /*18ec0*/  FFMA.FTZ R159, R159, R7.reuse, -R142.reuse ;  /* 0x000000079f9f7223 */ /* 0x180fe2000001088e */
[----:B------:R-:W-:Y:S01]  /*18ed0*/  FADD.FTZ R5, R21, R5 ;  /* 0x0000000515057221 */ /* 0x000fe20000010000 */
[----:B------:R-:W-:Y:S01]  /*18ee0*/  FFMA.FTZ R142, R160, R7, -R142 ;  /* 0x00000007a08e7223 */ /* 0x000fe2000001088e */
[----:B------:R-:W-:Y:S01]  /*18ef0*/  F2FP.F16.F32.PACK_AB R188, R17, R188 ;  /* 0x000000bc11bc723e */ /* 0x000fe200000000ff */
[----:B------:R-:W2:Y:S01]  /*18f00*/  MUFU.EX2 R191, R191 ;  /* 0x000000bf00bf7308 */ /* 0x000ea20000000800 */
[----:B-1----:R-:W-:Y:S01]  /*18f10*/  FFMA.FTZ R4, R9, R4, R189 ;  /* 0x0000000409047223 */ /* 0x002fe200000100bd */
[----:B------:R-:W-:Y:S01]  /*18f20*/  FADD.FTZ R5, R184, R5 ;  /* 0x00000005b8057221 */ /* 0x000fe20000010000 */
[----:B------:R-:W-:Y:S01]  /*18f30*/  F2FP.F16.F32.PACK_AB R190, R21, R190 ;  /* 0x000000be15be723e */ /* 0x000fe200000000ff */
[----:B------:R-:W-:Y:S01]  /*18f40*/  IMAD.MOV.U32 R17, RZ, RZ, R15 ;  /* 0x000000ffff117224 */ /* 0x000fe200078e000f */
[C---:B------:R-:W-:Y:S01]  /*18f50*/  F2FP.F16.F32.PACK_AB R184, R120.reuse, R184 ;  /* 0x000000b878b8723e */ /* 0x040fe200000000ff */
[----:B------:R-:W-:-:S02]  /*18f60*/  FADD.FTZ R5, R120, R5 ;  /* 0x0000000578057221 */ /* 0x000fc40000010000 */
[----:B------:R-:W1:Y:S01]  /*18f70*/  MUFU.EX2 R19, R19 ;  /* 0x0000001300137308 */ /* 0x000e620000000800 */
[----:B0-----:R-:W-:Y:S01]  /*18f80*/  FADD.FTZ R4, R13, R4 ;  /* 0x000000040d047221 */ /* 0x001fe20000010000 */
[----:B------:R-:W-:Y:S01]  /*18f90*/  FADD.FTZ R5, R186, R5 ;  /* 0x00000005ba057221 */ /* 0x000fe20000010000 */
[----:B------:R-:W-:Y:S02]  /*18fa0*/  F2FP.F16.F32.PACK_AB R186, R125, R186 ;  /* 0x000000ba7dba723e */ /* 0x000fe400000000ff */
[----:B------:R-:W-:Y:S01]  /*18fb0*/  F2FP.F16.F32.PACK_AB R189, R13, R189 ;  /* 0x000000bd0dbd723e */ /* 0x000fe200000000ff */
[----:B------:R-:W-:Y:S02]  /*18fc0*/  FADD.FTZ R5, R125, R5 ;  /* 0x000000057d057221 */ /* 0x000fe40000010000 */
[----:B------:R-:W0:Y:S01]  /*18fd0*/  MUFU.EX2 R185, R185 ;  /* 0x000000b900b97308 */ /* 0x000e220000000800 */
[----:B--2---:R-:W-:Y:S01]  /*18fe0*/  FADD.FTZ R4, R191, R4 ;  /* 0x00000004bf047221 */ /* 0x004fe20000010000 */
[----:B------:R-:W-:Y:S01]  /*18ff0*/  FADD.FTZ R5, R180, R5 ;  /* 0x00000005b4057221 */ /* 0x000fe20000010000 */
[----:B------:R-:W-:-:S03]  /*19000*/  F2FP.F16.F32.PACK_AB R180, R126, R180 ;  /* 0x000000b47eb4723e */ /* 0x000fc600000000ff */
[----:B------:R-:W-:Y:S02]  /*19010*/  FADD.FTZ R5, R126, R5 ;  /* 0x000000057e057221 */ /* 0x000fe40000010000 */
[----:B------:R-:W2:Y:S01]  /*19020*/  MUFU.EX2 R121, R121 ;  /* 0x0000007900797308 */ /* 0x000ea20000000800 */
[C---:B-1----:R-:W-:Y:S01]  /*19030*/  FADD.FTZ R4, R19.reuse, R4 ;  /* 0x0000000413047221 */ /* 0x042fe20000010000 */
[----:B------:R-:W-:Y:S01]  /*19040*/  FADD.FTZ R5, R182, R5 ;  /* 0x00000005b6057221 */ /* 0x000fe20000010000 */
[----:B------:R-:W-:Y:S02]  /*19050*/  F2FP.F16.F32.PACK_AB R191, R19, R191 ;  /* 0x000000bf13bf723e */ /* 0x000fe400000000ff */
[C---:B------:R-:W-:Y:S01]  /*19060*/  F2FP.F16.F32.PACK_AB R182, R129.reuse, R182 ;  /* 0x000000b681b6723e */ /* 0x040fe200000000ff */
[----:B------:R-:W-:Y:S01]  /*19070*/  FADD.FTZ R5, R129, R5 ;  /* 0x0000000581057221 */ /* 0x000fe20000010000 */
[----:B------:R-:W-:Y:S01]  /*19080*/  MOV R19, R14 ;  /* 0x0000000e00137202 */ /* 0x000fe20000000f00 */
[----:B------:R-:W1:Y:S01]  /*19090*/  MUFU.EX2 R187, R187 ;  /* 0x000000bb00bb7308 */ /* 0x000e620000000800 */
[----:B0-----:R-:W-:Y:S01]  /*190a0*/  FADD.FTZ R4, R185, R4 ;  /* 0x00000004b9047221 */ /* 0x001fe20000010000 */
[----:B------:R-:W-:Y:S01]  /*190b0*/  FADD.FTZ R5, R176, R5 ;  /* 0x00000005b0057221 */ /* 0x000fe20000010000 */
[----:B------:R-:W-:-:S03]  /*190c0*/  F2FP.F16.F32.PACK_AB R176, R130, R176 ;  /* 0x000000b082b0723e */ /* 0x000fc600000000ff */
[----:B------:R-:W-:Y:S02]  /*190d0*/  FADD.FTZ R5, R130, R5 ;  /* 0x0000000582057221 */ /* 0x000fe40000010000 */
[----:B------:R-:W0:Y:S01]  /*190e0*/  MUFU.EX2 R122, R122 ;  /* 0x0000007a007a7308 */ /* 0x000e220000000800 */
[----:B--2---:R-:W-:Y:S01]  /*190f0*/  FADD.FTZ R4, R121, R4 ;  /* 0x0000000479047221 */ /* 0x004fe20000010000 */
[----:B------:R-:W-:Y:S01]  /*19100*/  FADD.FTZ R5, R178, R5 ;  /* 0x00000005b2057221 */ /* 0x000fe20000010000 */
[----:B------:R-:W-:Y:S02]  /*19110*/  F2FP.F16.F32.PACK_AB R178, R133, R178 ;  /* 0x000000b285b2723e */ /* 0x000fe400000000ff */
[----:B------:R-:W-:Y:S01]  /*19120*/  F2FP.F16.F32.PACK_AB R185, R121, R185 ;  /* 0x000000b979b9723e */ /* 0x000fe200000000ff */
[----:B------:R-:W-:Y:S02]  /*19130*/  FADD.FTZ R5, R133, R5 ;  /* 0x0000000585057221 */ /* 0x000fe40000010000 */
[----:B------:R-:W2:Y:S01]  /*19140*/  MUFU.EX2 R181, R181 ;  /* 0x000000b500b57308 */ /* 0x000ea20000000800 */
[----:B-1----:R-:W-:-:S07]  /*19150*/  FADD.FTZ R4, R187, R4 ;  /* 0x00000004bb047221 */ /* 0x002fce0000010000 */
[----:B------:R-:W1:Y:S01]  /*19160*/  MUFU.EX2 R123, R123 ;  /* 0x0000007b007b7308 */ /* 0x000e620000000800 */
[C---:B0-----:R-:W-:Y:S01]  /*19170*/  FADD.FTZ R4, R122.reuse, R4 ;  /* 0x000000047a047221 */ /* 0x041fe20000010000 */
[----:B------:R-:W-:-:S06]  /*19180*/  F2FP.F16.F32.PACK_AB R187, R122, R187 ;  /* 0x000000bb7abb723e */ /* 0x000fcc00000000ff */
[----:B------:R-:W0:Y:S01]  /*19190*/  MUFU.EX2 R183, R183 ;  /* 0x000000b700b77308 */ /* 0x000e220000000800 */
[----:B--2---:R-:W-:-:S07]  /*191a0*/  FADD.FTZ R4, R181, R4 ;  /* 0x00000004b5047221 */ /* 0x004fce0000010000 */
[----:B------:R-:W2:Y:S01]  /*191b0*/  MUFU.EX2 R0, R0 ;  /* 0x0000000000007308 */ /* 0x000ea20000000800 */
[C---:B-1----:R-:W-:Y:S01]  /*191c0*/  FADD.FTZ R4, R123.reuse, R4 ;  /* 0x000000047b047221 */ /* 0x042fe20000010000 */
[----:B------:R-:W-:-:S06]  /*191d0*/  F2FP.F16.F32.PACK_AB R181, R123, R181 ;  /* 0x000000b57bb5723e */ /* 0x000fcc00000000ff */
[----:B------:R-:W1:Y:S01]  /*191e0*/  MUFU.EX2 R177, R177 ;  /* 0x000000b100b17308 */ /* 0x000e620000000800 */
[----:B0-----:R-:W-:-:S07]  /*191f0*/  FADD.FTZ R4, R183, R4 ;  /* 0x00000004b7047221 */ /* 0x001fce0000010000 */
[----:B------:R-:W0:Y:S01]  /*19200*/  MUFU.EX2 R172, R172 ;  /* 0x000000ac00ac7308 */ /* 0x000e220000000800 */
[C---:B--2---:R-:W-:Y:S01]  /*19210*/  FADD.FTZ R4, R0.reuse, R4 ;  /* 0x0000000400047221 */ /* 0x044fe20000010000 */
[----:B------:R-:W-:-:S06]  /*19220*/  F2FP.F16.F32.PACK_AB R183, R0, R183 ;  /* 0x000000b700b7723e */ /* 0x000fcc00000000ff */
[----:B------:R-:W2:Y:S01]  /*19230*/  MUFU.EX2 R141, R141 ;  /* 0x0000008d008d7308 */ /* 0x000ea20000000800 */
[----:B-1----:R-:W-:-:S07]  /*19240*/  FADD.FTZ R4, R177, R4 ;  /* 0x00000004b1047221 */ /* 0x002fce0000010000 */
[----:B------:R-:W1:Y:S01]  /*19250*/  MUFU.EX2 R134, R134 ;  /* 0x0000008600867308 */ /* 0x000e620000000800 */
[----:B0-----:R-:W-:-:S07]  /*19260*/  FADD.FTZ R5, R172, R5 ;  /* 0x00000005ac057221 */ /* 0x001fce0000010000 */
[----:B------:R-:W0:Y:S01]  /*19270*/  MUFU.EX2 R143, R143 ;  /* 0x0000008f008f7308 */ /* 0x000e220000000800 */
[C---:B--2---:R-:W-:Y:S01]  /*19280*/  FADD.FTZ R4, R141.reuse, R4 ;  /* 0x000000048d047221 */ /* 0x044fe20000010000 */
[----:B------:R-:W-:-:S06]  /*19290*/  F2FP.F16.F32.PACK_AB R177, R141, R177 ;  /* 0x000000b18db1723e */ /* 0x000fcc00000000ff */
[----:B------:R-:W2:Y:S01]  /*192a0*/  MUFU.EX2 R174, R174 ;  /* 0x000000ae00ae7308 */ /* 0x000ea20000000800 */
[C---:B-1----:R-:W-:Y:S01]  /*192b0*/  FADD.FTZ R5, R134.reuse, R5 ;  /* 0x0000000586057221 */ /* 0x042fe20000010000 */
[----:B------:R-:W-:-:S06]  /*192c0*/  F2FP.F16.F32.PACK_AB R172, R134, R172 ;  /* 0x000000ac86ac723e */ /* 0x000fcc00000000ff */
[----:B------:R-:W1:Y:S01]  /*192d0*/  MUFU.EX2 R144, R144 ;  /* 0x0000009000907308 */ /* 0x000e620000000800 */
[----:B0-----:R-:W-:-:S07]  /*192e0*/  FADD.FTZ R4, R143, R4 ;  /* 0x000000048f047221 */ /* 0x001fce0000010000 */
[----:B------:R-:W0:Y:S01]  /*192f0*/  MUFU.EX2 R137, R137 ;  /* 0x0000008900897308 */ /* 0x000e220000000800 */
[----:B--2---:R-:W-:-:S07]  /*19300*/  FADD.FTZ R5, R174, R5 ;  /* 0x00000005ae057221 */ /* 0x004fce0000010000 */
[----:B------:R-:W2:Y:S01]  /*19310*/  MUFU.EX2 R147, R147 ;  /* 0x0000009300937308 */ /* 0x000ea20000000800 */
[C---:B-1----:R-:W-:Y:S01]  /*19320*/  FADD.FTZ R4, R144.reuse, R4 ;  /* 0x0000000490047221 */ /* 0x042fe20000010000 */
[----:B------:R-:W-:-:S06]  /*19330*/  F2FP.F16.F32.PACK_AB R179, R144, R143 ;  /* 0x0000008f90b3723e */ /* 0x000fcc00000000ff */
[----:B------:R-:W1:Y:S01]  /*19340*/  MUFU.EX2 R168, R168 ;  /* 0x000000a800a87308 */ /* 0x000e620000000800 */
[C---:B0-----:R-:W-:Y:S01]  /*19350*/  FADD.FTZ R5, R137.reuse, R5 ;  /* 0x0000000589057221 */ /* 0x041fe20000010000 */
[----:B------:R-:W-:-:S06]  /*19360*/  F2FP.F16.F32.PACK_AB R174, R137, R174 ;  /* 0x000000ae89ae723e */ /* 0x000fcc00000000ff */
[----:B------:R-:W0:Y:S01]  /*19370*/  MUFU.EX2 R148, R148 ;  /* 0x0000009400947308 */ /* 0x000e220000000800 */
[----:B--2---:R-:W-:-:S07]  /*19380*/  FADD.FTZ R4, R147, R4 ;  /* 0x0000000493047221 */ /* 0x004fce0000010000 */
[----:B------:R-:W2:Y:S01]  /*19390*/  MUFU.EX2 R138, R138 ;  /* 0x0000008a008a7308 */ /* 0x000ea20000000800 */
[----:B-1----:R-:W-:-:S07]  /*193a0*/  FADD.FTZ R5, R168, R5 ;  /* 0x00000005a8057221 */ /* 0x002fce0000010000 */
[----:B------:R-:W1:Y:S01]  /*193b0*/  MUFU.EX2 R151, R151 ;  /* 0x0000009700977308 */ /* 0x000e620000000800 */
[C---:B0-----:R-:W-:Y:S01]  /*193c0*/  FADD.FTZ R4, R148.reuse, R4 ;  /* 0x0000000494047221 */ /* 0x041fe20000010000 */
[----:B------:R-:W-:-:S06]  /*193d0*/  F2FP.F16.F32.PACK_AB R173, R148, R147 ;  /* 0x0000009394ad723e */ /* 0x000fcc00000000ff */
[----:B------:R-:W0:Y:S01]  /*193e0*/  MUFU.EX2 R170, R170 ;  /* 0x000000aa00aa7308 */ /* 0x000e220000000800 */
[C---:B--2---:R-:W-:Y:S01]  /*193f0*/  FADD.FTZ R5, R138.reuse, R5 ;  /* 0x000000058a057221 */ /* 0x044fe20000010000 */
[----:B------:R-:W-:-:S06]  /*19400*/  F2FP.F16.F32.PACK_AB R168, R138, R168 ;  /* 0x000000a88aa8723e */ /* 0x000fcc00000000ff */
[----:B------:R-:W2:Y:S01]  /*19410*/  MUFU.EX2 R152, R152 ;  /* 0x0000009800987308 */ /* 0x000ea20000000800 */
[----:B-1----:R-:W-:-:S07]  /*19420*/  FADD.FTZ R4, R151, R4 ;  /* 0x0000000497047221 */ /* 0x002fce0000010000 */
[----:B------:R-:W1:Y:S01]  /*19430*/  MUFU.EX2 R155, R155 ;  /* 0x0000009b009b7308 */ /* 0x000e620000000800 */
[----:B0-----:R-:W-:Y:S01]  /*19440*/  FADD.FTZ R5, R170, R5 ;  /* 0x00000005aa057221 */ /* 0x001fe20000010000 */
[----:B------:R-:W-:-:S03]  /*19450*/  F2FP.F16.F32.PACK_AB R170, R3, R170 ;  /* 0x000000aa03aa723e */ /* 0x000fc600000000ff */
[----:B------:R-:W-:-:S03]  /*19460*/  FADD.FTZ R5, R3, R5 ;  /* 0x0000000503057221 */ /* 0x000fc60000010000 */
[----:B------:R-:W0:Y:S01]  /*19470*/  MUFU.EX2 R156, R156 ;  /* 0x0000009c009c7308 */ /* 0x000e220000000800 */
[C---:B--2---:R-:W-:Y:S01]  /*19480*/  FADD.FTZ R4, R152.reuse, R4 ;  /* 0x0000000498047221 */ /* 0x044fe20000010000 */
[----:B------:R-:W-:-:S06]  /*19490*/  F2FP.F16.F32.PACK_AB R175, R152, R151 ;  /* 0x0000009798af723e */ /* 0x000fcc00000000ff */
[----:B------:R-:W2:Y:S01]  /*194a0*/  MUFU.EX2 R159, R159 ;  /* 0x0000009f009f7308 */ /* 0x000ea20000000800 */
[----:B-1----:R-:W-:-:S07]  /*194b0*/  FADD.FTZ R3, R155, R4 ;  /* 0x000000049b037221 */ /* 0x002fce0000010000 */
[----:B------:R-:W1:Y:S01]  /*194c0*/  MUFU.EX2 R142, R142 ;  /* 0x0000008e008e7308 */ /* 0x000e620000000800 */
[C---:B0-----:R-:W-:Y:S01]  /*194d0*/  FADD.FTZ R0, R156.reuse, R3 ;  /* 0x000000039c007221 */ /* 0x041fe20000010000 */
[----:B------:R-:W-:-:S03]  /*194e0*/  F2FP.F16.F32.PACK_AB R169, R156, R155 ;  /* 0x0000009b9ca9723e */ /* 0x000fc600000000ff */
[----:B--2---:R-:W-:Y:S01]  /*194f0*/  FADD.FTZ R3, R159, R0 ;  /* 0x000000009f037221 */ /* 0x004fe20000010000 */
[----:B------:R-:W-:-:S03]  /*19500*/  IMAD.MOV.U32 R0, RZ, RZ, R12 ;  /* 0x000000ffff007224 */ /* 0x000fc600078e000c */
[C---:B-1----:R-:W-:Y:S01]  /*19510*/  FADD.FTZ R4, R142.reuse, R3 ;  /* 0x000000038e047221 */ /* 0x042fe20000010000 */
[----:B------:R-:W-:Y:S01]  /*19520*/  F2FP.F16.F32.PACK_AB R171, R142, R159 ;  /* 0x0000009f8eab723e */ /* 0x000fe200000000ff */
[----:B------:R-:W-:Y:S01]  /*19530*/  IMAD.MOV.U32 R3, RZ, RZ, R11 ;  /* 0x000000ffff037224 */ /* 0x000fe200078e000b */
[----:B------:R-:W-:Y:S06]  /*19540*/  @P2 BRA `(.L_x_1694) ;  /* 0xffffffc400782947 */ /* 0x000fec000383ffff */
[----:B------:R-:W-:Y:S05]  /*19550*/  BSYNC B1 ;  /* 0x0000000000017941 */ /* 0x000fea0003800000 */
.L_x_1675:
[----:B------:R-:W-:Y:S02]  /*19560*/  IMAD.MOV.U32 R0, RZ, RZ, R12 ;  /* 0x000000ffff007224 */ /* 0x000fe400078e000c */
[----:B------:R-:W-:Y:S02]  /*19570*/  IMAD.MOV.U32 R3, RZ, RZ, R11 ;  /* 0x000000ffff037224 */ /* 0x000fe400078e000b */
[----:B------:R-:W-:Y:S02]  /*19580*/  IMAD.MOV.U32 R17, RZ, RZ, R15 ;  /* 0x000000ffff117224 */ /* 0x000fe400078e000f */
[----:B------:R-:W-:-:S07]  /*19590*/  IMAD.MOV.U32 R19, RZ, RZ, R14 ;  /* 0x000000ffff137224 */ /* 0x000fce00078e000e */
.L_x_1674:
[----:B------:R-:W-:Y:S05]  /*195a0*/  BSYNC B0 ;  /* 0x0000000000007941 */ /* 0x000fea0003800000 */
.L_x_1673:
[----:B------:R-:W0:Y:S01]  /*195b0*/  LDC R11, c[0x0][0x448] ;  /* 0x00011200ff0b7b82 */ /* 0x000e220000000800 */
[----:B------:R-:W-:Y:S01]  /*195c0*/  LOP3.LUT R18, R18, 0xffefffff, RZ, 0xc0, !PT ;  /* 0xffefffff12127812 */ /* 0x000fe200078ec0ff */
[----:B------:R-:W-:Y:S01]  /*195d0*/  ULDC UR4, c[0x0][0x9dc] ;  /* 0x0002770000047ab9 */ /* 0x000fe20000000800 */
[----:B------:R-:W-:-:S05]  /*195e0*/  IADD3 R14, R196, 0x1, -R195 ;  /* 0x00000001c40e7810 */ /* 0x000fca0007ffe8c3 */
[----:B------:R-:W1:Y:S01]  /*195f0*/  LDC R15, c[0x0][0x9e4] ;  /* 0x00027900ff0f7b82 */ /* 0x000e620000000800 */
[----:B0-----:R-:W-:Y:S02]  /*19600*/  ISETP.NE.AND P2, PT, R11, 0x1, PT ;  /* 0x000000010b00780c */ /* 0x001fe40003f45270 */
[----:B------:R-:W-:-:S11]  /*19610*/  IADD3 R11, R212, 0x7f, RZ ;  /* 0x0000007fd40b7810 */ /* 0x000fd60007ffe0ff */
[----:B------:R-:W0:Y:S01]  /*19620*/  @P2 LDC R12, c[0x0][0x44c] ;  /* 0x00011300ff0c2b82 */ /* 0x000e220000000800 */
[----:B------:R-:W-:-:S04]  /*19630*/  @P2 LOP3.LUT R18, R18, 0x100000, RZ, 0xfc, !PT ;  /* 0x0010000012122812 */ /* 0x000fc800078efcff */
[----:B------:R-:W-:-:S03]  /*19640*/  LOP3.LUT R18, R18, 0xffdfffff, RZ, 0xc0, !PT ;  /* 0xffdfffff12127812 */ /* 0x000fc600078ec0ff */
[----:B------:R-:W2:Y:S01]  /*19650*/  @P2 LDC R13, c[0x0][0x450] ;  /* 0x00011400ff0d2b82 */ /* 0x000ea20000000800 */
[----:B0-----:R-:W-:-:S05]  /*19660*/  @P2 IMAD.HI.U32 R12, R11, R12, RZ ;  /* 0x0000000c0b0c2227 */ /* 0x001fca00078e00ff */
[----:B--2---:R-:W-:Y:S02]  /*19670*/  @P2 SHF.R.U32.HI R11, RZ, R13, R12 ;  /* 0x0000000dff0b2219 */ /* 0x004fe4000001160c */
[----:B-1----:R-:W-:-:S03]  /*19680*/  ISETP.GE.AND P2, PT, R15, 0x1, PT ;  /* 0x000000010f00780c */ /* 0x002fc60003f46270 */
[----:B------:R-:W-:-:S04]  /*19690*/  IMAD.IADD R11, R14, 0x1, R11 ;  /* 0x000000010e0b7824 */ /* 0x000fc800078e020b */
[----:B------:R-:W-:-:S06]  /*196a0*/  VIADD R14, R11, -UR4 ;  /* 0x800000040b0e7c36 */ /* 0x000fcc0008000000 */
[----:B------:R-:W-:Y:S01]  /*196b0*/  @P2 LOP3.LUT R18, R18, 0x200000, RZ, 0xfc, !PT ;  /* 0x0020000012122812 */ /* 0x000fe200078efcff */
        /* <DEDUP_REMOVED lines=11> */
.L_x_1697:
[----:B------:R-:W-:-:S13]  /*19770*/  ISETP.NE.AND P2, PT, R15, 0x1, PT ;  /* 0x000000010f00780c */ /* 0x000fda0003f45270 */
[----:B------:R-:W0:Y:S02]  /*19780*/  @P2 LDC.64 R12, c[0x0][0x9e8] ;  /* 0x00027a00ff0c2b82 */ /* 0x000e240000000a00 */
[----:B0-----:R-:W-:-:S05]  /*19790*/  @P2 IMAD.HI.U32 R12, R11, R12, RZ ;  /* 0x0000000c0b0c2227 */ /* 0x001fca00078e00ff */
[----:B------:R-:W-:-:S07]  /*197a0*/  @P2 SHF.R.U32.HI R11, RZ, R13, R12 ;  /* 0x0000000dff0b2219 */ /* 0x000fce000001160c */
.L_x_1698:
[----:B------:R-:W-:Y:S05]  /*197b0*/  BSYNC B0 ;  /* 0x0000000000007941 */ /* 0x000fea0003800000 */
.L_x_1696:
[----:B------:R-:W-:-:S05]  /*197c0*/  IMAD R11, R11, R15, RZ ;  /* 0x0000000f0b0b7224 */ /* 0x000fca00078e02ff */
[----:B------:R-:W-:-:S07]  /*197d0*/  VIMNMX R14, R14, R11, !PT ;  /* 0x0000000b0e0e7248 */ /* 0x000fce0007fe0100 */
.L_x_1695:
[----:B------:R-:W-:Y:S01]  /*197e0*/  VIADD R14, R14, 0x5f ;  /* 0x0000005f0e0e7836 */ /* 0x000fe20000000000 */
[----:B------:R-:W-:Y:S03]  /*197f0*/  BSSY B0, `(.L_x_1699) ;  /* 0x0000281000007945 */ /* 0x000fe60003800000 */
[----:B------:R-:W-:-:S05]  /*19800*/  IMAD.HI R14, R14, 0x2aaaaaab, RZ ;  /* 0x2aaaaaab0e0e7827 */ /* 0x000fca00078e02ff */
[----:B------:R-:W-:-:S04]  /*19810*/  SHF.R.U32.HI R11, RZ, 0x1f, R14 ;  /* 0x0000001fff0b7819 */ /* 0x000fc8000001160e */
[----:B------:R-:W-:-:S04]  /*19820*/  LEA.HI.SX32 R14, R14, R11, 0x1c ;  /* 0x0000000b0e0e7211 */ /* 0x000fc800078fe2ff */
[----:B------:R-:W-:-:S04]  /*19830*/  VIMNMX R14, R213, R14, !PT ;  /* 0x0000000ed50e7248 */ /* 0x000fc80007fe0100 */
[----:B------:R-:W-:-:S13]  /*19840*/  ISETP.GE.AND P2, PT, R6, R14, PT ;  /* 0x0000000e0600720c */ /* 0x000fda0003f46270 */
[----:B------:R-:W-:Y:S05]  /*19850*/  @!P2 BRA `(.L_x_1700) ;  /* 0x0000002400e8a947 */ /* 0x000fea0003800000 */
[----:B------:R-:W-:Y:S01]  /*19860*/  BSSY B1, `(.L_x_1701) ;  /* 0x0000278000017945 */ /* 0x000fe20003800000 */
[----:B------:R-:W-:Y:S01]  /*19870*/  IMAD.MOV.U32 R15, RZ, RZ, R6 ;  /* 0x000000ffff0f7224 */ /* 0x000fe200078e0006 */
[----:B------:R-:W-:Y:S01]  /*19880*/  MOV R6, R17 ;  /* 0x0000001100067202 */ /* 0x000fe20000000f00 */
[----:B------:R-:W-:Y:S02]  /*19890*/  IMAD.MOV.U32 R13, RZ, RZ, R0 ;  /* 0x000000ffff0d7224 */ /* 0x000fe400078e0000 */
[----:B------:R-:W-:Y:S02]  /*198a0*/  IMAD.MOV.U32 R12, RZ, RZ, R3 ;  /* 0x000000ffff0c7224 */ /* 0x000fe400078e0003 */
[----:B------:R-:W-:-:S07]  /*198b0*/  IMAD.MOV.U32 R11, RZ, RZ, R19 ;  /* 0x000000ffff0b7224 */ /* 0x000fce00078e0013 */
.L_x_1712:
[----:B------:R-:W-:-:S05]  /*198c0*/  VIADD R17, R6, 0x1 ;  /* 0x0000000106117836 */ /* 0x000fca0000000000 */
[----:B------:R-:W-:-:S04]  /*198d0*/  ISETP.NE.AND P2, PT, R17, 0x2, PT ;  /* 0x000000021100780c */ /* 0x000fc80003f45270 */
[----:B------:R-:W-:Y:S02]  /*198e0*/  SEL R0, RZ, 0x1, P2 ;  /* 0x00000001ff007807 */ /* 0x000fe40001000000 */
[----:B------:R-:W-:Y:S02]  /*198f0*/  SEL R17, R17, RZ, P2 ;  /* 0x000000ff11117207 */ /* 0x000fe40001000000 */
[----:B------:R-:W-:Y:S01]  /*19900*/  LOP3.LUT R19, R11, R0, RZ, 0x3c, !PT ;  /* 0x000000000b137212 */ /* 0x000fe200078e3cff */
[----:B------:R-:W-:Y:S06]  /*19910*/  @!P0 BRA `(.L_x_1702) ;  /* 0x0000000000048947 */ /* 0x000fec0003800000 */
[----:B------:R-:W-:Y:S01]  /*19920*/  BPT.TRAP 0x1 ;  /* 0x000000040000795c */ /* 0x000fe20000300000 */
.L_x_1702:
[----:B------:R-:W-:Y:S01]  /*19930*/  IMAD R3, R17, 0x8, R2 ;  /* 0x0000000811037824 */ /* 0x000fe200078e0202 */
[----:B------:R-:W-:-:S04]  /*19940*/  SHF.L.U32 R20, R19, 0x1f, RZ ;  /* 0x0000001f13147819 */ /* 0x000fc800000006ff */
[----:B------:R0:W1:Y:S01]  /*19950*/  SYNCS.PHASECHK.TRANS64.TRYWAIT P2, [R3+URZ+0x30830], R20 ;  /* 0x03083014030075a7 */ /* 0x000062000804017f */
[----:B------:R-:W-:Y:S05]  /*19960*/  @!P0 BRA `(.L_x_1703) ;  /* 0x0000000000048947 */ /* 0x000fea0003800000 */
[----:B------:R-:W-:Y:S01]  /*19970*/  BPT.TRAP 0x1 ;  /* 0x000000040000795c */ /* 0x000fe20000300000 */
.L_x_1703:
[----:B------:R-:W-:Y:S01]  /*19980*/  IMAD R124, R17, 0x900, R8 ;  /* 0x00000900117c7824 */ /* 0x000fe200078e0208 */
[----:B------:R-:W-:Y:S03]  /*19990*/  BSSY B2, `(.L_x_1704) ;  /* 0x0000006000027945 */ /* 0x000fe60003800000 */
[C---:B------:R-:W-:Y:S02]  /*199a0*/  VIADD R120, R124.reuse, 0x2 ;  /* 0x000000027c787836 */ /* 0x040fe40000000000 */
[----:B------:R-:W-:Y:S01]  /*199b0*/  VIADD R0, R124, 0x4 ;  /* 0x000000047c007836 */ /* 0x000fe20000000000 */
[----:B-1----:R-:W-:Y:S06]  /*199c0*/  @P2 BRA `(.L_x_1705) ;  /* 0x0000000000082947 */ /* 0x002fec0003800000 */
[----:B------:R-:W1:Y:S02]  /*199d0*/  SYNCS.PHASECHK.TRANS64.TRYWAIT P2, [R3+URZ+0x30830], R20 ;  /* 0x03083014030075a7 */ /* 0x000e64000804017f */
[----:B-1----:R-:W-:Y:S05]  /*199e0*/  @!P2 BRA `(.L_x_1706) ;  /* 0x0000014c00a8a947 */ /* 0x002fea0003800000 */
.L_x_1705:
[----:B------:R-:W-:Y:S05]  /*199f0*/  BSYNC B2 ;  /* 0x0000000000027941 */ /* 0x000fea0003800000 */
.L_x_1704:
[----:B01----:R-:W-:Y:S01]  /*19a00*/  IMAD.MOV.U32 R20, RZ, RZ, R124 ;  /* 0x000000ffff147224 */ /* 0x003fe200078e007c */
[----:B------:R0:W-:Y:S04]  /*19a10*/  STL.64 [R1+0x90], R14 ;  /* 0x0000900e01007387 */ /* 0x0001e80000100a00 */
[----:B------:R-:W-:Y:S01]  /*19a20*/  R2UR UR54, R20 ;  /* 0x00000000143672ca */ /* 0x000fe200000e0000 */
[----:B------:R-:W-:-:S05]  /*19a30*/  VIADD R20, R124, 0x6 ;  /* 0x000000067c147836 */ /* 0x000fca0000000000 */
[----:B------:R-:W-:Y:S01]  /*19a40*/  R2UR UR30, R20 ;  /* 0x00000000141e72ca */ /* 0x000fe200000e0000 */
[----:B------:R-:W-:Y:S01]  /*19a50*/  VIADD R20, R124, 0x304 ;  /* 0x000003047c147836 */ /* 0x000fe20000000000 */
[----:B0-----:R-:W2:Y:S01]  /*19a60*/  LDL.64 R14, [R1+0x28] ;  /* 0x00002800010e7983 */ /* 0x001ea20000100a00 */
[----:B------:R-:W-:-:S03]  /*19a70*/  IMAD.MOV.U32 R21, RZ, RZ, 0x40000040 ;  /* 0x40000040ff157424 */ /* 0x000fc600078e00ff */
[----:B------:R0:W-:Y:S01]  /*19a80*/  STL.64 [R1+0x88], R12 ;  /* 0x0000880c01007387 */ /* 0x0001e20000100a00 */
[----:B------:R-:W-:Y:S01]  /*19a90*/  R2UR UR18, R20 ;  /* 0x00000000141272ca */ /* 0x000fe200000e0000 */
[----:B------:R-:W-:Y:S01]  /*19aa0*/  VIADD R20, R124, 0x600 ;  /* 0x000006007c147836 */ /* 0x000fe20000000000 */
[C---:B------:R-:W-:Y:S02]  /*19ab0*/  R2UR UR55, R21.reuse ;  /* 0x00000000153772ca */ /* 0x040fe400000e0000 */
[C---:B------:R-:W-:Y:S02]  /*19ac0*/  R2UR UR31, R21.reuse ;  /* 0x00000000151f72ca */ /* 0x040fe400000e0000 */
[----:B------:R-:W-:Y:S01]  /*19ad0*/  R2UR UR19, R21 ;  /* 0x00000000151372ca */ /* 0x000fe200000e0000 */
[----:B0-----:R-:W3:Y:S04]  /*19ae0*/  LDL.64 R12, [R1+0x20] ;  /* 0x00002000010c7983 */ /* 0x001ee80000100a00 */
[----:B------:R0:W-:Y:S01]  /*19af0*/  STL [R1+0x80], R6 ;  /* 0x0000800601007387 */ /* 0x0001e20000100800 */
[----:B------:R-:W-:-:S02]  /*19b00*/  R2UR UR10, R20 ;  /* 0x00000000140a72ca */ /* 0x000fc400000e0000 */
[----:B------:R-:W-:Y:S01]  /*19b10*/  R2UR UR11, R21 ;  /* 0x00000000150b72ca */ /* 0x000fe200000e0000 */
[----:B0-----:R-:W4:Y:S04]  /*19b20*/  LDL.64 R6, [R1+0x18] ;  /* 0x0000180001067983 */ /* 0x001f280000100a00 */
[----:B------:R0:W-:Y:S04]  /*19b30*/  STL.64 [R1+0x78], R4 ;  /* 0x0000780401007387 */ /* 0x0001e80000100a00 */
[----:B0-----:R-:W4:Y:S04]  /*19b40*/  LDL.64 R4, [R1+0x10] ;  /* 0x0000100001047983 */ /* 0x001f280000100a00 */
[----:B------:R0:W-:Y:S04]  /*19b50*/  STL [R1+0x70], R2 ;  /* 0x0000700201007387 */ /* 0x0001e80000100800 */
[----:B------:R-:W2:Y:S01]  /*19b60*/  LDL.64 R20, [R1+0x30] ;  /* 0x0000300001147983 */ /* 0x000ea20000100a00 */
[----:B------:R-:W-:Y:S01]  /*19b70*/  R2UR UR50, R120 ;  /* 0x00000000783272ca */ /* 0x000fe200000e0000 */
[----:B------:R-:W-:-:S02]  /*19b80*/  IMAD.MOV.U32 R120, RZ, RZ, R0 ;  /* 0x000000ffff787224 */ /* 0x000fc400078e0000 */
[----:B------:R-:W-:Y:S01]  /*19b90*/  VIADD R122, R124, 0x300 ;  /* 0x000003007c7a7836 */ /* 0x000fe20000000000 */
[----:B------:R-:W-:Y:S01]  /*19ba0*/  MOV R121, 0x40000040 ;  /* 0x4000004000797802 */ /* 0x000fe20000000f00 */
[----:B------:R-:W-:Y:S01]  /*19bb0*/  IMAD.MOV.U32 R123, RZ, RZ, 0x40000040 ;  /* 0x40000040ff7b7424 */ /* 0x000fe200078e00ff */
[----:B------:R-:W-:Y:S01]  /*19bc0*/  R2UR UR34, R120 ;  /* 0x00000000782272ca */ /* 0x000fe200000e0000 */
[----:B------:R-:W-:Y:S01]  /*19bd0*/  VIADD R120, R124, 0x302 ;  /* 0x000003027c787836 */ /* 0x000fe20000000000 */
[----:B------:R-:W-:Y:S01]  /*19be0*/  R2UR UR26, R122 ;  /* 0x000000007a1a72ca */ /* 0x000fe200000e0000 */
[----:B------:R-:W-:Y:S01]  /*19bf0*/  VIADD R122, R124, 0x306 ;  /* 0x000003067c7a7836 */ /* 0x000fe20000000000 */
[----:B0-----:R-:W4:Y:S01]  /*19c00*/  LDL.64 R2, [R1+0x8] ;  /* 0x0000080001027983 */ /* 0x001f220000100a00 */
[----:B------:R-:W-:Y:S01]  /*19c10*/  IMAD.MOV.U32 R125, RZ, RZ, 0x40000040 ;  /* 0x40000040ff7d7424 */ /* 0x000fe200078e00ff */
[----:B------:R-:W-:Y:S01]  /*19c20*/  R2UR UR22, R120 ;  /* 0x00000000781672ca */ /* 0x000fe200000e0000 */
[-C--:B------:R-:W-:Y:S01]  /*19c30*/  FMUL.FTZ R24, R24, R10.reuse ;  /* 0x0000000a18187220 */ /* 0x080fe20000410000 */
[----:B------:R-:W-:Y:S01]  /*19c40*/  R2UR UR14, R122 ;  /* 0x000000007a0e72ca */ /* 0x000fe200000e0000 */
[C---:B------:R-:W-:Y:S01]  /*19c50*/  VIADD R122, R124.reuse, 0x604 ;  /* 0x000006047c7a7836 */ /* 0x040fe20000000000 */
[C---:B------:R-:W-:Y:S01]  /*19c60*/  IADD3 R120, R124.reuse, 0x602, RZ ;  /* 0x000006027c787810 */ /* 0x040fe20007ffe0ff */
[----:B------:R-:W-:Y:S01]  /*19c70*/  VIADD R124, R124, 0x606 ;  /* 0x000006067c7c7836 */ /* 0x000fe20000000000 */
        /* <DEDUP_REMOVED lines=23> */
[-C--:B------:R-:W-:Y:S01]  /*19df0*/  FMUL.FTZ R48, R48, R10.reuse ;  /* 0x0000000a30307220 */ /* 0x080fe20000410000 */
[-C--:B------:R-:W-:Y:S01]  /*19e00*/  FMUL.FTZ R49, R49, R10.reuse ;  /* 0x0000000a31317220 */ /* 0x080fe20000410000 */
[-C--:B------:R-:W-:Y:S01]  /*19e10*/  FMUL.FTZ R52, R52, R10.reuse ;  /* 0x0000000a34347220 */ /* 0x080fe20000410000 */
        /* <DEDUP_REMOVED lines=93> */
[----:B---3--:R-:W-:Y:S01]  /*1a3f0*/  R2UR UR24, R12 ;  /* 0x000000000c1872ca */ /* 0x008fe200000e0000 */
[----:B------:R0:W5:Y:S01]  /*1a400*/  LDL.LU.64 R14, [R1+0x90] ;  /* 0x00009000010e7983 */ /* 0x0001620000300a00 */
[----:B------:R-:W-:Y:S02]  /*1a410*/  R2UR UR25, R13 ;  /* 0x000000000d1972ca */ /* 0x000fe400000e0000 */
[----:B----4-:R-:W-:Y:S01]  /*1a420*/  R2UR UR20, R6 ;  /* 0x00000000061472ca */ /* 0x010fe200000e0000 */
[----:B------:R0:W5:Y:S01]  /*1a430*/  LDL.LU.64 R12, [R1+0x88] ;  /* 0x00008800010c7983 */ /* 0x0001620000300a00 */
[----:B------:R-:W-:Y:S02]  /*1a440*/  R2UR UR21, R7 ;  /* 0x00000000071572ca */ /* 0x000fe400000e0000 */
[----:B------:R-:W-:Y:S01]  /*1a450*/  R2UR UR16, R4 ;  /* 0x00000000041072ca */ /* 0x000fe200000e0000 */
[----:B------:R0:W5:Y:S01]  /*1a460*/  LDL.LU R6, [R1+0x80] ;  /* 0x0000800001067983 */ /* 0x0001620000300800 */
[----:B------:R-:W-:-:S02]  /*1a470*/  WARPGROUP.DEPBAR.LE gsb0, 0x0 ;  /* 0x00008000000079c5 */ /* 0x000fc40000010000 */
[----:B------:R-:W-:-:S06]  /*1a480*/  WARPGROUP.ARRIVE ;  /* 0x00000000000079c5 */ /* 0x000fcc0000000000 */
[----:B------:R-:W-:Y:S03]  /*1a490*/  HGMMA.64x96x16.F32 R120, gdesc[UR28], R120, gsb0 ;  /* 0x016000001c7879f0 */ /* 0x000fe60008000878 */
[----:B------:R-:W-:Y:S02]  /*1a4a0*/  WARPGROUP.DEPBAR.LE gsb0, 0x0 ;  /* 0x00008000000079c5 */ /* 0x000fe40000010000 */
[----:B------:R-:W-:-:S06]  /*1a4b0*/  WARPGROUP.ARRIVE ;  /* 0x00000000000079c5 */ /* 0x000fcc0000000000 */
[----:B------:R-:W-:Y:S01]  /*1a4c0*/  HGMMA.64x96x16.F32 R120, gdesc[UR24], R120, gsb0 ;  /* 0x01600000187879f0 */ /* 0x000fe20008000878 */
[----:B------:R-:W-:Y:S02]  /*1a4d0*/  R2UR UR17, R5 ;  /* 0x00000000051172ca */ /* 0x000fe400000e0000 */
[----:B------:R-:W-:Y:S01]  /*1a4e0*/  R2UR UR12, R2 ;  /* 0x00000000020c72ca */ /* 0x000fe200000e0000 */
[----:B------:R0:W5:Y:S01]  /*1a4f0*/  LDL.LU.64 R4, [R1+0x78] ;  /* 0x0000780001047983 */ /* 0x0001620000300a00 */
[----:B------:R-:W-:Y:S01]  /*1a500*/  R2UR UR13, R3 ;  /* 0x00000000030d72ca */ /* 0x000fe200000e0000 */
[----:B------:R-:W-:Y:S01]  /*1a510*/  UMOV UR4, UR56 ;  /* 0x0000003800047c82 */ /* 0x000fe20008000000 */
[----:B------:R-:W-:Y:S01]  /*1a520*/  UMOV UR5, UR57 ;  /* 0x0000003900057c82 */ /* 0x000fe20008000000 */
[----:B------:R0:W5:Y:S01]  /*1a530*/  LDL.LU R2, [R1+0x70] ;  /* 0x0000700001027983 */ /* 0x0001620000300800 */
        /* <DEDUP_REMOVED lines=26> */
.L_x_1707:
[----:B------:R-:W-:Y:S01]  /*1a6e0*/  SHF.L.U32 R0, R11, 0x1f, RZ ;  /* 0x0000001f0b007819 */ /* 0x000fe200000006ff */
[----:B-----5:R-:W-:-:S04]  /*1a6f0*/  IMAD R20, R6, 0x8, R2 ;  /* 0x0000000806147824 */ /* 0x020fc800078e0202 */
[----:B------:R0:W1:Y:S01]  /*1a700*/  SYNCS.PHASECHK.TRANS64.TRYWAIT P2, [R20+URZ+0x30850], R0 ;  /* 0x03085000140075a7 */ /* 0x000062000804017f */
[----:B------:R-:W-:Y:S05]  /*1a710*/  @!P0 BRA `(.L_x_1708) ;  /* 0x0000000000048947 */ /* 0x000fea0003800000 */
[----:B------:R-:W-:Y:S01]  /*1a720*/  BPT.TRAP 0x1 ;  /* 0x000000040000795c */ /* 0x000fe20000300000 */
.L_x_1708:
[----:B------:R-:W-:Y:S04]  /*1a730*/  BSSY B2, `(.L_x_1709) ;  /* 0x0000004000027945 */ /* 0x000fe80003800000 */
[----:B-1----:R-:W-:Y:S05]  /*1a740*/  @P2 BRA `(.L_x_1710) ;  /* 0x0000000000082947 */ /* 0x002fea0003800000 */
[----:B------:R-:W1:Y:S02]  /*1a750*/  SYNCS.PHASECHK.TRANS64.TRYWAIT P2, [R20+URZ+0x30850], R0 ;  /* 0x03085000140075a7 */ /* 0x000e64000804017f */
[----:B-1----:R-:W-:Y:S05]  /*1a760*/  @!P2 BRA `(.L_x_1711) ;  /* 0x00000140005ca947 */ /* 0x002fea0003800000 */
.L_x_1710:
[----:B------:R-:W-:Y:S05]  /*1a770*/  BSYNC B2 ;  /* 0x0000000000027941 */ /* 0x000fea0003800000 */
.L_x_1709:
[----:B01----:R-:W-:Y:S01]  /*1a780*/  VIADD R0, R2, 0x400 ;  /* 0x0000040002007836 */ /* 0x003fe20000000000 */
[----:B------:R-:W-:Y:S01]  /*1a790*/  WARPGROUP.ARRIVE ;  /* 0x00000000000079c5 */ /* 0x000fe20000000000 */
[----:B------:R-:W-:Y:S01]  /*1a7a0*/  IMAD.MOV.U32 R7, RZ, RZ, 0x40000040 ;  /* 0x40000040ff077424 */ /* 0x000fe200078e00ff */
[----:B------:R-:W-:Y:S01]  /*1a7b0*/  MOV R11, 0x40000040 ;  /* 0x40000040000b7802 */ /* 0x000fe20000000f00 */
[----:B------:R-:W-:Y:S01]  /*1a7c0*/  FMUL.FTZ R9, R121, UR59 ;  /* 0x0000003b79097c20 */ /* 0x000fe20008410000 */
[----:B------:R-:W-:Y:S01]  /*1a7d0*/  SHF.R.U32.HI R0, RZ, 0x4, R0 ;  /* 0x00000004ff007819 */ /* 0x000fe20000011600 */
[----:B------:R-:W-:Y:S01]  /*1a7e0*/  FMUL.FTZ R121, R124, UR59 ;  /* 0x0000003b7c797c20 */ /* 0x000fe20008410000 */
[----:B------:R-:W-:Y:S01]  /*1a7f0*/  R2UR UR7, R7 ;  /* 0x00000000070772ca */ /* 0x000fe200000e0000 */
[----:B------:R-:W-:Y:S01]  /*1a800*/  FMUL.FTZ R124, R130, UR59 ;  /* 0x0000003b827c7c20 */ /* 0x000fe20008410000 */
[----:B------:R-:W-:Y:S01]  /*1a810*/  LOP3.LUT R0, R0, 0x3fff, RZ, 0xc0, !PT ;  /* 0x00003fff00007812 */ /* 0x000fe200078ec0ff */
[----:B------:R-:W-:Y:S01]  /*1a820*/  MUFU.TANH R9, R9 ;  /* 0x0000000900097308 */ /* 0x000fe20000002400 */
        /* <DEDUP_REMOVED lines=9> */
[----:B------:R-:W-:Y:S01]  /*1a8c0*/  MUFU.TANH R121, R121 ;  /* 0x0000007900797308 */ /* 0x000fe20000002400 */
[----:B------:R-:W-:Y:S01]  /*1a8d0*/  FMUL.FTZ R153, R157, UR59 ;  /* 0x0000003b9d997c20 */ /* 0x000fe20008410000 */
[C---:B------:R-:W-:Y:S01]  /*1a8e0*/  VIADD R10, R6.reuse, 0x80 ;  /* 0x00000080060a7836 */ /* 0x040fe20000000000 */
[----:B------:R-:W-:Y:S01]  /*1a8f0*/  R2UR UR6, R6 ;  /* 0x00000000060672ca */ /* 0x000fe200000e0000 */
[----:B------:R-:W-:Y:S01]  /*1a900*/  FMUL.FTZ R157, R164, UR59 ;  /* 0x0000003ba49d7c20 */ /* 0x000fe20008410000 */
[----:B------:R-:W-:Y:S01]  /*1a910*/  FMUL.FTZ R21, R123, UR59 ;  /* 0x0000003b7b157c20 */ /* 0x000fe20008410000 */
[----:B------:R-:W-:Y:S01]  /*1a920*/  FMUL.FTZ R120, R126, UR59 ;  /* 0x0000003b7e787c20 */ /* 0x000fe20008410000 */
[----:B------:R-:W-:Y:S01]  /*1a930*/  ULDC UR4, c[0x0][0x988] ;  /* 0x0002620000047ab9 */ /* 0x000fe20000000800 */
[----:B------:R-:W0:Y:S01]  /*1a940*/  MUFU.TANH R0, R0 ;  /* 0x0000000000007308 */ /* 0x000e220000002400 */
[----:B------:R-:W-:Y:S01]  /*1a950*/  FMUL.FTZ R123, R127, UR59 ;  /* 0x0000003b7f7b7c20 */ /* 0x000fe20008410000 */
[----:B------:R-:W-:Y:S01]  /*1a960*/  FMUL.FTZ R143, R143, UR59 ;  /* 0x0000003b8f8f7c20 */ /* 0x000fe20008410000 */
[----:B------:R-:W-:Y:S01]  /*1a970*/  FMUL.FTZ R146, R146, UR59 ;  /* 0x0000003b92927c20 */ /* 0x000fe20008410000 */
[----:B------:R-:W-:Y:S01]  /*1a980*/  FMUL.FTZ R147, R147, UR59 ;  /* 0x0000003b93937c20 */ /* 0x000fe20008410000 */
[----:B------:R-:W-:Y:S01]  /*1a990*/  FMUL.FTZ R150, R150, UR59 ;  /* 0x0000003b96967c20 */ /* 0x000fe20008410000 */
[----:B------:R-:W-:Y:S01]  /*1a9a0*/  FMUL.FTZ R151, R151, UR59 ;  /* 0x0000003b97977c20 */ /* 0x000fe20008410000 */
[----:B------:R-:W-:Y:S01]  /*1a9b0*/  VIADD R126, R6, 0x280 ;  /* 0x00000280067e7836 */ /* 0x000fe20000000000 */
[----:B------:R-:W-:Y:S01]  /*1a9c0*/  HGMMA.64x192x16.F32 R24, R188, gdesc[UR4].tnspB, R24, gsb0 ;  /* 0x42e00004bc187df0 */ /* 0x000fe20008000818 */
[----:B------:R-:W-:Y:S01]  /*1a9d0*/  R2UR UR6, R10 ;  /* 0x000000000a0672ca */ /* 0x000fe200000e0000 */
[----:B------:R-:W-:Y:S01]  /*1a9e0*/  VIADD R10, R6, 0x100 ;  /* 0x00000100060a7836 */ /* 0x000fe20000000000 */
[----:B------:R-:W-:Y:S01]  /*1a9f0*/  R2UR UR7, R11 ;  /* 0x000000000b0772ca */ /* 0x000fe200000e0000 */
[----:B------:R-:W-:Y:S01]  /*1aa00*/  IMAD.MOV.U32 R11, RZ, RZ, 0x40000040 ;  /* 0x40000040ff0b7424 */ /* 0x000fe200078e00ff */
[----:B------:R-:W-:Y:S01]  /*1aa10*/  MUFU.TANH R142, R142 ;  /* 0x0000008e008e7308 */ /* 0x000fe20000002400 */
[----:B------:R-:W-:-:S02]  /*1aa20*/  IMAD.MOV.U32 R127, RZ, RZ, 0x40000040 ;  /* 0x40000040ff7f7424 */ /* 0x000fc400078e00ff */
[----:B------:R-:W-:Y:S01]  /*1aa30*/  FMUL.FTZ R154, R154, UR59 ;  /* 0x0000003b9a9a7c20 */ /* 0x000fe20008410000 */
[----:B------:R-:W-:Y:S01]  /*1aa40*/  FMUL.FTZ R155, R155, UR59 ;  /* 0x0000003b9b9b7c20 */ /* 0x000fe20008410000 */
[----:B0-----:R-:W-:Y:S01]  /*1aa50*/  FMNMX.FTZ R3, R0, R12, !PT ;  /* 0x0000000c00037209 */ /* 0x001fe20007810000 */
[----:B------:R-:W-:Y:S01]  /*1aa60*/  FMUL.FTZ R158, R158, UR59 ;  /* 0x0000003b9e9e7c20 */ /* 0x000fe20008410000 */
[----:B------:R-:W-:Y:S01]  /*1aa70*/  FMUL.FTZ R159, R159, UR59 ;  /* 0x0000003b9f9f7c20 */ /* 0x000fe20008410000 */
[----:B------:R-:W-:Y:S01]  /*1aa80*/  FMUL.FTZ R162, R162, UR59 ;  /* 0x0000003ba2a27c20 */ /* 0x000fe20008410000 */
[----:B------:R-:W-:Y:S01]  /*1aa90*/  FMNMX.FTZ R3, R9, R3, !PT ;  /* 0x0000000309037209 */ /* 0x000fe20007810000 */
[----:B------:R-:W-:Y:S01]  /*1aaa0*/  MUFU.TANH R145, R145 ;  /* 0x0000009100917308 */ /* 0x000fe20000002400 */
[----:B------:R-:W-:Y:S01]  /*1aab0*/  FMUL.FTZ R163, R163, UR59 ;  /* 0x0000003ba3a37c20 */ /* 0x000fe20008410000 */
[----:B------:R-:W-:Y:S01]  /*1aac0*/  FMUL.FTZ R164, R166, UR59 ;  /* 0x0000003ba6a47c20 */ /* 0x000fe20008410000 */
[----:B------:R-:W-:Y:S01]  /*1aad0*/  FMNMX.FTZ R3, R121, R3, !PT ;  /* 0x0000000379037209 */ /* 0x000fe20007810000 */
[----:B------:R-:W-:Y:S01]  /*1aae0*/  FMUL.FTZ R167, R167, UR59 ;  /* 0x0000003ba7a77c20 */ /* 0x000fe20008410000 */
[----:B------:R-:W-:Y:S01]  /*1aaf0*/  @!P1 VIADD R20, R20, 0x30860 ;  /* 0x0003086014149836 */ /* 0x000fe20000000000 */
[C---:B------:R-:W-:Y:S01]  /*1ab00*/  ISETP.GT.AND P2, PT, R15.reuse, R14, PT ;  /* 0x0000000e0f00720c */ /* 0x040fe20003f44270 */
[----:B------:R-:W-:Y:S01]  /*1ab10*/  VIADD R15, R15, 0xffffffff ;  /* 0xffffffff0f0f7836 */ /* 0x000fe20000000000 */
[----:B------:R-:W-:Y:S02]  /*1ab20*/  MUFU.TANH R149, R149 ;  /* 0x0000009500957308 */ /* 0x000fe40000002400 */
[----:B------:R-:W-:-:S06]  /*1ab30*/  @!P1 PRMT R20, RZ, 0x654, R20 ;  /* 0x00000654ff149816 */ /* 0x000fcc0000000014 */
        /* <DEDUP_REMOVED lines=35> */
[----:B------:R-:W-:Y:S01]  /*1ad70*/  MUFU.TANH R6, R167 ;  /* 0x000000a700067308 */ /* 0x000fe20000002400 */
[----:B------:R-:W-:Y:S02]  /*1ad80*/  WARPGROUP.DEPBAR.LE gsb0, 0x0 ;  /* 0x00008000000079c5 */ /* 0x000fe40000010000 */
[----:B------:R-:W-:-:S12]  /*1ad90*/  WARPGROUP.ARRIVE ;  /* 0x00000000000079c5 */ /* 0x000fd80000000000 */
[----:B------:R-:W-:Y:S01]  /*1ada0*/  HGMMA.64x192x16.F32 R24, R176, gdesc[UR4].tnspB, R24, gsb0 ;  /* 0x42e00004b0187df0 */ /* 0x000fe20008000818 */
        /* <DEDUP_REMOVED lines=17> */
[----:B------:R-:W-:Y:S01]  /*1aec0*/  FMUL.FTZ R144, R148, UR59 ;  /* 0x0000003b94907c20 */ /* 0x000fe20008410000 */
[----:B------:R-:W-:Y:S01]  /*1aed0*/  FMUL.FTZ R148, R152, UR59 ;  /* 0x0000003b98947c20 */ /* 0x000fe20008410000 */
[----:B------:R-:W-:Y:S01]  /*1aee0*/  FMUL.FTZ R152, R156, UR59 ;  /* 0x0000003b9c987c20 */ /* 0x000fe20008410000 */
[----:B------:R-:W-:Y:S01]  /*1aef0*/  FMUL.FTZ R156, R160, UR59 ;  /* 0x0000003ba09c7c20 */ /* 0x000fe20008410000 */
[----:B------:R-:W-:Y:S01]  /*1af00*/  FMUL.FTZ R160, R161, UR59 ;  /* 0x0000003ba1a07c20 */ /* 0x000fe20008410000 */
[----:B------:R-:W-:Y:S01]  /*1af10*/  R2UR UR6, R10 ;  /* 0x000000000a0672ca */ /* 0x000fe200000e0000 */
[----:B------:R-:W-:Y:S01]  /*1af20*/  FMUL.FTZ R161, R165, UR59 ;  /* 0x0000003ba5a17c20 */ /* 0x000fe20008410000 */
        /* <DEDUP_REMOVED lines=19> */
[----:B0-----:R-:W-:-:S04]  /*1b060*/  FMNMX.FTZ R3, R141, R3, !PT ;  /* 0x000000038d037209 */ /* 0x001fc80007810000 */
[----:B------:R-:W-:-:S03]  /*1b070*/  FMNMX.FTZ R3, R142, R3, !PT ;  /* 0x000000038e037209 */ /* 0x000fc60007810000 */
[----:B------:R-:W0:Y:S01]  /*1b080*/  MUFU.TANH R152, R152 ;  /* 0x0000009800987308 */ /* 0x000e220000002400 */
[----:B-1----:R-:W-:-:S04]  /*1b090*/  FMNMX.FTZ R3, R144, R3, !PT ;  /* 0x0000000390037209 */ /* 0x002fc80007810000 */
[----:B------:R-:W-:-:S03]  /*1b0a0*/  FMNMX.FTZ R3, R145, R3, !PT ;  /* 0x0000000391037209 */ /* 0x000fc60007810000 */
[----:B------:R-:W1:Y:S01]  /*1b0b0*/  MUFU.TANH R156, R156 ;  /* 0x0000009c009c7308 */ /* 0x000e620000002400 */
[----:B--2---:R-:W-:-:S04]  /*1b0c0*/  FMNMX.FTZ R3, R148, R3, !PT ;  /* 0x0000000394037209 */ /* 0x004fc80007810000 */
[----:B------:R-:W-:-:S03]  /*1b0d0*/  FMNMX.FTZ R3, R149, R3, !PT ;  /* 0x0000000395037209 */ /* 0x000fc60007810000 */
[----:B------:R-:W2:Y:S01]  /*1b0e0*/  MUFU.TANH R160, R160 ;  /* 0x000000a000a07308 */ /* 0x000ea20000002400 */
[----:B0-----:R-:W-:-:S04]  /*1b0f0*/  FMNMX.FTZ R3, R152, R3, !PT ;  /* 0x0000000398037209 */ /* 0x001fc80007810000 */
[----:B------:R-:W-:-:S03]  /*1b100*/  FMNMX.FTZ R3, R153, R3, !PT ;  /* 0x0000000399037209 */ /* 0x000fc60007810000 */
[----:B------:R-:W0:Y:S01]  /*1b110*/  MUFU.TANH R161, R161 ;  /* 0x000000a100a17308 */ /* 0x000e220000002400 */
[----:B-1----:R-:W-:-:S07]  /*1b120*/  FMNMX.FTZ R3, R156, R3, !PT ;  /* 0x000000039c037209 */ /* 0x002fce0007810000 */
[----:B------:R-:W1:Y:S01]  /*1b130*/  MUFU.TANH R11, R11 ;  /* 0x0000000b000b7308 */ /* 0x000e620000002400 */
[----:B--2---:R-:W-:-:S04]  /*1b140*/  FMNMX.FTZ R3, R160, R3, !PT ;  /* 0x00000003a0037209 */ /* 0x004fc80007810000 */
[----:B------:R-:W-:-:S03]  /*1b150*/  FMNMX.FTZ R3, R157, R3, !PT ;  /* 0x000000039d037209 */ /* 0x000fc60007810000 */
[----:B------:R-:W2:Y:S01]  /*1b160*/  MUFU.TANH R129, R129 ;  /* 0x0000008100817308 */ /* 0x000ea20000002400 */
[----:B0-----:R-:W-:-:S05]  /*1b170*/  FMNMX.FTZ R3, R161, R3, !PT ;  /* 0x00000003a1037209 */ /* 0x001fca0007810000 */
[----:B------:R-:W0:Y:S02]  /*1b180*/  SHFL.BFLY PT, R7, R3, 0x2, 0x1f ;  /* 0x0c401f0003077f89 */ /* 0x000e2400000e0000 */
[----:B------:R-:W3:Y:S08]  /*1b190*/  MUFU.TANH R133, R133 ;  /* 0x0000008500857308 */ /* 0x000ef00000002400 */
[----:B------:R-:W-:Y:S01]  /*1b1a0*/  MUFU.TANH R137, R137 ;  /* 0x0000008900897308 */ /* 0x000fe20000002400 */
[----:B0-----:R-:W-:-:S05]  /*1b1b0*/  FMNMX.FTZ R3, R3, R7, !PT ;  /* 0x0000000703037209 */ /* 0x001fca0007810000 */
[----:B------:R-:W0:Y:S02]  /*1b1c0*/  SHFL.BFLY PT, R7, R3, 0x1, 0x1f ;  /* 0x0c201f0003077f89 */ /* 0x000e2400000e0000 */
[----:B0-----:R-:W-:Y:S01]  /*1b1d0*/  FMNMX.FTZ R3, R3, R7, !PT ;  /* 0x0000000703037209 */ /* 0x001fe20007810000 */
[----:B------:R-:W-:Y:S02]  /*1b1e0*/  WARPGROUP.DEPBAR.LE gsb0, 0x0 ;  /* 0x00008000000079c5 */ /* 0x000fe40000010000 */
[----:B------:R-:W-:Y:S01]  /*1b1f0*/  WARPGROUP.ARRIVE ;  /* 0x00000000000079c5 */ /* 0x000fe20000000000 */
[----:B------:R-:W-:Y:S01]  /*1b200*/  MOV R7, UR4 ;  /* 0x0000000400077c02 */ /* 0x000fe20008000f00 */
[----:B------:R-:W-:-:S04]  /*1b210*/  FADD.FTZ R10, -R3, R12 ;  /* 0x0000000c030a7221 */ /* 0x000fc80000010100 */
[----:B------:R-:W-:Y:S01]  /*1b220*/  HGMMA.64x192x16.F32 R24, R172, gdesc[UR4].tnspB, R24, gsb0 ;  /* 0x42e00004ac187df0 */ /* 0x000fe20008000818 */
[-C--:B------:R-:W-:Y:S01]  /*1b230*/  FMUL.FTZ R12, R3, R7.reuse ;  /* 0x00000007030c7220 */ /* 0x080fe20000410000 */
[----:B------:R-:W-:Y:S01]  /*1b240*/  R2UR UR6, R126 ;  /* 0x000000007e0672ca */ /* 0x000fe200000e0000 */
[-C--:B------:R-:W-:Y:S01]  /*1b250*/  FMUL.FTZ R10, R10, R7.reuse ;  /* 0x000000070a0a7220 */ /* 0x080fe20000410000 */
[----:B------:R-:W-:Y:S01]  /*1b260*/  R2UR UR7, R127 ;  /* 0x000000007f0772ca */ /* 0x000fe200000e0000 */
[--C-:B------:R-:W-:Y:S01]  /*1b270*/  FFMA.FTZ R188, R0, R7, -R12.reuse ;  /* 0x0000000700bc7223 */ /* 0x100fe2000001080c */
[----:B-1----:R-:W-:Y:S01]  /*1b280*/  FMNMX.FTZ R0, R11, R13, !PT ;  /* 0x0000000d0b007209 */ /* 0x002fe20007810000 */
[-CC-:B------:R-:W-:Y:S01]  /*1b290*/  FFMA.FTZ R126, R9, R7.reuse, -R12.reuse ;  /* 0x00000007097e7223 */ /* 0x180fe2000001080c */
[-CC-:B------:R-:W-:Y:S01]  /*1b2a0*/  FFMA.FTZ R127, R136, R7.reuse, -R12.reuse ;  /* 0x00000007887f7223 */ /* 0x180fe2000001080c */
[-CC-:B------:R-:W-:Y:S01]  /*1b2b0*/  FFMA.FTZ R136, R140, R7.reuse, -R12.reuse ;  /* 0x000000078c887223 */ /* 0x180fe2000001080c */
[----:B------:R-:W-:Y:S01]  /*1b2c0*/  FMNMX.FTZ R0, R21, R0, !PT ;  /* 0x0000000015007209 */ /* 0x000fe20007810000 */
[----:B------:R-:W-:Y:S01]  /*1b2d0*/  MUFU.EX2 R10, R10 ;  /* 0x0000000a000a7308 */ /* 0x000fe20000000800 */
[-CC-:B------:R-:W-:Y:S01]  /*1b2e0*/  FFMA.FTZ R190, R121, R7.reuse, -R12.reuse ;  /* 0x0000000779be7223 */ /* 0x180fe2000001080c */
[-CC-:B------:R-:W-:Y:S01]  /*1b2f0*/  FFMA.FTZ R166, R122, R7.reuse, -R12.reuse ;  /* 0x000000077aa67223 */ /* 0x180fe2000001080c */
[----:B------:R-:W-:Y:S01]  /*1b300*/  FMNMX.FTZ R0, R120, R0, !PT ;  /* 0x0000000078007209 */ /* 0x000fe20007810000 */
[-CC-:B------:R-:W-:Y:S01]  /*1b310*/  FFMA.FTZ R184, R125, R7.reuse, -R12.reuse ;  /* 0x000000077db87223 */ /* 0x180fe2000001080c */
[-CC-:B------:R-:W-:Y:S01]  /*1b320*/  FFMA.FTZ R165, R128, R7.reuse, -R12.reuse ;  /* 0x0000000780a57223 */ /* 0x180fe2000001080c */
[-CC-:B------:R-:W-:Y:S01]  /*1b330*/  FFMA.FTZ R186, R131, R7.reuse, -R12.reuse ;  /* 0x0000000783ba7223 */ /* 0x180fe2000001080c */
[----:B------:R-:W-:Y:S01]  /*1b340*/  FMNMX.FTZ R0, R123, R0, !PT ;  /* 0x000000007b007209 */ /* 0x000fe20007810000 */
[----:B------:R-:W0:Y:S01]  /*1b350*/  MUFU.EX2 R188, R188 ;  /* 0x000000bc00bc7308 */ /* 0x000e220000000800 */
[-CC-:B------:R-:W-:Y:S01]  /*1b360*/  FFMA.FTZ R122, R132, R7.reuse, -R12.reuse ;  /* 0x00000007847a7223 */ /* 0x180fe2000001080c */
[-CC-:B------:R-:W-:Y:S01]  /*1b370*/  FFMA.FTZ R180, R135, R7.reuse, -R12.reuse ;  /* 0x0000000787b47223 */ /* 0x180fe2000001080c */
[----:B------:R-:W-:Y:S01]  /*1b380*/  FMNMX.FTZ R0, R124, R0, !PT ;  /* 0x000000007c007209 */ /* 0x000fe20007810000 */
[-CC-:B------:R-:W-:Y:S01]  /*1b390*/  FFMA.FTZ R182, R139, R7.reuse, -R12.reuse ;  /* 0x000000078bb67223 */ /* 0x180fe2000001080c */
[-CC-:B------:R-:W-:Y:S01]  /*1b3a0*/  FFMA.FTZ R176, R141, R7.reuse, -R12.reuse ;  /* 0x000000078db07223 */ /* 0x180fe2000001080c */
[-CC-:B------:R-:W-:Y:S01]  /*1b3b0*/  FFMA.FTZ R125, R142, R7.reuse, -R12.reuse ;  /* 0x000000078e7d7223 */ /* 0x180fe2000001080c */
[----:B--2---:R-:W-:Y:S01]  /*1b3c0*/  FMNMX.FTZ R0, R129, R0, !PT ;  /* 0x0000000081007209 */ /* 0x004fe20007810000 */
[----:B------:R-:W1:Y:S01]  /*1b3d0*/  MUFU.EX2 R126, R126 ;  /* 0x0000007e007e7308 */ /* 0x000e620000000800 */
[-CC-:B------:R-:W-:Y:S01]  /*1b3e0*/  FFMA.FTZ R178, R144, R7.reuse, -R12.reuse ;  /* 0x0000000790b27223 */ /* 0x180fe2000001080c */
[-CC-:B------:R-:W-:Y:S01]  /*1b3f0*/  FFMA.FTZ R128, R145, R7.reuse, -R12.reuse ;  /* 0x0000000791807223 */ /* 0x180fe2000001080c */
[----:B------:R-:W-:Y:S01]  /*1b400*/  FMNMX.FTZ R0, R130, R0, !PT ;  /* 0x0000000082007209 */ /* 0x000fe20007810000 */
[-CC-:B------:R-:W-:Y:S01]  /*1b410*/  FFMA.FTZ R131, R149, R7.reuse, -R12.reuse ;  /* 0x0000000795837223 */ /* 0x180fe2000001080c */
[-CC-:B------:R-:W-:Y:S01]  /*1b420*/  FFMA.FTZ R132, R153, R7.reuse, -R12.reuse ;  /* 0x0000000799847223 */ /* 0x180fe2000001080c */
[----:B------:R-:W-:Y:S01]  /*1b430*/  FFMA.FTZ R121, R156, R7, -R12 ;  /* 0x000000079c797223 */ /* 0x000fe2000001080c */
[----:B---3--:R-:W-:Y:S01]  /*1b440*/  FMNMX.FTZ R0, R133, R0, !PT ;  /* 0x0000000085007209 */ /* 0x008fe20007810000 */
[----:B------:R-:W2:Y:S01]  /*1b450*/  MUFU.EX2 R190, R190 ;  /* 0x000000be00be7308 */ /* 0x000ea20000000800 */
[----:B0-----:R-:W-:Y:S01]  /*1b460*/  FFMA.FTZ R5, R10, R5, R188 ;  /* 0x000000050a057223 */ /* 0x001fe200000100bc */
[-CC-:B------:R-:W-:Y:S01]  /*1b470*/  FFMA.FTZ R135, R160, R7.reuse, -R12.reuse ;  /* 0x00000007a0877223 */ /* 0x180fe2000001080c */
[----:B------:R-:W-:Y:S01]  /*1b480*/  FMNMX.FTZ R0, R134, R0, !PT ;  /* 0x0000000086007209 */ /* 0x000fe20007810000 */
[----:B------:R-:W-:-:S03]  /*1b490*/  FFMA.FTZ R139, R157, R7, -R12 ;  /* 0x000000079d8b7223 */ /* 0x000fc6000001080c */
[----:B------:R-:W-:Y:S01]  /*1b4a0*/  FMNMX.FTZ R0, R137, R0, !PT ;  /* 0x0000000089007209 */ /* 0x000fe20007810000 */
[----:B------:R-:W0:Y:S01]  /*1b4b0*/  MUFU.EX2 R166, R166 ;  /* 0x000000a600a67308 */ /* 0x000e220000000800 */
[C---:B-1----:R-:W-:Y:S01]  /*1b4c0*/  FADD.FTZ R5, R126.reuse, R5 ;  /* 0x000000057e057221 */ /* 0x042fe20000010000 */
[----:B------:R-:W-:Y:S02]  /*1b4d0*/  F2FP.F16.F32.PACK_AB R188, R126, R188 ;  /* 0x000000bc7ebc723e */ /* 0x000fe400000000ff */
[----:B------:R-:W-:-:S04]  /*1b4e0*/  FMNMX.FTZ R0, R138, R0, !PT ;  /* 0x000000008a007209 */ /* 0x000fc80007810000 */
[----:B------:R-:W-:Y:S01]  /*1b4f0*/  FMNMX.FTZ R0, R143, R0, !PT ;  /* 0x000000008f007209 */ /* 0x000fe20007810000 */
[----:B------:R-:W-:Y:S01]  /*1b500*/  MUFU.EX2 R184, R184 ;  /* 0x000000b800b87308 */ /* 0x000fe20000000800 */
        /* <DEDUP_REMOVED lines=33> */
[-C--:B------:R-:W-:Y:S01]  /*1b720*/  FMUL.FTZ R140, R0, R7.reuse ;  /* 0x00000007008c7220 */ /* 0x080fe20000410000 */
[----:B------:R-:W-:Y:S02]  /*1b730*/  MUFU.EX2 R121, R121 ;  /* 0x0000007900797308 */ /* 0x000fe40000000800 */
[-C--:B------:R-:W-:Y:S01]  /*1b740*/  FMUL.FTZ R9, R9, R7.reuse ;  /* 0x0000000709097220 */ /* 0x080fe20000410000 */
[-CC-:B------:R-:W-:Y:S01]  /*1b750*/  FFMA.FTZ R189, R11, R7.reuse, -R140.reuse ;  /* 0x000000070bbd7223 */ /* 0x180fe2000001088c */
[-CC-:B------:R-:W-:Y:S01]  /*1b760*/  FFMA.FTZ R11, R21, R7.reuse, -R140.reuse ;  /* 0x00000007150b7223 */ /* 0x180fe2000001088c */
[-CC-:B------:R-:W-:Y:S01]  /*1b770*/  FFMA.FTZ R191, R120, R7.reuse, -R140.reuse ;  /* 0x0000000778bf7223 */ /* 0x180fe2000001088c */
[-CC-:B------:R-:W-:Y:S01]  /*1b780*/  FFMA.FTZ R13, R123, R7.reuse, -R140.reuse ;  /* 0x000000077b0d7223 */ /* 0x180fe2000001088c */
[-CC-:B------:R-:W-:Y:S01]  /*1b790*/  FFMA.FTZ R185, R124, R7.reuse, -R140.reuse ;  /* 0x000000077cb97223 */ /* 0x180fe2000001088c */
[----:B------:R-:W-:Y:S01]  /*1b7a0*/  MUFU.EX2 R9, R9 ;  /* 0x0000000900097308 */ /* 0x000fe20000000800 */
[----:B------:R-:W-:Y:S01]  /*1b7b0*/  FFMA.FTZ R21, R129, R7, -R140 ;  /* 0x0000000781157223 */ /* 0x000fe2000001088c */
[----:B------:R-:W-:-:S02]  /*1b7c0*/  @!P1 IMAD R129, R17, 0x8, R2 ;  /* 0x0000000811819824 */ /* 0x000fc400078e0202 */
[-CC-:B------:R-:W-:Y:S01]  /*1b7d0*/  FFMA.FTZ R187, R130, R7.reuse, -R140.reuse ;  /* 0x0000000782bb7223 */ /* 0x180fe2000001088c */
[-CC-:B------:R-:W-:Y:S01]  /*1b7e0*/  FFMA.FTZ R120, R133, R7.reuse, -R140.reuse ;  /* 0x0000000785787223 */ /* 0x180fe2000001088c */
[-CC-:B------:R-:W-:Y:S01]  /*1b7f0*/  FFMA.FTZ R181, R134, R7.reuse, -R140.reuse ;  /* 0x0000000786b57223 */ /* 0x180fe2000001088c */
[----:B------:R-:W-:Y:S02]  /*1b800*/  @!P1 VIADD R129, R129, 0x30840 ;  /* 0x0003084081819836 */ /* 0x000fe40000000000 */
[-CC-:B------:R-:W-:Y:S01]  /*1b810*/  FFMA.FTZ R123, R137, R7.reuse, -R140.reuse ;  /* 0x00000007897b7223 */ /* 0x180fe2000001088c */
[----:B------:R-:W0:Y:S01]  /*1b820*/  MUFU.EX2 R189, R189 ;  /* 0x000000bd00bd7308 */ /* 0x000e220000000800 */
[-CC-:B------:R-:W-:Y:S01]  /*1b830*/  FFMA.FTZ R183, R138, R7.reuse, -R140.reuse ;  /* 0x000000078ab77223 */ /* 0x180fe2000001088c */
[-CC-:B------:R-:W-:Y:S01]  /*1b840*/  FFMA.FTZ R124, R143, R7.reuse, -R140.reuse ;  /* 0x000000078f7c7223 */ /* 0x180fe2000001088c */
[----:B------:R-:W-:Y:S01]  /*1b850*/  @!P1 PRMT R130, RZ, 0x654, R129 ;  /* 0x00000654ff829816 */ /* 0x000fe20000000081 */
        /* <DEDUP_REMOVED lines=10> */
[----:B------:R-:W-:Y:S01]  /*1b900*/  MUFU.EX2 R191, R191 ;  /* 0x000000bf00bf7308 */ /* 0x000fe20000000800 */
[----:B0-----:R-:W-:-:S07]  /*1b910*/  FFMA.FTZ R4, R9, R4, R189 ;  /* 0x0000000409047223 */ /* 0x001fce00000100bd */
[----:B------:R-:W-:Y:S01]  /*1b920*/  MUFU.EX2 R13, R13 ;  /* 0x0000000d000d7308 */ /* 0x000fe20000000800 */
[----:B------:R-:W-:Y:S02]  /*1b930*/  WARPGROUP.DEPBAR.LE gsb0, 0x0 ;  /* 0x00008000000079c5 */ /* 0x000fe40000010000 */
[----:B------:R-:W-:Y:S01]  /*1b940*/  WARPGROUP.ARRIVE ;  /* 0x00000000000079c5 */ /* 0x000fe20000000000 */
[C---:B-1----:R-:W-:Y:S01]  /*1b950*/  FADD.FTZ R4, R11.reuse, R4 ;  /* 0x000000040b047221 */ /* 0x042fe20000010000 */
[-C--:B------:R-:W-:Y:S01]  /*1b960*/  FFMA.FTZ R172, R148, R7.reuse, -R12 ;  /* 0x0000000794ac7223 */ /* 0x080fe2000001080c */
[-C--:B------:R-:W-:Y:S01]  /*1b970*/  FFMA.FTZ R173, R154, R7.reuse, -R140 ;  /* 0x000000079aad7223 */ /* 0x080fe2000001088c */
[-C--:B------:R-:W-:Y:S01]  /*1b980*/  FFMA.FTZ R174, R152, R7.reuse, -R12 ;  /* 0x0000000798ae7223 */ /* 0x080fe2000001080c */
[----:B------:R-:W-:Y:S01]  /*1b990*/  MUFU.EX2 R185, R185 ;  /* 0x000000b900b97308 */ /* 0x000fe20000000800 */
[----:B------:R-:W-:Y:S01]  /*1b9a0*/  HGMMA.64x192x16.F32 R24, R168, gdesc[UR4].tnspB, R24, gsb0 ;  /* 0x42e00004a8187df0 */ /* 0x000fe20008000818 */
[----:B------:R-:W-:Y:S01]  /*1b9b0*/  FFMA.FTZ R175, R158, R7, -R140 ;  /* 0x000000079eaf7223 */ /* 0x000fe2000001088c */
[----:B------:R-:W-:Y:S01]  /*1b9c0*/  F2FP.F16.F32.PACK_AB R189, R11, R189 ;  /* 0x000000bd0bbd723e */ /* 0x000fe200000000ff */
[----:B------:R-:W-:-:S04]  /*1b9d0*/  FFMA.FTZ R12, R161, R7, -R12 ;  /* 0x00000007a10c7223 */ /* 0x000fc8000001080c */
        /* <DEDUP_REMOVED lines=21> */
[----:B------:R-:W1:Y:S01]  /*1bb30*/  MUFU.EX2 R6, R6 ;  /* 0x0000000600067308 */ /* 0x000e620000000800 */
[----:B------:R-:W-:-:S02]  /*1bb40*/  WARPGROUP.DEPBAR.LE gsb0, 0x0 ;  /* 0x00008000000079c5 */ /* 0x000fc40000010000 */
[----:B------:R2:W-:Y:S01]  /*1bb50*/  @!P1 SYNCS.ARRIVE.TRANS64.RED.A1T0 RZ, [R130+URZ], RZ ;  /* 0x000000ff82ff99a7 */ /* 0x0005e2000810043f */
[----:B0-----:R-:W-:Y:S02]  /*1bb60*/  F2FP.F16.F32.PACK_AB R170, R12, R139 ;  /* 0x0000008b0caa723e */ /* 0x001fe400000000ff */
[----:B-1----:R-:W-:Y:S02]  /*1bb70*/  F2FP.F16.F32.PACK_AB R171, R6, R164 ;  /* 0x000000a406ab723e */ /* 0x002fe400000000ff */
[----:B------:R-:W-:Y:S02]  /*1bb80*/  F2FP.F16.F32.PACK_AB R168, R135, R121 ;  /* 0x0000007987a8723e */ /* 0x000fe400000000ff */
[----:B------:R-:W-:Y:S01]  /*1bb90*/  F2FP.F16.F32.PACK_AB R169, R163, R162 ;  /* 0x000000a2a3a9723e */ /* 0x000fe200000000ff */
[----:B--2---:R-:W-:Y:S01]  /*1bba0*/  FADD.FTZ R130, R191, R4 ;  /* 0x00000004bf827221 */ /* 0x004fe20000010000 */
[----:B------:R0:W-:Y:S01]  /*1bbb0*/  @!P1 SYNCS.ARRIVE.TRANS64.RED.A1T0 RZ, [R20+URZ], RZ ;  /* 0x000000ff14ff99a7 */ /* 0x0001e2000810043f */
[----:B------:R-:W1:Y:S01]  /*1bbc0*/  MUFU.EX2 R4, R151 ;  /* 0x0000009700047308 */ /* 0x000e620000000800 */
[C---:B------:R-:W-:Y:S01]  /*1bbd0*/  F2FP.F16.F32.PACK_AB R191, R13.reuse, R191 ;  /* 0x000000bf0dbf723e */ /* 0x040fe200000000ff */
[----:B------:R-:W-:-:S04]  /*1bbe0*/  FADD.FTZ R130, R13, R130 ;  /* 0x000000820d827221 */ /* 0x000fc80000010000 */
[----:B------:R-:W-:Y:S01]  /*1bbf0*/  FADD.FTZ R130, R185, R130 ;  /* 0x00000082b9827221 */ /* 0x000fe20000010000 */
[----:B0-----:R-:W-:Y:S01]  /*1bc00*/  FADD.FTZ R20, R184, R5 ;  /* 0x00000005b8147221 */ /* 0x001fe20000010000 */
[----:B------:R-:W-:Y:S01]  /*1bc10*/  FFMA.FTZ R5, R155, R7, -R140 ;  /* 0x000000079b057223 */ /* 0x000fe2000001088c */
[----:B------:R-:W-:Y:S01]  /*1bc20*/  F2FP.F16.F32.PACK_AB R184, R165, R184 ;  /* 0x000000b8a5b8723e */ /* 0x000fe200000000ff */
[----:B------:R-:W-:Y:S01]  /*1bc30*/  FADD.FTZ R130, R21, R130 ;  /* 0x0000008215827221 */ /* 0x000fe20000010000 */
[----:B------:R-:W-:Y:S01]  /*1bc40*/  FADD.FTZ R20, R165, R20 ;  /* 0x00000014a5147221 */ /* 0x000fe20000010000 */
[----:B------:R-:W-:Y:S02]  /*1bc50*/  F2FP.F16.F32.PACK_AB R185, R21, R185 ;  /* 0x000000b915b9723e */ /* 0x000fe400000000ff */
        /* <DEDUP_REMOVED lines=27> */
[C---:B-1----:R-:W-:Y:S02]  /*1be10*/  F2FP.F16.F32.PACK_AB R179, R4.reuse, R179 ;  /* 0x000000b304b3723e */ /* 0x042fe400000000ff */
[----:B------:R-:W-:Y:S01]  /*1be20*/  FADD.FTZ R130, R4, R130 ;  /* 0x0000008204827221 */ /* 0x000fe20000010000 */
[C---:B------:R-:W-:Y:S01]  /*1be30*/  FADD.FTZ R20, R128.reuse, R20 ;  /* 0x0000001480147221 */ /* 0x040fe20000010000 */
[----:B------:R-:W-:Y:S02]  /*1be40*/  F2FP.F16.F32.PACK_AB R178, R128, R178 ;  /* 0x000000b280b2723e */ /* 0x000fe400000000ff */
[----:B------:R-:W-:Y:S01]  /*1be50*/  FADD.FTZ R130, R173, R130 ;  /* 0x00000082ad827221 */ /* 0x000fe20000010000 */
[----:B------:R-:W-:Y:S01]  /*1be60*/  FADD.FTZ R20, R172, R20 ;  /* 0x00000014ac147221 */ /* 0x000fe20000010000 */
[----:B0-----:R-:W-:-:S02]  /*1be70*/  F2FP.F16.F32.PACK_AB R173, R5, R173 ;  /* 0x000000ad05ad723e */ /* 0x001fc400000000ff */
        /* <DEDUP_REMOVED lines=15> */
[----:B------:R-:W-:Y:S01]  /*1bf70*/  FADD.FTZ R4, R6, R13 ;  /* 0x0000000d06047221 */ /* 0x000fe20000010000 */
[----:B------:R-:W-:Y:S01]  /*1bf80*/  FADD.FTZ R5, R12, R11 ;  /* 0x0000000b0c057221 */ /* 0x000fe20000010000 */
[----:B------:R-:W-:Y:S01]  /*1bf90*/  IMAD.MOV.U32 R11, RZ, RZ, R19 ;  /* 0x000000ffff0b7224 */ /* 0x000fe200078e0013 */
[----:B------:R-:W-:Y:S01]  /*1bfa0*/  MOV R13, R0 ;  /* 0x00000000000d7202 */ /* 0x000fe20000000f00 */
[----:B------:R-:W-:Y:S02]  /*1bfb0*/  IMAD.MOV.U32 R6, RZ, RZ, R17 ;  /* 0x000000ffff067224 */ /* 0x000fe400078e0011 */
[----:B------:R-:W-:Y:S01]  /*1bfc0*/  IMAD.MOV.U32 R12, RZ, RZ, R3 ;  /* 0x000000ffff0c7224 */ /* 0x000fe200078e0003 */
[----:B------:R-:W-:Y:S06]  /*1bfd0*/  @P2 BRA `(.L_x_1712) ;  /* 0xffffffd800382947 */ /* 0x000fec000383ffff */
[----:B------:R-:W-:Y:S05]  /*1bfe0*/  BSYNC B1 ;  /* 0x0000000000017941 */ /* 0x000fea0003800000 */
.L_x_1701:
[----:B------:R-:W-:-:S07]  /*1bff0*/  IMAD.MOV.U32 R6, RZ, RZ, R15 ;  /* 0x000000ffff067224 */ /* 0x000fce00078e000f */
.L_x_1700:
[----:B------:R-:W-:Y:S05]  /*1c000*/  BSYNC B0 ;  /* 0x0000000000007941 */ /* 0x000fea0003800000 */
.L_x_1699:
[----:B------:R-:W-:Y:S01]  /*1c010*/  ISETP.GE.AND P2, PT, R6, R213, PT ;  /* 0x000000d50600720c */ /* 0x000fe20003f46270 */
[----:B------:R-:W-:-:S12]  /*1c020*/  BSSY B0, `(.L_x_1713) ;  /* 0x00003ac000007945 */ /* 0x000fd80003800000 */
[----:B------:R-:W-:Y:S05]  /*1c030*/  @!P2 BRA `(.L_x_1714) ;  /* 0x0000003800a8a947 */ /* 0x000fea0003800000 */
[----:B------:R-:W-:Y:S02]  /*1c040*/  IMAD.MOV.U32 R15, RZ, RZ, R0 ;  /* 0x000000ffff0f7224 */ /* 0x000fe400078e0000 */
[----:B------:R-:W-:Y:S02]  /*1c050*/  IMAD.MOV.U32 R14, RZ, RZ, R3 ;  /* 0x000000ffff0e7224 */ /* 0x000fe400078e0003 */
[----:B------:R-:W-:Y:S02]  /*1c060*/  IMAD.MOV.U32 R12, RZ, RZ, R19 ;  /* 0x000000ffff0c7224 */ /* 0x000fe400078e0013 */
[----:B------:R-:W-:-:S07]  /*1c070*/  IMAD.MOV.U32 R11, RZ, RZ, R17 ;  /* 0x000000ffff0b7224 */ /* 0x000fce00078e0011 */
.L_x_1733:
[----:B------:R-:W-:-:S05]  /*1c080*/  VIADD R0, R11, 0x1 ;  /* 0x000000010b007836 */ /* 0x000fca0000000000 */
[----:B------:R-:W-:-:S04]  /*1c090*/  ISETP.NE.AND P2, PT, R0, 0x2, PT ;  /* 0x000000020000780c */ /* 0x000fc80003f45270 */
[----:B------:R-:W-:Y:S02]  /*1c0a0*/  SEL R19, RZ, 0x1, P2 ;  /* 0x00000001ff137807 */ /* 0x000fe40001000000 */
[----:B------:R-:W-:Y:S02]  /*1c0b0*/  SEL R0, R0, RZ, P2 ;  /* 0x000000ff00007207 */ /* 0x000fe40001000000 */
[----:B------:R-:W-:Y:S02]  /*1c0c0*/  LOP3.LUT R19, R12, R19, RZ, 0x3c, !PT ;  /* 0x000000130c137212 */ /* 0x000fe400078e3cff */
[----:B------:R-:W-:Y:S01]  /*1c0d0*/  MOV R17, R0 ;  /* 0x0000000000117202 */ /* 0x000fe20000000f00 */
[----:B------:R-:W-:Y:S06]  /*1c0e0*/  @!P0 BRA `(.L_x_1715) ;  /* 0x0000000000048947 */ /* 0x000fec0003800000 */
[----:B------:R-:W-:Y:S01]  /*1c0f0*/  BPT.TRAP 0x1 ;  /* 0x000000040000795c */ /* 0x000fe20000300000 */
.L_x_1715:
[----:B------:R-:W-:Y:S01]  /*1c100*/  IMAD R7, R17, 0x8, R2 ;  /* 0x0000000811077824 */ /* 0x000fe200078e0202 */
[----:B------:R-:W-:-:S04]  /*1c110*/  SHF.L.U32 R20, R19, 0x1f, RZ ;  /* 0x0000001f13147819 */ /* 0x000fc800000006ff */
[----:B------:R0:W1:Y:S01]  /*1c120*/  SYNCS.PHASECHK.TRANS64.TRYWAIT P2, [R7+URZ+0x30830], R20 ;  /* 0x03083014070075a7 */ /* 0x000062000804017f */
[----:B------:R-:W-:Y:S05]  /*1c130*/  @!P0 BRA `(.L_x_1716) ;  /* 0x0000000000048947 */ /* 0x000fea0003800000 */
[----:B------:R-:W-:Y:S01]  /*1c140*/  BPT.TRAP 0x1 ;  /* 0x000000040000795c */ /* 0x000fe20000300000 */
.L_x_1716:
[----:B------:R-:W-:Y:S01]  /*1c150*/  IMAD R124, R17, 0x900, R8 ;  /* 0x00000900117c7824 */ /* 0x000fe200078e0208 */
[----:B------:R-:W-:Y:S03]  /*1c160*/  BSSY B1, `(.L_x_1717) ;  /* 0x0000006000017945 */ /* 0x000fe60003800000 */
[C---:B------:R-:W-:Y:S02]  /*1c170*/  VIADD R120, R124.reuse, 0x2 ;  /* 0x000000027c787836 */ /* 0x040fe40000000000 */
[----:B------:R-:W-:Y:S01]  /*1c180*/  VIADD R3, R124, 0x4 ;  /* 0x000000047c037836 */ /* 0x000fe20000000000 */
[----:B-1----:R-:W-:Y:S06]  /*1c190*/  @P2 BRA `(.L_x_1718) ;  /* 0x0000000000082947 */ /* 0x002fec0003800000 */
[----:B------:R-:W1:Y:S02]  /*1c1a0*/  SYNCS.PHASECHK.TRANS64.TRYWAIT P2, [R7+URZ+0x30830], R20 ;  /* 0x03083014070075a7 */ /* 0x000e64000804017f */
[----:B-1----:R-:W-:Y:S05]  /*1c1b0*/  @!P2 BRA `(.L_x_1719) ;  /* 0x0000012400dca947 */ /* 0x002fea0003800000 */
.L_x_1718:
[----:B------:R-:W-:Y:S05]  /*1c1c0*/  BSYNC B1 ;  /* 0x0000000000017941 */ /* 0x000fea0003800000 */
.L_x_1717:
        /* <DEDUP_REMOVED lines=19> */
[----:B------:R0:W-:Y:S04]  /*1c300*/  STL [R1+0x80], R6 ;  /* 0x0000800601007387 */ /* 0x0001e80000100800 */
[----:B0-----:R-:W4:Y:S04]  /*1c310*/  LDL.64 R6, [R1+0x10] ;  /* 0x0000100001067983 */ /* 0x001f280000100a00 */
[----:B------:R0:W-:Y:S04]  /*1c320*/  STL.64 [R1+0x78], R4 ;  /* 0x0000780401007387 */ /* 0x0001e80000100a00 */
[----:B------:R-:W2:Y:S01]  /*1c330*/  LDL.64 R20, [R1+0x30] ;  /* 0x0000300001147983 */ /* 0x000ea20000100a00 */
[----:B------:R-:W-:Y:S01]  /*1c340*/  R2UR UR50, R120 ;  /* 0x00000000783272ca */ /* 0x000fe200000e0000 */
[----:B------:R-:W-:Y:S01]  /*1c350*/  VIADD R122, R124, 0x300 ;  /* 0x000003007c7a7836 */ /* 0x000fe20000000000 */
[----:B------:R-:W-:-:S04]  /*1c360*/  MOV R120, R3 ;  /* 0x0000000300787202 */ /* 0x000fc80000000f00 */
[----:B------:R-:W-:Y:S01]  /*1c370*/  R2UR UR34, R120 ;  /* 0x00000000782272ca */ /* 0x000fe200000e0000 */
[----:B------:R-:W-:Y:S01]  /*1c380*/  VIADD R120, R124, 0x302 ;  /* 0x000003027c787836 */ /* 0x000fe20000000000 */
[----:B------:R-:W-:Y:S01]  /*1c390*/  R2UR UR26, R122 ;  /* 0x000000007a1a72ca */ /* 0x000fe200000e0000 */
[----:B------:R-:W-:Y:S01]  /*1c3a0*/  VIADD R122, R124, 0x306 ;  /* 0x000003067c7a7836 */ /* 0x000fe20000000000 */
[----:B0-----:R-:W4:Y:S01]  /*1c3b0*/  LDL.64 R4, [R1+0x8] ;  /* 0x0000080001047983 */ /* 0x001f220000100a00 */
[----:B------:R-:W-:Y:S01]  /*1c3c0*/  IMAD.MOV.U32 R121, RZ, RZ, 0x40000040 ;  /* 0x40000040ff797424 */ /* 0x000fe200078e00ff */
[----:B------:R-:W-:Y:S01]  /*1c3d0*/  R2UR UR22, R120 ;  /* 0x00000000781672ca */ /* 0x000fe200000e0000 */
[----:B------:R-:W-:Y:S01]  /*1c3e0*/  VIADD R120, R124, 0x602 ;  /* 0x000006027c787836 */ /* 0x000fe20000000000 */
[----:B------:R-:W-:Y:S01]  /*1c3f0*/  R2UR UR14, R122 ;  /* 0x000000007a0e72ca */ /* 0x000fe200000e0000 */
[----:B------:R-:W-:Y:S01]  /*1c400*/  IMAD.MOV.U32 R123, RZ, RZ, 0x40000040 ;  /* 0x40000040ff7b7424 */ /* 0x000fe200078e00ff */
[C---:B------:R-:W-:Y:S01]  /*1c410*/  IADD3 R122, R124.reuse, 0x604, RZ ;  /* 0x000006047c7a7810 */ /* 0x040fe20007ffe0ff */
[----:B------:R-:W-:Y:S01]  /*1c420*/  VIADD R124, R124, 0x606 ;  /* 0x000006067c7c7836 */ /* 0x000fe20000000000 */
[C---:B------:R-:W-:Y:S01]  /*1c430*/  R2UR UR51, R121.reuse ;  /* 0x00000000793372ca */ /* 0x040fe200000e0000 */
[----:B------:R-:W-:Y:S01]  /*1c440*/  IMAD.MOV.U32 R125, RZ, RZ, 0x40000040 ;  /* 0x40000040ff7d7424 */ /* 0x000fe200078e00ff */
        /* <DEDUP_REMOVED lines=127> */
[----:B------:R-:W-:-:S02]  /*1cc40*/  R2UR UR17, R7 ;  /* 0x00000000071172ca */ /* 0x000fc400000e0000 */
[----:B------:R-:W-:Y:S01]  /*1cc50*/  R2UR UR12, R4 ;  /* 0x00000000040c72ca */ /* 0x000fe200000e0000 */
[----:B------:R0:W5:Y:S01]  /*1cc60*/  LDL.LU R6, [R1+0x80] ;  /* 0x0000800001067983 */ /* 0x0001620000300800 */
        /* <DEDUP_REMOVED lines=9> */
[----:B------:R-:W-:Y:S02]  /*1cd00*/  R2UR UR13, R5 ;  /* 0x00000000050d72ca */ /* 0x000fe400000e0000 */
[----:B--2---:R-:W-:Y:S01]  /*1cd10*/  R2UR UR8, R20 ;  /* 0x00000000140872ca */ /* 0x004fe200000e0000 */
[----:B------:R0:W5:Y:S01]  /*1cd20*/  LDL.LU.64 R4, [R1+0x78] ;  /* 0x0000780001047983 */ /* 0x0001620000300a00 */
[----:B------:R-:W-:Y:S02]  /*1cd30*/  WARPGROUP.DEPBAR.LE gsb0, 0x0 ;  /* 0x00008000000079c5 */ /* 0x000fe40000010000 */
[----:B------:R-:W-:-:S06]  /*1cd40*/  WARPGROUP.ARRIVE ;  /* 0x00000000000079c5 */ /* 0x000fcc0000000000 */
[----:B------:R-:W-:Y:S01]  /*1cd50*/  HGMMA.64x96x16.F32 R120, gdesc[UR16], R120, gsb0 ;  /* 0x01600000107879f0 */ /* 0x000fe20008000878 */
[----:B------:R-:W-:Y:S02]  /*1cd60*/  R2UR UR9, R21 ;  /* 0x00000000150972ca */ /* 0x000fe400000e0000 */
[----:B------:R-:W-:Y:S02]  /*1cd70*/  WARPGROUP.DEPBAR.LE gsb0, 0x0 ;  /* 0x00008000000079c5 */ /* 0x000fe40000010000 */
[----:B------:R-:W-:-:S06]  /*1cd80*/  WARPGROUP.ARRIVE ;  /* 0x00000000000079c5 */ /* 0x000fcc0000000000 */
[----:B------:R-:W-:Y:S03]  /*1cd90*/  HGMMA.64x96x16.F32 R120, gdesc[UR12], R120, gsb0 ;  /* 0x016000000c7879f0 */ /* 0x000fe60008000878 */
[----:B------:R-:W-:Y:S02]  /*1cda0*/  WARPGROUP.DEPBAR.LE gsb0, 0x0 ;  /* 0x00008000000079c5 */ /* 0x000fe40000010000 */
[----:B------:R-:W-:-:S06]  /*1cdb0*/  WARPGROUP.ARRIVE ;  /* 0x00000000000079c5 */ /* 0x000fcc0000000000 */
[----:B------:R-:W-:Y:S01]  /*1cdc0*/  HGMMA.64x96x16.F32 R120, gdesc[UR8], R120, gsb0 ;  /* 0x01600000087879f0 */ /* 0x000fe20008000878 */
[----:B------:R-:W-:Y:S01]  /*1cdd0*/  UMOV UR4, UR56 ;  /* 0x0000003800047c82 */ /* 0x000fe20008000000 */
[----:B------:R-:W-:Y:S01]  /*1cde0*/  UMOV UR5, UR57 ;  /* 0x0000003900057c82 */ /* 0x000fe20008000000 */
        /* <DEDUP_REMOVED lines=12> */
.L_x_1720:
[----:B-----5:R-:W-:Y:S01]  /*1ceb0*/  SHF.L.U32 R3, R12, 0x1f, RZ ;  /* 0x0000001f0c037819 */ /* 0x020fe200000006ff */
[----:B------:R-:W-:-:S04]  /*1cec0*/  IMAD R9, R11, 0x8, R2 ;  /* 0x000000080b097824 */ /* 0x000fc800078e0202 */
[----:B------:R0:W1:Y:S01]  /*1ced0*/  SYNCS.PHASECHK.TRANS64.TRYWAIT P2, [R9+URZ+0x30850], R3 ;  /* 0x03085003090075a7 */ /* 0x000062000804017f */
[----:B------:R-:W-:Y:S05]  /*1cee0*/  @!P0 BRA `(.L_x_1721) ;  /* 0x0000000000048947 */ /* 0x000fea0003800000 */
[----:B------:R-:W-:Y:S01]  /*1cef0*/  BPT.TRAP 0x1 ;  /* 0x000000040000795c */ /* 0x000fe20000300000 */
.L_x_1721:
[----:B------:R-:W-:Y:S04]  /*1cf00*/  BSSY B1, `(.L_x_1722) ;  /* 0x0000004000017945 */ /* 0x000fe80003800000 */
[----:B-1----:R-:W-:Y:S05]  /*1cf10*/  @P2 BRA `(.L_x_1723) ;  /* 0x0000000000082947 */ /* 0x002fea0003800000 */
[----:B------:R-:W1:Y:S02]  /*1cf20*/  SYNCS.PHASECHK.TRANS64.TRYWAIT P2, [R9+URZ+0x30850], R3 ;  /* 0x03085003090075a7 */ /* 0x000e64000804017f */
[----:B-1----:R-:W-:Y:S05]  /*1cf30*/  @!P2 BRA `(.L_x_1724) ;  /* 0x000001180090a947 */ /* 0x002fea0003800000 */
.L_x_1723:
[----:B------:R-:W-:Y:S05]  /*1cf40*/  BSYNC B1 ;  /* 0x0000000000017941 */ /* 0x000fea0003800000 */
.L_x_1722:
[----:B01----:R-:W-:Y:S01]  /*1cf50*/  VIADD R3, R2, 0x400 ;  /* 0x0000040002037836 */ /* 0x003fe20000000000 */
[----:B------:R-:W-:Y:S01]  /*1cf60*/  WARPGROUP.ARRIVE ;  /* 0x00000000000079c5 */ /* 0x000fe20000000000 */
[----:B------:R-:W-:Y:S01]  /*1cf70*/  IMAD.MOV.U32 R13, RZ, RZ, 0x40000040 ;  /* 0x40000040ff0d7424 */ /* 0x000fe200078e00ff */
[----:B------:R-:W2:Y:S01]  /*1cf80*/  LDL R7, [R1+0x38] ;  /* 0x0000380001077983 */ /* 0x000ea20000100800 */
[----:B------:R-:W-:Y:S01]  /*1cf90*/  FMUL.FTZ R21, R125, UR58 ;  /* 0x0000003a7d157c20 */ /* 0x000fe20008410000 */
[----:B------:R-:W-:Y:S01]  /*1cfa0*/  SHF.R.U32.HI R3, RZ, 0x4, R3 ;  /* 0x00000004ff037819 */ /* 0x000fe20000011603 */
[----:B------:R-:W-:Y:S01]  /*1cfb0*/  FMUL.FTZ R125, R129, UR58 ;  /* 0x0000003a817d7c20 */ /* 0x000fe20008410000 */
[----:B------:R-:W-:Y:S01]  /*1cfc0*/  FMUL.FTZ R129, R133, UR58 ;  /* 0x0000003a85817c20 */ /* 0x000fe20008410000 */
[----:B------:R-:W-:Y:S01]  /*1cfd0*/  FMUL.FTZ R133, R137, UR58 ;  /* 0x0000003a89857c20 */ /* 0x000fe20008410000 */
        /* <DEDUP_REMOVED lines=8> */
[----:B------:R-:W-:Y:S01]  /*1d060*/  IADD3 R161, R214, R212, RZ ;  /* 0x000000d4d6a17210 */ /* 0x000fe20007ffe0ff */
[----:B------:R-:W-:-:S02]  /*1d070*/  IMAD R10, R11, 0x900, R3 ;  /* 0x000009000b0a7824 */ /* 0x000fc400078e0203 */
[----:B------:R-:W-:Y:S01]  /*1d080*/  FMUL.FTZ R20, R124, UR58 ;  /* 0x0000003a7c147c20 */ /* 0x000fe20008410000 */
[----:B------:R-:W-:Y:S02]  /*1d090*/  IMAD.MOV.U32 R11, RZ, RZ, 0x40000040 ;  /* 0x40000040ff0b7424 */ /* 0x000fe400078e00ff */
[----:B------:R-:W-:Y:S01]  /*1d0a0*/  FMUL.FTZ R124, R128, UR58 ;  /* 0x0000003a807c7c20 */ /* 0x000fe20008410000 */
[C---:B------:R-:W-:Y:S01]  /*1d0b0*/  VIADD R12, R10.reuse, 0x80 ;  /* 0x000000800a0c7836 */ /* 0x040fe20000000000 */
[----:B------:R-:W-:Y:S01]  /*1d0c0*/  R2UR UR6, R10 ;  /* 0x000000000a0672ca */ /* 0x000fe200000e0000 */
[----:B------:R-:W-:Y:S01]  /*1d0d0*/  FMUL.FTZ R128, R132, UR58 ;  /* 0x0000003a84807c20 */ /* 0x000fe20008410000 */
[----:B------:R-:W-:Y:S01]  /*1d0e0*/  R2UR UR7, R11 ;  /* 0x000000000b0772ca */ /* 0x000fe200000e0000 */
[----:B------:R-:W-:Y:S02]  /*1d0f0*/  IMAD.MOV.U32 R11, RZ, RZ, 0x40000040 ;  /* 0x40000040ff0b7424 */ /* 0x000fe400078e00ff */
        /* <DEDUP_REMOVED lines=13> */
[----:B------:R-:W-:Y:S01]  /*1d1d0*/  FMUL.FTZ R158, R167, UR58 ;  /* 0x0000003aa79e7c20 */ /* 0x000fe20008410000 */
[----:B------:R-:W-:Y:S01]  /*1d1e0*/  R2UR UR7, R13 ;  /* 0x000000000d0772ca */ /* 0x000fe200000e0000 */
[----:B------:R-:W-:Y:S01]  /*1d1f0*/  IMAD.MOV.U32 R13, RZ, RZ, 0x40000040 ;  /* 0x40000040ff0d7424 */ /* 0x000fe200078e00ff */
[----:B------:R-:W-:Y:S01]  /*1d200*/  IADD3 R12, R10, 0x100, RZ ;  /* 0x000001000a0c7810 */ /* 0x000fe20007ffe0ff */
[----:B------:R-:W0:Y:S01]  /*1d210*/  MUFU.TANH R3, R3 ;  /* 0x0000000300037308 */ /* 0x000e220000002400 */
[----:B------:R-:W-:-:S07]  /*1d220*/  ULDC UR5, c[0x0][0x9e0] ;  /* 0x0002780000057ab9 */ /* 0x000fce0000000800 */
        /* <DEDUP_REMOVED lines=26> */
[----:B------:R-:W5:Y:S05]  /*1d3d0*/  LDC R191, c[0x0][0x448] ;  /* 0x00011200ffbf7b82 */ /* 0x000f6a0000000800 */
[----:B------:R-:W-:Y:S01]  /*1d3e0*/  HGMMA.64x192x16.F32 R24, R184, gdesc[UR4].tnspB, R24, gsb0 ;  /* 0x42e00004b8187df0 */ /* 0x000fe20008000818 */
[----:B------:R-:W-:Y:S01]  /*1d3f0*/  R2UR UR6, R12 ;  /* 0x000000000c0672ca */ /* 0x000fe200000e0000 */
[----:B------:R-:W-:Y:S01]  /*1d400*/  VIADD R12, R10, 0x180 ;  /* 0x000001800a0c7836 */ /* 0x000fe20000000000 */
[----:B------:R-:W-:Y:S01]  /*1d410*/  R2UR UR7, R13 ;  /* 0x000000000d0772ca */ /* 0x000fe200000e0000 */
[----:B------:R-:W-:Y:S01]  /*1d420*/  IMAD.MOV.U32 R13, RZ, RZ, 0x40000040 ;  /* 0x40000040ff0d7424 */ /* 0x000fe200078e00ff */
[----:B-----5:R-:W-:-:S02]  /*1d430*/  ISETP.NE.AND P2, PT, R191, 0x1, PT ;  /* 0x00000001bf00780c */ /* 0x020fc40003f45270 */
[----:B--2---:R-:W-:Y:S01]  /*1d440*/  R2UR UR4, R7 ;  /* 0x00000000070472ca */ /* 0x004fe200000e0000 */
[----:B------:R-:W-:Y:S01]  /*1d450*/  FMUL.FTZ R7, R121, UR58 ;  /* 0x0000003a79077c20 */ /* 0x000fe20008410000 */
[----:B------:R-:W-:Y:S01]  /*1d460*/  FMUL.FTZ R121, R127, UR58 ;  /* 0x0000003a7f797c20 */ /* 0x000fe20008410000 */
[----:B------:R-:W-:Y:S01]  /*1d470*/  FMUL.FTZ R127, R135, UR58 ;  /* 0x0000003a877f7c20 */ /* 0x000fe20008410000 */
[----:B------:R-:W-:Y:S01]  /*1d480*/  FMUL.FTZ R135, R143, UR58 ;  /* 0x0000003a8f877c20 */ /* 0x000fe20008410000 */
[----:B------:R-:W-:Y:S01]  /*1d490*/  FMUL.FTZ R143, R151, UR58 ;  /* 0x0000003a978f7c20 */ /* 0x000fe20008410000 */
[----:B------:R-:W-:Y:S01]  /*1d4a0*/  FMUL.FTZ R151, R159, UR58 ;  /* 0x0000003a9f977c20 */ /* 0x000fe20008410000 */
[----:B------:R-:W2:Y:S08]  /*1d4b0*/  MUFU.TANH R7, R7 ;  /* 0x0000000700077308 */ /* 0x000eb00000002400 */
        /* <DEDUP_REMOVED lines=36> */
[----:B------:R-:W-:Y:S01]  /*1d700*/  IMAD.IADD R159, R164, 0x1, -R200 ;  /* 0x00000001a49f7824 */ /* 0x000fe200078e0ac8 */
[----:B------:R-:W-:-:S04]  /*1d710*/  IADD3 R167, -R200, 0x1, R164 ;  /* 0x00000001c8a77810 */ /* 0x000fc80007ffe1a4 */
[----:B------:R-:W-:Y:S02]  /*1d720*/  IADD3 R167, -R195, R167, R196 ;  /* 0x000000a7c3a77210 */ /* 0x000fe40007ffe1c4 */
        /* <DEDUP_REMOVED lines=24> */
[----:B------:R-:W-:Y:S02]  /*1d8b0*/  @!P1 IMAD R10, R0, 0x8, R2 ;  /* 0x00000008000a9824 */ /* 0x000fe400078e0202 */
[----:B------:R-:W-:Y:S02]  /*1d8c0*/  FMUL.FTZ R0, R166, UR58 ;  /* 0x0000003aa6007c20 */ /* 0x000fe40008410000 */
[----:B------:R-:W1:Y:S01]  /*1d8d0*/  SHFL.IDX PT, R163, R161, RZ, 0x1c1f ;  /* 0x001c1fffa1a37589 */ /* 0x000e6200000e0000 */
[----:B------:R-:W-:-:S03]  /*1d8e0*/  @!P1 VIADD R10, R10, 0x30840 ;  /* 0x000308400a0a9836 */ /* 0x000fc60000000000 */
[----:B------:R-:W0:Y:S02]  /*1d8f0*/  MUFU.TANH R0, R0 ;  /* 0x0000000000007308 */ /* 0x000e240000002400 */
[----:B------:R-:W-:Y:S01]  /*1d900*/  @!P1 PRMT R10, RZ, 0x654, R10 ;  /* 0x00000654ff0a9816 */ /* 0x000fe2000000000a */
[----:B------:R-:W-:Y:S02]  /*1d910*/  WARPGROUP.DEPBAR.LE gsb0, 0x0 ;  /* 0x00008000000079c5 */ /* 0x000fe40000010000 */
[----:B------:R-:W-:-:S06]  /*1d920*/  WARPGROUP.ARRIVE ;  /* 0x00000000000079c5 */ /* 0x000fcc0000000000 */
[----:B------:R-:W-:Y:S03]  /*1d930*/  HGMMA.64x192x16.F32 R24, R168, gdesc[UR4].tnspB, R24, gsb0 ;  /* 0x42e00004a8187df0 */ /* 0x000fe60008000818 */
[----:B------:R-:W-:Y:S02]  /*1d940*/  WARPGROUP.DEPBAR.LE gsb0, 0x0 ;  /* 0x00008000000079c5 */ /* 0x000fe40000010000 */
[----:B------:R-:W5:Y:S01]  /*1d950*/  LDC R170, c[0x0][0x9e4] ;  /* 0x00027900ffaa7b82 */ /* 0x000f620000000800 */
[C---:B------:R-:W-:Y:S02]  /*1d960*/  VIADD R168, R167.reuse, UR5 ;  /* 0x00000005a7a87c36 */ /* 0x040fe40008000000 */
[----:B------:R-:W-:Y:S02]  /*1d970*/  VIADD R167, R167, UR4 ;  /* 0x00000004a7a77c36 */ /* 0x000fe40008000000 */
[----:B-1----:R-:W-:-:S02]  /*1d980*/  IMAD.IADD R166, R168, 0x1, R163 ;  /* 0x00000001a8a67824 */ /* 0x002fc400078e02a3 */
[----:B------:R-:W-:Y:S01]  /*1d990*/  IMAD.IADD R165, R167, 0x1, R163 ;  /* 0x00000001a7a57824 */ /* 0x000fe200078e02a3 */
[----:B------:R1:W-:Y:S01]  /*1d9a0*/  @!P1 SYNCS.ARRIVE.TRANS64.RED.A1T0 RZ, [R10+URZ], RZ ;  /* 0x000000ff0aff99a7 */ /* 0x0003e2000810043f */
[----:B-----5:R-:W-:-:S13]  /*1d9b0*/  ISETP.GE.AND P2, PT, R170, 0x1, PT ;  /* 0x00000001aa00780c */ /* 0x020fda0003f46270 */
[----:B01234-:R-:W-:Y:S05]  /*1d9c0*/  @!P2 BRA `(.L_x_1725) ;  /* 0x00000000005ca947 */ /* 0x01ffea0003800000 */
[----:B------:R-:W-:Y:S01]  /*1d9d0*/  IADD3 R163, -R195, R196, R163 ;  /* 0x000000c4c3a37210 */ /* 0x000fe20007ffe1a3 */
[----:B------:R-:W-:Y:S03]  /*1d9e0*/  BSSY B1, `(.L_x_1726) ;  /* 0x0000012000017945 */ /* 0x000fe60003800000 */
[----:B------:R-:W-:-:S13]  /*1d9f0*/  ISETP.GT.AND P2, PT, R163, -0x1, PT ;  /* 0xffffffffa300780c */ /* 0x000fda0003f44270 */
[----:B------:R-:W-:Y:S05]  /*1da00*/  @P2 BRA `(.L_x_1727) ;  /* 0x0000000000242947 */ /* 0x000fea0003800000 */
[----:B------:R-:W-:Y:S01]  /*1da10*/  ULDC UR4, c[0x0][0x9e4] ;  /* 0x0002790000047ab9 */ /* 0x000fe20000000800 */
[----:B------:R-:W-:Y:S02]  /*1da20*/  LOP3.LUT R163, RZ, R163, RZ, 0x33, !PT ;  /* 0x000000a3ffa37212 */ /* 0x000fe400078e33ff */
[----:B------:R-:W-:-:S04]  /*1da30*/  MOV R169, UR4 ;  /* 0x0000000400a97c02 */ /* 0x000fc80008000f00 */
[----:B------:R-:W-:-:S13]  /*1da40*/  ISETP.NE.AND P2, PT, R169, 0x1, PT ;  /* 0x00000001a900780c */ /* 0x000fda0003f45270 */
[----:B------:R-:W0:Y:S02]  /*1da50*/  @P2 LDC.64 R10, c[0x0][0x9e8] ;  /* 0x00027a00ff0a2b82 */ /* 0x000e240000000a00 */
[----:B0-----:R-:W-:-:S05]  /*1da60*/  @P2 IMAD.HI.U32 R10, R163, R10, RZ ;  /* 0x0000000aa30a2227 */ /* 0x001fca00078e00ff */
[----:B------:R-:W-:-:S04]  /*1da70*/  @P2 SHF.R.U32.HI R163, RZ, R11, R10 ;  /* 0x0000000bffa32219 */ /* 0x000fc8000001160a */
[----:B------:R-:W-:Y:S01]  /*1da80*/  LOP3.LUT R163, RZ, R163, RZ, 0x33, !PT ;  /* 0x000000a3ffa37212 */ /* 0x000fe200078e33ff */
[----:B------:R-:W-:Y:S06]  /*1da90*/  BRA `(.L_x_1728) ;  /* 0x0000000000187947 */ /* 0x000fec0003800000 */
.L_x_1727:
[----:B------:R-:W-:Y:S02]  /*1daa0*/  ULDC UR4, c[0x0][0x9e4] ;  /* 0x0002790000047ab9 */ /* 0x000fe40000000800 */
[----:B------:R-:W-:-:S05]  /*1dab0*/  IMAD.U32 R169, RZ, RZ, UR4 ;  /* 0x00000004ffa97e24 */ /* 0x000fca000f8e00ff */
[----:B------:R-:W-:-:S13]  /*1dac0*/  ISETP.NE.AND P2, PT, R169, 0x1, PT ;  /* 0x00000001a900780c */ /* 0x000fda0003f45270 */
[----:B------:R-:W0:Y:S02]  /*1dad0*/  @P2 LDC.64 R10, c[0x0][0x9e8] ;  /* 0x00027a00ff0a2b82 */ /* 0x000e240000000a00 */
[----:B0-----:R-:W-:-:S05]  /*1dae0*/  @P2 IMAD.HI.U32 R10, R163, R10, RZ ;  /* 0x0000000aa30a2227 */ /* 0x001fca00078e00ff */
[----:B------:R-:W-:-:S07]  /*1daf0*/  @P2 SHF.R.U32.HI R163, RZ, R11, R10 ;  /* 0x0000000bffa32219 */ /* 0x000fce000001160a */
.L_x_1728:
[----:B------:R-:W-:Y:S05]  /*1db00*/  BSYNC B1 ;  /* 0x0000000000017941 */ /* 0x000fea0003800000 */
.L_x_1726:
[----:B------:R-:W-:-:S05]  /*1db10*/  IMAD R163, R163, R169, R159 ;  /* 0x000000a9a3a37224 */ /* 0x000fca00078e029f */
[----:B------:R-:W-:Y:S02]  /*1db20*/  VIMNMX R165, R165, R163, !PT ;  /* 0x000000a3a5a57248 */ /* 0x000fe40007fe0100 */
[----:B------:R-:W-:-:S07]  /*1db30*/  VIADDMNMX R166, R163, R169, R166, PT ;  /* 0x000000a9a3a67246 */ /* 0x000fce00038001a6 */
.L_x_1725:
[C---:B------:R-:W-:Y:S02]  /*1db40*/  ISETP.GE.AND P2, PT, R164.reuse, 0x2, PT ;  /* 0x00000002a400780c */ /* 0x040fe40003f46270 */
        /* <DEDUP_REMOVED lines=11> */
[----:B------:R-:W-:Y:S02]  /*1dc00*/  ISETP.GT.AND P4, PT, R165, 0x9, !P5 ;  /* 0x00000009a500780c */ /* 0x000fe40006f84270 */
[----:B------:R-:W-:Y:S02]  /*1dc10*/  ISETP.GE.AND P5, PT, R164, 0x11, PT ;  /* 0x00000011a400780c */ /* 0x000fe40003fa6270 */
        /* <DEDUP_REMOVED lines=117> */
[----:B------:R-:W-:Y:S01]  /*1e370*/  ISETP.GE.AND P6, PT, R164, 0x5a, PT ;  /* 0x0000005aa400780c */ /* 0x000fe20003fc6270 */
[----:B------:R-:W0:-:S12]  /*1e380*/  SHFL.IDX PT, R3, R161, 0x1, 0x1c1f ;  /* 0x003c1f00a1037f89 */ /* 0x000e1800000e0000 */
[----:B------:R-:W-:Y:S02]  /*1e390*/  @P6 LOP3.LUT R18, R18, 0x1, RZ, 0xfc, !PT ;  /* 0x0000000112126812 */ /* 0x000fe400078efcff */
[----:B------:R-:W-:-:S04]  /*1e3a0*/  ISETP.GT.AND P6, PT, R165, 0x59, !P6 ;  /* 0x00000059a500780c */ /* 0x000fc800077c4270 */
[----:B------:R-:W-:-:S04]  /*1e3b0*/  ISETP.LT.OR P6, PT, R166, 0x5a, P6 ;  /* 0x0000005aa600780c */ /* 0x000fc800037c1670 */
[----:B------:R-:W-:Y:S02]  /*1e3c0*/  FSEL R162, R162, -INF , !P6 ;  /* 0xff800000a2a27808 */ /* 0x000fe40007000000 */
[----:B------:R-:W-:Y:S01]  /*1e3d0*/  ISETP.GE.AND P6, PT, R170, 0x1, PT ;  /* 0x00000001aa00780c */ /* 0x000fe20003fc6270 */
[--C-:B0-----:R-:W-:Y:S02]  /*1e3e0*/  IMAD.IADD R168, R168, 0x1, R3.reuse ;  /* 0x00000001a8a87824 */ /* 0x101fe400078e0203 */
[----:B------:R-:W-:-:S10]  /*1e3f0*/  IMAD.IADD R167, R167, 0x1, R3 ;  /* 0x00000001a7a77824 */ /* 0x000fd400078e0203 */
        /* <DEDUP_REMOVED lines=14> */
.L_x_1731:
[----:B------:R-:W-:Y:S02]  /*1e4e0*/  ULDC UR4, c[0x0][0x9e4] ;  /* 0x0002790000047ab9 */ /* 0x000fe40000000800 */
[----:B------:R-:W-:-:S05]  /*1e4f0*/  IMAD.U32 R7, RZ, RZ, UR4 ;  /* 0x00000004ff077e24 */ /* 0x000fca000f8e00ff */
[----:B------:R-:W-:-:S13]  /*1e500*/  ISETP.NE.AND P6, PT, R7, 0x1, PT ;  /* 0x000000010700780c */ /* 0x000fda0003fc5270 */
[----:B------:R-:W0:Y:S02]  /*1e510*/  @P6 LDC.64 R10, c[0x0][0x9e8] ;  /* 0x00027a00ff0a6b82 */ /* 0x000e240000000a00 */
[----:B0-----:R-:W-:-:S05]  /*1e520*/  @P6 IMAD.HI.U32 R10, R3, R10, RZ ;  /* 0x0000000a030a6227 */ /* 0x001fca00078e00ff */
[----:B------:R-:W-:-:S07]  /*1e530*/  @P6 SHF.R.U32.HI R3, RZ, R11, R10 ;  /* 0x0000000bff036219 */ /* 0x000fce000001160a */
.L_x_1732:
[----:B------:R-:W-:Y:S05]  /*1e540*/  BSYNC B1 ;  /* 0x0000000000017941 */ /* 0x000fea0003800000 */
.L_x_1730:
[----:B------:R-:W-:-:S05]  /*1e550*/  IMAD R3, R3, R7, R159 ;  /* 0x0000000703037224 */ /* 0x000fca00078e029f */
[----:B------:R-:W-:Y:S02]  /*1e560*/  VIADDMNMX R168, R3, R7, R168, PT ;  /* 0x0000000703a87246 */ /* 0x000fe400038001a8 */
[----:B------:R-:W-:-:S07]  /*1e570*/  VIMNMX R167, R167, R3, !PT ;  /* 0x00000003a7a77248 */ /* 0x000fce0007fe0100 */
.L_x_1729:
        /* <DEDUP_REMOVED lines=48> */
[----:B------:R-:W-:Y:S02]  /*1e880*/  LOP3.LUT P3, RZ, R18, 0x20, RZ, 0xc0, !PT ;  /* 0x0000002012ff7812 */ /* 0x000fe4000786c0ff */
        /* <DEDUP_REMOVED lines=8> */
[----:B------:R-:W-:Y:S02]  /*1e910*/  LOP3.LUT P6, RZ, R18, 0x10, RZ, 0xc0, !PT ;  /* 0x0000001012ff7812 */ /* 0x000fe400078cc0ff */
        /* <DEDUP_REMOVED lines=13> */
[----:B------:R-:W-:Y:S02]  /*1e9f0*/  FMNMX.FTZ R3, R160, R3, !PT ;  /* 0x00000003a0037209 */ /* 0x000fe40007810000 */
[----:B------:R-:W-:Y:S02]  /*1ea00*/  FSEL R139, R139, -INF , !P2 ;  /* 0xff8000008b8b7808 */ /* 0x000fe40005000000 */
[----:B------:R-:W-:-:S02]  /*1ea10*/  LOP3.LUT P2, RZ, R18, 0x800, RZ, 0xc0, !PT ;  /* 0x0000080012ff7812 */ /* 0x000fc4000784c0ff */
[----:B------:R-:W-:Y:S02]  /*1ea20*/  FMNMX.FTZ R3, R162, R3, !PT ;  /* 0x00000003a2037209 */ /* 0x000fe40007810000 */
[C---:B------:R-:W-:Y:S02]  /*1ea30*/  ISETP.GT.AND P2, PT, R167.reuse, 0x31, !P2 ;  /* 0x00000031a700780c */ /* 0x040fe40005744270 */
[----:B------:R-:W-:Y:S01]  /*1ea40*/  ISETP.GT.AND P4, PT, R167, 0x51, !P4 ;  /* 0x00000051a700780c */ /* 0x000fe20006784270 */
[----:B------:R-:W0:Y:S01]  /*1ea50*/  SHFL.BFLY PT, R7, R3, 0x2, 0x1f ;  /* 0x0c401f0003077f89 */ /* 0x000e2200000e0000 */
[C---:B------:R-:W-:Y:S02]  /*1ea60*/  ISETP.LT.OR P2, PT, R168.reuse, 0x32, P2 ;  /* 0x00000032a800780c */ /* 0x040fe40001741670 */
[----:B------:R-:W-:Y:S02]  /*1ea70*/  ISETP.LT.OR P4, PT, R168, 0x52, P4 ;  /* 0x00000052a800780c */ /* 0x000fe40002781670 */
[----:B------:R-:W-:-:S02]  /*1ea80*/  FSEL R140, R140, -INF , !P2 ;  /* 0xff8000008c8c7808 */ /* 0x000fc40005000000 */
[----:B------:R-:W-:Y:S02]  /*1ea90*/  LOP3.LUT P2, RZ, R18, 0x400, RZ, 0xc0, !PT ;  /* 0x0000040012ff7812 */ /* 0x000fe4000784c0ff */
[C---:B------:R-:W-:Y:S02]  /*1eaa0*/  ISETP.GT.AND P5, PT, R167.reuse, 0x58, !P5 ;  /* 0x00000058a700780c */ /* 0x040fe40006fa4270 */
[----:B------:R-:W-:Y:S02]  /*1eab0*/  ISETP.GT.AND P2, PT, R167, 0x38, !P2 ;  /* 0x00000038a700780c */ /* 0x000fe40005744270 */
[----:B------:R-:W-:Y:S02]  /*1eac0*/  FSEL R155, R155, -INF , !P4 ;  /* 0xff8000009b9b7808 */ /* 0x000fe40006000000 */
[C---:B------:R-:W-:Y:S02]  /*1ead0*/  ISETP.LT.OR P2, PT, R168.reuse, 0x39, P2 ;  /* 0x00000039a800780c */ /* 0x040fe40001741670 */
[----:B------:R-:W-:-:S02]  /*1eae0*/  ISETP.LT.OR P5, PT, R168, 0x59, P5 ;  /* 0x00000059a800780c */ /* 0x000fc40002fa1670 */
[----:B------:R-:W-:Y:S02]  /*1eaf0*/  FSEL R142, R142, -INF , !P2 ;  /* 0xff8000008e8e7808 */ /* 0x000fe40005000000 */
[----:B------:R-:W-:Y:S02]  /*1eb00*/  LOP3.LUT P2, RZ, R18, 0x200, RZ, 0xc0, !PT ;  /* 0x0000020012ff7812 */ /* 0x000fe4000784c0ff */
[----:B------:R-:W-:Y:S02]  /*1eb10*/  @!P1 PRMT R9, RZ, 0x654, R9 ;  /* 0x00000654ff099816 */ /* 0x000fe40000000009 */
[----:B------:R-:W-:Y:S02]  /*1eb20*/  ISETP.GT.AND P2, PT, R167, 0x39, !P2 ;  /* 0x00000039a700780c */ /* 0x000fe40005744270 */
[----:B0-----:R-:W-:Y:S01]  /*1eb30*/  FMNMX.FTZ R3, R3, R7, !PT ;  /* 0x0000000703037209 */ /* 0x001fe20007810000 */
[----:B------:R0:W-:Y:S01]  /*1eb40*/  @!P1 SYNCS.ARRIVE.TRANS64.RED.A1T0 RZ, [R9+URZ], RZ ;  /* 0x000000ff09ff99a7 */ /* 0x0001e2000810043f */
[----:B------:R-:W-:-:S03]  /*1eb50*/  ISETP.LT.OR P2, PT, R168, 0x3a, P2 ;  /* 0x0000003aa800780c */ /* 0x000fc60001741670 */
[----:B------:R-:W1:Y:S01]  /*1eb60*/  SHFL.BFLY PT, R7, R3, 0x1, 0x1f ;  /* 0x0c201f0003077f89 */ /* 0x000e6200000e0000 */
[----:B------:R-:W-:Y:S02]  /*1eb70*/  FSEL R143, R143, -INF , !P2 ;  /* 0xff8000008f8f7808 */ /* 0x000fe40005000000 */
[----:B------:R-:W-:-:S04]  /*1eb80*/  LOP3.LUT P2, RZ, R18, 0x100, RZ, 0xc0, !PT ;  /* 0x0000010012ff7812 */ /* 0x000fc8000784c0ff */
[----:B------:R-:W-:-:S04]  /*1eb90*/  ISETP.GT.AND P2, PT, R167, 0x40, !P2 ;  /* 0x00000040a700780c */ /* 0x000fc80005744270 */
[----:B------:R-:W-:-:S04]  /*1eba0*/  ISETP.LT.OR P2, PT, R168, 0x41, P2 ;  /* 0x00000041a800780c */ /* 0x000fc80001741670 */
[----:B------:R-:W-:Y:S02]  /*1ebb0*/  FSEL R146, R146, -INF , !P2 ;  /* 0xff80000092927808 */ /* 0x000fe40005000000 */
[----:B------:R-:W-:-:S04]  /*1ebc0*/  LOP3.LUT P2, RZ, R18, 0x80, RZ, 0xc0, !PT ;  /* 0x0000008012ff7812 */ /* 0x000fc8000784c0ff */
[----:B------:R-:W-:Y:S02]  /*1ebd0*/  ISETP.GT.AND P2, PT, R167, 0x41, !P2 ;  /* 0x00000041a700780c */ /* 0x000fe40005744270 */
[----:B-1----:R-:W-:Y:S01]  /*1ebe0*/  FMNMX.FTZ R3, R3, R7, !PT ;  /* 0x0000000703037209 */ /* 0x002fe20007810000 */
[----:B------:R-:W-:Y:S01]  /*1ebf0*/  IMAD.U32 R7, RZ, RZ, UR4 ;  /* 0x00000004ff077e24 */ /* 0x000fe2000f8e00ff */
[----:B------:R-:W-:-:S03]  /*1ec00*/  ISETP.LT.OR P2, PT, R168, 0x42, P2 ;  /* 0x00000042a800780c */ /* 0x000fc60001741670 */
[----:B------:R-:W-:Y:S01]  /*1ec10*/  FMUL.FTZ R10, R3, R7 ;  /* 0x00000007030a7220 */ /* 0x000fe20000410000 */
        /* <DEDUP_REMOVED lines=19> */
[----:B------:R-:W-:Y:S02]  /*1ed50*/  FMNMX.FTZ R11, R12, R15, !PT ;  /* 0x0000000f0c0b7209 */ /* 0x000fe40007810000 */
[----:B------:R-:W-:Y:S02]  /*1ed60*/  FSEL R10, R10, RZ, P2 ;  /* 0x000000ff0a0a7208 */ /* 0x000fe40001000000 */
[----:B------:R-:W-:Y:S02]  /*1ed70*/  FMNMX.FTZ R11, R13, R11, !PT ;  /* 0x0000000b0d0b7209 */ /* 0x000fe40007810000 */
        /* <DEDUP_REMOVED lines=52> */
[----:B------:R1:W-:Y:S04]  /*1f0c0*/  MUFU.EX2 R128, R137 ;  /* 0x0000008900807308 */ /* 0x0003e80000000800 */
[----:B------:R-:W2:Y:S04]  /*1f0d0*/  SHFL.BFLY PT, R133, R0, 0x2, 0x1f ;  /* 0x0c401f0000857f89 */ /* 0x000ea800000e0000 */
[----:B------:R-:W-:Y:S01]  /*1f0e0*/  MUFU.EX2 R124, R124 ;  /* 0x0000007c007c7308 */ /* 0x000fe20000000800 */
[----:B-1----:R-:W-:-:S07]  /*1f0f0*/  FFMA.FTZ R137, R153, R7, -R10 ;  /* 0x0000000799897223 */ /* 0x002fce000001080a */
[----:B------:R-:W-:Y:S08]  /*1f100*/  MUFU.EX2 R180, R180 ;  /* 0x000000b400b47308 */ /* 0x000ff00000000800 */
[----:B------:R-:W-:Y:S01]  /*1f110*/  MUFU.EX2 R125, R125 ;  /* 0x0000007d007d7308 */ /* 0x000fe20000000800 */
[----:B--2---:R-:W-:Y:S01]  /*1f120*/  FMNMX.FTZ R0, R0, R133, !PT ;  /* 0x0000008500007209 */ /* 0x004fe20007810000 */
[-CC-:B------:R-:W-:Y:S01]  /*1f130*/  FFMA.FTZ R133, R149, R7.reuse, -R10.reuse ;  /* 0x0000000795857223 */ /* 0x180fe2000001080a */
[----:B------:R-:W-:-:S05]  /*1f140*/  FFMA.FTZ R10, R162, R7, -R10 ;  /* 0x00000007a20a7223 */ /* 0x000fca000001080a */
[----:B------:R-:W-:Y:S01]  /*1f150*/  MUFU.EX2 R182, R182 ;  /* 0x000000b600b67308 */ /* 0x000fe20000000800 */
[----:B------:R-:W1:Y:S07]  /*1f160*/  SHFL.BFLY PT, R141, R0, 0x1, 0x1f ;  /* 0x0c201f00008d7f89 */ /* 0x000e6e00000e0000 */
[----:B------:R-:W-:Y:S08]  /*1f170*/  MUFU.EX2 R176, R176 ;  /* 0x000000b000b07308 */ /* 0x000ff00000000800 */
[----:B------:R-:W-:Y:S08]  /*1f180*/  MUFU.EX2 R129, R129 ;  /* 0x0000008100817308 */ /* 0x000ff00000000800 */
[----:B------:R-:W-:Y:S01]  /*1f190*/  MUFU.EX2 R178, R178 ;  /* 0x000000b200b27308 */ /* 0x000fe20000000800 */
[----:B-1----:R-:W-:-:S02]  /*1f1a0*/  FMNMX.FTZ R0, R0, R141, !PT ;  /* 0x0000008d00007209 */ /* 0x002fc40007810000 */
[----:B------:R-:W-:Y:S02]  /*1f1b0*/  FSEL R141, R3, RZ, P2 ;  /* 0x000000ff038d7208 */ /* 0x000fe40001000000 */
[C---:B------:R-:W-:Y:S01]  /*1f1c0*/  FSETP.NEU.FTZ.AND P2, PT, R0.reuse, -INF , PT ;  /* 0xff8000000000780b */ /* 0x040fe20003f5d000 */
[CC--:B------:R-:W-:Y:S02]  /*1f1d0*/  FMUL.FTZ R144, R0.reuse, R7.reuse ;  /* 0x0000000700907220 */ /* 0x0c0fe40000410000 */
[----:B------:R-:W-:Y:S01]  /*1f1e0*/  FADD.FTZ R141, -R141, R14 ;  /* 0x0000000e8d8d7221 */ /* 0x000fe20000010100 */
[----:B0-----:R-:W-:Y:S01]  /*1f1f0*/  FSEL R9, R0, RZ, P2 ;  /* 0x000000ff00097208 */ /* 0x001fe20001000000 */
[----:B------:R-:W-:Y:S01]  /*1f200*/  MUFU.EX2 R14, R10 ;  /* 0x0000000a000e7308 */ /* 0x000fe20000000800 */
[----:B------:R-:W-:Y:S01]  /*1f210*/  FSEL R144, R144, RZ, P2 ;  /* 0x000000ff90907208 */ /* 0x000fe20001000000 */
[----:B------:R-:W-:Y:S01]  /*1f220*/  FMUL.FTZ R141, R141, R7 ;  /* 0x000000078d8d7220 */ /* 0x000fe20000410000 */
[C---:B------:R-:W-:Y:S01]  /*1f230*/  ISETP.GT.AND P2, PT, R6.reuse, R213, PT ;  /* 0x000000d50600720c */ /* 0x040fe20003f44270 */
[----:B------:R-:W-:Y:S01]  /*1f240*/  FADD.FTZ R9, -R9, R15 ;  /* 0x0000000f09097221 */ /* 0x000fe20000010100 */
[----:B------:R-:W-:Y:S01]  /*1f250*/  IADD3 R6, R6, -0x1, RZ ;  /* 0xffffffff06067810 */ /* 0x000fe20007ffe0ff */
        /* <DEDUP_REMOVED lines=28> */
[----:B------:R-:W-:Y:S01]  /*1f420*/  F2FP.F16.F32.PACK_AB R188, R11, R188 ;  /* 0x000000bc0bbc723e */ /* 0x000fe200000000ff */
[-CC-:B------:R-:W-:Y:S01]  /*1f430*/  FFMA.FTZ R154, R154, R7.reuse, -R144.reuse ;  /* 0x000000079a9a7223 */ /* 0x180fe20000010890 */
[-CC-:B------:R-:W-:Y:S01]  /*1f440*/  FFMA.FTZ R155, R155, R7.reuse, -R144.reuse ;  /* 0x000000079b9b7223 */ /* 0x180fe20000010890 */
[----:B------:R-:W-:Y:S01]  /*1f450*/  FADD.FTZ R5, R20, R5 ;  /* 0x0000000514057221 */ /* 0x000fe20000010000 */
[-CC-:B------:R-:W-:Y:S01]  /*1f460*/  FFMA.FTZ R136, R136, R7.reuse, -R144.reuse ;  /* 0x0000000788887223 */ /* 0x180fe20000010890 */
[----:B------:R-:W-:Y:S01]  /*1f470*/  FFMA.FTZ R144, R158, R7, -R144 ;  /* 0x000000079e907223 */ /* 0x000fe20000010890 */
[----:B------:R-:W2:Y:S01]  /*1f480*/  MUFU.EX2 R191, R191 ;  /* 0x000000bf00bf7308 */ /* 0x000ea20000000800 */
[----:B------:R-:W-:Y:S01]  /*1f490*/  FADD.FTZ R5, R184, R5 ;  /* 0x00000005b8057221 */ /* 0x000fe20000010000 */
[----:B-1----:R-:W-:Y:S01]  /*1f4a0*/  FFMA.FTZ R4, R9, R4, R189 ;  /* 0x0000000409047223 */ /* 0x002fe200000100bd */
[----:B------:R-:W-:-:S02]  /*1f4b0*/  F2FP.F16.F32.PACK_AB R190, R20, R190 ;  /* 0x000000be14be723e */ /* 0x000fc400000000ff */
[C---:B------:R-:W-:Y:S01]  /*1f4c0*/  FADD.FTZ R5, R21.reuse, R5 ;  /* 0x0000000515057221 */ /* 0x040fe20000010000 */
[----:B------:R-:W-:Y:S02]  /*1f4d0*/  F2FP.F16.F32.PACK_AB R184, R21, R184 ;  /* 0x000000b815b8723e */ /* 0x000fe400000000ff */
[----:B------:R-:W1:Y:S01]  /*1f4e0*/  MUFU.EX2 R13, R13 ;  /* 0x0000000d000d7308 */ /* 0x000e620000000800 */
[----:B0-----:R-:W-:Y:S01]  /*1f4f0*/  FADD.FTZ R4, R12, R4 ;  /* 0x000000040c047221 */ /* 0x001fe20000010000 */
[----:B------:R-:W-:Y:S01]  /*1f500*/  FADD.FTZ R5, R186, R5 ;  /* 0x00000005ba057221 */ /* 0x000fe20000010000 */
[----:B------:R-:W-:Y:S01]  /*1f510*/  F2FP.F16.F32.PACK_AB R189, R12, R189 ;  /* 0x000000bd0cbd723e */ /* 0x000fe200000000ff */
[----:B------:R-:W-:Y:S01]  /*1f520*/  IMAD.MOV.U32 R12, RZ, RZ, R19 ;  /* 0x000000ffff0c7224 */ /* 0x000fe200078e0013 */
[C---:B------:R-:W-:Y:S01]  /*1f530*/  F2FP.F16.F32.PACK_AB R186, R124.reuse, R186 ;  /* 0x000000ba7cba723e */ /* 0x040fe200000000ff */
        /* <DEDUP_REMOVED lines=9> */
[C---:B------:R-:W-:Y:S02]  /*1f5d0*/  F2FP.F16.F32.PACK_AB R182, R128.reuse, R182 ;  /* 0x000000b680b6723e */ /* 0x040fe400000000ff */
[----:B------:R-:W-:Y:S01]  /*1f5e0*/  F2FP.F16.F32.PACK_AB R191, R13, R191 ;  /* 0x000000bf0dbf723e */ /* 0x000fe200000000ff */
[----:B------:R-:W-:Y:S02]  /*1f5f0*/  FADD.FTZ R5, R128, R5 ;  /* 0x0000000580057221 */ /* 0x000fe40000010000 */
        /* <DEDUP_REMOVED lines=8> */
[----:B------:R-:W-:-:S05]  /*1f680*/  F2FP.F16.F32.PACK_AB R185, R120, R185 ;  /* 0x000000b978b9723e */ /* 0x000fca00000000ff */
        /* <DEDUP_REMOVED lines=16> */
[C---:B-1----:R-:W-:Y:S01]  /*1f790*/  FADD.FTZ R4, R15.reuse, R4 ;  /* 0x000000040f047221 */ /* 0x042fe20000010000 */
[----:B------:R-:W-:Y:S01]  /*1f7a0*/  F2FP.F16.F32.PACK_AB R183, R15, R183 ;  /* 0x000000b70fb7723e */ /* 0x000fe200000000ff */
[----:B------:R-:W-:-:S05]  /*1f7b0*/  IMAD.MOV.U32 R15, RZ, RZ, R0 ;  /* 0x000000ffff0f7224 */ /* 0x000fca00078e0000 */
        /* <DEDUP_REMOVED lines=31> */
[----:B0-----:R-:W-:Y:S01]  /*1f9b0*/  FADD.FTZ R11, R170, R4 ;  /* 0x00000004aa0b7221 */ /* 0x001fe20000010000 */
[----:B------:R-:W-:-:S06]  /*1f9c0*/  F2FP.F16.F32.PACK_AB R170, R14, R170 ;  /* 0x000000aa0eaa723e */ /* 0x000fcc00000000ff */
[----:B------:R-:W0:Y:S01]  /*1f9d0*/  MUFU.EX2 R154, R154 ;  /* 0x0000009a009a7308 */ /* 0x000e220000000800 */
[----:B--2---:R-:W-:Y:S01]  /*1f9e0*/  FADD.FTZ R4, R150, R5 ;  /* 0x0000000596047221 */ /* 0x004fe20000010000 */
[----:B------:R-:W-:Y:S01]  /*1f9f0*/  FADD.FTZ R5, R14, R11 ;  /* 0x0000000b0e057221 */ /* 0x000fe20000010000 */
[----:B------:R-:W-:-:S05]  /*1fa00*/  IMAD.MOV.U32 R14, RZ, RZ, R3 ;  /* 0x000000ffff0e7224 */ /* 0x000fca00078e0003 */
[----:B------:R-:W2:Y:S01]  /*1fa10*/  MUFU.EX2 R155, R155 ;  /* 0x0000009b009b7308 */ /* 0x000ea20000000800 */
[C---:B-1----:R-:W-:Y:S01]  /*1fa20*/  FADD.FTZ R4, R151.reuse, R4 ;  /* 0x0000000497047221 */ /* 0x042fe20000010000 */
[----:B------:R-:W-:-:S06]  /*1fa30*/  F2FP.F16.F32.PACK_AB R175, R151, R150 ;  /* 0x0000009697af723e */ /* 0x000fcc00000000ff */
[----:B------:R-:W1:Y:S01]  /*1fa40*/  MUFU.EX2 R136, R136 ;  /* 0x0000008800887308 */ /* 0x000e620000000800 */
[----:B0-----:R-:W-:-:S07]  /*1fa50*/  FADD.FTZ R4, R154, R4 ;  /* 0x000000049a047221 */ /* 0x001fce0000010000 */
[----:B------:R-:W0:Y:S01]  /*1fa60*/  MUFU.EX2 R144, R144 ;  /* 0x0000009000907308 */ /* 0x000e220000000800 */
[C---:B--2---:R-:W-:Y:S01]  /*1fa70*/  FADD.FTZ R11, R155.reuse, R4 ;  /* 0x000000049b0b7221 */ /* 0x044fe20000010000 */
[----:B------:R-:W-:-:S03]  /*1fa80*/  F2FP.F16.F32.PACK_AB R169, R155, R154 ;  /* 0x0000009a9ba9723e */ /* 0x000fc600000000ff */
[----:B-1----:R-:W-:-:S04]  /*1fa90*/  FADD.FTZ R11, R136, R11 ;  /* 0x0000000b880b7221 */ /* 0x002fc80000010000 */
[C---:B0-----:R-:W-:Y:S01]  /*1faa0*/  FADD.FTZ R4, R144.reuse, R11 ;  /* 0x0000000b90047221 */ /* 0x041fe20000010000 */
[----:B------:R-:W-:Y:S01]  /*1fab0*/  F2FP.F16.F32.PACK_AB R171, R144, R136 ;  /* 0x0000008890ab723e */ /* 0x000fe200000000ff */
[----:B------:R-:W-:Y:S01]  /*1fac0*/  IMAD.MOV.U32 R11, RZ, RZ, R17 ;  /* 0x000000ffff0b7224 */ /* 0x000fe200078e0011 */
[----:B------:R-:W-:Y:S06]  /*1fad0*/  @P2 BRA `(.L_x_1733) ;  /* 0xffffffc400682947 */ /* 0x000fec000383ffff */
.L_x_1714:
[----:B------:R-:W-:Y:S05]  /*1fae0*/  BSYNC B0 ;  /* 0x0000000000007941 */ /* 0x000fea0003800000 */
.L_x_1713:
        /* <DEDUP_REMOVED lines=99> */
.L_x_1734:
[----:B------:R-:W-:Y:S01]  /*20120*/  IMAD R6, R17, 0x8, R2 ;  /* 0x0000000811067824 */ /* 0x000fe200078e0202 */
[----:B------:R-:W-:-:S04]  /*20130*/  SHF.L.U32 R9, R19, 0x1f, RZ ;  /* 0x0000001f13097819 */ /* 0x000fc800000006ff */
[----:B------:R0:W1:Y:S01]  /*20140*/  SYNCS.PHASECHK.TRANS64.TRYWAIT P2, [R6+URZ+0x30850], R9 ;  /* 0x03085009060075a7 */ /* 0x000062000804017f */
[----:B------:R-:W-:Y:S05]  /*20150*/  @!P0 BRA `(.L_x_1735) ;  /* 0x0000000000048947 */ /* 0x000fea0003800000 */
[----:B------:R-:W-:Y:S01]  /*20160*/  BPT.TRAP 0x1 ;  /* 0x000000040000795c */ /* 0x000fe20000300000 */
.L_x_1735:
        /* <DEDUP_REMOVED lines=9> */
.L_x_1737:
[----:B------:R-:W-:Y:S05]  /*20200*/  BSYNC B0 ;  /* 0x0000000000007941 */ /* 0x000fea0003800000 */
.L_x_1736:
        /* <DEDUP_REMOVED lines=9> */
[----:B------:R-:W-:-:S02]  /*202a0*/  IMAD.MOV.U32 R12, RZ, RZ, RZ ;  /* 0x000000ffff0c7224 */ /* 0x000fc400078e00ff */
[----:B------:R-:W-:Y:S01]  /*202b0*/  VIADD R218, R218, 0x1 ;  /* 0x00000001dada7836 */ /* 0x000fe20000000000 */
[----:B------:R-:W-:-:S07]  /*202c0*/  SEL R17, R17, RZ, P2 ;  /* 0x000000ff11117207 */ /* 0x000fce0001000000 */
        /* <DEDUP_REMOVED lines=26> */
[----:B------:R-:W0:Y:S02]  /*20470*/  SHFL.BFLY PT, R2, R5, 0x2, 0x1f ;  /* 0x0c401f0005027f89 */ /* 0x000e2400000e0000 */
[----:B0-----:R-:W-:Y:S01]  /*20480*/  FADD.FTZ R2, R2, R5 ;  /* 0x0000000502027221 */ /* 0x001fe20000010000 */
[----:B------:R-:W-:Y:S01]  /*20490*/  MOV R5, 0xff800000 ;  /* 0xff80000000057802 */ /* 0x000fe20000000f00 */
[----:B------:R-:W-:Y:S02]  /*204a0*/  WARPGROUP.DEPBAR.LE gsb0, 0x0 ;  /* 0x00008000000079c5 */ /* 0x000fe40000010000 */
[----:B------:R-:W-:-:S09]  /*204b0*/  WARPGROUP.ARRIVE ;  /* 0x00000000000079c5 */ /* 0x000fd20000000000 */
[----:B------:R-:W-:Y:S01]  /*204c0*/  HGMMA.64x192x16.F32 R24, R172, gdesc[UR4].tnspB, R24, gsb0 ;  /* 0x42e00004ac187df0 */ /* 0x000fe20008000818 */
[----:B------:R-:W-:Y:S02]  /*204d0*/  R2UR UR6, R8 ;  /* 0x00000000080672ca */ /* 0x000fe400000e0000 */
[----:B------:R-:W-:Y:S02]  /*204e0*/  R2UR UR7, R9 ;  /* 0x00000000090772ca */ /* 0x000fe400000e0000 */
[----:B------:R-:W0:Y:S02]  /*204f0*/  SHFL.BFLY PT, R9, R4, 0x2, 0x1f ;  /* 0x0c401f0004097f89 */ /* 0x000e2400000e0000 */
[----:B0-----:R-:W-:Y:S01]  /*20500*/  FADD.FTZ R8, R9, R4 ;  /* 0x0000000409087221 */ /* 0x001fe20000010000 */
[----:B------:R-:W-:Y:S01]  /*20510*/  IMAD.MOV.U32 R4, RZ, RZ, -0x800000 ;  /* 0xff800000ff047424 */ /* 0x000fe200078e00ff */
[----:B------:R-:W0:Y:S04]  /*20520*/  SHFL.BFLY PT, R9, R2, 0x1, 0x1f ;  /* 0x0c201f0002097f89 */ /* 0x000e2800000e0000 */
[----:B------:R-:W1:Y:S01]  /*20530*/  SHFL.BFLY PT, R11, R8, 0x1, 0x1f ;  /* 0x0c201f00080b7f89 */ /* 0x000e6200000e0000 */
[----:B0-----:R-:W-:Y:S01]  /*20540*/  FADD.FTZ R13, R2, R9 ;  /* 0x00000009020d7221 */ /* 0x001fe20000010000 */
[----:B------:R-:W-:Y:S01]  /*20550*/  SEL R2, RZ, 0x1, P2 ;  /* 0x00000001ff027807 */ /* 0x000fe20001000000 */
[----:B-1----:R-:W-:-:S03]  /*20560*/  FADD.FTZ R11, R8, R11 ;  /* 0x0000000b080b7221 */ /* 0x002fc60000010000 */
[----:B------:R-:W-:Y:S01]  /*20570*/  FSETP.NE.FTZ.AND P0, PT, R13, RZ, PT ;  /* 0x000000ff0d00720b */ /* 0x000fe20003f15000 */
[----:B------:R-:W-:Y:S01]  /*20580*/  @!P1 VIADD R8, R6, 0x30860 ;  /* 0x0003086006089836 */ /* 0x000fe20000000000 */
[----:B------:R-:W-:Y:S01]  /*20590*/  LOP3.LUT R19, R19, R2, RZ, 0x3c, !PT ;  /* 0x0000000213137212 */ /* 0x000fe200078e3cff */
[----:B------:R-:W-:Y:S01]  /*205a0*/  IMAD.MOV.U32 R2, RZ, RZ, RZ ;  /* 0x000000ffff027224 */ /* 0x000fe200078e00ff */
[----:B------:R-:W-:Y:S02]  /*205b0*/  FSETP.NE.FTZ.AND P3, PT, R11, RZ, PT ;  /* 0x000000ff0b00720b */ /* 0x000fe40003f75000 */
[----:B------:R-:W-:-:S07]  /*205c0*/  @!P1 PRMT R8, RZ, 0x654, R8 ;  /* 0x00000654ff089816 */ /* 0x000fce0000000008 */
        /* <DEDUP_REMOVED lines=8> */
[----:B------:R0:W3:Y:S01]  /*20650*/  @P3 MUFU.RCP R2, R11 ;  /* 0x0000000b00023308 */ /* 0x0000e20000001000 */
[----:B-1----:R-:W-:-:S04]  /*20660*/  @P3 FMUL.FTZ R7, R10, 0.69314718246459960938 ;  /* 0x3f3172180a073820 */ /* 0x002fc80000410000 */
[----:B------:R-:W-:Y:S01]  /*20670*/  @P3 FFMA.FTZ R5, R14, R0, R7 ;  /* 0x000000000e053223 */ /* 0x000fe20000010007 */
        /* <DEDUP_REMOVED lines=29> */
[-C--:B-1----:R-:W-:Y:S01]  /*20850*/  FMUL.FTZ R8, R72, R12.reuse ;  /* 0x0000000c48087220 */ /* 0x082fe20000410000 */
[-C--:B------:R-:W-:Y:S01]  /*20860*/  FMUL.FTZ R9, R73, R12.reuse ;  /* 0x0000000c49097220 */ /* 0x080fe20000410000 */
[-C--:B------:R-:W-:Y:S01]  /*20870*/  FMUL.FTZ R76, R76, R12.reuse ;  /* 0x0000000c4c4c7220 */ /* 0x080fe20000410000 */
[-C--:B------:R-:W-:Y:S01]  /*20880*/  FMUL.FTZ R77, R77, R12.reuse ;  /* 0x0000000c4d4d7220 */ /* 0x080fe20000410000 */
[-C--:B------:R-:W-:Y:S01]  /*20890*/  FMUL.FTZ R80, R80, R12.reuse ;  /* 0x0000000c50507220 */ /* 0x080fe20000410000 */
[-C--:B------:R-:W-:Y:S01]  /*208a0*/  FMUL.FTZ R81, R81, R12.reuse ;  /* 0x0000000c51517220 */ /* 0x080fe20000410000 */
[-C--:B------:R-:W-:Y:S01]  /*208b0*/  FMUL.FTZ R10, R84, R12.reuse ;  /* 0x0000000c540a7220 */ /* 0x080fe20000410000 */
        /* <DEDUP_REMOVED lines=17> */
[-C--:B---3--:R-:W-:Y:S01]  /*209d0*/  FMUL.FTZ R26, R26, R2.reuse ;  /* 0x000000021a1a7220 */ /* 0x088fe20000410000 */
        /* <DEDUP_REMOVED lines=46> */
[----:B------:R-:W-:-:S07]  /*20cc0*/  FMUL.FTZ R119, R119, R2 ;  /* 0x0000000277777220 */ /* 0x000fce0000410000 */
.L_x_1598:
[----:B------:R-:W0:Y:S08]  /*20cd0*/  S2UR UR5, SR_CgaCtaId ;  /* 0x00000000000579c3 */ /* 0x000e300000008800 */
[----:B------:R-:W-:Y:S06]  /*20ce0*/  BAR.SYNC.DEFER_BLOCKING 0x5, 0x180 ;  /* 0x0146000000007b1d */ /* 0x000fec0000010000 */
[----:B------:R-:W-:Y:S01]  /*20cf0*/  UMOV UR4, 0x400 ;  /* 0x0000040000047882 */ /* 0x000fe20000000000 */
[----:B------:R-:W-:Y:S01]  /*20d00*/  BSSY B0, `(.L_x_1739) ;  /* 0x00003af000007945 */ /* 0x000fe20003800000 */
[----:B0-----:R-:W-:-:S06]  /*20d10*/  ULEA UR4, UR5, UR4, 0x18 ;  /* 0x0000000405047291 */ /* 0x001fcc000f8ec03f */
[----:B------:R-:W-:-:S05]  /*20d20*/  IMAD.U32 R2, RZ, RZ, UR4 ;  /* 0x00000004ff027e24 */ /* 0x000fca000f8e00ff */
[----:B------:R0:W1:Y:S01]  /*20d30*/  LDS.128 R56, [R2+0x308d0] ;  /* 0x0308d00002387984 */ /* 0x0000620000000c00 */
[----:B------:R-:W-:Y:S06]  /*20d40*/  BAR.ARV 0x4, 0x180 ;  /* 0x0106000000007b1d */ /* 0x000fec0000002000 */
[----:B------:R-:W-:Y:S05]  /*20d50*/  @P0 BRA `(.L_x_1740) ;  /* 0x0000002c00500947 */ /* 0x000fea0003800000 */
[----:B------:R-:W2:Y:S01]  /*20d60*/  LDL R0, [R1+0x6c] ;  /* 0x00006c0001007983 */ /* 0x000ea20000100800 */
[----:B------:R-:W-:Y:S01]  /*20d70*/  ULDC.64 UR4, c[0x0][0xc00] ;  /* 0x0003000000047ab9 */ /* 0x000fe20000000a00 */
[----:B------:R-:W-:Y:S01]  /*20d80*/  ULDC.64 UR6, c[0x0][0xc08] ;  /* 0x0003020000067ab9 */ /* 0x000fe20000000a00 */
[----:B------:R-:W3:Y:S01]  /*20d90*/  S2R R3, SR_SWINHI ;  /* 0x0000000000037919 */ /* 0x000ee20000002f00 */
[----:B------:R-:W-:Y:S02]  /*20da0*/  MOV R136, R2 ;  /* 0x0000000200887202 */ /* 0x000fe40000000f00 */
[----:B---3--:R-:W-:Y:S01]  /*20db0*/  MOV R137, R3 ;  /* 0x0000000300897202 */ /* 0x008fe20000000f00 */
[----:B------:R-:W-:Y:S02]  /*20dc0*/  BAR.SYNC.DEFER_BLOCKING 0x1, 0x100 ;  /* 0x0044000000007b1d */ /* 0x000fe40000010000 */
[----:B--2---:R-:W-:-:S03]  /*20dd0*/  IMAD.WIDE R12, R0, 0x2, R136 ;  /* 0x00000002000c7825 */ /* 0x004fc600078e0288 */
[C---:B------:R-:W-:Y:S02]  /*20de0*/  IADD3 R84, P1, R12.reuse, 0x40, RZ ;  /* 0x000000400c547810 */ /* 0x040fe40007f3e0ff */
[----:B------:R-:W-:Y:S02]  /*20df0*/  IADD3 R74, P2, R12, 0x20, RZ ;  /* 0x000000200c4a7810 */ /* 0x000fe40007f5e0ff */
[----:B------:R-:W-:Y:S01]  /*20e00*/  LOP3.LUT R143, R84, 0x380, RZ, 0xc0, !PT ;  /* 0x00000380548f7812 */ /* 0x000fe200078ec0ff */
[--C-:B------:R-:W-:Y:S01]  /*20e10*/  IMAD.X R85, RZ, RZ, R13.reuse, P1 ;  /* 0x000000ffff557224 */ /* 0x100fe200008e060d */
[----:B------:R-:W-:Y:S01]  /*20e20*/  LOP3.LUT R141, R74, 0x380, RZ, 0xc0, !PT ;  /* 0x000003804a8d7812 */ /* 0x000fe200078ec0ff */
[----:B------:R-:W-:Y:S01]  /*20e30*/  IMAD.X R75, RZ, RZ, R13, P2 ;  /* 0x000000ffff4b7224 */ /* 0x000fe200010e060d */
[----:B------:R-:W-:Y:S02]  /*20e40*/  SHF.R.U64 R143, R143, 0x3, RZ ;  /* 0x000000038f8f7819 */ /* 0x000fe400000012ff */
[----:B------:R-:W-:-:S02]  /*20e50*/  IADD3 R72, P4, R12, 0x4040, RZ ;  /* 0x000040400c487810 */ /* 0x000fc40007f9e0ff */
[C---:B------:R-:W-:Y:S02]  /*20e60*/  IADD3 R86, P6, R12.reuse, 0x60, RZ ;  /* 0x000000600c567810 */ /* 0x040fe40007fde0ff */
[----:B------:R-:W-:Y:S02]  /*20e70*/  SHF.R.U64 R141, R141, 0x3, RZ ;  /* 0x000000038d8d7819 */ /* 0x000fe400000012ff */
[C---:B------:R-:W-:Y:S01]  /*20e80*/  IADD3 R14, P0, R12.reuse, 0x4020, RZ ;  /* 0x000040200c0e7810 */ /* 0x040fe20007f1e0ff */
[--C-:B------:R-:W-:Y:S01]  /*20e90*/  IMAD.X R87, RZ, RZ, R13.reuse, P6 ;  /* 0x000000ffff577224 */ /* 0x100fe200030e060d */
[----:B------:R-:W-:Y:S02]  /*20ea0*/  LOP3.LUT R84, R143, R84, RZ, 0x3c, !PT ;  /* 0x000000548f547212 */ /* 0x000fe400078e3cff */
[----:B------:R-:W-:Y:S01]  /*20eb0*/  IADD3 R88, P5, R12, 0x4000, RZ ;  /* 0x000040000c587810 */ /* 0x000fe20007fbe0ff */
[----:B------:R-:W-:Y:S01]  /*20ec0*/  IMAD.X R91, RZ, RZ, R13, P0 ;  /* 0x000000ffff5b7224 */ /* 0x000fe200000e060d */
[----:B------:R-:W-:-:S02]  /*20ed0*/  LOP3.LUT R143, R72, 0x380, RZ, 0xc0, !PT ;  /* 0x00000380488f7812 */ /* 0x000fc400078ec0ff */
[----:B------:R-:W-:Y:S01]  /*20ee0*/  LOP3.LUT R145, R86, 0x380, RZ, 0xc0, !PT ;  /* 0x0000038056917812 */ /* 0x000fe200078ec0ff */
[----:B------:R-:W-:Y:S01]  /*20ef0*/  IMAD.X R89, RZ, RZ, R13, P5 ;  /* 0x000000ffff597224 */ /* 0x000fe200028e060d */
[----:B------:R-:W-:Y:S02]  /*20f00*/  LOP3.LUT R74, R141, R74, RZ, 0x3c, !PT ;  /* 0x0000004a8d4a7212 */ /* 0x000fe400078e3cff */
[----:B------:R-:W-:Y:S02]  /*20f10*/  LOP3.LUT R141, R14, 0x380, RZ, 0xc0, !PT ;  /* 0x000003800e8d7812 */ /* 0x000fe400078ec0ff */
[----:B------:R-:W-:Y:S02]  /*20f20*/  SHF.R.U64 R143, R143, 0x3, RZ ;  /* 0x000000038f8f7819 */ /* 0x000fe400000012ff */
[----:B------:R-:W-:Y:S02]  /*20f30*/  IADD3 R3, P6, R12, 0x8040, RZ ;  /* 0x000080400c037810 */ /* 0x000fe40007fde0ff */
[----:B------:R-:W-:-:S02]  /*20f40*/  SHF.R.U64 R145, R145, 0x3, RZ ;  /* 0x0000000391917819 */ /* 0x000fc400000012ff */
[C---:B------:R-:W-:Y:S01]  /*20f50*/  LOP3.LUT R73, R12.reuse, 0x380, RZ, 0xc0, !PT ;  /* 0x000003800c497812 */ /* 0x040fe200078ec0ff */
[--C-:B------:R-:W-:Y:S01]  /*20f60*/  IMAD.X R139, RZ, RZ, R13.reuse, P6 ;  /* 0x000000ffff8b7224 */ /* 0x100fe200030e060d */
[C---:B------:R-:W-:Y:S02]  /*20f70*/  IADD3 R94, P3, R12.reuse, 0x4060, RZ ;  /* 0x000040600c5e7810 */ /* 0x040fe40007f7e0ff */
[C---:B------:R-:W-:Y:S02]  /*20f80*/  IADD3 R15, P2, R12.reuse, 0x8000, RZ ;  /* 0x000080000c0f7810 */ /* 0x040fe40007f5e0ff */
[C---:B-1----:R-:W-:Y:S01]  /*20f90*/  IADD3 R56, P5, R12.reuse, 0x8060, RZ ;  /* 0x000080600c387810 */ /* 0x042fe20007fbe0ff */
[--C-:B------:R-:W-:Y:S01]  /*20fa0*/  IMAD.X R95, RZ, RZ, R13.reuse, P3 ;  /* 0x000000ffff5f7224 */ /* 0x100fe200018e060d */
[----:B------:R-:W-:Y:S01]  /*20fb0*/  SHF.R.U64 R141, R141, 0x3, RZ ;  /* 0x000000038d8d7819 */ /* 0x000fe200000012ff */
[----:B------:R-:W-:Y:S01]  /*20fc0*/  IMAD.X R97, RZ, RZ, R13, P2 ;  /* 0x000000ffff617224 */ /* 0x000fe200010e060d */
[----:B------:R-:W-:-:S02]  /*20fd0*/  IADD3 R0, P1, R12, 0x8020, RZ ;  /* 0x000080200c007810 */ /* 0x000fc40007f3e0ff */
[----:B------:R-:W-:Y:S02]  /*20fe0*/  LOP3.LUT R92, R143, R72, RZ, 0x3c, !PT ;  /* 0x000000488f5c7212 */ /* 0x000fe400078e3cff */
[----:B-----5:R-:W-:Y:S01]  /*20ff0*/  LOP3.LUT R147, R88, 0x380, RZ, 0xc0, !PT ;  /* 0x0000038058937812 */ /* 0x020fe200078ec0ff */
[----:B------:R-:W-:Y:S01]  /*21000*/  IMAD.X R99, RZ, RZ, R13, P1 ;  /* 0x000000ffff637224 */ /* 0x000fe200008e060d */
[----:B------:R-:W-:Y:S02]  /*21010*/  LOP3.LUT R86, R145, R86, RZ, 0x3c, !PT ;  /* 0x0000005691567212 */ /* 0x000fe400078e3cff */
[----:B------:R-:W-:Y:S02]  /*21020*/  LOP3.LUT R72, R3, 0x380, RZ, 0xc0, !PT ;  /* 0x0000038003487812 */ /* 0x000fe400078ec0ff */
[----:B------:R-:W-:Y:S02]  /*21030*/  SHF.R.U64 R73, R73, 0x3, RZ ;  /* 0x0000000349497819 */ /* 0x000fe400000012ff */
[----:B------:R-:W-:-:S02]  /*21040*/  LOP3.LUT R145, R94, 0x380, RZ, 0xc0, !PT ;  /* 0x000003805e917812 */ /* 0x000fc400078ec0ff */
[----:B------:R-:W-:Y:S02]  /*21050*/  LOP3.LUT R96, R15, 0x380, RZ, 0xc0, !PT ;  /* 0x000003800f607812 */ /* 0x000fe400078ec0ff */
[----:B------:R-:W-:Y:S02]  /*21060*/  LOP3.LUT R143, R56, 0x380, RZ, 0xc0, !PT ;  /* 0x00000380388f7812 */ /* 0x000fe400078ec0ff */
[----:B------:R-:W-:Y:S02]  /*21070*/  LOP3.LUT R90, R141, R14, RZ, 0x3c, !PT ;  /* 0x0000000e8d5a7212 */ /* 0x000fe400078e3cff */
[----:B------:R-:W-:Y:S02]  /*21080*/  LOP3.LUT R141, R0, 0x380, RZ, 0xc0, !PT ;  /* 0x00000380008d7812 */ /* 0x000fe400078ec0ff */
[----:B------:R-:W-:Y:S02]  /*21090*/  SHF.R.U64 R147, R147, 0x3, RZ ;  /* 0x0000000393937819 */ /* 0x000fe400000012ff */
[----:B------:R-:W-:-:S02]  /*210a0*/  SHF.R.U64 R72, R72, 0x3, RZ ;  /* 0x0000000348487819 */ /* 0x000fc400000012ff */
[----:B------:R-:W-:Y:S01]  /*210b0*/  LOP3.LUT R12, R73, R12, RZ, 0x3c, !PT ;  /* 0x0000000c490c7212 */ /* 0x000fe200078e3cff */
[----:B------:R-:W-:Y:S01]  /*210c0*/  IMAD.X R73, RZ, RZ, R13, P5 ;  /* 0x000000ffff497224 */ /* 0x000fe200028e060d */
[----:B------:R-:W-:Y:S02]  /*210d0*/  SHF.R.U64 R145, R145, 0x3, RZ ;  /* 0x0000000391917819 */ /* 0x000fe400000012ff */
[----:B------:R-:W-:Y:S02]  /*210e0*/  SHF.R.U64 R96, R96, 0x3, RZ ;  /* 0x0000000360607819 */ /* 0x000fe400000012ff */
[----:B------:R-:W-:Y:S02]  /*210f0*/  SHF.R.U64 R143, R143, 0x3, RZ ;  /* 0x000000038f8f7819 */ /* 0x000fe400000012ff */
[----:B------:R-:W-:Y:S02]  /*21100*/  SHF.R.U64 R141, R141, 0x3, RZ ;  /* 0x000000038d8d7819 */ /* 0x000fe400000012ff */
[----:B------:R-:W-:-:S02]  /*21110*/  LOP3.LUT R88, R147, R88, RZ, 0x3c, !PT ;  /* 0x0000005893587212 */ /* 0x000fc400078e3cff */
[----:B------:R-:W-:Y:S02]  /*21120*/  LOP3.LUT R138, R72, R3, RZ, 0x3c, !PT ;  /* 0x00000003488a7212 */ /* 0x000fe400078e3cff */
[----:B------:R-:W-:Y:S02]  /*21130*/  IADD3.X R93, RZ, R13, RZ, P4, !PT ;  /* 0x0000000dff5d7210 */ /* 0x000fe400027fe4ff */
[----:B------:R-:W-:Y:S02]  /*21140*/  LOP3.LUT R94, R145, R94, RZ, 0x3c, !PT ;  /* 0x0000005e915e7212 */ /* 0x000fe400078e3cff */
[----:B------:R-:W-:Y:S02]  /*21150*/  LOP3.LUT R96, R96, R15, RZ, 0x3c, !PT ;  /* 0x0000000f60607212 */ /* 0x000fe400078e3cff */
[----:B------:R-:W-:Y:S02]  /*21160*/  MOV R144, R12 ;  /* 0x0000000c00907202 */ /* 0x000fe40000000f00 */
[----:B------:R-:W-:-:S02]  /*21170*/  LOP3.LUT R72, R143, R56, RZ, 0x3c, !PT ;  /* 0x000000388f487212 */ /* 0x000fc400078e3cff */
[----:B------:R-:W-:Y:S02]  /*21180*/  F2FP.F16.F32.PACK_AB R12, R25, R24 ;  /* 0x00000018190c723e */ /* 0x000fe400000000ff */
[----:B------:R-:W-:Y:S02]  /*21190*/  F2FP.F16.F32.PACK_AB R13, R27, R26 ;  /* 0x0000001a1b0d723e */ /* 0x000fe400000000ff */
[----:B------:R-:W-:Y:S02]  /*211a0*/  F2FP.F16.F32.PACK_AB R14, R29, R28 ;  /* 0x0000001c1d0e723e */ /* 0x000fe400000000ff */
[----:B------:R-:W-:Y:S02]  /*211b0*/  F2FP.F16.F32.PACK_AB R15, R31, R30 ;  /* 0x0000001e1f0f723e */ /* 0x000fe400000000ff */
[----:B------:R-:W-:Y:S02]  /*211c0*/  MOV R146, R84 ;  /* 0x0000005400927202 */ /* 0x000fe40000000f00 */
[----:B------:R-:W-:Y:S01]  /*211d0*/  MOV R143, R86 ;  /* 0x00000056008f7202 */ /* 0x000fe20000000f00 */
[----:B------:R1:W-:Y:S01]  /*211e0*/  STSM.16.M88.4 [R144], R12 ;  /* 0x0000000c90007844 */ /* 0x0003e20000000200 */
[----:B------:R-:W-:-:S02]  /*211f0*/  LOP3.LUT R98, R141, R0, RZ, 0x3c, !PT ;  /* 0x000000008d627212 */ /* 0x000fc400078e3cff */
[----:B------:R-:W-:Y:S02]  /*21200*/  MOV R75, R74 ;  /* 0x0000004a004b7202 */ /* 0x000fe40000000f00 */
[----:B------:R-:W-:Y:S02]  /*21210*/  F2FP.F16.F32.PACK_AB R84, R33, R32 ;  /* 0x000000202154723e */ /* 0x000fe400000000ff */
[----:B------:R-:W-:Y:S02]  /*21220*/  F2FP.F16.F32.PACK_AB R85, R35, R34 ;  /* 0x000000222355723e */ /* 0x000fe400000000ff */
[----:B------:R-:W-:Y:S02]  /*21230*/  F2FP.F16.F32.PACK_AB R86, R37, R36 ;  /* 0x000000242556723e */ /* 0x000fe400000000ff */
[----:B------:R-:W-:Y:S02]  /*21240*/  F2FP.F16.F32.PACK_AB R87, R39, R38 ;  /* 0x000000262757723e */ /* 0x000fe400000000ff */
[----:B------:R-:W-:-:S02]  /*21250*/  MOV R0, R88 ;  /* 0x0000005800007202 */ /* 0x000fc40000000f00 */
[----:B------:R-:W-:Y:S01]  /*21260*/  MOV R140, R90 ;  /* 0x0000005a008c7202 */ /* 0x000fe20000000f00 */
[----:B------:R2:W-:Y:S01]  /*21270*/  STSM.16.M88.4 [R75], R84 ;  /* 0x000000544b007844 */ /* 0x0005e20000000200 */
[----:B------:R-:W-:Y:S01]  /*21280*/  MOV R141, R92 ;  /* 0x0000005c008d7202 */ /* 0x000fe20000000f00 */
[----:B-1----:R-:W1:Y:S01]  /*21290*/  LDC.64 R144, c[0x0][0xc00] ;  /* 0x00030000ff907b82 */ /* 0x002e620000000a00 */
[----:B------:R-:W-:Y:S02]  /*212a0*/  MOV R142, R94 ;  /* 0x0000005e008e7202 */ /* 0x000fe40000000f00 */
[----:B------:R-:W-:Y:S02]  /*212b0*/  F2FP.F16.F32.PACK_AB R88, R41, R40 ;  /* 0x000000282958723e */ /* 0x000fe400000000ff */
[----:B------:R-:W-:Y:S02]  /*212c0*/  F2FP.F16.F32.PACK_AB R89, R43, R42 ;  /* 0x0000002a2b59723e */ /* 0x000fe400000000ff */
[----:B------:R-:W-:-:S02]  /*212d0*/  F2FP.F16.F32.PACK_AB R90, R45, R44 ;  /* 0x0000002c2d5a723e */ /* 0x000fc400000000ff */
[----:B------:R-:W-:Y:S02]  /*212e0*/  F2FP.F16.F32.PACK_AB R91, R47, R46 ;  /* 0x0000002e2f5b723e */ /* 0x000fe400000000ff */
[----:B------:R-:W-:Y:S02]  /*212f0*/  F2FP.F16.F32.PACK_AB R92, R49, R48 ;  /* 0x00000030315c723e */ /* 0x000fe400000000ff */
[----:B------:R-:W-:Y:S01]  /*21300*/  F2FP.F16.F32.PACK_AB R93, R51, R50 ;  /* 0x00000032335d723e */ /* 0x000fe200000000ff */
[----:B------:R3:W-:Y:S01]  /*21310*/  STSM.16.M88.4 [R146], R88 ;  /* 0x0000005892007844 */ /* 0x0007e20000000200 */
[----:B------:R-:W-:Y:S02]  /*21320*/  F2FP.F16.F32.PACK_AB R94, R53, R52 ;  /* 0x00000034355e723e */ /* 0x000fe400000000ff */
[----:B------:R-:W-:Y:S02]  /*21330*/  F2FP.F16.F32.PACK_AB R95, R55, R54 ;  /* 0x00000036375f723e */ /* 0x000fe400000000ff */
[----:B------:R-:W-:-:S02]  /*21340*/  MOV R56, R72 ;  /* 0x0000004800387202 */ /* 0x000fc40000000f00 */
[----:B------:R-:W-:Y:S01]  /*21350*/  F2FP.F16.F32.PACK_AB R12, R7, R6 ;  /* 0x00000006070c723e */ /* 0x000fe200000000ff */
[----:B------:R-:W-:Y:S01]  /*21360*/  STSM.16.M88.4 [R143], R92 ;  /* 0x0000005c8f007844 */ /* 0x000fe20000000200 */
[----:B------:R-:W-:Y:S02]  /*21370*/  F2FP.F16.F32.PACK_AB R13, R125, R124 ;  /* 0x0000007c7d0d723e */ /* 0x000fe400000000ff */
[----:B------:R-:W-:Y:S02]  /*21380*/  F2FP.F16.F32.PACK_AB R14, R61, R60 ;  /* 0x0000003c3d0e723e */ /* 0x000fe400000000ff */
[----:B------:R-:W-:Y:S02]  /*21390*/  F2FP.F16.F32.PACK_AB R15, R63, R62 ;  /* 0x0000003e3f0f723e */ /* 0x000fe400000000ff */
[----:B------:R-:W-:Y:S02]  /*213a0*/  F2FP.F16.F32.PACK_AB R72, R65, R64 ;  /* 0x000000404148723e */ /* 0x000fe400000000ff */
[----:B------:R-:W-:Y:S01]  /*213b0*/  F2FP.F16.F32.PACK_AB R73, R67, R66 ;  /* 0x000000424349723e */ /* 0x000fe200000000ff */
[----:B------:R4:W-:Y:S01]  /*213c0*/  STSM.16.M88.4 [R0], R12 ;  /* 0x0000000c00007844 */ /* 0x0009e20000000200 */
[----:B------:R-:W-:-:S02]  /*213d0*/  F2FP.F16.F32.PACK_AB R74, R69, R68 ;  /* 0x00000044454a723e */ /* 0x000fc400000000ff */
[----:B--2---:R-:W-:Y:S02]  /*213e0*/  F2FP.F16.F32.PACK_AB R75, R71, R70 ;  /* 0x00000046474b723e */ /* 0x004fe400000000ff */
[----:B------:R-:W-:Y:S02]  /*213f0*/  F2FP.F16.F32.PACK_AB R84, R9, R8 ;  /* 0x000000080954723e */ /* 0x000fe400000000ff */
[----:B------:R-:W-:Y:S01]  /*21400*/  F2FP.F16.F32.PACK_AB R85, R127, R126 ;  /* 0x0000007e7f55723e */ /* 0x000fe200000000ff */
[----:B------:R-:W-:Y:S01]  /*21410*/  STSM.16.M88.4 [R140], R72 ;  /* 0x000000488c007844 */ /* 0x000fe20000000200 */
[----:B------:R-:W-:Y:S02]  /*21420*/  F2FP.F16.F32.PACK_AB R86, R77, R76 ;  /* 0x0000004c4d56723e */ /* 0x000fe400000000ff */
[----:B------:R-:W-:Y:S02]  /*21430*/  F2FP.F16.F32.PACK_AB R87, R79, R78 ;  /* 0x0000004e4f57723e */ /* 0x000fe400000000ff */
[----:B---3--:R-:W-:-:S02]  /*21440*/  F2FP.F16.F32.PACK_AB R88, R81, R80 ;  /* 0x000000505158723e */ /* 0x008fc400000000ff */
[----:B------:R-:W-:Y:S01]  /*21450*/  F2FP.F16.F32.PACK_AB R89, R83, R82 ;  /* 0x000000525359723e */ /* 0x000fe200000000ff */
[----:B------:R1:W-:Y:S01]  /*21460*/  STSM.16.M88.4 [R141], R84 ;  /* 0x000000548d007844 */ /* 0x0003e20000000200 */
[----:B------:R-:W-:Y:S01]  /*21470*/  F2FP.F16.F32.PACK_AB R90, R11, R10 ;  /* 0x0000000a0b5a723e */ /* 0x000fe200000000ff */
[----:B----4-:R-:W-:Y:S01]  /*21480*/  IMAD.MOV.U32 R0, RZ, RZ, RZ ;  /* 0x000000ffff007224 */ /* 0x010fe200078e00ff */
[----:B------:R-:W-:Y:S02]  /*21490*/  F2FP.F16.F32.PACK_AB R91, R129, R128 ;  /* 0x00000080815b723e */ /* 0x000fe400000000ff */
[----:B------:R-:W-:Y:S02]  /*214a0*/  MOV R96, R96 ;  /* 0x0000006000607202 */ /* 0x000fe40000000f00 */
[----:B------:R-:W-:Y:S01]  /*214b0*/  F2FP.F16.F32.PACK_AB R92, R21, R20 ;  /* 0x00000014155c723e */ /* 0x000fe200000000ff */
[----:B------:R2:W-:Y:S01]  /*214c0*/  STSM.16.M88.4 [R142], R88 ;  /* 0x000000588e007844 */ /* 0x0005e20000000200 */
[----:B------:R-:W-:-:S02]  /*214d0*/  F2FP.F16.F32.PACK_AB R93, R131, R130 ;  /* 0x00000082835d723e */ /* 0x000fc400000000ff */
[----:B------:R-:W-:Y:S02]  /*214e0*/  F2FP.F16.F32.PACK_AB R94, R121, R120 ;  /* 0x00000078795e723e */ /* 0x000fe400000000ff */
[----:B------:R-:W-:Y:S02]  /*214f0*/  F2FP.F16.F32.PACK_AB R95, R133, R132 ;  /* 0x00000084855f723e */ /* 0x000fe400000000ff */
[----:B------:R-:W-:Y:S01]  /*21500*/  MOV R3, R98 ;  /* 0x0000006200037202 */ /* 0x000fe20000000f00 */
[----:B-1----:R-:W-:Y:S01]  /*21510*/  IMAD.WIDE R84, R217, 0x4, R144 ;  /* 0x00000004d9547825 */ /* 0x002fe200078e0290 */
[----:B------:R-:W-:Y:S01]  /*21520*/  F2FP.F16.F32.PACK_AB R97, R135, R134 ;  /* 0x000000868761723e */ /* 0x000fe200000000ff */
[----:B------:R1:W-:Y:S01]  /*21530*/  STSM.16.M88.4 [R96], R92 ;  /* 0x0000005c60007844 */ /* 0x0003e20000000200 */
[----:B------:R-:W-:Y:S01]  /*21540*/  F2FP.F16.F32.PACK_AB R98, R101, R100 ;  /* 0x000000646562723e */ /* 0x000fe200000000ff */
[----:B------:R-:W3:Y:S01]  /*21550*/  LDC.64 R86, c[0x0][0xba8] ;  /* 0x0002ea00ff567b82 */ /* 0x000ee20000000a00 */
[----:B------:R-:W-:-:S02]  /*21560*/  F2FP.F16.F32.PACK_AB R99, R103, R102 ;  /* 0x000000666763723e */ /* 0x000fc400000000ff */
[----:B------:R-:W-:Y:S02]  /*21570*/  MOV R138, R138 ;  /* 0x0000008a008a7202 */ /* 0x000fe40000000f00 */
[----:B------:R-:W-:Y:S02]  /*21580*/  F2FP.F16.F32.PACK_AB R12, R105, R104 ;  /* 0x00000068690c723e */ /* 0x000fe400000000ff */
[----:B------:R-:W-:Y:S01]  /*21590*/  F2FP.F16.F32.PACK_AB R13, R107, R106 ;  /* 0x0000006a6b0d723e */ /* 0x000fe200000000ff */
[----:B--2---:R-:W2:Y:S01]  /*215a0*/  LDC R88, c[0x0][0xbe8] ;  /* 0x0002fa00ff587b82 */ /* 0x004ea20000000800 */
[----:B------:R-:W-:Y:S02]  /*215b0*/  F2FP.F16.F32.PACK_AB R14, R109, R108 ;  /* 0x0000006c6d0e723e */ /* 0x000fe400000000ff */
[----:B------:R-:W-:Y:S02]  /*215c0*/  F2FP.F16.F32.PACK_AB R15, R111, R110 ;  /* 0x0000006e6f0f723e */ /* 0x000fe400000000ff */
[----:B------:R-:W-:-:S02]  /*215d0*/  F2FP.F16.F32.PACK_AB R72, R113, R112 ;  /* 0x000000707148723e */ /* 0x000fc400000000ff */
[----:B-1----:R-:W-:Y:S02]  /*215e0*/  F2FP.F16.F32.PACK_AB R96, R123, R122 ;  /* 0x0000007a7b60723e */ /* 0x002fe400000000ff */
[----:B------:R-:W-:Y:S02]  /*215f0*/  F2FP.F16.F32.PACK_AB R73, R115, R114 ;  /* 0x000000727349723e */ /* 0x000fe400000000ff */
[----:B------:R-:W-:Y:S01]  /*21600*/  F2FP.F16.F32.PACK_AB R74, R117, R116 ;  /* 0x00000074754a723e */ /* 0x000fe200000000ff */
[----:B------:R-:W-:Y:S01]  /*21610*/  STSM.16.M88.4 [R3], R96 ;  /* 0x0000006003007844 */ /* 0x000fe20000000200 */
[----:B------:R-:W-:Y:S02]  /*21620*/  F2FP.F16.F32.PACK_AB R75, R119, R118 ;  /* 0x00000076774b723e */ /* 0x000fe400000000ff */
[----:B------:R-:W-:Y:S01]  /*21630*/  ISETP.NE.U32.AND P0, PT, RZ, UR4, PT ;  /* 0x00000004ff007c0c */ /* 0x000fe2000bf05070 */
[----:B------:R1:W-:Y:S03]  /*21640*/  STSM.16.M88.4 [R138], R12 ;  /* 0x0000000c8a007844 */ /* 0x0003e60000000200 */
[----:B------:R-:W-:Y:S01]  /*21650*/  ISETP.NE.AND.EX P0, PT, RZ, UR5, PT, P0 ;  /* 0x00000005ff007c0c */ /* 0x000fe2000bf05300 */
[----:B------:R4:W-:Y:S01]  /*21660*/  STSM.16.M88.4 [R56], R72 ;  /* 0x0000004838007844 */ /* 0x0009e20000000200 */
[----:B------:R-:W-:Y:S11]  /*21670*/  BAR.SYNC.DEFER_BLOCKING 0x1, 0x100 ;  /* 0x0044000000007b1d */ /* 0x000ff60000010000 */
[----:B------:R-:W3:Y:S01]  /*21680*/  @P0 LDG.E R0, desc[UR46][R84.64] ;  /* 0x0000002e54000981 */ /* 0x000ee2000c1e1900 */
[----:B------:R-:W-:Y:S01]  /*21690*/  ISETP.NE.U32.AND P1, PT, RZ, UR6, PT ;  /* 0x00000006ff007c0c */ /* 0x000fe2000bf25070 */
[----:B------:R-:W-:Y:S01]  /*216a0*/  ULDC UR6, c[0x0][0xa88] ;  /* 0x0002a20000067ab9 */ /* 0x000fe20000000800 */
[----:B------:R-:W-:Y:S01]  /*216b0*/  ISETP.NE.AND P2, PT, R216, RZ, PT ;  /* 0x000000ffd800720c */ /* 0x000fe20003f45270 */
[----:B------:R-:W-:Y:S01]  /*216c0*/  IMAD.U32 R91, RZ, RZ, UR6 ;  /* 0x00000006ff5b7e24 */ /* 0x000fe2000f8e00ff */
[----:B------:R-:W-:Y:S01]  /*216d0*/  ULDC UR6, c[0x0][0xad4] ;  /* 0x0002b50000067ab9 */ /* 0x000fe20000000800 */
[----:B------:R-:W-:-:S02]  /*216e0*/  ISETP.NE.AND.EX P1, PT, RZ, UR7, PT, P1 ;  /* 0x00000007ff007c0c */ /* 0x000fc4000bf25310 */
[----:B------:R-:W-:Y:S02]  /*216f0*/  SEL R216, R216, UR6, P2 ;  /* 0x00000006d8d87c07 */ /* 0x000fe40009000000 */
[----:B------:R-:W-:Y:S02]  /*21700*/  MOV R90, 0x9b8 ;  /* 0x000009b8005a7802 */ /* 0x000fe40000000f00 */
[----:B------:R-:W-:-:S04]  /*21710*/  ISETP.GT.AND P3, PT, R216, 0x1, PT ;  /* 0x00000001d800780c */ /* 0x000fc80003f64270 */
[----:B------:R-:W-:-:S03]  /*21720*/  SEL R90, R90, 0x978, P3 ;  /* 0x000009785a5a7807 */ /* 0x000fc60001800000 */
[----:B-1----:R-:W1:Y:S08]  /*21730*/  @P1 LDC.64 R12, c[0x0][0xc08] ;  /* 0x00030200ff0c1b82 */ /* 0x002e700000000a00 */
[----:B------:R-:W0:Y:S08]  /*21740*/  LDC.64 R14, c[0x0][R90+0x220] ;  /* 0x000088005a0e7b82 */ /* 0x000e300000000a00 */
[----:B----4-:R-:W4:Y:S01]  /*21750*/  LDC.64 R72, c[0x0][R90+0x218] ;  /* 0x000086005a487b82 */ /* 0x010f220000000a00 */
[----:B--2---:R-:W-:-:S07]  /*21760*/  ISETP.NE.AND P4, PT, R88, 0x1, PT ;  /* 0x000000015800780c */ /* 0x004fce0003f85270 */
[----:B------:R-:W2:Y:S01]  /*21770*/  LDC.64 R74, c[0x0][R90+0x228] ;  /* 0x00008a005a4a7b82 */ /* 0x000ea20000000a00 */
[----:B-1----:R-:W-:-:S05]  /*21780*/  @P1 IMAD.WIDE R12, R217, 0x4, R12 ;  /* 0x00000004d90c1825 */ /* 0x002fca00078e020c */
[----:B------:R1:W5:Y:S01]  /*21790*/  @P1 LDG.E R91, desc[UR46][R12.64] ;  /* 0x0000002e0c5b1981 */ /* 0x000362000c1e1900 */
[----:B------:R-:W-:Y:S01]  /*217a0*/  ISETP.NE.U32.AND P2, PT, RZ, UR4, PT ;  /* 0x00000004ff007c0c */ /* 0x000fe2000bf45070 */
[----:B------:R-:W2:Y:S01]  /*217b0*/  @P4 LDC R92, c[0x0][0xbec] ;  /* 0x0002fb00ff5c4b82 */ /* 0x000ea20000000800 */
[----:B------:R-:W-:Y:S02]  /*217c0*/  SHF.R.S32.HI R56, RZ, 0x1f, R217 ;  /* 0x0000001fff387819 */ /* 0x000fe400000114d9 */
[----:B------:R-:W-:Y:S02]  /*217d0*/  ISETP.NE.AND.EX P2, PT, RZ, UR5, PT, P2 ;  /* 0x00000005ff007c0c */ /* 0x000fe4000bf45320 */
[----:B------:R-:W-:Y:S02]  /*217e0*/  SEL R93, R222, RZ, P3 ;  /* 0x000000ffde5d7207 */ /* 0x000fe40001800000 */
[----:B------:R-:W-:Y:S01]  /*217f0*/  SEL R3, R217, RZ, !P2 ;  /* 0x000000ffd9037207 */ /* 0x000fe20005000000 */
[----:B-1----:R1:W1:Y:S01]  /*21800*/  LDC.64 R12, c[0x0][R90+0x210] ;  /* 0x000084005a0c7b82 */ /* 0x0022620000000a00 */
[----:B------:R-:W-:-:S07]  /*21810*/  SEL R89, R56, RZ, !P2 ;  /* 0x000000ff38597207 */ /* 0x000fce0005000000 */
[----:B------:R-:W1:Y:S01]  /*21820*/  @P4 LDC R99, c[0x0][0xbf0] ;  /* 0x0002fc00ff634b82 */ /* 0x000e620000000800 */
[----:B0-----:R-:W-:-:S07]  /*21830*/  IMAD R15, R15, R3, RZ ;  /* 0x000000030f0f7224 */ /* 0x001fce00078e02ff */
[----:B---3--:R-:W0:Y:S01]  /*21840*/  @!P3 LDC R86, c[0x0][0xb50] ;  /* 0x0002d400ff56bb82 */ /* 0x008e220000000800 */
[C---:B------:R-:W-:Y:S02]  /*21850*/  IMAD R97, R14.reuse, R89, R15 ;  /* 0x000000590e617224 */ /* 0x040fe400078e020f */
[----:B------:R-:W-:-:S05]  /*21860*/  IMAD.WIDE.U32 R14, R14, R3, RZ ;  /* 0x000000030e0e7225 */ /* 0x000fca00078e00ff */
[----:B------:R-:W3:Y:S01]  /*21870*/  @!P3 LDC R87, c[0x0][0xb54] ;  /* 0x0002d500ff57bb82 */ /* 0x000ee20000000800 */
[-C--:B----4-:R-:W-:Y:S02]  /*21880*/  IMAD R95, R73, R215.reuse, RZ ;  /* 0x000000d7495f7224 */ /* 0x090fe400078e02ff */
[----:B------:R-:W-:-:S04]  /*21890*/  IMAD.WIDE.U32 R72, R72, R215, RZ ;  /* 0x000000d748487225 */ /* 0x000fc800078e00ff */
[----:B------:R-:W-:Y:S02]  /*218a0*/  IMAD.IADD R89, R214, 0x1, R212 ;  /* 0x00000001d6597824 */ /* 0x000fe400078e02d4 */
[----:B------:R-:W-:Y:S02]  /*218b0*/  IMAD.IADD R97, R15, 0x1, R97 ;  /* 0x000000010f617824 */ /* 0x000fe400078e0261 */
[----:B------:R-:W-:Y:S02]  /*218c0*/  IMAD.MOV.U32 R15, RZ, RZ, R89 ;  /* 0x000000ffff0f7224 */ /* 0x000fe400078e0059 */
[----:B------:R-:W-:Y:S02]  /*218d0*/  IMAD.IADD R73, R73, 0x1, R95 ;  /* 0x0000000149497824 */ /* 0x000fe400078e025f */
[-C--:B--2---:R-:W-:Y:S02]  /*218e0*/  IMAD R95, R75, R93.reuse, RZ ;  /* 0x0000005d4b5f7224 */ /* 0x084fe400078e02ff */
[----:B------:R-:W-:-:S04]  /*218f0*/  IMAD.WIDE.U32 R74, R74, R93, RZ ;  /* 0x0000005d4a4a7225 */ /* 0x000fc800078e00ff */
[----:B------:R-:W-:Y:S01]  /*21900*/  IMAD.IADD R95, R75, 0x1, R95 ;  /* 0x000000014b5f7824 */ /* 0x000fe200078e025f */
[--C-:B------:R-:W-:Y:S01]  /*21910*/  IADD3 R72, P2, P5, R14, R72, R0.reuse ;  /* 0x000000480e487210 */ /* 0x100fe20007d5e000 */
[----:B------:R-:W-:Y:S01]  /*21920*/  @P4 IMAD.HI.U32 R14, R89, R92, RZ ;  /* 0x0000005c590e4227 */ /* 0x000fe200078e00ff */
[----:B------:R-:W-:-:S04]  /*21930*/  SHF.R.S32.HI R56, RZ, 0x1f, R0 ;  /* 0x0000001fff387819 */ /* 0x000fc80000011400 */
[----:B-1----:R-:W-:Y:S02]  /*21940*/  @P4 SHF.R.U32.HI R15, RZ, R99, R14 ;  /* 0x00000063ff0f4219 */ /* 0x002fe4000001160e */
[----:B------:R-:W-:Y:S02]  /*21950*/  IADD3.X R73, R97, R73, R56, P2, P5 ;  /* 0x0000004961497210 */ /* 0x000fe400017ea438 */
[----:B------:R-:W-:Y:S01]  /*21960*/  IADD3 R74, P2, P5, R15, R72, R74 ;  /* 0x000000480f4a7210 */ /* 0x000fe20007d5e04a */
[--C-:B------:R-:W-:Y:S01]  /*21970*/  IMAD.MOV R90, RZ, RZ, -R15.reuse ;  /* 0x000000ffff5a7224 */ /* 0x100fe200078e0a0f */
[----:B------:R-:W-:-:S03]  /*21980*/  SHF.R.S32.HI R14, RZ, 0x1f, R15 ;  /* 0x0000001fff0e7819 */ /* 0x000fc6000001140f */
[----:B------:R-:W-:Y:S01]  /*21990*/  IMAD R15, R88, R90, R89 ;  /* 0x0000005a580f7224 */ /* 0x000fe200078e0259 */
[----:B------:R-:W-:-:S03]  /*219a0*/  IADD3.X R75, R14, R73, R95, P2, P5 ;  /* 0x000000490e4b7210 */ /* 0x000fc600017ea45f */
[-C--:B------:R-:W-:Y:S01]  /*219b0*/  IMAD R13, R13, R15.reuse, RZ ;  /* 0x0000000f0d0d7224 */ /* 0x080fe200078e02ff */
[----:B------:R-:W-:Y:S01]  /*219c0*/  SHF.R.S32.HI R73, RZ, 0x1f, R15 ;  /* 0x0000001fff497819 */ /* 0x000fe2000001140f */
[----:B------:R-:W-:-:S04]  /*219d0*/  IMAD.WIDE.U32 R74, R12, R15, R74 ;  /* 0x0000000f0c4a7225 */ /* 0x000fc800078e004a */
[----:B------:R-:W-:Y:S01]  /*219e0*/  IMAD R13, R12, R73, R13 ;  /* 0x000000490c0d7224 */ /* 0x000fe200078e020d */
[----:B0-----:R-:W-:-:S03]  /*219f0*/  LEA R86, P2, R74, R86, 0x2 ;  /* 0x000000564a567211 */ /* 0x001fc600078410ff */
[----:B------:R-:W-:-:S05]  /*21a00*/  IMAD.IADD R12, R75, 0x1, R13 ;  /* 0x000000014b0c7824 */ /* 0x000fca00078e020d */
[----:B---3--:R-:W-:Y:S01]  /*21a10*/  LEA.HI.X R87, R74, R87, R12, 0x2, P2 ;  /* 0x000000574a577211 */ /* 0x008fe200010f140c */
[----:B------:R-:W-:Y:S06]  /*21a20*/  @P1 BRA `(.L_x_1741) ;  /* 0x0000000000101947 */ /* 0x000fec0003800000 */
[----:B------:R-:W-:Y:S05]  /*21a30*/  @!P0 BRA `(.L_x_1741) ;  /* 0x00000000000c8947 */ /* 0x000fea0003800000 */
[----:B------:R-:W2:Y:S04]  /*21a40*/  LDG.E R12, desc[UR46][R84.64] ;  /* 0x0000002e540c7981 */ /* 0x000ea8000c1e1900 */
[----:B-----5:R-:W2:Y:S02]  /*21a50*/  LDG.E R91, desc[UR46][R84.64+0x4] ;  /* 0x0000042e545b7981 */ /* 0x020ea4000c1e1900 */
[----:B--2---:R-:W-:-:S07]  /*21a60*/  IADD3 R91, -R12, R91, RZ ;  /* 0x0000005b0c5b7210 */ /* 0x004fce0007ffe1ff */
.L_x_1741:
[----:B------:R-:W2:Y:S04]  /*21a70*/  LDL R72, [R1+0x68] ;  /* 0x0000680001487983 */ /* 0x000ea80000100800 */
[----:B------:R-:W3:Y:S04]  /*21a80*/  LDL R73, [R1+0x4c] ;  /* 0x00004c0001497983 */ /* 0x000ee80000100800 */
[----:B------:R-:W-:Y:S04]  /*21a90*/  SHFL.IDX PT, R12, R86, RZ, 0x1c1f ;  /* 0x001c1fff560c7589 */ /* 0x000fe800000e0000 */
[----:B------:R-:W0:Y:S04]  /*21aa0*/  SHFL.IDX PT, R13, R87, RZ, 0x1c1f ;  /* 0x001c1fff570d7589 */ /* 0x000e2800000e0000 */
[----:B------:R-:W-:Y:S04]  /*21ab0*/  SHFL.IDX PT, R14, R86, 0x1, 0x1c1f ;  /* 0x003c1f00560e7f89 */ /* 0x000fe800000e0000 */
[----:B------:R-:W1:Y:S01]  /*21ac0*/  SHFL.IDX PT, R15, R87, 0x1, 0x1c1f ;  /* 0x003c1f00570f7f89 */ /* 0x000e6200000e0000 */
[----:B--2---:R-:W-:-:S02]  /*21ad0*/  IMAD.IADD R75, R72, 0x1, R212 ;  /* 0x00000001484b7824 */ /* 0x004fc400078e02d4 */
[----:B-----5:R-:W-:Y:S01]  /*21ae0*/  IMAD R72, R91, R88, RZ ;  /* 0x000000585b487224 */ /* 0x020fe200078e02ff */
[----:B---3--:R-:W-:Y:S01]  /*21af0*/  LOP3.LUT P0, RZ, R73, 0x3, RZ, 0xc0, !PT ;  /* 0x0000000349ff7812 */ /* 0x008fe2000780c0ff */
[----:B------:R-:W-:-:S03]  /*21b00*/  VIADD R73, R75, 0x8 ;  /* 0x000000084b497836 */ /* 0x000fc60000000000 */
        /* <DEDUP_REMOVED lines=16> */
[----:B------:R-:W-:-:S04]  /*21c10*/  IMAD.SHL.U32 R20, R66, 0x8, RZ ;  /* 0x0000000842147824 */ /* 0x000fc800078e00ff */
[----:B------:R-:W-:Y:S02]  /*21c20*/  IMAD R5, R21, 0x40, R20 ;  /* 0x0000004015057824 */ /* 0x000fe400078e0214 */
[----:B------:R-:W-:Y:S02]  /*21c30*/  IMAD R67, R0, UR5, R65 ;  /* 0x0000000500437c24 */ /* 0x000fe4000f8e0241 */
[----:B------:R-:W-:-:S04]  /*21c40*/  IMAD.WIDE R136, R5, 0x2, R136 ;  /* 0x0000000205887825 */ /* 0x000fc800078e0288 */
[----:B------:R-:W-:Y:S01]  /*21c50*/  IMAD.WIDE.U32 R64, R0, UR4, RZ ;  /* 0x0000000400407c25 */ /* 0x000fe2000f8e00ff */
[C---:B------:R-:W-:Y:S01]  /*21c60*/  IADD3 R9, P3, R136.reuse, 0x1000, RZ ;  /* 0x0000100088097810 */ /* 0x040fe20007f7e0ff */
[----:B------:R-:W-:Y:S01]  /*21c70*/  ULDC.64 UR4, c[0x0][0xae8] ;  /* 0x0002ba0000047ab9 */ /* 0x000fe20000000a00 */
[C---:B------:R-:W-:Y:S01]  /*21c80*/  IADD3 R13, P2, R136.reuse, 0x2000, RZ ;  /* 0x00002000880d7810 */ /* 0x040fe20007f5e0ff */
[----:B------:R-:W-:Y:S01]  /*21c90*/  IMAD.IADD R65, R65, 0x1, R67 ;  /* 0x0000000141417824 */ /* 0x000fe200078e0243 */
[----:B------:R-:W-:Y:S01]  /*21ca0*/  IADD3 R25, P6, R136, 0x3000, RZ ;  /* 0x0000300088197810 */ /* 0x000fe20007fde0ff */
[----:B------:R-:W-:Y:S01]  /*21cb0*/  IMAD R67, R66, 0x20, R21 ;  /* 0x0000002042437824 */ /* 0x000fe200078e0215 */
[C---:B------:R-:W-:Y:S02]  /*21cc0*/  IADD3 R29, P5, R136.reuse, 0x4000, RZ ;  /* 0x00004000881d7810 */ /* 0x040fe40007fbe0ff */
[----:B------:R-:W-:Y:S01]  /*21cd0*/  IADD3 R33, P1, R136, 0x5000, RZ ;  /* 0x0000500088217810 */ /* 0x000fe20007f3e0ff */
[----:B------:R-:W-:Y:S01]  /*21ce0*/  IMAD.IADD R66, R212, 0x1, R67 ;  /* 0x00000001d4427824 */ /* 0x000fe200078e0243 */
[----:B------:R-:W-:-:S02]  /*21cf0*/  LOP3.LUT R8, R9, 0x380, RZ, 0xc0, !PT ;  /* 0x0000038009087812 */ /* 0x000fc400078ec0ff */
[----:B------:R-:W-:Y:S02]  /*21d00*/  LOP3.LUT R12, R13, 0x380, RZ, 0xc0, !PT ;  /* 0x000003800d0c7812 */ /* 0x000fe400078ec0ff */
[----:B------:R-:W-:Y:S02]  /*21d10*/  LOP3.LUT R24, R25, 0x380, RZ, 0xc0, !PT ;  /* 0x0000038019187812 */ /* 0x000fe400078ec0ff */
[----:B------:R-:W-:Y:S01]  /*21d20*/  LOP3.LUT R28, R29, 0x380, RZ, 0xc0, !PT ;  /* 0x000003801d1c7812 */ /* 0x000fe200078ec0ff */
[----:B------:R-:W-:Y:S01]  /*21d30*/  IMAD.WIDE.U32 R64, R215, UR4, R64 ;  /* 0x00000004d7407c25 */ /* 0x000fe2000f8e0040 */
[----:B------:R-:W-:Y:S02]  /*21d40*/  LOP3.LUT R32, R33, 0x380, RZ, 0xc0, !PT ;  /* 0x0000038021207812 */ /* 0x000fe400078ec0ff */
[----:B------:R-:W-:Y:S01]  /*21d50*/  SHF.R.U64 R8, R8, 0x3, RZ ;  /* 0x0000000308087819 */ /* 0x000fe200000012ff */
[----:B-1----:R-:W-:Y:S01]  /*21d60*/  @P4 IMAD.HI.U32 R0, R66, R69, RZ ;  /* 0x0000004542004227 */ /* 0x002fe200078e00ff */
[----:B------:R-:W-:-:S02]  /*21d70*/  SHF.R.U64 R12, R12, 0x3, RZ ;  /* 0x000000030c0c7819 */ /* 0x000fc400000012ff */
[----:B------:R-:W-:Y:S02]  /*21d80*/  SHF.R.U64 R24, R24, 0x3, RZ ;  /* 0x0000000318187819 */ /* 0x000fe400000012ff */
[----:B------:R-:W-:Y:S02]  /*21d90*/  SHF.R.U64 R28, R28, 0x3, RZ ;  /* 0x000000031c1c7819 */ /* 0x000fe400000012ff */
[----:B------:R-:W-:Y:S01]  /*21da0*/  SHF.R.S32.HI R56, RZ, 0x1f, R3 ;  /* 0x0000001fff387819 */ /* 0x000fe20000011403 */
[----:B------:R-:W-:Y:S01]  /*21db0*/  IMAD R65, R215, UR5, R65 ;  /* 0x00000005d7417c24 */ /* 0x000fe2000f8e0241 */
[----:B------:R-:W-:Y:S01]  /*21dc0*/  SHF.R.U64 R32, R32, 0x3, RZ ;  /* 0x0000000320207819 */ /* 0x000fe200000012ff */
[----:B------:R-:W-:Y:S01]  /*21dd0*/  ULDC.64 UR4, c[0x0][0xaf0] ;  /* 0x0002bc0000047ab9 */ /* 0x000fe20000000a00 */
        /* <DEDUP_REMOVED lines=9> */
[----:B------:R-:W-:Y:S01]  /*21e70*/  IMAD R56, R56, UR4, RZ ;  /* 0x0000000438387c24 */ /* 0x000fe2000f8e02ff */
[----:B------:R-:W-:Y:S01]  /*21e80*/  IADD3.X R13, RZ, R137, RZ, P2, !PT ;  /* 0x00000089ff0d7210 */ /* 0x000fe200017fe4ff */
[----:B------:R-:W-:Y:S01]  /*21e90*/  IMAD.X R33, RZ, RZ, R137, P1 ;  /* 0x000000ffff217224 */ /* 0x000fe200008e0689 */
[----:B--2---:R-:W-:-:S02]  /*21ea0*/  @P4 SHF.R.U32.HI R67, RZ, R71, R0 ;  /* 0x00000047ff434219 */ /* 0x004fc40000011600 */
[C---:B------:R-:W-:Y:S01]  /*21eb0*/  IADD3 R37, P0, R136.reuse, 0x6000, RZ ;  /* 0x0000600088257810 */ /* 0x040fe20007f1e0ff */
[C---:B------:R-:W-:Y:S01]  /*21ec0*/  IMAD.WIDE.U32 R64, R3.reuse, UR4, R64 ;  /* 0x0000000403407c25 */ /* 0x040fe2000f8e0040 */
[C---:B------:R-:W-:Y:S01]  /*21ed0*/  IADD3 R41, P3, R136.reuse, 0x7000, RZ ;  /* 0x0000700088297810 */ /* 0x040fe20007f7e0ff */
[----:B------:R-:W5:Y:S01]  /*21ee0*/  LD.E.128 R8, desc[UR46][R8.64] ;  /* 0x0000002e08087980 */ /* 0x000f62000c101d00 */
[C---:B------:R-:W-:Y:S02]  /*21ef0*/  IADD3 R45, P2, R136.reuse, 0x8000, RZ ;  /* 0x00008000882d7810 */ /* 0x040fe40007f5e0ff */
[C---:B------:R-:W-:Y:S01]  /*21f00*/  IADD3 R49, P6, R136.reuse, 0x9000, RZ ;  /* 0x0000900088317810 */ /* 0x040fe20007fde0ff */
[----:B------:R-:W5:Y:S01]  /*21f10*/  LD.E.128 R24, desc[UR46][R24.64] ;  /* 0x0000002e18187980 */ /* 0x000f62000c101d00 */
[C---:B------:R-:W-:Y:S02]  /*21f20*/  IADD3 R53, P5, R136.reuse, 0xa000, RZ ;  /* 0x0000a00088357810 */ /* 0x040fe40007fbe0ff */
[----:B------:R-:W-:Y:S01]  /*21f30*/  IADD3 R5, P1, R136, 0xb000, RZ ;  /* 0x0000b00088057810 */ /* 0x000fe20007f3e0ff */
[----:B------:R-:W-:Y:S01]  /*21f40*/  IMAD R69, R3, UR5, R56 ;  /* 0x0000000503457c24 */ /* 0x000fe2000f8e0238 */
[--C-:B------:R-:W-:Y:S01]  /*21f50*/  SHF.R.S32.HI R0, RZ, 0x1f, R67.reuse ;  /* 0x0000001fff007819 */ /* 0x100fe20000011443 */
[----:B------:R-:W-:Y:S01]  /*21f60*/  IMAD.MOV R3, RZ, RZ, -R67 ;  /* 0x000000ffff037224 */ /* 0x000fe200078e0a43 */
[----:B------:R-:W-:Y:S01]  /*21f70*/  LOP3.LUT R36, R37, 0x380, RZ, 0xc0, !PT ;  /* 0x0000038025247812 */ /* 0x000fe200078ec0ff */
[----:B------:R-:W-:Y:S01]  /*21f80*/  ULDC.64 UR4, c[0x0][0xae0] ;  /* 0x0002b80000047ab9 */ /* 0x000fe20000000a00 */
[----:B------:R-:W-:Y:S01]  /*21f90*/  LOP3.LUT R40, R41, 0x380, RZ, 0xc0, !PT ;  /* 0x0000038029287812 */ /* 0x000fe200078ec0ff */
[----:B------:R-:W-:Y:S01]  /*21fa0*/  IMAD.X R61, RZ, RZ, R137, P1 ;  /* 0x000000ffff3d7224 */ /* 0x000fe200008e0689 */
[----:B------:R-:W-:Y:S01]  /*21fb0*/  LOP3.LUT R44, R45, 0x380, RZ, 0xc0, !PT ;  /* 0x000003802d2c7812 */ /* 0x000fe200078ec0ff */
[----:B------:R-:W5:Y:S01]  /*21fc0*/  LD.E.128 R12, desc[UR46][R12.64] ;  /* 0x0000002e0c0c7980 */ /* 0x000f62000c101d00 */
[----:B------:R-:W-:-:S02]  /*21fd0*/  LOP3.LUT R48, R49, 0x380, RZ, 0xc0, !PT ;  /* 0x0000038031307812 */ /* 0x000fc400078ec0ff */
[----:B------:R-:W-:Y:S01]  /*21fe0*/  LOP3.LUT R52, R53, 0x380, RZ, 0xc0, !PT ;  /* 0x0000038035347812 */ /* 0x000fe200078ec0ff */
[----:B------:R-:W5:Y:S01]  /*21ff0*/  LD.E.128 R28, desc[UR46][R28.64] ;  /* 0x0000002e1c1c7980 */ /* 0x000f62000c101d00 */
[----:B------:R-:W-:Y:S01]  /*22000*/  LOP3.LUT R4, R5, 0x380, RZ, 0xc0, !PT ;  /* 0x0000038005047812 */ /* 0x000fe200078ec0ff */
[----:B------:R-:W-:Y:S01]  /*22010*/  IMAD.IADD R65, R65, 0x1, R69 ;  /* 0x0000000141417824 */ /* 0x000fe200078e0245 */
[----:B------:R-:W-:Y:S01]  /*22020*/  LOP3.LUT R7, R136, 0x380, RZ, 0xc0, !PT ;  /* 0x0000038088077812 */ /* 0x000fe200078ec0ff */
[----:B------:R-:W-:Y:S01]  /*22030*/  IMAD R0, R0, UR4, RZ ;  /* 0x0000000400007c24 */ /* 0x000fe2000f8e02ff */
[----:B------:R-:W-:Y:S01]  /*22040*/  SHF.R.U64 R36, R36, 0x3, RZ ;  /* 0x0000000324247819 */ /* 0x000fe200000012ff */
[----:B------:R-:W-:Y:S01]  /*22050*/  IMAD R3, R88, R3, R66 ;  /* 0x0000000358037224 */ /* 0x000fe200078e0242 */
[----:B------:R-:W-:Y:S01]  /*22060*/  SHF.R.U64 R40, R40, 0x3, RZ ;  /* 0x0000000328287819 */ /* 0x000fe200000012ff */
[----:B------:R-:W5:Y:S01]  /*22070*/  LD.E.128 R32, desc[UR46][R32.64] ;  /* 0x0000002e20207980 */ /* 0x000f62000c101d00 */
[----:B------:R-:W-:-:S02]  /*22080*/  SHF.R.U64 R44, R44, 0x3, RZ ;  /* 0x000000032c2c7819 */ /* 0x000fc400000012ff */
[----:B------:R-:W-:Y:S02]  /*22090*/  SHF.R.U64 R48, R48, 0x3, RZ ;  /* 0x0000000330307819 */ /* 0x000fe400000012ff */
[----:B------:R-:W-:Y:S02]  /*220a0*/  SHF.R.U64 R52, R52, 0x3, RZ ;  /* 0x0000000334347819 */ /* 0x000fe400000012ff */
        /* <DEDUP_REMOVED lines=20> */
[----:B------:R-:W-:Y:S01]  /*221f0*/  IADD3 R65, R65, R67, RZ ;  /* 0x0000004341417210 */ /* 0x000fe20007ffe0ff */
[----:B------:R-:W-:Y:S02]  /*22200*/  IMAD R0, R0, UR4, RZ ;  /* 0x0000000400007c24 */ /* 0x000fe4000f8e02ff */
[----:B------:R0:W5:Y:S01]  /*22210*/  LD.E.128 R4, desc[UR46][R136.64] ;  /* 0x0000002e88047980 */ /* 0x000162000c101d00 */
[----:B------:R-:W-:-:S03]  /*22220*/  IMAD.IADD R71, R21, 0x1, R212 ;  /* 0x0000000115477824 */ /* 0x000fc600078e02d4 */
[----:B------:R-:W5:Y:S01]  /*22230*/  LD.E.128 R44, desc[UR46][R44.64] ;  /* 0x0000002e2c2c7980 */ /* 0x000f62000c101d00 */
[----:B------:R-:W-:-:S03]  /*22240*/  IMAD R67, R3, UR5, R0 ;  /* 0x0000000503437c24 */ /* 0x000fc6000f8e0200 */
[----:B------:R-:W5:Y:S01]  /*22250*/  LD.E.128 R48, desc[UR46][R48.64] ;  /* 0x0000002e30307980 */ /* 0x000f62000c101d00 */
[----:B------:R-:W-:Y:S01]  /*22260*/  IMAD.WIDE.U32 R64, R3, UR4, R64 ;  /* 0x0000000403407c25 */ /* 0x000fe2000f8e0040 */
[----:B------:R-:W-:Y:S02]  /*22270*/  ULDC.64 UR4, c[0x0][0xa80] ;  /* 0x0002a00000047ab9 */ /* 0x000fe40000000a00 */
[----:B------:R-:W5:Y:S04]  /*22280*/  LD.E.128 R52, desc[UR46][R52.64] ;  /* 0x0000002e34347980 */ /* 0x000f68000c101d00 */
[----:B------:R-:W5:Y:S01]  /*22290*/  LD.E.128 R60, desc[UR46][R60.64] ;  /* 0x0000002e3c3c7980 */ /* 0x000f62000c101d00 */
[----:B------:R-:W-:Y:S01]  /*222a0*/  @!PT LDS RZ, [RZ] ;  /* 0x00000000fffff984 */ /* 0x000fe20000000800 */
[----:B------:R-:W-:Y:S01]  /*222b0*/  @!PT LDS RZ, [RZ] ;  /* 0x00000000fffff984 */ /* 0x000fe20000000800 */
[----:B------:R-:W-:Y:S01]  /*222c0*/  @!PT LDS RZ, [RZ] ;  /* 0x00000000fffff984 */ /* 0x000fe20000000800 */
[----:B------:R-:W-:Y:S01]  /*222d0*/  @!PT LDS RZ, [RZ] ;  /* 0x00000000fffff984 */ /* 0x000fe20000000800 */
[----:B------:R1:W-:Y:S06]  /*222e0*/  MEMBAR.ALL.CTA ;  /* 0x0000000000007992 */ /* 0x0003ec0000008000 */
[----:B-1----:R-:W1:Y:S01]  /*222f0*/  FENCE.VIEW.ASYNC.S ;  /* 0x00000000000073c6 */ /* 0x002e620000000000 */
[----:B------:R-:W-:Y:S01]  /*22300*/  VIADD R21, R71, 0x40 ;  /* 0x0000004047157836 */ /* 0x000fe20000000000 */
[----:B------:R-:W-:Y:S01]  /*22310*/  LEA R56, P2, R64, UR4, 0x1 ;  /* 0x0000000440387c11 */ /* 0x000fe2000f8408ff */
[----:B------:R-:W-:-:S03]  /*22320*/  IMAD.IADD R65, R65, 0x1, R67 ;  /* 0x0000000141417824 */ /* 0x000fc600078e0243 */
[-C--:B------:R-:W-:Y:S02]  /*22330*/  ISETP.GE.AND P0, PT, R21, R72.reuse, PT ;  /* 0x000000481500720c */ /* 0x080fe40003f06270 */
[----:B------:R-:W-:Y:S02]  /*22340*/  LEA.HI.X R21, R64, UR5, R65, 0x1, P2 ;  /* 0x0000000540157c11 */ /* 0x000fe400090f0c41 */
[C---:B------:R-:W-:Y:S01]  /*22350*/  ISETP.GE.AND P2, PT, R71.reuse, R72, PT ;  /* 0x000000484700720c */ /* 0x040fe20003f46270 */
[----:B------:R-:W-:Y:S02]  /*22360*/  VIADD R0, R2, 0x30820 ;  /* 0x0003082002007836 */ /* 0x000fe40000000000 */
[----:B------:R-:W-:-:S03]  /*22370*/  VIADD R3, R71, 0x20 ;  /* 0x0000002047037836 */ /* 0x000fc60000000000 */
[----:B------:R-:W-:Y:S01]  /*22380*/  PRMT R0, RZ, 0x654, R0 ;  /* 0x00000654ff007816 */ /* 0x000fe20000000000 */
[C---:B------:R-:W-:Y:S01]  /*22390*/  VIADD R70, R20.reuse, 0x80 ;  /* 0x0000008014467836 */ /* 0x040fe20000000000 */
[----:B------:R-:W-:Y:S01]  /*223a0*/  ISETP.GE.AND P1, PT, R3, R72, PT ;  /* 0x000000480300720c */ /* 0x000fe20003f26270 */
[----:B------:R-:W-:Y:S01]  /*223b0*/  VIADD R74, R20, 0x40 ;  /* 0x00000040144a7836 */ /* 0x000fe20000000000 */
[----:B-1----:R0:W1:Y:S01]  /*223c0*/  SHFL.IDX PT, R69, R56, RZ, 0x181f ;  /* 0x00181fff38457589 */ /* 0x00206200000e0000 */
[----:B------:R-:W-:Y:S01]  /*223d0*/  BSSY B1, `(.L_x_1743) ;  /* 0x0000014000017945 */ /* 0x000fe20003800000 */
[----:B------:R2:W-:Y:S02]  /*223e0*/  SYNCS.ARRIVE.TRANS64.RED.A1T0 RZ, [R0+URZ], RZ ;  /* 0x000000ff00ff79a7 */ /* 0x0005e4000810043f */
[----:B------:R0:W3:Y:S01]  /*223f0*/  SHFL.IDX PT, R3, R21, RZ, 0x181f ;  /* 0x00181fff15037589 */ /* 0x0000e200000e0000 */
[----:B------:R-:W-:Y:S02]  /*22400*/  SHF.R.S32.HI R73, RZ, 0x1f, R20 ;  /* 0x0000001fff497819 */ /* 0x000fe40000011414 */
[----:B------:R-:W-:-:S02]  /*22410*/  SHF.R.S32.HI R75, RZ, 0x1f, R74 ;  /* 0x0000001fff4b7819 */ /* 0x000fc4000001144a */
[----:B--2---:R-:W-:Y:S01]  /*22420*/  SHF.R.S32.HI R0, RZ, 0x1f, R70 ;  /* 0x0000001fff007819 */ /* 0x004fe20000011446 */
[----:B------:R-:W-:Y:S06]  /*22430*/  @P2 BRA `(.L_x_1744) ;  /* 0x0000000000342947 */ /* 0x000fec0003800000 */
[----:B------:R-:W-:Y:S02]  /*22440*/  ULDC UR4, c[0x0][0xac8] ;  /* 0x0002b20000047ab9 */ /* 0x000fe40000000800 */
[----:B------:R-:W-:Y:S02]  /*22450*/  ISETP.GE.AND P4, PT, R20, UR4, PT ;  /* 0x0000000414007c0c */ /* 0x000fe4000bf86270 */
[----:B------:R-:W-:Y:S02]  /*22460*/  ISETP.GE.AND P3, PT, R74, UR4, PT ;  /* 0x000000044a007c0c */ /* 0x000fe4000bf66270 */
[----:B------:R-:W-:-:S09]  /*22470*/  ISETP.GE.AND P2, PT, R70, UR4, PT ;  /* 0x0000000446007c0c */ /* 0x000fd2000bf46270 */
[-C--:B-1----:R-:W-:Y:S02]  /*22480*/  @!P4 LEA R64, P6, R20, R69.reuse, 0x1 ;  /* 0x000000451440c211 */ /* 0x082fe400078c08ff */
[----:B------:R-:W-:Y:S02]  /*22490*/  @!P3 LEA R66, P5, R74, R69, 0x1 ;  /* 0x000000454a42b211 */ /* 0x000fe400078a08ff */
[----:B---3--:R-:W-:Y:S02]  /*224a0*/  @!P4 LEA.HI.X R65, R20, R3, R73, 0x1, P6 ;  /* 0x000000031441c211 */ /* 0x008fe400030f0c49 */
[----:B------:R-:W-:Y:S02]  /*224b0*/  @!P2 LEA R68, P6, R70, R69, 0x1 ;  /* 0x000000454644a211 */ /* 0x000fe400078c08ff */
[-C--:B------:R-:W-:Y:S01]  /*224c0*/  @!P3 LEA.HI.X R67, R74, R3.reuse, R75, 0x1, P5 ;  /* 0x000000034a43b211 */ /* 0x080fe200028f0c4b */
[----:B-----5:R2:W-:Y:S01]  /*224d0*/  @!P4 ST.E.128 desc[UR46][R64.64], R4 ;  /* 0x000000044000c985 */ /* 0x0205e2000c101d2e */
[----:B------:R-:W-:-:S03]  /*224e0*/  @!P2 LEA.HI.X R69, R70, R3, R0, 0x1, P6 ;  /* 0x000000034645a211 */ /* 0x000fc600030f0c00 */
[----:B------:R2:W-:Y:S04]  /*224f0*/  @!P3 ST.E.128 desc[UR46][R66.64], R28 ;  /* 0x0000001c4200b985 */ /* 0x0005e8000c101d2e */
[----:B------:R2:W-:Y:S02]  /*22500*/  @!P2 ST.E.128 desc[UR46][R68.64], R44 ;  /* 0x0000002c4400a985 */ /* 0x0005e4000c101d2e */
.L_x_1744:
[----:B------:R-:W-:Y:S05]  /*22510*/  BSYNC B1 ;  /* 0x0000000000017941 */ /* 0x000fea0003800000 */
.L_x_1743:
[----:B---3--:R3:W4:Y:S01]  /*22520*/  SHFL.IDX PT, R3, R21, 0x1, 0x181f ;  /* 0x00381f0015037f89 */ /* 0x00872200000e0000 */
[----:B------:R-:W-:Y:S03]  /*22530*/  BSSY B1, `(.L_x_1745) ;  /* 0x0000010000017945 */ /* 0x000fe60003800000 */
[----:B--2--5:R3:W2:Y:S01]  /*22540*/  SHFL.IDX PT, R29, R56, 0x1, 0x181f ;  /* 0x00381f00381d7f89 */ /* 0x0246a200000e0000 */
[----:B------:R-:W-:Y:S05]  /*22550*/  @P1 BRA `(.L_x_1746) ;  /* 0x0000000000341947 */ /* 0x000fea0003800000 */
[----:B------:R-:W-:Y:S02]  /*22560*/  ULDC UR4, c[0x0][0xac8] ;  /* 0x0002b20000047ab9 */ /* 0x000fe40000000800 */
[----:B------:R-:W-:Y:S02]  /*22570*/  ISETP.GE.AND P4, PT, R20, UR4, PT ;  /* 0x0000000414007c0c */ /* 0x000fe4000bf86270 */
[----:B------:R-:W-:Y:S02]  /*22580*/  ISETP.GE.AND P5, PT, R74, UR4, PT ;  /* 0x000000044a007c0c */ /* 0x000fe4000bfa6270 */
[----:B------:R-:W-:-:S09]  /*22590*/  ISETP.GE.AND P6, PT, R70, UR4, PT ;  /* 0x0000000446007c0c */ /* 0x000fd2000bfc6270 */
[-C--:B--2---:R-:W-:Y:S02]  /*225a0*/  @!P4 LEA R4, P1, R20, R29.reuse, 0x1 ;  /* 0x0000001d1404c211 */ /* 0x084fe400078208ff */
        /* <DEDUP_REMOVED lines=8> */
.L_x_1746:
[----:B------:R-:W-:Y:S05]  /*22630*/  BSYNC B1 ;  /* 0x0000000000017941 */ /* 0x000fea0003800000 */
.L_x_1745:
[----:B----4-:R4:W0:Y:S01]  /*22640*/  SHFL.IDX PT, R3, R21, 0x2, 0x181f ;  /* 0x00581f0015037f89 */ /* 0x01082200000e0000 */
[----:B------:R-:W-:Y:S03]  /*22650*/  BSSY B1, `(.L_x_1747) ;  /* 0x0000010000017945 */ /* 0x000fe60003800000 */
[----:B--2---:R4:W2:Y:S01]  /*22660*/  SHFL.IDX PT, R9, R56, 0x2, 0x181f ;  /* 0x00581f0038097f89 */ /* 0x0048a200000e0000 */
        /* <DEDUP_REMOVED lines=14> */
.L_x_1748:
[----:B------:R-:W-:Y:S05]  /*22750*/  BSYNC B1 ;  /* 0x0000000000017941 */ /* 0x000fea0003800000 */
.L_x_1747:
[----:B0-----:R-:W-:Y:S01]  /*22760*/  IADD3 R3, R71, 0x60, RZ ;  /* 0x0000006047037810 */ /* 0x001fe20007ffe0ff */
[----:B---34-:R-:W0:Y:S03]  /*22770*/  SHFL.IDX PT, R21, R21, 0x3, 0x181f ;  /* 0x00781f0015157f89 */ /* 0x018e2600000e0000 */
[----:B------:R-:W-:Y:S01]  /*22780*/  ISETP.GE.AND P0, PT, R3, R72, PT ;  /* 0x000000480300720c */ /* 0x000fe20003f06270 */
[----:B--2---:R2:W3:-:S12]  /*22790*/  SHFL.IDX PT, R9, R56, 0x3, 0x181f ;  /* 0x00781f0038097f89 */ /* 0x0044d800000e0000 */
[----:B--2---:R-:W-:Y:S05]  /*227a0*/  @P0 BRA `(.L_x_1749) ;  /* 0x0000002000100947 */ /* 0x004fea0003800000 */
[----:B------:R-:W-:Y:S02]  /*227b0*/  ULDC UR4, c[0x0][0xac8] ;  /* 0x0002b20000047ab9 */ /* 0x000fe40000000800 */
[----:B------:R-:W-:Y:S02]  /*227c0*/  ISETP.GE.AND P2, PT, R20, UR4, PT ;  /* 0x0000000414007c0c */ /* 0x000fe4000bf46270 */
[----:B------:R-:W-:-:S11]  /*227d0*/  ISETP.GE.AND P3, PT, R74, UR4, PT ;  /* 0x000000044a007c0c */ /* 0x000fd6000bf66270 */
[-C--:B---3--:R-:W-:Y:S02]  /*227e0*/  @!P2 LEA R4, P0, R20, R9.reuse, 0x1 ;  /* 0x000000091404a211 */ /* 0x088fe400078008ff */
[----:B------:R-:W-:Y:S02]  /*227f0*/  @!P3 LEA R6, P1, R74, R9, 0x1 ;  /* 0x000000094a06b211 */ /* 0x000fe400078208ff */
[-C--:B0-----:R-:W-:Y:S02]  /*22800*/  @!P2 LEA.HI.X R5, R20, R21.reuse, R73, 0x1, P0 ;  /* 0x000000151405a211 */ /* 0x081fe400000f0c49 */
[----:B------:R-:W-:Y:S02]  /*22810*/  @!P3 LEA.HI.X R7, R74, R21, R75, 0x1, P1 ;  /* 0x000000154a07b211 */ /* 0x000fe400008f0c4b */
[----:B------:R-:W-:Y:S01]  /*22820*/  ISETP.GE.AND P0, PT, R70, UR4, PT ;  /* 0x0000000446007c0c */ /* 0x000fe2000bf06270 */
[----:B------:R0:W-:Y:S04]  /*22830*/  @!P2 ST.E.128 desc[UR46][R4.64], R24 ;  /* 0x000000180400a985 */ /* 0x0001e8000c101d2e */
[----:B------:R0:W-:Y:S08]  /*22840*/  @!P3 ST.E.128 desc[UR46][R6.64], R40 ;  /* 0x000000280600b985 */ /* 0x0001f0000c101d2e */
[----:B------:R-:W-:Y:S05]  /*22850*/  @P0 BRA `(.L_x_1749) ;  /* 0x0000001c00e40947 */ /* 0x000fea0003800000 */
[----:B0-----:R-:W-:-:S04]  /*22860*/  LEA R4, P0, R70, R9, 0x1 ;  /* 0x0000000946047211 */ /* 0x001fc800078008ff */
[----:B------:R-:W-:-:S05]  /*22870*/  LEA.HI.X R5, R70, R21, R0, 0x1, P0 ;  /* 0x0000001546057211 */ /* 0x000fca00000f0c00 */
[----:B------:R0:W-:Y:S01]  /*22880*/  ST.E.128 desc[UR46][R4.64], R60 ;  /* 0x0000003c04007985 */ /* 0x0001e2000c101d2e */
[----:B------:R-:W-:Y:S05]  /*22890*/  BRA `(.L_x_1749) ;  /* 0x0000001c00d47947 */ /* 0x000fea0003800000 */
.L_x_1742:
[----:B0-----:R-:W0:Y:S01]  /*228a0*/  @P4 LDC R12, c[0x0][0xbec] ;  /* 0x0002fb00ff0c4b82 */ /* 0x001e220000000800 */
[----:B------:R-:W-:Y:S01]  /*228b0*/  ULDC.64 UR4, c[0x0][0xb08] ;  /* 0x0002c20000047ab9 */ /* 0x000fe20000000a00 */
[----:B------:R-:W-:Y:S01]  /*228c0*/  ULDC.64 UR6, c[0x0][0xb30] ;  /* 0x0002cc0000067ab9 */ /* 0x000fe20000000a00 */
[----:B------:R-:W-:Y:S01]  /*228d0*/  IMAD R13, R56, UR4, RZ ;  /* 0x00000004380d7c24 */ /* 0x000fe2000f8e02ff */
[----:B------:R-:W-:Y:S01]  /*228e0*/  ISETP.GE.AND P0, PT, R75, R72, PT ;  /* 0x000000484b00720c */ /* 0x000fe20003f06270 */
[C---:B------:R-:W-:Y:S01]  /*228f0*/  IMAD.WIDE.U32 R4, R0.reuse, UR4, RZ ;  /* 0x0000000400047c25 */ /* 0x040fe2000f8e00ff */
[----:B------:R-:W-:Y:S01]  /*22900*/  BSSY B1, `(.L_x_1750) ;  /* 0x00000aa000017945 */ /* 0x000fe20003800000 */
[----:B------:R-:W-:Y:S01]  /*22910*/  SHF.R.S32.HI R84, RZ, 0x1f, R223 ;  /* 0x0000001fff547819 */ /* 0x000fe200000114df */
[----:B------:R-:W1:Y:S01]  /*22920*/  @P4 LDC R15, c[0x0][0xbf0] ;  /* 0x0002fc00ff0f4b82 */ /* 0x000e620000000800 */
[----:B------:R-:W-:Y:S01]  /*22930*/  IMAD R13, R0, UR5, R13 ;  /* 0x00000005000d7c24 */ /* 0x000fe2000f8e020d */
[----:B------:R-:W-:Y:S01]  /*22940*/  ULDC.64 UR4, c[0x0][0xb38] ;  /* 0x0002ce0000047ab9 */ /* 0x000fe20000000a00 */
[----:B------:R-:W-:Y:S01]  /*22950*/  SHF.R.S32.HI R0, RZ, 0x1f, R3 ;  /* 0x0000001fff007819 */ /* 0x000fe20000011403 */
        /* <DEDUP_REMOVED lines=11> */
[----:B0-----:R-:W-:Y:S01]  /*22a10*/  @P4 IMAD.HI.U32 R12, R89, R12, RZ ;  /* 0x0000000c590c4227 */ /* 0x001fe200078e00ff */
[----:B------:R-:W-:Y:S02]  /*22a20*/  SHF.R.S32.HI R92, RZ, 0x1f, R229 ;  /* 0x0000001fff5c7819 */ /* 0x000fe400000114e5 */
[----:B------:R-:W-:Y:S01]  /*22a30*/  SHF.R.S32.HI R93, RZ, 0x1f, R230 ;  /* 0x0000001fff5d7819 */ /* 0x000fe200000114e6 */
[----:B------:R-:W-:Y:S01]  /*22a40*/  IMAD R0, R0, UR4, RZ ;  /* 0x0000000400007c24 */ /* 0x000fe2000f8e02ff */
[----:B------:R-:W-:Y:S01]  /*22a50*/  SHF.R.S32.HI R94, RZ, 0x1f, R231 ;  /* 0x0000001fff5e7819 */ /* 0x000fe200000114e7 */
[----:B------:R-:W-:Y:S01]  /*22a60*/  IMAD.WIDE.U32 R4, R3, UR4, R4 ;  /* 0x0000000403047c25 */ /* 0x000fe2000f8e0004 */
[----:B------:R-:W-:-:S02]  /*22a70*/  SHF.R.S32.HI R95, RZ, 0x1f, R232 ;  /* 0x0000001fff5f7819 */ /* 0x000fc400000114e8 */
[----:B------:R-:W-:Y:S01]  /*22a80*/  SHF.R.S32.HI R96, RZ, 0x1f, R233 ;  /* 0x0000001fff607819 */ /* 0x000fe200000114e9 */
[----:B------:R-:W-:Y:S01]  /*22a90*/  IMAD R13, R3, UR5, R0 ;  /* 0x00000005030d7c24 */ /* 0x000fe2000f8e0200 */
[----:B------:R-:W-:Y:S01]  /*22aa0*/  ULDC.64 UR4, c[0x0][0xb48] ;  /* 0x0002d20000047ab9 */ /* 0x000fe20000000a00 */
[----:B------:R-:W-:Y:S01]  /*22ab0*/  IMAD.MOV.U32 R3, RZ, RZ, R89 ;  /* 0x000000ffff037224 */ /* 0x000fe200078e0059 */
[----:B-1----:R-:W-:Y:S01]  /*22ac0*/  @P4 SHF.R.U32.HI R3, RZ, R15, R12 ;  /* 0x0000000fff034219 */ /* 0x002fe2000001160c */
[----:B------:R-:W-:Y:S01]  /*22ad0*/  IMAD.IADD R5, R5, 0x1, R13 ;  /* 0x0000000105057824 */ /* 0x000fe200078e020d */
[----:B------:R-:W-:Y:S01]  /*22ae0*/  SHF.R.S32.HI R97, RZ, 0x1f, R234 ;  /* 0x0000001fff617819 */ /* 0x000fe200000114ea */
[----:B------:R-:W-:Y:S01]  /*22af0*/  VIADD R12, R2, 0x30820 ;  /* 0x00030820020c7836 */ /* 0x000fe20000000000 */
[--C-:B------:R-:W-:Y:S01]  /*22b00*/  SHF.R.S32.HI R0, RZ, 0x1f, R3.reuse ;  /* 0x0000001fff007819 */ /* 0x100fe20000011403 */
[----:B------:R-:W-:Y:S01]  /*22b10*/  IMAD.MOV R13, RZ, RZ, -R3 ;  /* 0x000000ffff0d7224 */ /* 0x000fe200078e0a03 */
[----:B------:R-:W-:Y:S01]  /*22b20*/  SHF.R.S32.HI R98, RZ, 0x1f, R235 ;  /* 0x0000001fff627819 */ /* 0x000fe200000114eb */
[----:B------:R-:W-:Y:S01]  /*22b30*/  IMAD.WIDE.U32 R4, R222, UR4, R4 ;  /* 0x00000004de047c25 */ /* 0x000fe2000f8e0004 */
[----:B------:R-:W-:-:S02]  /*22b40*/  PRMT R12, RZ, 0x654, R12 ;  /* 0x00000654ff0c7816 */ /* 0x000fc4000000000c */
[----:B------:R-:W-:Y:S01]  /*22b50*/  SHF.R.S32.HI R99, RZ, 0x1f, R236 ;  /* 0x0000001fff637819 */ /* 0x000fe200000114ec */
[----:B------:R-:W-:Y:S01]  /*22b60*/  IMAD R13, R88, R13, R89 ;  /* 0x0000000d580d7224 */ /* 0x000fe200078e0259 */
[----:B------:R0:W-:Y:S01]  /*22b70*/  SYNCS.ARRIVE.TRANS64.RED.A1T0 RZ, [R12+URZ], RZ ;  /* 0x000000ff0cff79a7 */ /* 0x0001e2000810043f */
[----:B------:R-:W-:Y:S01]  /*22b80*/  IMAD R0, R0, UR6, RZ ;  /* 0x0000000600007c24 */ /* 0x000fe2000f8e02ff */
[----:B------:R-:W-:Y:S01]  /*22b90*/  SHF.R.S32.HI R136, RZ, 0x1f, R237 ;  /* 0x0000001fff887819 */ /* 0x000fe200000114ed */
[----:B------:R-:W-:Y:S01]  /*22ba0*/  IMAD R5, R222, UR5, R5 ;  /* 0x00000005de057c24 */ /* 0x000fe2000f8e0205 */
[----:B------:R-:W-:Y:S01]  /*22bb0*/  ULDC.64 UR4, c[0x0][0xb28] ;  /* 0x0002ca0000047ab9 */ /* 0x000fe20000000a00 */
[C---:B------:R-:W-:Y:S01]  /*22bc0*/  IMAD R15, R3.reuse, UR7, R0 ;  /* 0x00000007030f7c24 */ /* 0x040fe2000f8e0200 */
[----:B------:R-:W-:Y:S01]  /*22bd0*/  SHF.R.S32.HI R0, RZ, 0x1f, R13 ;  /* 0x0000001fff007819 */ /* 0x000fe2000001140d */
[----:B------:R-:W-:Y:S01]  /*22be0*/  IMAD.WIDE.U32 R4, R3, UR6, R4 ;  /* 0x0000000603047c25 */ /* 0x000fe2000f8e0004 */
[----:B------:R-:W-:-:S02]  /*22bf0*/  IADD3 R137, R200, 0x18, RZ ;  /* 0x00000018c8897810 */ /* 0x000fc40007ffe0ff */
[----:B------:R-:W-:Y:S01]  /*22c00*/  SHF.R.S32.HI R138, RZ, 0x1f, R138 ;  /* 0x0000001fff8a7819 */ /* 0x000fe2000001148a */
[----:B------:R-:W-:Y:S01]  /*22c10*/  IMAD R0, R0, UR4, RZ ;  /* 0x0000000400007c24 */ /* 0x000fe2000f8e02ff */
[----:B------:R-:W-:Y:S01]  /*22c20*/  SHF.R.S32.HI R140, RZ, 0x1f, R140 ;  /* 0x0000001fff8c7819 */ /* 0x000fe2000001148c */
[----:B------:R-:W-:Y:S02]  /*22c30*/  IMAD.IADD R5, R5, 0x1, R15 ;  /* 0x0000000105057824 */ /* 0x000fe400078e020f */
        /* <DEDUP_REMOVED lines=8> */
[----:B------:R-:W-:Y:S01]  /*22cc0*/  VIADD R141, R200, 0x8 ;  /* 0x00000008c88d7836 */ /* 0x000fe20000000000 */
[----:B------:R0:W1:Y:S01]  /*22cd0*/  SHFL.IDX PT, R4, R0, RZ, 0x1c1f ;  /* 0x001c1fff00047589 */ /* 0x00006200000e0000 */
[----:B------:R-:W-:-:S03]  /*22ce0*/  SHF.R.S32.HI R142, RZ, 0x1f, R142 ;  /* 0x0000001fff8e7819 */ /* 0x000fc6000001148e */
[----:B------:R0:W2:Y:S01]  /*22cf0*/  SHFL.IDX PT, R5, R3, RZ, 0x1c1f ;  /* 0x001c1fff03057589 */ /* 0x0000a200000e0000 */
[----:B------:R-:W-:Y:S05]  /*22d00*/  @P0 BRA `(.L_x_1751) ;  /* 0x0000000400a40947 */ /* 0x000fea0003800000 */
[----:B------:R-:W-:Y:S02]  /*22d10*/  ULDC UR4, c[0x0][0xac8] ;  /* 0x0002b20000047ab9 */ /* 0x000fe40000000800 */
[----:B------:R-:W-:Y:S02]  /*22d20*/  ISETP.GE.AND P4, PT, R141, UR4, PT ;  /* 0x000000048d007c0c */ /* 0x000fe4000bf86270 */
[----:B------:R-:W-:Y:S02]  /*22d30*/  ISETP.GE.AND P3, PT, R139, UR4, PT ;  /* 0x000000048b007c0c */ /* 0x000fe4000bf66270 */
[----:B------:R-:W-:Y:S02]  /*22d40*/  ISETP.GE.AND P5, PT, R200, UR4, PT ;  /* 0x00000004c8007c0c */ /* 0x000fe4000bfa6270 */
[----:B------:R-:W-:Y:S02]  /*22d50*/  ISETP.GE.AND P1, PT, R237, UR4, PT ;  /* 0x00000004ed007c0c */ /* 0x000fe4000bf26270 */
[----:B------:R-:W-:-:S05]  /*22d60*/  ISETP.GE.AND P0, PT, R137, UR4, PT ;  /* 0x0000000489007c0c */ /* 0x000fca000bf06270 */
[-C--:B01----:R-:W-:Y:S02]  /*22d70*/  @!P4 LEA R12, P2, R141, R4.reuse, 0x2 ;  /* 0x000000048d0cc211 */ /* 0x083fe400078410ff */
[----:B------:R-:W-:Y:S02]  /*22d80*/  @!P3 LEA R14, P6, R139, R4, 0x2 ;  /* 0x000000048b0eb211 */ /* 0x000fe400078c10ff */
[----:B--2---:R-:W-:Y:S01]  /*22d90*/  @!P5 IMAD.WIDE R74, R200, 0x4, R4 ;  /* 0x00000004c84ad825 */ /* 0x004fe200078e0204 */
[-C--:B------:R-:W-:Y:S02]  /*22da0*/  @!P4 LEA.HI.X R13, R141, R5.reuse, R142, 0x2, P2 ;  /* 0x000000058d0dc211 */ /* 0x080fe400010f148e */
[----:B------:R-:W-:Y:S02]  /*22db0*/  ISETP.GE.AND P2, PT, R236, UR4, PT ;  /* 0x00000004ec007c0c */ /* 0x000fe4000bf46270 */
[----:B------:R-:W-:Y:S01]  /*22dc0*/  @!P3 LEA.HI.X R15, R139, R5, R140, 0x2, P6 ;  /* 0x000000058b0fb211 */ /* 0x000fe200030f148c */
[----:B------:R-:W-:Y:S04]  /*22dd0*/  @!P5 ST.E.64 desc[UR46][R74.64], R24 ;  /* 0x000000184a00d985 */ /* 0x000fe8000c101b2e */
        /* <DEDUP_REMOVED lines=11> */
[----:B------:R-:W-:-:S02]  /*22e90*/  @!P2 LEA R24, P6, R236, R4, 0x2 ;  /* 0x00000004ec18a211 */ /* 0x000fc400078c10ff */
[----:B------:R-:W-:Y:S01]  /*22ea0*/  ISETP.GE.AND P0, PT, R232, UR4, PT ;  /* 0x00000004e8007c0c */ /* 0x000fe2000bf06270 */
[----:B------:R1:W-:Y:S01]  /*22eb0*/  @!P1 ST.E.64 desc[UR46][R14.64], R40 ;  /* 0x000000280e009985 */ /* 0x0003e2000c101b2e */
[----:B------:R-:W-:Y:S02]  /*22ec0*/  @!P2 LEA.HI.X R25, R236, R5, R99, 0x2, P6 ;  /* 0x00000005ec19a211 */ /* 0x000fe400030f1463 */
[----:B------:R-:W-:Y:S02]  /*22ed0*/  ISETP.GE.AND P1, PT, R231, UR4, PT ;  /* 0x00000004e7007c0c */ /* 0x000fe4000bf26270 */
[----:B------:R-:W-:Y:S01]  /*22ee0*/  IADD3 R33, R200, 0xb0, RZ ;  /* 0x000000b0c8217810 */ /* 0x000fe20007ffe0ff */
[----:B------:R2:W-:Y:S01]  /*22ef0*/  @!P2 ST.E.64 desc[UR46][R24.64], R44 ;  /* 0x0000002c1800a985 */ /* 0x0005e2000c101b2e */
[-C--:B0-----:R-:W-:Y:S02]  /*22f00*/  @!P3 LEA R12, P6, R235, R4.reuse, 0x2 ;  /* 0x00000004eb0cb211 */ /* 0x081fe400078c10ff */
[----:B-1----:R-:W-:-:S02]  /*22f10*/  @!P4 LEA R14, P2, R234, R4, 0x2 ;  /* 0x00000004ea0ec211 */ /* 0x002fc400078410ff */
[-C--:B------:R-:W-:Y:S02]  /*22f20*/  @!P3 LEA.HI.X R13, R235, R5.reuse, R98, 0x2, P6 ;  /* 0x00000005eb0db211 */ /* 0x080fe400030f1462 */
[-C--:B------:R-:W-:Y:S02]  /*22f30*/  @!P4 LEA.HI.X R15, R234, R5.reuse, R97, 0x2, P2 ;  /* 0x00000005ea0fc211 */ /* 0x080fe400010f1461 */
[C---:B--2---:R-:W-:Y:S01]  /*22f40*/  @!P5 LEA R24, P6, R233.reuse, R4, 0x2 ;  /* 0x00000004e918d211 */ /* 0x044fe200078c10ff */
[----:B------:R0:W-:Y:S01]  /*22f50*/  @!P3 ST.E.64 desc[UR46][R12.64], R48 ;  /* 0x000000300c00b985 */ /* 0x0001e2000c101b2e */
[----:B------:R-:W-:Y:S02]  /*22f60*/  ISETP.GE.AND P2, PT, R230, UR4, PT ;  /* 0x00000004e6007c0c */ /* 0x000fe4000bf46270 */
[----:B------:R-:W-:Y:S01]  /*22f70*/  @!P5 LEA.HI.X R25, R233, R5, R96, 0x2, P6 ;  /* 0x00000005e919d211 */ /* 0x000fe200030f1460 */
[----:B------:R1:W-:Y:S04]  /*22f80*/  @!P4 ST.E.64 desc[UR46][R14.64], R52 ;  /* 0x000000340e00c985 */ /* 0x0003e8000c101b2e */
[----:B------:R2:W-:Y:S01]  /*22f90*/  @!P5 ST.E.64 desc[UR46][R24.64], R6 ;  /* 0x000000061800d985 */ /* 0x0005e2000c101b2e */
[----:B------:R-:W-:-:S02]  /*22fa0*/  ISETP.GE.AND P5, PT, R229, UR4, PT ;  /* 0x00000004e5007c0c */ /* 0x000fc4000bfa6270 */
[----:B0-----:R-:W-:-:S03]  /*22fb0*/  @!P1 LEA R12, P3, R231, R4, 0x2 ;  /* 0x00000004e70c9211 */ /* 0x001fc600078610ff */
[-C--:B-1----:R-:W-:Y:S02]  /*22fc0*/  @!P2 LEA R14, P6, R230, R4.reuse, 0x2 ;  /* 0x00000004e60ea211 */ /* 0x082fe400078c10ff */
[-C--:B------:R-:W-:Y:S02]  /*22fd0*/  @!P1 LEA.HI.X R13, R231, R5.reuse, R94, 0x2, P3 ;  /* 0x00000005e70d9211 */ /* 0x080fe400018f145e */
[----:B--2---:R-:W-:Y:S01]  /*22fe0*/  @!P0 LEA R6, P4, R232, R4, 0x2 ;  /* 0x00000004e8068211 */ /* 0x004fe200078810ff */
[----:B------:R-:W-:Y:S01]  /*22ff0*/  VIADD R25, R200, 0xa0 ;  /* 0x000000a0c8197836 */ /* 0x000fe20000000000 */
[-C--:B------:R-:W-:Y:S02]  /*23000*/  @!P2 LEA.HI.X R15, R230, R5.reuse, R93, 0x2, P6 ;  /* 0x00000005e60fa211 */ /* 0x080fe400030f145d */
[----:B------:R-:W-:Y:S02]  /*23010*/  @!P0 LEA.HI.X R7, R232, R5, R95, 0x2, P4 ;  /* 0x00000005e8078211 */ /* 0x000fe400020f145f */
[----:B------:R-:W-:-:S02]  /*23020*/  ISETP.GE.AND P4, PT, R228, UR4, PT ;  /* 0x00000004e4007c0c */ /* 0x000fc4000bf86270 */
[----:B------:R-:W-:Y:S01]  /*23030*/  ISETP.GE.AND P3, PT, R227, UR4, PT ;  /* 0x00000004e3007c0c */ /* 0x000fe2000bf66270 */
[----:B------:R0:W-:Y:S01]  /*23040*/  @!P0 ST.E.64 desc[UR46][R6.64], R60 ;  /* 0x0000003c06008985 */ /* 0x0001e2000c101b2e */
[----:B------:R-:W-:-:S03]  /*23050*/  ISETP.GE.AND P0, PT, R225, UR4, PT ;  /* 0x00000004e1007c0c */ /* 0x000fc6000bf06270 */
[----:B------:R1:W-:Y:S04]  /*23060*/  @!P1 ST.E.64 desc[UR46][R12.64], R64 ;  /* 0x000000400c009985 */ /* 0x0003e8000c101b2e */
[----:B------:R2:W-:Y:S01]  /*23070*/  @!P2 ST.E.64 desc[UR46][R14.64], R68 ;  /* 0x000000440e00a985 */ /* 0x0005e2000c101b2e */
[----:B------:R-:W-:Y:S02]  /*23080*/  ISETP.GE.AND P2, PT, R226, UR4, PT ;  /* 0x00000004e2007c0c */ /* 0x000fe4000bf46270 */
[CC--:B0-----:R-:W-:Y:S02]  /*23090*/  @!P5 LEA R6, P6, R229.reuse, R4.reuse, 0x2 ;  /* 0x00000004e506d211 */ /* 0x0c1fe400078c10ff */
[----:B-1----:R-:W-:Y:S02]  /*230a0*/  @!P4 LEA R12, P1, R228, R4, 0x2 ;  /* 0x00000004e40cc211 */ /* 0x002fe400078210ff */
[----:B------:R-:W-:-:S02]  /*230b0*/  @!P5 LEA.HI.X R7, R229, R5, R92, 0x2, P6 ;  /* 0x00000005e507d211 */ /* 0x000fc400030f145c */
[----:B------:R-:W-:Y:S02]  /*230c0*/  @!P4 LEA.HI.X R13, R228, R5, R91, 0x2, P1 ;  /* 0x00000005e40dc211 */ /* 0x000fe400008f145b */
[----:B------:R-:W-:Y:S01]  /*230d0*/  ISETP.GE.AND P1, PT, R224, UR4, PT ;  /* 0x00000004e0007c0c */ /* 0x000fe2000bf26270 */
[----:B------:R0:W-:Y:S01]  /*230e0*/  @!P5 ST.E.64 desc[UR46][R6.64], R8 ;  /* 0x000000080600d985 */ /* 0x0001e2000c101b2e */
[----:B--2---:R-:W-:-:S03]  /*230f0*/  @!P3 LEA R14, P6, R227, R4, 0x2 ;  /* 0x00000004e30eb211 */ /* 0x004fc600078c10ff */
[----:B------:R1:W-:Y:S01]  /*23100*/  @!P4 ST.E.64 desc[UR46][R12.64], R76 ;  /* 0x0000004c0c00c985 */ /* 0x0003e2000c101b2e */
[----:B------:R-:W-:-:S05]  /*23110*/  @!P3 LEA.HI.X R15, R227, R5, R90, 0x2, P6 ;  /* 0x00000005e30fb211 */ /* 0x000fca00030f145a */
[----:B------:R2:W-:Y:S01]  /*23120*/  @!P3 ST.E.64 desc[UR46][R14.64], R80 ;  /* 0x000000500e00b985 */ /* 0x0005e2000c101b2e */
[----:B------:R-:W-:Y:S02]  /*23130*/  ISETP.GE.AND P3, PT, R221, UR4, PT ;  /* 0x00000004dd007c0c */ /* 0x000fe4000bf66270 */
[CC--:B0-----:R-:W-:Y:S02]  /*23140*/  @!P2 LEA R6, P4, R226.reuse, R4.reuse, 0x2 ;  /* 0x00000004e206a211 */ /* 0x0c1fe400078810ff */
[-C--:B------:R-:W-:Y:S02]  /*23150*/  @!P0 LEA R8, P5, R225, R4.reuse, 0x2 ;  /* 0x00000004e1088211 */ /* 0x080fe400078a10ff */
[-C--:B------:R-:W-:Y:S02]  /*23160*/  @!P2 LEA.HI.X R7, R226, R5.reuse, R87, 0x2, P4 ;  /* 0x00000005e207a211 */ /* 0x080fe400020f1457 */
[----:B-1----:R-:W-:Y:S02]  /*23170*/  @!P1 LEA R12, P6, R224, R4, 0x2 ;  /* 0x00000004e00c9211 */ /* 0x002fe400078c10ff */
[----:B------:R-:W-:Y:S01]  /*23180*/  ISETP.GE.AND P4, PT, R25, UR4, PT ;  /* 0x0000000419007c0c */ /* 0x000fe2000bf86270 */
[----:B------:R0:W-:Y:S01]  /*23190*/  @!P2 ST.E.64 desc[UR46][R6.64], R10 ;  /* 0x0000000a0600a985 */ /* 0x0001e2000c101b2e */
[----:B------:R-:W-:-:S02]  /*231a0*/  @!P0 LEA.HI.X R9, R225, R5, R86, 0x2, P5 ;  /* 0x00000005e1098211 */ /* 0x000fc400028f1456 */
[----:B------:R-:W-:Y:S02]  /*231b0*/  @!P1 LEA.HI.X R13, R224, R5, R85, 0x2, P6 ;  /* 0x00000005e00d9211 */ /* 0x000fe400030f1455 */
[----:B------:R-:W-:Y:S01]  /*231c0*/  ISETP.GE.AND P2, PT, R223, UR4, PT ;  /* 0x00000004df007c0c */ /* 0x000fe2000bf46270 */
[----:B------:R1:W-:Y:S01]  /*231d0*/  @!P0 ST.E.64 desc[UR46][R8.64], R20 ;  /* 0x0000001408008985 */ /* 0x0003e2000c101b2e */
[----:B--2---:R-:W-:Y:S02]  /*231e0*/  SHF.R.S32.HI R14, RZ, 0x1f, R221 ;  /* 0x0000001fff0e7819 */ /* 0x004fe400000114dd */
[----:B------:R-:W-:Y:S01]  /*231f0*/  ISETP.GE.AND P0, PT, R33, UR4, PT ;  /* 0x0000000421007c0c */ /* 0x000fe2000bf06270 */
[----:B------:R2:W-:Y:S01]  /*23200*/  @!P1 ST.E.64 desc[UR46][R12.64], R120 ;  /* 0x000000780c009985 */ /* 0x0005e2000c101b2e */
[----:B------:R-:W-:Y:S02]  /*23210*/  ISETP.GE.AND P1, PT, R29, UR4, PT ;  /* 0x000000041d007c0c */ /* 0x000fe4000bf26270 */
[----:B0-----:R-:W-:-:S02]  /*23220*/  SHF.R.S32.HI R6, RZ, 0x1f, R25 ;  /* 0x0000001fff067819 */ /* 0x001fc40000011419 */
[CC--:B------:R-:W-:Y:S02]  /*23230*/  @!P4 LEA R10, P5, R25.reuse, R4.reuse, 0x2 ;  /* 0x00000004190ac211 */ /* 0x0c0fe400078a10ff */
[----:B------:R-:W-:Y:S01]  /*23240*/  SHF.R.S32.HI R7, RZ, 0x1f, R33 ;  /* 0x0000001fff077819 */ /* 0x000fe20000011421 */
[----:B-1----:R-:W-:Y:S01]  /*23250*/  VIADD R21, R200, 0xb8 ;  /* 0x000000b8c8157836 */ /* 0x002fe20000000000 */
[----:B------:R-:W-:Y:S02]  /*23260*/  @!P4 LEA.HI.X R11, R25, R5, R6, 0x2, P5 ;  /* 0x00000005190bc211 */ /* 0x000fe400028f1406 */
[----:B------:R-:W-:Y:S02]  /*23270*/  SHF.R.S32.HI R6, RZ, 0x1f, R29 ;  /* 0x0000001fff067819 */ /* 0x000fe4000001141d */
[----:B--2---:R-:W-:Y:S02]  /*23280*/  @!P3 LEA R12, P6, R221, R4, 0x2 ;  /* 0x00000004dd0cb211 */ /* 0x004fe400078c10ff */
[----:B------:R-:W-:-:S02]  /*23290*/  ISETP.GE.AND P5, PT, R21, UR4, PT ;  /* 0x0000000415007c0c */ /* 0x000fc4000bfa6270 */
[-C--:B------:R-:W-:Y:S02]  /*232a0*/  @!P3 LEA.HI.X R13, R221, R5.reuse, R14, 0x2, P6 ;  /* 0x00000005dd0db211 */ /* 0x080fe400030f140e */
[CC--:B------:R-:W-:Y:S02]  /*232b0*/  @!P2 LEA R14, P6, R223.reuse, R4.reuse, 0x2 ;  /* 0x00000004df0ea211 */ /* 0x0c0fe400078c10ff */
[----:B------:R-:W-:Y:S02]  /*232c0*/  SHF.R.S32.HI R20, RZ, 0x1f, R21 ;  /* 0x0000001fff147819 */ /* 0x000fe40000011415 */
[----:B------:R-:W-:Y:S02]  /*232d0*/  @!P2 LEA.HI.X R15, R223, R5, R84, 0x2, P6 ;  /* 0x00000005df0fa211 */ /* 0x000fe400030f1454 */
[----:B------:R-:W-:-:S03]  /*232e0*/  @!P1 LEA R8, P6, R29, R4, 0x2 ;  /* 0x000000041d089211 */ /* 0x000fc600078c10ff */
[----:B------:R3:W-:Y:S01]  /*232f0*/  @!P2 ST.E.64 desc[UR46][R14.64], R122 ;  /* 0x0000007a0e00a985 */ /* 0x0007e2000c101b2e */
[-C--:B------:R-:W-:Y:S02]  /*23300*/  @!P1 LEA.HI.X R9, R29, R5.reuse, R6, 0x2, P6 ;  /* 0x000000051d099211 */ /* 0x080fe400030f1406 */
[CC--:B------:R-:W-:Y:S01]  /*23310*/  @!P0 LEA R6, P6, R33.reuse, R4.reuse, 0x2 ;  /* 0x0000000421068211 */ /* 0x0c0fe200078c10ff */
[----:B------:R3:W-:Y:S03]  /*23320*/  @!P3 ST.E.64 desc[UR46][R12.64], R100 ;  /* 0x000000640c00b985 */ /* 0x0007e6000c101b2e */
[----:B------:R-:W-:Y:S01]  /*23330*/  @!P0 LEA.HI.X R7, R33, R5, R7, 0x2, P6 ;  /* 0x0000000521078211 */ /* 0x000fe200030f1407 */
[----:B------:R3:W-:Y:S01]  /*23340*/  @!P4 ST.E.64 desc[UR46][R10.64], R104 ;  /* 0x000000680a00c985 */ /* 0x0007e2000c101b2e */
[----:B------:R-:W-:-:S03]  /*23350*/  @!P5 LEA R4, P6, R21, R4, 0x2 ;  /* 0x000000041504d211 */ /* 0x000fc600078c10ff */
[----:B------:R3:W-:Y:S01]  /*23360*/  @!P1 ST.E.64 desc[UR46][R8.64], R108 ;  /* 0x0000006c08009985 */ /* 0x0007e2000c101b2e */
[----:B------:R-:W-:-:S03]  /*23370*/  @!P5 LEA.HI.X R5, R21, R5, R20, 0x2, P6 ;  /* 0x000000051505d211 */ /* 0x000fc600030f1414 */
[----:B------:R3:W-:Y:S04]  /*23380*/  @!P0 ST.E.64 desc[UR46][R6.64], R112 ;  /* 0x0000007006008985 */ /* 0x0007e8000c101b2e */
[----:B------:R3:W-:Y:S02]  /*23390*/  @!P5 ST.E.64 desc[UR46][R4.64], R116 ;  /* 0x000000740400d985 */ /* 0x0007e4000c101b2e */
.L_x_1751:
[----:B------:R-:W-:Y:S05]  /*233a0*/  BSYNC B1 ;  /* 0x0000000000017941 */ /* 0x000fea0003800000 */
.L_x_1750:
[----:B------:R-:W-:Y:S01]  /*233b0*/  ISETP.GE.AND P0, PT, R73, R72, PT ;  /* 0x000000484900720c */ /* 0x000fe20003f06270 */
[----:B--23--:R2:W3:Y:S04]  /*233c0*/  SHFL.IDX PT, R5, R3, 0x1, 0x1c1f ;  /* 0x003c1f0003057f89 */ /* 0x00c4e800000e0000 */
[----:B-1----:R2:W1:Y:S08]  /*233d0*/  SHFL.IDX PT, R4, R0, 0x1, 0x1c1f ;  /* 0x003c1f0000047f89 */ /* 0x00247000000e0000 */
[----:B--2---:R-:W-:Y:S05]  /*233e0*/  @P0 BRA `(.L_x_1749) ;  /* 0x0000001400000947 */ /* 0x004fea0003800000 */
[----:B------:R-:W-:Y:S01]  /*233f0*/  ULDC UR4, c[0x0][0xac8] ;  /* 0x0002b20000047ab9 */ /* 0x000fe20000000800 */
[C---:B0-----:R-:W-:Y:S01]  /*23400*/  VIADD R3, R200.reuse, 0xa8 ;  /* 0x000000a8c8037836 */ /* 0x041fe20000000000 */
[----:B------:R-:W-:Y:S01]  /*23410*/  ISETP.GE.AND P1, PT, R141, UR4, PT ;  /* 0x000000048d007c0c */ /* 0x000fe2000bf26270 */
[C---:B------:R-:W-:Y:S01]  /*23420*/  VIADD R25, R200.reuse, 0xb0 ;  /* 0x000000b0c8197836 */ /* 0x040fe20000000000 */
[----:B------:R-:W-:Y:S02]  /*23430*/  ISETP.GE.AND P0, PT, R139, UR4, PT ;  /* 0x000000048b007c0c */ /* 0x000fe4000bf06270 */
[----:B------:R-:W-:Y:S02]  /*23440*/  ISETP.GE.AND P2, PT, R200, UR4, PT ;  /* 0x00000004c8007c0c */ /* 0x000fe4000bf46270 */
[----:B------:R-:W-:Y:S02]  /*23450*/  ISETP.GE.AND P3, PT, R137, UR4, PT ;  /* 0x0000000489007c0c */ /* 0x000fe4000bf66270 */
[----:B------:R-:W-:-:S05]  /*23460*/  ISETP.GE.AND P4, PT, R237, UR4, PT ;  /* 0x00000004ed007c0c */ /* 0x000fca000bf86270 */
[-C--:B-1----:R-:W-:Y:S02]  /*23470*/  @!P1 LEA R8, P5, R141, R4.reuse, 0x2 ;  /* 0x000000048d089211 */ /* 0x082fe400078a10ff */
[-C--:B------:R-:W-:Y:S02]  /*23480*/  @!P0 LEA R10, P6, R139, R4.reuse, 0x2 ;  /* 0x000000048b0a8211 */ /* 0x080fe400078c10ff */
[-C--:B---3--:R-:W-:Y:S01]  /*23490*/  @!P1 LEA.HI.X R9, R141, R5.reuse, R142, 0x2, P5 ;  /* 0x000000058d099211 */ /* 0x088fe200028f148e */
[----:B------:R-:W-:Y:S01]  /*234a0*/  @!P2 IMAD.WIDE R6, R200, 0x4, R4 ;  /* 0x00000004c806a825 */ /* 0x000fe200078e0204 */
[----:B------:R-:W-:Y:S02]  /*234b0*/  ISETP.GE.AND P5, PT, R236, UR4, PT ;  /* 0x00000004ec007c0c */ /* 0x000fe4000bfa6270 */
[----:B------:R-:W-:Y:S02]  /*234c0*/  @!P0 LEA.HI.X R11, R139, R5, R140, 0x2, P6 ;  /* 0x000000058b0b8211 */ /* 0x000fe400030f148c */
[----:B------:R0:W-:Y:S01]  /*234d0*/  @!P2 ST.E.64 desc[UR46][R6.64], R26 ;  /* 0x0000001a0600a985 */ /* 0x0001e2000c101b2e */
[----:B------:R-:W-:-:S02]  /*234e0*/  @!P3 LEA R12, P6, R137, R4, 0x2 ;  /* 0x00000004890cb211 */ /* 0x000fc400078c10ff */
[-C--:B------:R-:W-:Y:S01]  /*234f0*/  @!P4 LEA R14, P2, R237, R4.reuse, 0x2 ;  /* 0x00000004ed0ec211 */ /* 0x080fe200078410ff */
[----:B------:R1:W-:Y:S01]  /*23500*/  @!P1 ST.E.64 desc[UR46][R8.64], R30 ;  /* 0x0000001e08009985 */ /* 0x0003e2000c101b2e */
[----:B------:R-:W-:Y:S02]  /*23510*/  ISETP.GE.AND P1, PT, R234, UR4, PT ;  /* 0x00000004ea007c0c */ /* 0x000fe4000bf26270 */
[-C--:B------:R-:W-:Y:S01]  /*23520*/  @!P3 LEA.HI.X R13, R137, R5.reuse, R138, 0x2, P6 ;  /* 0x00000005890db211 */ /* 0x080fe200030f148a */
[----:B------:R2:W-:Y:S01]  /*23530*/  @!P0 ST.E.64 desc[UR46][R10.64], R34 ;  /* 0x000000220a008985 */ /* 0x0005e2000c101b2e */
[----:B------:R-:W-:Y:S02]  /*23540*/  ISETP.GE.AND P0, PT, R235, UR4, PT ;  /* 0x00000004eb007c0c */ /* 0x000fe4000bf06270 */
[----:B------:R-:W-:Y:S01]  /*23550*/  @!P5 LEA R20, P6, R236, R4, 0x2 ;  /* 0x00000004ec14d211 */ /* 0x000fe200078c10ff */
[----:B------:R3:W-:Y:S01]  /*23560*/  @!P3 ST.E.64 desc[UR46][R12.64], R38 ;  /* 0x000000260c00b985 */ /* 0x0007e2000c101b2e */
[----:B------:R-:W-:-:S02]  /*23570*/  @!P4 LEA.HI.X R15, R237, R5, R136, 0x2, P2 ;  /* 0x00000005ed0fc211 */ /* 0x000fc400010f1488 */
[----:B------:R-:W-:Y:S02]  /*23580*/  ISETP.GE.AND P2, PT, R233, UR4, PT ;  /* 0x00000004e9007c0c */ /* 0x000fe4000bf46270 */
[----:B------:R-:W-:Y:S01]  /*23590*/  @!P5 LEA.HI.X R21, R236, R5, R99, 0x2, P6 ;  /* 0x00000005ec15d211 */ /* 0x000fe200030f1463 */
[----:B------:R4:W-:Y:S01]  /*235a0*/  @!P4 ST.E.64 desc[UR46][R14.64], R42 ;  /* 0x0000002a0e00c985 */ /* 0x0009e2000c101b2e */
[----:B------:R-:W-:Y:S02]  /*235b0*/  ISETP.GE.AND P3, PT, R232, UR4, PT ;  /* 0x00000004e8007c0c */ /* 0x000fe4000bf66270 */
[----:B------:R-:W-:Y:S01]  /*235c0*/  ISETP.GE.AND P4, PT, R231, UR4, PT ;  /* 0x00000004e7007c0c */ /* 0x000fe2000bf86270 */
[----:B------:R5:W-:Y:S01]  /*235d0*/  @!P5 ST.E.64 desc[UR46][R20.64], R46 ;  /* 0x0000002e1400d985 */ /* 0x000be2000c101b2e */
[-C--:B0-----:R-:W-:Y:S02]  /*235e0*/  @!P0 LEA R6, P6, R235, R4.reuse, 0x2 ;  /* 0x00000004eb068211 */ /* 0x081fe400078c10ff */
[----:B-1----:R-:W-:-:S02]  /*235f0*/  @!P1 LEA R8, P5, R234, R4, 0x2 ;  /* 0x00000004ea089211 */ /* 0x002fc400078a10ff */
[-C--:B------:R-:W-:Y:S02]  /*23600*/  @!P0 LEA.HI.X R7, R235, R5.reuse, R98, 0x2, P6 ;  /* 0x00000005eb078211 */ /* 0x080fe400030f1462 */
[CC--:B--2---:R-:W-:Y:S02]  /*23610*/  @!P2 LEA R10, P6, R233.reuse, R4.reuse, 0x2 ;  /* 0x00000004e90aa211 */ /* 0x0c4fe400078c10ff */
[-C--:B------:R-:W-:Y:S01]  /*23620*/  @!P1 LEA.HI.X R9, R234, R5.reuse, R97, 0x2, P5 ;  /* 0x00000005ea099211 */ /* 0x080fe200028f1461 */
[----:B------:R0:W-:Y:S01]  /*23630*/  @!P0 ST.E.64 desc[UR46][R6.64], R50 ;  /* 0x0000003206008985 */ /* 0x0001e2000c101b2e */
[----:B------:R-:W-:Y:S02]  /*23640*/  ISETP.GE.AND P5, PT, R230, UR4, PT ;  /* 0x00000004e6007c0c */ /* 0x000fe4000bfa6270 */
[----:B------:R-:W-:Y:S01]  /*23650*/  @!P2 LEA.HI.X R11, R233, R5, R96, 0x2, P6 ;  /* 0x00000005e90ba211 */ /* 0x000fe200030f1460 */
[----:B------:R1:W-:Y:S01]  /*23660*/  @!P1 ST.E.64 desc[UR46][R8.64], R54 ;  /* 0x0000003608009985 */ /* 0x0003e2000c101b2e */
[----:B---3--:R-:W-:-:S02]  /*23670*/  @!P3 LEA R12, P1, R232, R4, 0x2 ;  /* 0x00000004e80cb211 */ /* 0x008fc400078210ff */
[-C--:B----4-:R-:W-:Y:S01]  /*23680*/  @!P4 LEA R14, P0, R231, R4.reuse, 0x2 ;  /* 0x00000004e70ec211 */ /* 0x090fe200078010ff */
[----:B------:R2:W-:Y:S01]  /*23690*/  @!P2 ST.E.64 desc[UR46][R10.64], R124 ;  /* 0x0000007c0a00a985 */ /* 0x0005e2000c101b2e */
[----:B------:R-:W-:Y:S02]  /*236a0*/  ISETP.GE.AND P2, PT, R229, UR4, PT ;  /* 0x00000004e5007c0c */ /* 0x000fe4000bf46270 */
[-C--:B------:R-:W-:Y:S02]  /*236b0*/  @!P3 LEA.HI.X R13, R232, R5.reuse, R95, 0x2, P1 ;  /* 0x00000005e80db211 */ /* 0x080fe400008f145f */
[----:B------:R-:W-:Y:S02]  /*236c0*/  ISETP.GE.AND P1, PT, R228, UR4, PT ;  /* 0x00000004e4007c0c */ /* 0x000fe4000bf26270 */
[----:B-----5:R-:W-:Y:S01]  /*236d0*/  @!P5 LEA R20, P6, R230, R4, 0x2 ;  /* 0x00000004e614d211 */ /* 0x020fe200078c10ff */
[----:B------:R3:W-:Y:S01]  /*236e0*/  @!P3 ST.E.64 desc[UR46][R12.64], R62 ;  /* 0x0000003e0c00b985 */ /* 0x0007e2000c101b2e */
[----:B------:R-:W-:-:S02]  /*236f0*/  @!P4 LEA.HI.X R15, R231, R5, R94, 0x2, P0 ;  /* 0x00000005e70fc211 */ /* 0x000fc400000f145e */
[----:B------:R-:W-:Y:S02]  /*23700*/  @!P5 LEA.HI.X R21, R230, R5, R93, 0x2, P6 ;  /* 0x00000005e615d211 */ /* 0x000fe400030f145d */
[----:B------:R-:W-:Y:S01]  /*23710*/  ISETP.GE.AND P0, PT, R227, UR4, PT ;  /* 0x00000004e3007c0c */ /* 0x000fe2000bf06270 */
[----:B------:R-:W-:Y:S01]  /*23720*/  @!P4 ST.E.64 desc[UR46][R14.64], R66 ;  /* 0x000000420e00c985 */ /* 0x000fe2000c101b2e */
[----:B------:R-:W-:Y:S02]  /*23730*/  ISETP.GE.AND P3, PT, R226, UR4, PT ;  /* 0x00000004e2007c0c */ /* 0x000fe4000bf66270 */
[-C--:B0-----:R-:W-:Y:S01]  /*23740*/  @!P2 LEA R6, P6, R229, R4.reuse, 0x2 ;  /* 0x00000004e506a211 */ /* 0x081fe200078c10ff */
[----:B------:R0:W-:Y:S01]  /*23750*/  @!P5 ST.E.64 desc[UR46][R20.64], R70 ;  /* 0x000000461400d985 */ /* 0x0001e2000c101b2e */
[----:B------:R-:W-:Y:S02]  /*23760*/  ISETP.GE.AND P4, PT, R225, UR4, PT ;  /* 0x00000004e1007c0c */ /* 0x000fe4000bf86270 */
[----:B-1----:R-:W-:-:S02]  /*23770*/  @!P1 LEA R8, P5, R228, R4, 0x2 ;  /* 0x00000004e4089211 */ /* 0x002fc400078a10ff */
[-C--:B------:R-:W-:Y:S02]  /*23780*/  @!P2 LEA.HI.X R7, R229, R5.reuse, R92, 0x2, P6 ;  /* 0x00000005e507a211 */ /* 0x080fe400030f145c */
[-C--:B------:R-:W-:Y:S02]  /*23790*/  @!P1 LEA.HI.X R9, R228, R5.reuse, R91, 0x2, P5 ;  /* 0x00000005e4099211 */ /* 0x080fe400028f145b */
[CC--:B--2---:R-:W-:Y:S01]  /*237a0*/  @!P0 LEA R10, P6, R227.reuse, R4.reuse, 0x2 ;  /* 0x00000004e30a8211 */ /* 0x0c4fe200078c10ff */
[----:B------:R1:W-:Y:S01]  /*237b0*/  @!P2 ST.E.64 desc[UR46][R6.64], R126 ;  /* 0x0000007e0600a985 */ /* 0x0003e2000c101b2e */
[----:B------:R-:W-:Y:S02]  /*237c0*/  ISETP.GE.AND P2, PT, R224, UR4, PT ;  /* 0x00000004e0007c0c */ /* 0x000fe4000bf46270 */
[-C--:B------:R-:W-:Y:S01]  /*237d0*/  @!P0 LEA.HI.X R11, R227, R5.reuse, R90, 0x2, P6 ;  /* 0x00000005e30b8211 */ /* 0x080fe200030f145a */
[----:B------:R2:W-:Y:S01]  /*237e0*/  @!P1 ST.E.64 desc[UR46][R8.64], R78 ;  /* 0x0000004e08009985 */ /* 0x0005e2000c101b2e */
[-C--:B---3--:R-:W-:Y:S01]  /*237f0*/  @!P3 LEA R12, P1, R226, R4.reuse, 0x2 ;  /* 0x00000004e20cb211 */ /* 0x088fe200078210ff */
[----:B0-----:R-:W-:Y:S01]  /*23800*/  VIADD R21, R200, 0xa0 ;  /* 0x000000a0c8157836 */ /* 0x001fe20000000000 */
[----:B------:R-:W-:Y:S01]  /*23810*/  @!P4 LEA R14, P5, R225, R4, 0x2 ;  /* 0x00000004e10ec211 */ /* 0x000fe200078a10ff */
[----:B------:R0:W-:Y:S01]  /*23820*/  @!P0 ST.E.64 desc[UR46][R10.64], R82 ;  /* 0x000000520a008985 */ /* 0x0001e2000c101b2e */
[----:B------:R-:W-:-:S02]  /*23830*/  @!P3 LEA.HI.X R13, R226, R5, R87, 0x2, P1 ;  /* 0x00000005e20db211 */ /* 0x000fc400008f1457 */
[----:B------:R-:W-:Y:S02]  /*23840*/  ISETP.GE.AND P1, PT, R223, UR4, PT ;  /* 0x00000004df007c0c */ /* 0x000fe4000bf26270 */
[----:B------:R-:W-:Y:S01]  /*23850*/  @!P4 LEA.HI.X R15, R225, R5, R86, 0x2, P5 ;  /* 0x00000005e10fc211 */ /* 0x000fe200028f1456 */
[----:B------:R3:W-:Y:S01]  /*23860*/  @!P3 ST.E.64 desc[UR46][R12.64], R128 ;  /* 0x000000800c00b985 */ /* 0x0007e2000c101b2e */
[----:B------:R-:W-:Y:S02]  /*23870*/  ISETP.GE.AND P0, PT, R221, UR4, PT ;  /* 0x00000004dd007c0c */ /* 0x000fe4000bf06270 */
[----:B-1----:R-:W-:Y:S01]  /*23880*/  @!P2 LEA R6, P5, R224, R4, 0x2 ;  /* 0x00000004e006a211 */ /* 0x002fe200078a10ff */
[----:B------:R1:W-:Y:S01]  /*23890*/  @!P4 ST.E.64 desc[UR46][R14.64], R130 ;  /* 0x000000820e00c985 */ /* 0x0003e2000c101b2e */
[----:B------:R-:W-:Y:S02]  /*238a0*/  ISETP.GE.AND P4, PT, R21, UR4, PT ;  /* 0x0000000415007c0c */ /* 0x000fe4000bf86270 */
[----:B------:R-:W-:-:S02]  /*238b0*/  ISETP.GE.AND P3, PT, R3, UR4, PT ;  /* 0x0000000403007c0c */ /* 0x000fc4000bf66270 */
[-C--:B------:R-:W-:Y:S02]  /*238c0*/  @!P2 LEA.HI.X R7, R224, R5.reuse, R85, 0x2, P5 ;  /* 0x00000005e007a211 */ /* 0x080fe400028f1455 */
[-C--:B--2---:R-:W-:Y:S02]  /*238d0*/  @!P1 LEA R8, P6, R223, R4.reuse, 0x2 ;  /* 0x00000004df089211 */ /* 0x084fe400078c10ff */
[----:B------:R-:W-:Y:S01]  /*238e0*/  SHF.R.S32.HI R20, RZ, 0x1f, R221 ;  /* 0x0000001fff147819 */ /* 0x000fe200000114dd */
[----:B------:R2:W-:Y:S01]  /*238f0*/  @!P2 ST.E.64 desc[UR46][R6.64], R132 ;  /* 0x000000840600a985 */ /* 0x0005e2000c101b2e */
[----:B0-----:R-:W-:Y:S02]  /*23900*/  @!P0 LEA R10, P5, R221, R4, 0x2 ;  /* 0x00000004dd0a8211 */ /* 0x001fe400078a10ff */
[----:B------:R-:W-:Y:S02]  /*23910*/  @!P1 LEA.HI.X R9, R223, R5, R84, 0x2, P6 ;  /* 0x00000005df099211 */ /* 0x000fe400030f1454 */
[----:B------:R-:W-:-:S02]  /*23920*/  ISETP.GE.AND P6, PT, R25, UR4, PT ;  /* 0x0000000419007c0c */ /* 0x000fc4000bfc6270 */
[-C--:B------:R-:W-:Y:S01]  /*23930*/  @!P0 LEA.HI.X R11, R221, R5.reuse, R20, 0x2, P5 ;  /* 0x00000005dd0b8211 */ /* 0x080fe200028f1414 */
[----:B------:R2:W-:Y:S01]  /*23940*/  @!P1 ST.E.64 desc[UR46][R8.64], R134 ;  /* 0x0000008608009985 */ /* 0x0005e2000c101b2e */
[----:B------:R-:W-:Y:S02]  /*23950*/  SHF.R.S32.HI R0, RZ, 0x1f, R21 ;  /* 0x0000001fff007819 */ /* 0x000fe40000011415 */
[C---:B---3--:R-:W-:Y:S01]  /*23960*/  @!P4 LEA R12, P5, R21.reuse, R4, 0x2 ;  /* 0x00000004150cc211 */ /* 0x048fe200078a10ff */
[----:B------:R2:W-:Y:S03]  /*23970*/  @!P0 ST.E.64 desc[UR46][R10.64], R102 ;  /* 0x000000660a008985 */ /* 0x0005e6000c101b2e */
[----:B------:R-:W-:Y:S02]  /*23980*/  @!P4 LEA.HI.X R13, R21, R5, R0, 0x2, P5 ;  /* 0x00000005150dc211 */ /* 0x000fe400028f1400 */
[----:B------:R-:W-:-:S02]  /*23990*/  SHF.R.S32.HI R0, RZ, 0x1f, R3 ;  /* 0x0000001fff007819 */ /* 0x000fc40000011403 */
[CC--:B-1----:R-:W-:Y:S01]  /*239a0*/  @!P3 LEA R14, P5, R3.reuse, R4.reuse, 0x2 ;  /* 0x00000004030eb211 */ /* 0x0c2fe200078a10ff */
[----:B------:R2:W-:Y:S03]  /*239b0*/  @!P4 ST.E.64 desc[UR46][R12.64], R106 ;  /* 0x0000006a0c00c985 */ /* 0x0005e6000c101b2e */
[----:B------:R-:W-:Y:S01]  /*239c0*/  @!P3 LEA.HI.X R15, R3, R5, R0, 0x2, P5 ;  /* 0x00000005030fb211 */ /* 0x000fe200028f1400 */
[----:B------:R-:W-:Y:S01]  /*239d0*/  VIADD R3, R200, 0xb8 ;  /* 0x000000b8c8037836 */ /* 0x000fe20000000000 */
[----:B------:R-:W-:Y:S02]  /*239e0*/  SHF.R.S32.HI R0, RZ, 0x1f, R25 ;  /* 0x0000001fff007819 */ /* 0x000fe40000011419 */
[----:B------:R-:W-:Y:S01]  /*239f0*/  @!P6 LEA R20, P5, R25, R4, 0x2 ;  /* 0x000000041914e211 */ /* 0x000fe200078a10ff */
[----:B------:R2:W-:Y:S01]  /*23a00*/  @!P3 ST.E.64 desc[UR46][R14.64], R110 ;  /* 0x0000006e0e00b985 */ /* 0x0005e2000c101b2e */
[----:B------:R-:W-:-:S02]  /*23a10*/  ISETP.GE.AND P0, PT, R3, UR4, PT ;  /* 0x0000000403007c0c */ /* 0x000fc4000bf06270 */
[----:B------:R-:W-:-:S05]  /*23a20*/  @!P6 LEA.HI.X R21, R25, R5, R0, 0x2, P5 ;  /* 0x000000051915e211 */ /* 0x000fca00028f1400 */
[----:B------:R2:W-:Y:S06]  /*23a30*/  @!P6 ST.E.64 desc[UR46][R20.64], R114 ;  /* 0x000000721400e985 */ /* 0x0005ec000c101b2e */
[----:B------:R-:W-:Y:S05]  /*23a40*/  @P0 BRA `(.L_x_1749) ;  /* 0x0000000c00680947 */ /* 0x000fea0003800000 */
[----:B------:R-:W-:Y:S02]  /*23a50*/  LEA R4, P0, R3, R4, 0x2 ;  /* 0x0000000403047211 */ /* 0x000fe400078010ff */
[----:B------:R-:W-:-:S04]  /*23a60*/  SHF.R.S32.HI R0, RZ, 0x1f, R3 ;  /* 0x0000001fff007819 */ /* 0x000fc80000011403 */
[----:B------:R-:W-:-:S05]  /*23a70*/  LEA.HI.X R5, R3, R5, R0, 0x2, P0 ;  /* 0x0000000503057211 */ /* 0x000fca00000f1400 */
[----:B------:R4:W-:Y:S01]  /*23a80*/  ST.E.64 desc[UR46][R4.64], R118 ;  /* 0x0000007604007985 */ /* 0x0009e2000c101b2e */
[----:B------:R-:W-:Y:S05]  /*23a90*/  BRA `(.L_x_1749) ;  /* 0x0000000c00547947 */ /* 0x000fea0003800000 */
.L_x_1740:
[----:B------:R-:W-:Y:S01]  /*23aa0*/  ULDC.64 UR4, c[0x0][0xc08] ;  /* 0x0003020000047ab9 */ /* 0x000fe20000000a00 */
[----:B------:R-:W2:Y:S01]  /*23ab0*/  LDC.64 R4, c[0x0][0xc00] ;  /* 0x00030000ff047b82 */ /* 0x000ea20000000a00 */
[----:B------:R-:W-:Y:S01]  /*23ac0*/  ISETP.NE.U32.AND P0, PT, RZ, UR4, PT ;  /* 0x00000004ff007c0c */ /* 0x000fe2000bf05070 */
[----:B------:R-:W-:-:S03]  /*23ad0*/  IMAD.MOV.U32 R3, RZ, RZ, RZ ;  /* 0x000000ffff037224 */ /* 0x000fc600078e00ff */
[----:B------:R-:W-:Y:S01]  /*23ae0*/  ISETP.NE.AND.EX P1, PT, RZ, UR5, PT, P0 ;  /* 0x00000005ff007c0c */ /* 0x000fe2000bf25300 */
[----:B------:R-:W-:Y:S02]  /*23af0*/  ULDC.64 UR4, c[0x0][0xc00] ;  /* 0x0003000000047ab9 */ /* 0x000fe40000000a00 */
[----:B------:R-:W-:-:S04]  /*23b00*/  ISETP.NE.U32.AND P0, PT, RZ, UR4, PT ;  /* 0x00000004ff007c0c */ /* 0x000fc8000bf05070 */
[----:B------:R-:W-:-:S06]  /*23b10*/  ISETP.NE.AND.EX P0, PT, RZ, UR5, PT, P0 ;  /* 0x00000005ff007c0c */ /* 0x000fcc000bf05300 */
[----:B------:R-:W3:Y:S01]  /*23b20*/  @P1 LDC.64 R6, c[0x0][0xc08] ;  /* 0x00030200ff061b82 */ /* 0x000ee20000000a00 */
[----:B------:R-:W-:Y:S02]  /*23b30*/  ULDC UR4, c[0x0][0xa88] ;  /* 0x0002a20000047ab9 */ /* 0x000fe40000000800 */
[----:B------:R-:W-:Y:S02]  /*23b40*/  IMAD.U32 R0, RZ, RZ, UR4 ;  /* 0x00000004ff007e24 */ /* 0x000fe4000f8e00ff */
[----:B--2---:R-:W-:-:S05]  /*23b50*/  IMAD.WIDE R4, R217, 0x4, R4 ;  /* 0x00000004d9047825 */ /* 0x004fca00078e0204 */
[----:B------:R2:W5:Y:S01]  /*23b60*/  @P0 LDG.E R3, desc[UR46][R4.64] ;  /* 0x0000002e04030981 */ /* 0x000562000c1e1900 */
[----:B---3--:R-:W-:-:S05]  /*23b70*/  @P1 IMAD.WIDE R6, R217, 0x4, R6 ;  /* 0x00000004d9061825 */ /* 0x008fca00078e0206 */
[----:B------:R2:W5:Y:S01]  /*23b80*/  @P1 LDG.E R0, desc[UR46][R6.64] ;  /* 0x0000002e06001981 */ /* 0x000562000c1e1900 */
[----:B------:R-:W-:Y:S02]  /*23b90*/  ISETP.NE.AND P2, PT, R216, RZ, PT ;  /* 0x000000ffd800720c */ /* 0x000fe40003f45270 */
[----:B------:R-:W-:Y:S01]  /*23ba0*/  SHF.R.S32.HI R28, RZ, 0x1f, R217 ;  /* 0x0000001fff1c7819 */ /* 0x000fe200000114d9 */
[----:B------:R-:W3:Y:S10]  /*23bb0*/  S2R R31, SR_TID.X ;  /* 0x00000000001f7919 */ /* 0x000ef40000002100 */
[----:B------:R-:W4:Y:S01]  /*23bc0*/  @!P2 LDC R216, c[0x0][0xad4] ;  /* 0x0002b500ffd8ab82 */ /* 0x000f220000000800 */
[----:B---3--:R-:W-:-:S02]  /*23bd0*/  IADD3 R8, R31, -0x80, RZ ;  /* 0xffffff801f087810 */ /* 0x008fc40007ffe0ff */
[----:B----4-:R-:W-:Y:S02]  /*23be0*/  ISETP.GT.AND P2, PT, R216, 0x1, PT ;  /* 0x00000001d800780c */ /* 0x010fe40003f44270 */
[----:B------:R-:W-:Y:S01]  /*23bf0*/  ISETP.GT.AND P3, PT, R8, 0x7f, PT ;  /* 0x0000007f0800780c */ /* 0x000fe20003f64270 */
[----:B--2---:R-:W-:-:S12]  /*23c00*/  @P1 BRA `(.L_x_1752) ;  /* 0x0000000000101947 */ /* 0x004fd80003800000 */
[----:B------:R-:W-:Y:S05]  /*23c10*/  @!P0 BRA `(.L_x_1752) ;  /* 0x00000000000c8947 */ /* 0x000fea0003800000 */
[----:B------:R-:W2:Y:S04]  /*23c20*/  LDG.E R7, desc[UR46][R4.64] ;  /* 0x0000002e04077981 */ /* 0x000ea8000c1e1900 */
[----:B-----5:R-:W2:Y:S02]  /*23c30*/  LDG.E R0, desc[UR46][R4.64+0x4] ;  /* 0x0000042e04007981 */ /* 0x020ea4000c1e1900 */
[----:B--2---:R-:W-:-:S07]  /*23c40*/  IMAD.IADD R0, R0, 0x1, -R7 ;  /* 0x0000000100007824 */ /* 0x004fce00078e0a07 */
.L_x_1752:
[----:B------:R-:W-:Y:S01]  /*23c50*/  BSSY B1, `(.L_x_1753) ;  /* 0x0000035000017945 */ /* 0x000fe20003800000 */
[----:B------:R-:W-:Y:S02]  /*23c60*/  SEL R29, R217, RZ, !P0 ;  /* 0x000000ffd91d7207 */ /* 0x000fe40004000000 */
[----:B------:R-:W-:Y:S02]  /*23c70*/  SEL R28, R28, RZ, !P0 ;  /* 0x000000ff1c1c7207 */ /* 0x000fe40004000000 */
[----:B-----5:R-:W-:Y:S01]  /*23c80*/  SHF.R.S32.HI R26, RZ, 0x1f, R3 ;  /* 0x0000001fff1a7819 */ /* 0x020fe20000011403 */
[----:B------:R-:W-:Y:S06]  /*23c90*/  @P3 BRA `(.L_x_1754) ;  /* 0x0000000000c03947 */ /* 0x000fec0003800000 */
[----:B------:R-:W2:Y:S01]  /*23ca0*/  LDC R33, c[0x0][0xbe8] ;  /* 0x0002fa00ff217b82 */ /* 0x000ea20000000800 */
[----:B------:R-:W-:Y:S01]  /*23cb0*/  IADD3 R31, R212, -0x80, R31 ;  /* 0xffffff80d41f7810 */ /* 0x000fe20007ffe01f */
[----:B--2---:R-:W-:-:S05]  /*23cc0*/  IMAD R4, R0, R33, RZ ;  /* 0x0000002100047224 */ /* 0x004fca00078e02ff */
[----:B------:R-:W-:-:S13]  /*23cd0*/  ISETP.GE.AND P0, PT, R31, R4, PT ;  /* 0x000000041f00720c */ /* 0x000fda0003f06270 */
[----:B------:R-:W-:Y:S05]  /*23ce0*/  @P0 BRA `(.L_x_1754) ;  /* 0x0000000000ac0947 */ /* 0x000fea0003800000 */
[----:B------:R-:W-:Y:S01]  /*23cf0*/  IMAD.MOV.U32 R24, RZ, RZ, 0x9b8 ;  /* 0x000009b8ff187424 */ /* 0x000fe200078e00ff */
[----:B------:R-:W-:Y:S01]  /*23d00*/  ISETP.GT.AND P0, PT, R216, 0x1, PT ;  /* 0x00000001d800780c */ /* 0x000fe20003f04270 */
[----:B------:R-:W2:Y:S01]  /*23d10*/  LDC.64 R4, c[0x0][0xba8] ;  /* 0x0002ea00ff047b82 */ /* 0x000ea20000000a00 */
[----:B------:R-:W-:Y:S01]  /*23d20*/  ISETP.NE.AND P1, PT, R33, 0x1, PT ;  /* 0x000000012100780c */ /* 0x000fe20003f25270 */
[----:B------:R-:W-:Y:S01]  /*23d30*/  IMAD.MOV.U32 R21, RZ, RZ, R31 ;  /* 0x000000ffff157224 */ /* 0x000fe200078e001f */
[----:B------:R-:W-:-:S05]  /*23d40*/  SEL R24, R24, 0x978, P0 ;  /* 0x0000097818187807 */ /* 0x000fca0000000000 */
[----:B------:R-:W3:Y:S08]  /*23d50*/  LDC.64 R8, c[0x0][R24+0x220] ;  /* 0x0000880018087b82 */ /* 0x000ef00000000a00 */
[----:B------:R-:W4:Y:S08]  /*23d60*/  LDC.64 R6, c[0x0][R24+0x218] ;  /* 0x0000860018067b82 */ /* 0x000f300000000a00 */
[----:B------:R-:W5:Y:S08]  /*23d70*/  LDC.64 R10, c[0x0][R24+0x228] ;  /* 0x00008a00180a7b82 */ /* 0x000f700000000a00 */
[----:B------:R-:W0:Y:S08]  /*23d80*/  @P1 LDC R20, c[0x0][0xbec] ;  /* 0x0002fb00ff141b82 */ /* 0x000e300000000800 */
[----:B------:R-:W1:Y:S08]  /*23d90*/  LDC.64 R12, c[0x0][R24+0x210] ;  /* 0x00008400180c7b82 */ /* 0x000e700000000a00 */
[----:B------:R-:W5:Y:S01]  /*23da0*/  @P1 LDC R27, c[0x0][0xbf0] ;  /* 0x0002fc00ff1b1b82 */ /* 0x000f620000000800 */
[----:B0-----:R-:W-:-:S07]  /*23db0*/  @P1 IMAD.HI.U32 R20, R31, R20, RZ ;  /* 0x000000141f141227 */ /* 0x001fce00078e00ff */
[----:B--2---:R-:W0:Y:S01]  /*23dc0*/  @!P0 LDC R4, c[0x0][0xb50] ;  /* 0x0002d400ff048b82 */ /* 0x004e220000000800 */
[-C--:B---3--:R-:W-:Y:S02]  /*23dd0*/  IMAD R9, R9, R29.reuse, RZ ;  /* 0x0000001d09097224 */ /* 0x088fe400078e02ff */
[----:B------:R-:W-:-:S05]  /*23de0*/  IMAD.WIDE.U32 R14, R8, R29, RZ ;  /* 0x0000001d080e7225 */ /* 0x000fca00078e00ff */
[----:B------:R-:W2:Y:S01]  /*23df0*/  @!P0 LDC R5, c[0x0][0xb54] ;  /* 0x0002d500ff058b82 */ /* 0x000ea20000000800 */
[-C--:B----4-:R-:W-:Y:S02]  /*23e00*/  IMAD R25, R7, R215.reuse, RZ ;  /* 0x000000d707197224 */ /* 0x090fe400078e02ff */
[----:B------:R-:W-:Y:S01]  /*23e10*/  IMAD.WIDE.U32 R6, R6, R215, RZ ;  /* 0x000000d706067225 */ /* 0x000fe200078e00ff */
[----:B-----5:R-:W-:-:S03]  /*23e20*/  @P1 SHF.R.U32.HI R21, RZ, R27, R20 ;  /* 0x0000001bff151219 */ /* 0x020fc60000011614 */
[----:B------:R-:W-:Y:S01]  /*23e30*/  IMAD R27, R8, R28, R9 ;  /* 0x0000001c081b7224 */ /* 0x000fe200078e0209 */
[----:B------:R-:W-:Y:S01]  /*23e40*/  SEL R9, R222, RZ, P0 ;  /* 0x000000ffde097207 */ /* 0x000fe20000000000 */
[----:B------:R-:W-:Y:S01]  /*23e50*/  IMAD.IADD R25, R7, 0x1, R25 ;  /* 0x0000000107197824 */ /* 0x000fe200078e0219 */
[----:B------:R-:W-:Y:S01]  /*23e60*/  IADD3 R8, P1, P3, R14, R6, R3 ;  /* 0x000000060e087210 */ /* 0x000fe20007b3e003 */
[----:B------:R-:W-:Y:S02]  /*23e70*/  IMAD.IADD R27, R15, 0x1, R27 ;  /* 0x000000010f1b7824 */ /* 0x000fe400078e021b */
        /* <DEDUP_REMOVED lines=9> */
[-C--:B-1----:R-:W-:Y:S01]  /*23f10*/  IMAD R8, R13, R9.reuse, RZ ;  /* 0x000000090d087224 */ /* 0x082fe200078e02ff */
[----:B------:R-:W-:Y:S01]  /*23f20*/  SHF.R.S32.HI R11, RZ, 0x1f, R9 ;  /* 0x0000001fff0b7819 */ /* 0x000fe20000011409 */
[----:B------:R-:W-:-:S04]  /*23f30*/  IMAD.WIDE.U32 R6, R12, R9, R6 ;  /* 0x000000090c067225 */ /* 0x000fc800078e0006 */
[----:B------:R-:W-:Y:S01]  /*23f40*/  IMAD R11, R12, R11, R8 ;  /* 0x0000000b0c0b7224 */ /* 0x000fe200078e0208 */
[----:B0-----:R-:W-:-:S04]  /*23f50*/  LEA R4, P0, R6, R4, 0x2 ;  /* 0x0000000406047211 */ /* 0x001fc800078010ff */
[----:B------:R-:W-:-:S04]  /*23f60*/  IADD3 R7, R7, R11, RZ ;  /* 0x0000000b07077210 */ /* 0x000fc80007ffe0ff */
[----:B--2---:R-:W-:Y:S01]  /*23f70*/  LEA.HI.X R5, R6, R5, R7, 0x2, P0 ;  /* 0x0000000506057211 */ /* 0x004fe200000f1407 */
[----:B------:R-:W-:-:S05]  /*23f80*/  IMAD.MOV.U32 R7, RZ, RZ, -0x800000 ;  /* 0xff800000ff077424 */ /* 0x000fca00078e00ff */
[----:B------:R2:W-:Y:S02]  /*23f90*/  STG.E desc[UR46][R4.64], R7 ;  /* 0x0000000704007986 */ /* 0x0005e4000c10192e */
.L_x_1754:
[----:B------:R-:W-:Y:S05]  /*23fa0*/  BSYNC B1 ;  /* 0x0000000000017941 */ /* 0x000fea0003800000 */
.L_x_1753:
[----:B------:R-:W-:Y:S05]  /*23fb0*/  @P2 BRA `(.L_x_1749) ;  /* 0x00000008000c2947 */ /* 0x000fea0003800000 */
[----:B--2---:R-:W2:Y:S01]  /*23fc0*/  S2R R4, SR_TID.X ;  /* 0x0000000000047919 */ /* 0x004ea20000002100 */
[----:B------:R-:W3:Y:S01]  /*23fd0*/  LDC R11, c[0x0][0xbe8] ;  /* 0x0002fa00ff0b7b82 */ /* 0x000ee20000000800 */
[----:B------:R-:W-:Y:S01]  /*23fe0*/  ULDC.64 UR4, c[0x0][0xaa0] ;  /* 0x0002a80000047ab9 */ /* 0x000fe20000000a00 */
[----:B------:R-:W-:Y:S01]  /*23ff0*/  BSSY B1, `(.L_x_1755) ;  /* 0x0000049000017945 */ /* 0x000fe20003800000 */
[----:B---3--:R-:W-:Y:S01]  /*24000*/  ISETP.NE.AND P0, PT, R11, 0x1, PT ;  /* 0x000000010b00780c */ /* 0x008fe20003f05270 */
[----:B--2---:R-:W-:Y:S02]  /*24010*/  VIADD R6, R4, 0xffffff80 ;  /* 0xffffff8004067836 */ /* 0x004fe40000000000 */
[----:B------:R-:W-:-:S03]  /*24020*/  IMAD R4, R26, UR4, RZ ;  /* 0x000000041a047c24 */ /* 0x000fc6000f8e02ff */
[----:B------:R-:W-:-:S07]  /*24030*/  SHF.R.S32.HI R5, RZ, 0x1f, R6 ;  /* 0x0000001fff057819 */ /* 0x000fce0000011406 */
[----:B------:R-:W2:Y:S01]  /*24040*/  @P0 LDC R9, c[0x0][0xbec] ;  /* 0x0002fb00ff090b82 */ /* 0x000ea20000000800 */
[----:B------:R-:W-:Y:S01]  /*24050*/  IMAD R7, R3, UR5, R4 ;  /* 0x0000000503077c24 */ /* 0x000fe2000f8e0204 */
[----:B------:R-:W-:Y:S01]  /*24060*/  LEA.HI R8, R5, R6, RZ, 0x3 ;  /* 0x0000000605087211 */ /* 0x000fe200078f18ff */
[----:B------:R-:W-:Y:S01]  /*24070*/  IMAD.WIDE.U32 R4, R3, UR4, RZ ;  /* 0x0000000403047c25 */ /* 0x000fe2000f8e00ff */
[----:B------:R-:W-:Y:S02]  /*24080*/  ULDC.64 UR4, c[0x0][0xae8] ;  /* 0x0002ba0000047ab9 */ /* 0x000fe40000000a00 */
[----:B------:R-:W-:Y:S02]  /*24090*/  LOP3.LUT R3, R8, 0xfffffff8, RZ, 0xc0, !PT ;  /* 0xfffffff808037812 */ /* 0x000fe400078ec0ff */
[----:B------:R-:W3:Y:S01]  /*240a0*/  @P0 LDC R13, c[0x0][0xbf0] ;  /* 0x0002fc00ff0d0b82 */ /* 0x000ee20000000800 */
[----:B------:R-:W-:Y:S01]  /*240b0*/  SHF.R.S32.HI R15, RZ, 0x3, R8 ;  /* 0x00000003ff0f7819 */ /* 0x000fe20000011408 */
[----:B------:R-:W-:-:S02]  /*240c0*/  IMAD.IADD R5, R5, 0x1, R7 ;  /* 0x0000000105057824 */ /* 0x000fc400078e0207 */
[----:B------:R-:W-:Y:S02]  /*240d0*/  IMAD.IADD R10, R6, 0x1, -R3 ;  /* 0x00000001060a7824 */ /* 0x000fe400078e0a03 */
[----:B------:R-:W-:-:S04]  /*240e0*/  IMAD.WIDE.U32 R4, R215, UR4, R4 ;  /* 0x00000004d7047c25 */ /* 0x000fc8000f8e0004 */
[----:B------:R-:W-:Y:S02]  /*240f0*/  IMAD R3, R10, 0x20, R15 ;  /* 0x000000200a037824 */ /* 0x000fe400078e020f */
[----:B------:R-:W-:Y:S01]  /*24100*/  IMAD R5, R215, UR5, R5 ;  /* 0x00000005d7057c24 */ /* 0x000fe2000f8e0205 */
[----:B------:R-:W-:Y:S01]  /*24110*/  ULDC.64 UR4, c[0x0][0xaf0] ;  /* 0x0002bc0000047ab9 */ /* 0x000fe20000000a00 */
[----:B------:R-:W-:Y:S02]  /*24120*/  IMAD.IADD R8, R212, 0x1, R3 ;  /* 0x00000001d4087824 */ /* 0x000fe400078e0203 */
[----:B------:R-:W-:Y:S02]  /*24130*/  IMAD R7, R28, UR4, RZ ;  /* 0x000000041c077c24 */ /* 0x000fe4000f8e02ff */
[----:B--2---:R-:W-:-:S04]  /*24140*/  @P0 IMAD.HI.U32 R6, R8, R9, RZ ;  /* 0x0000000908060227 */ /* 0x004fc800078e00ff */
[----:B------:R-:W-:Y:S02]  /*24150*/  IMAD.MOV.U32 R3, RZ, RZ, R8 ;  /* 0x000000ffff037224 */ /* 0x000fe400078e0008 */
[C---:B------:R-:W-:Y:S01]  /*24160*/  IMAD R7, R29.reuse, UR5, R7 ;  /* 0x000000051d077c24 */ /* 0x040fe2000f8e0207 */
[----:B---3--:R-:W-:Y:S01]  /*24170*/  @P0 SHF.R.U32.HI R3, RZ, R13, R6 ;  /* 0x0000000dff030219 */ /* 0x008fe20000011606 */
[----:B------:R-:W-:Y:S01]  /*24180*/  IMAD.WIDE.U32 R4, R29, UR4, R4 ;  /* 0x000000041d047c25 */ /* 0x000fe2000f8e0004 */
[----:B------:R-:W-:Y:S02]  /*24190*/  ULDC.64 UR4, c[0x0][0xae0] ;  /* 0x0002b80000047ab9 */ /* 0x000fe40000000a00 */
[--C-:B------:R-:W-:Y:S01]  /*241a0*/  SHF.R.S32.HI R6, RZ, 0x1f, R3.reuse ;  /* 0x0000001fff067819 */ /* 0x100fe20000011403 */
[----:B------:R-:W-:Y:S01]  /*241b0*/  IMAD.IADD R212, R15, 0x1, R212 ;  /* 0x000000010fd47824 */ /* 0x000fe200078e02d4 */
[----:B------:R-:W-:Y:S01]  /*241c0*/  IADD3 R5, R5, R7, RZ ;  /* 0x0000000705057210 */ /* 0x000fe20007ffe0ff */
[----:B------:R-:W-:-:S02]  /*241d0*/  IMAD.MOV R7, RZ, RZ, -R3 ;  /* 0x000000ffff077224 */ /* 0x000fc400078e0a03 */
[----:B------:R-:W-:Y:S02]  /*241e0*/  IMAD R6, R6, UR4, RZ ;  /* 0x0000000406067c24 */ /* 0x000fe4000f8e02ff */
[----:B------:R-:W-:Y:S02]  /*241f0*/  IMAD R7, R11, R7, R8 ;  /* 0x000000070b077224 */ /* 0x000fe400078e0208 */
[----:B------:R-:W-:-:S04]  /*24200*/  IMAD.WIDE.U32 R4, R3, UR4, R4 ;  /* 0x0000000403047c25 */ /* 0x000fc8000f8e0004 */
[----:B------:R-:W-:Y:S01]  /*24210*/  IMAD R9, R3, UR5, R6 ;  /* 0x0000000503097c24 */ /* 0x000fe2000f8e0206 */
[----:B------:R-:W-:Y:S01]  /*24220*/  SHF.R.S32.HI R3, RZ, 0x1f, R7 ;  /* 0x0000001fff037819 */ /* 0x000fe20000011407 */
[----:B------:R-:W-:Y:S01]  /*24230*/  ULDC.64 UR4, c[0x0][0xad8] ;  /* 0x0002b60000047ab9 */ /* 0x000fe20000000a00 */
[----:B------:R-:W-:Y:S02]  /*24240*/  IMAD R11, R0, R11, RZ ;  /* 0x0000000b000b7224 */ /* 0x000fe400078e02ff */
[----:B------:R-:W-:Y:S02]  /*24250*/  IMAD.IADD R5, R5, 0x1, R9 ;  /* 0x0000000105057824 */ /* 0x000fe400078e0209 */
[----:B------:R-:W-:Y:S01]  /*24260*/  IMAD R6, R3, UR4, RZ ;  /* 0x0000000403067c24 */ /* 0x000fe2000f8e02ff */
[C---:B------:R-:W-:Y:S01]  /*24270*/  ISETP.GE.AND P2, PT, R212.reuse, R11, PT ;  /* 0x0000000bd400720c */ /* 0x040fe20003f46270 */
[----:B------:R-:W-:Y:S02]  /*24280*/  VIADD R3, R212, 0x40 ;  /* 0x00000040d4037836 */ /* 0x000fe40000000000 */
[----:B------:R-:W-:-:S02]  /*24290*/  IMAD R9, R7, UR5, R6 ;  /* 0x0000000507097c24 */ /* 0x000fc4000f8e0206 */
[----:B------:R-:W-:Y:S01]  /*242a0*/  IMAD.WIDE.U32 R4, R7, UR4, R4 ;  /* 0x0000000407047c25 */ /* 0x000fe2000f8e0004 */
[-C--:B------:R-:W-:Y:S01]  /*242b0*/  ISETP.GE.AND P1, PT, R3, R11.reuse, PT ;  /* 0x0000000b0300720c */ /* 0x080fe20003f26270 */
[----:B------:R-:W-:Y:S02]  /*242c0*/  ULDC.64 UR4, c[0x0][0xa80] ;  /* 0x0002a00000047ab9 */ /* 0x000fe40000000a00 */
[----:B------:R-:W-:Y:S01]  /*242d0*/  IMAD.IADD R3, R5, 0x1, R9 ;  /* 0x0000000105037824 */ /* 0x000fe200078e0209 */
[----:B------:R-:W-:Y:S01]  /*242e0*/  LEA R6, P3, R4, UR4, 0x1 ;  /* 0x0000000404067c11 */ /* 0x000fe2000f8608ff */
[----:B------:R-:W-:Y:S02]  /*242f0*/  VIADD R0, R212, 0x20 ;  /* 0x00000020d4007836 */ /* 0x000fe40000000000 */
[----:B------:R-:W-:Y:S01]  /*24300*/  IMAD.SHL.U32 R7, R10, 0x8, RZ ;  /* 0x000000080a077824 */ /* 0x000fe200078e00ff */
[----:B------:R-:W-:Y:S02]  /*24310*/  LEA.HI.X R3, R4, UR5, R3, 0x1, P3 ;  /* 0x0000000504037c11 */ /* 0x000fe400098f0c03 */
[----:B------:R-:W-:Y:S01]  /*24320*/  ISETP.GE.AND P0, PT, R0, R11, PT ;  /* 0x0000000b0000720c */ /* 0x000fe20003f06270 */
[C---:B------:R-:W-:Y:S01]  /*24330*/  VIADD R13, R7.reuse, 0x80 ;  /* 0x00000080070d7836 */ /* 0x040fe20000000000 */
[----:B------:R-:W-:Y:S01]  /*24340*/  IADD3 R9, R7, 0x40, RZ ;  /* 0x0000004007097810 */ /* 0x000fe20007ffe0ff */
[----:B------:R2:W3:Y:S01]  /*24350*/  SHFL.IDX PT, R4, R6, RZ, 0x181f ;  /* 0x00181fff06047589 */ /* 0x0004e200000e0000 */
[----:B------:R-:W-:-:S02]  /*24360*/  SHF.R.S32.HI R10, RZ, 0x1f, R7 ;  /* 0x0000001fff0a7819 */ /* 0x000fc40000011407 */
[----:B------:R-:W-:Y:S01]  /*24370*/  SHF.R.S32.HI R8, RZ, 0x1f, R9 ;  /* 0x0000001fff087819 */ /* 0x000fe20000011409 */
[----:B------:R2:W4:Y:S01]  /*24380*/  SHFL.IDX PT, R0, R3, RZ, 0x181f ;  /* 0x00181fff03007589 */ /* 0x00052200000e0000 */
[----:B------:R-:W-:Y:S01]  /*24390*/  SHF.R.S32.HI R12, RZ, 0x1f, R13 ;  /* 0x0000001fff0c7819 */ /* 0x000fe2000001140d */
[----:B------:R-:W-:Y:S06]  /*243a0*/  @P2 BRA `(.L_x_1756) ;  /* 0x0000000000342947 */ /* 0x000fec0003800000 */
        /* <DEDUP_REMOVED lines=13> */
.L_x_1756:
[----:B------:R-:W-:Y:S05]  /*24480*/  BSYNC B1 ;  /* 0x0000000000017941 */ /* 0x000fea0003800000 */
.L_x_1755:
        /* <DEDUP_REMOVED lines=17> */
.L_x_1758:
[----:B------:R-:W-:Y:S05]  /*245a0*/  BSYNC B1 ;  /* 0x0000000000017941 */ /* 0x000fea0003800000 */
.L_x_1757:
        /* <DEDUP_REMOVED lines=17> */
.L_x_1760:
[----:B------:R-:W-:Y:S05]  /*246c0*/  BSYNC B1 ;  /* 0x0000000000017941 */ /* 0x000fea0003800000 */
.L_x_1759:
[----:B0-----:R-:W-:Y:S01]  /*246d0*/  VIADD R0, R212, 0x60 ;  /* 0x00000060d4007836 */ /* 0x001fe20000000000 */
[----:B--2-4-:R-:W0:Y:S04]  /*246e0*/  SHFL.IDX PT, R3, R3, 0x3, 0x181f ;  /* 0x00781f0003037f89 */ /* 0x014e2800000e0000 */
        /* <DEDUP_REMOVED lines=16> */
.L_x_1749:
[----:B------:R-:W-:Y:S05]  /*247f0*/  BSYNC B0 ;  /* 0x0000000000007941 */ /* 0x000fea0003800000 */
.L_x_1739:
[----:B------:R-:W-:Y:S02]  /*24800*/  ULDC UR4, c[0x0][0xc3c] ;  /* 0x00030f0000047ab9 */ /* 0x000fe40000000800 */
[----:B-1----:R-:W-:-:S13]  /*24810*/  ISETP.GE.AND P0, PT, R59, UR4, PT ;  /* 0x000000043b007c0c */ /* 0x002fda000bf06270 */
[----:B------:R-:W-:Y:S05]  /*24820*/  @!P0 BRA `(.L_x_1761) ;  /* 0xfffffdc800708947 */ /* 0x000fea000383ffff */
[----:B------:R-:W-:Y:S05]  /*24830*/  BRA `(.L_x_1467) ;  /* 0x0000009400887947 */ /* 0x000fea0003800000 */
.L_x_1465:
        /* <DEDUP_REMOVED lines=18> */
.L_x_1762:
[----:B------:R-:W-:Y:S01]  /*24960*/  LOP3.LUT R0, R6, 0x1f, RZ, 0xc0, !PT ;  /* 0x0000001f06007812 */ /* 0x000fe200078ec0ff */
[----:B------:R-:W-:Y:S01]  /*24970*/  ULDC UR4, c[0x0][0xc3c] ;  /* 0x00030f0000047ab9 */ /* 0x000fe20000000800 */
[----:B------:R-:W-:Y:S01]  /*24980*/  IMAD.MOV.U32 R8, RZ, RZ, RZ ;  /* 0x000000ffff087224 */ /* 0x000fe200078e00ff */
[----:B------:R-:W0:Y:S01]  /*24990*/  S2UR UR6, SR_CTAID.X ;  /* 0x00000000000679c3 */ /* 0x000e220000002500 */
[----:B------:R-:W-:Y:S01]  /*249a0*/  ISETP.NE.AND P0, PT, R0, 0x1f, PT ;  /* 0x0000001f0000780c */ /* 0x000fe20003f05270 */
[----:B------:R-:W-:-:S03]  /*249b0*/  ULDC UR5, c[0x0][0xc38] ;  /* 0x00030e0000057ab9 */ /* 0x000fc60000000800 */
[----:B------:R-:W-:-:S13]  /*249c0*/  ISETP.GE.OR P1, PT, R0, UR4, !P0 ;  /* 0x0000000400007c0c */ /* 0x000fda000c726670 */
[----:B------:R-:W1:Y:S08]  /*249d0*/  @!P1 LDC.64 R2, c[0x0][0xc80] ;  /* 0x00032000ff029b82 */ /* 0x000e700000000a00 */
[----:B------:R-:W2:Y:S01]  /*249e0*/  @!P1 LDC.64 R4, c[0x0][0xc78] ;  /* 0x00031e00ff049b82 */ /* 0x000ea20000000a00 */
[----:B-1----:R-:W-:-:S05]  /*249f0*/  @!P1 IMAD.WIDE.U32 R2, R0, 0x4, R2 ;  /* 0x0000000400029825 */ /* 0x002fca00078e0002 */
        /* <DEDUP_REMOVED lines=33> */
.L_x_1766:
[----:B------:R-:W0:Y:S01]  /*24c10*/  LDC R2, c[0x0][0xc3c] ;  /* 0x00030f00ff027b82 */ /* 0x000e220000000800 */
[----:B------:R-:W-:Y:S01]  /*24c20*/  ULDC UR7, c[0x0][0xc3c] ;  /* 0x00030f0000077ab9 */ /* 0x000fe20000000800 */
[----:B------:R-:W-:Y:S01]  /*24c30*/  UIADD3 UR4, UR4, 0x1f, URZ ;  /* 0x0000001f04047890 */ /* 0x000fe2000fffe03f */
[----:B------:R-:W-:-:S05]  /*24c40*/  IMAD.U32 R3, RZ, RZ, UR7 ;  /* 0x00000007ff037e24 */ /* 0x000fca000f8e00ff */
[----:B------:R1:W-:Y:S01]  /*24c50*/  STL [R1+0xc], R3 ;  /* 0x00000c0301007387 */ /* 0x0003e20000100800 */
[----:B0-----:R-:W-:-:S13]  /*24c60*/  ISETP.LE.AND P6, PT, R2, UR4, PT ;  /* 0x0000000402007c0c */ /* 0x001fda000bfc3270 */
[----:B-1----:R-:W-:Y:S05]  /*24c70*/  @P6 BRA `(.L_x_1765) ;  /* 0x0000000800b06947 */ /* 0x002fea0003800000 */
[----:B------:R-:W-:Y:S02]  /*24c80*/  VIADD R11, R0, UR4 ;  /* 0x00000004000b7c36 */ /* 0x000fe40008000000 */
        /* <DEDUP_REMOVED lines=31> */
.L_x_1764:
[----:B------:R-:W-:Y:S01]  /*24e80*/  IMAD.IADD R10, R9, 0x1, -R4 ;  /* 0x00000001090a7824 */ /* 0x000fe200078e0a04 */
[----:B------:R-:W-:-:S03]  /*24e90*/  MOV R3, RZ ;  /* 0x000000ff00037202 */ /* 0x000fc60000000f00 */
        /* <DEDUP_REMOVED lines=10> */
.L_x_1767:
        /* <DEDUP_REMOVED lines=27> */
[-C--:B------:R-:W-:Y:S01]  /*250f0*/  @!P1 IADD3 R12, R12, -R7.reuse, RZ ;  /* 0x800000070c0c9210 */ /* 0x080fe20007ffe0ff */
        /* <DEDUP_REMOVED lines=18> */
[----:B------:R-:W-:Y:S01]  /*25220*/  @!P1 IMAD.IADD R2, R2, 0x1, -R9 ;  /* 0x0000000102029824 */ /* 0x000fe200078e0a09 */
[----:B------:R-:W-:Y:S02]  /*25230*/  @!P1 IADD3 R7, R7, 0x1, RZ ;  /* 0x0000000107079810 */ /* 0x000fe40007ffe0ff */
        /* <DEDUP_REMOVED lines=15> */
.L_x_1768:
[----:B-1----:R-:W1:Y:S02]  /*25330*/  LDC.64 R2, c[0x0][0xc90] ;  /* 0x00032400ff027b82 */ /* 0x002e640000000a00 */
        /* <DEDUP_REMOVED lines=9> */
[----:B0-----:R-:W-:-:S05]  /*253d0*/  IADD3 R12, RZ, -R3, RZ ;  /* 0x80000003ff0c7210 */ /* 0x001fca0007ffe0ff */
        /* <DEDUP_REMOVED lines=27> */
[----:B0-----:R-:W-:-:S02]  /*25590*/  IADD3 R3, R11, 0xffffffe, RZ ;  /* 0x0ffffffe0b037810 */ /* 0x001fc40007ffe0ff */
[----:B------:R-:W-:-:S04]  /*255a0*/  IABS R11, R7 ;  /* 0x00000007000b7213 */ /* 0x000fc80000000000 */
        /* <DEDUP_REMOVED lines=17> */
[----:B------:R-:W-:Y:S01]  /*256c0*/  @!P1 LOP3.LUT R2, RZ, R7, RZ, 0x33, !PT ;  /* 0x00000007ff029212 */ /* 0x000fe200078e33ff */
[----:B------:R-:W-:-:S04]  /*256d0*/  IMAD.MOV R7, RZ, RZ, -R7 ;  /* 0x000000ffff077224 */ /* 0x000fc800078e0a07 */
[----:B------:R-:W-:-:S05]  /*256e0*/  IMAD R3, R2, R7, R9 ;  /* 0x0000000702037224 */ /* 0x000fca00078e0209 */
[----:B------:R1:W-:Y:S02]  /*256f0*/  STL [R1+0x8], R3 ;  /* 0x0000080301007387 */ /* 0x0003e40000100800 */
.L_x_1769:
[----:B01----:R-:W-:-:S05]  /*25700*/  LOP3.LUT R3, RZ, R2, RZ, 0x33, !PT ;  /* 0x00000002ff037212 */ /* 0x003fca00078e33ff */
[----:B------:R-:W-:-:S05]  /*25710*/  IMAD.IADD R2, R4, 0x1, R3 ;  /* 0x0000000104027824 */ /* 0x000fca00078e0203 */
[----:B------:R1:W-:Y:S01]  /*25720*/  STL [R1+0x4], R2 ;  /* 0x0000040201007387 */ /* 0x0003e20000100800 */
[----:B------:R-:W-:Y:S05]  /*25730*/  BRA `(.L_x_1770) ;  /* 0x0000000000107947 */ /* 0x000fea0003800000 */
.L_x_1765:
[----:B------:R-:W-:Y:S01]  /*25740*/  IMAD.U32 R2, RZ, RZ, UR6 ;  /* 0x00000006ff027e24 */ /* 0x000fe2000f8e00ff */
[----:B------:R0:W-:Y:S04]  /*25750*/  STL [R1+0x4], RZ ;  /* 0x000004ff01007387 */ /* 0x0001e80000100800 */
[----:B------:R0:W-:Y:S04]  /*25760*/  STL [R1+0x8], RZ ;  /* 0x000008ff01007387 */ /* 0x0001e80000100800 */
[----:B------:R0:W-:Y:S02]  /*25770*/  STL [R1], R2 ;  /* 0x0000000201007387 */ /* 0x0001e40000100800 */
.L_x_1770:
        /* <DEDUP_REMOVED lines=10> */
.L_x_1763:
        /* <DEDUP_REMOVED lines=9> */
[C---:B---3--:R-:W-:Y:S01]  /*258b0*/  IMAD.SHL.U32 R0, R6.reuse, 0x8, RZ ;  /* 0x0000000806007824 */ /* 0x048fe200078e00ff */
[----:B------:R-:W-:Y:S01]  /*258c0*/  LOP3.LUT R4, R6, 0x7f, RZ, 0xc0, !PT ;  /* 0x0000007f06047812 */ /* 0x000fe200078ec0ff */
[----:B------:R-:W-:Y:S01]  /*258d0*/  UMOV UR4, 0x400 ;  /* 0x0000040000047882 */ /* 0x000fe20000000000 */
[----:B------:R-:W-:Y:S01]  /*258e0*/  BSSY B8, `(.L_x_1771) ;  /* 0x000081d000087945 */ /* 0x000fe20003800000 */
[----:B------:R-:W-:Y:S01]  /*258f0*/  ULDC.64 UR36, c[0x0][0x198] ;  /* 0x0000660000247ab9 */ /* 0x000fe20000000a00 */
[----:B------:R-:W-:Y:S01]  /*25900*/  LOP3.LUT R3, R0, 0x1f8, RZ, 0xc0, !PT ;  /* 0x000001f800037812 */ /* 0x000fe200078ec0ff */
[----:B01----:R-:W-:Y:S01]  /*25910*/  IMAD.SHL.U32 R2, R4, 0x8, RZ ;  /* 0x0000000804027824 */ /* 0x003fe200078e00ff */
[----:B------:R-:W-:Y:S01]  /*25920*/  LOP3.LUT R0, R0, 0x38, RZ, 0xc0, !PT ;  /* 0x0000003800007812 */ /* 0x000fe200078ec0ff */
[----:B------:R-:W-:Y:S01]  /*25930*/  ULDC UR38, c[0x0][0xc] ;  /* 0x0000030000267ab9 */ /* 0x000fe20000000800 */
[----:B------:R-:W-:Y:S01]  /*25940*/  LOP3.LUT R3, R3, 0x38, R6, 0x78, !PT ;  /* 0x0000003803037812 */ /* 0x000fe200078e7806 */
[----:B------:R-:W-:-:S03]  /*25950*/  IMAD.SHL.U32 R6, R6, 0x10, RZ ;  /* 0x0000001006067824 */ /* 0x000fc600078e00ff */
[----:B------:R-:W-:Y:S02]  /*25960*/  LOP3.LUT R2, R3, 0x200, R2, 0xf8, !PT ;  /* 0x0000020003027812 */ /* 0x000fe400078ef802 */
[----:B------:R-:W-:-:S04]  /*25970*/  SHF.R.U32.HI R3, RZ, 0x3, R4 ;  /* 0x00000003ff037819 */ /* 0x000fc80000011604 */
[----:B------:R-:W-:Y:S01]  /*25980*/  LOP3.LUT R4, R3, 0x70, R6, 0xf8, !PT ;  /* 0x0000007003047812 */ /* 0x000fe200078ef806 */
[----:B--2---:R-:W-:-:S06]  /*25990*/  ULEA UR4, UR5, UR4, 0x18 ;  /* 0x0000000405047291 */ /* 0x004fcc000f8ec03f */
[----:B------:R-:W-:-:S05]  /*259a0*/  MOV R19, UR4 ;  /* 0x0000000400137c02 */ /* 0x000fca0008000f00 */
[----:B------:R-:W-:Y:S02]  /*259b0*/  IMAD R3, R2, 0x2, R19 ;  /* 0x0000000202037824 */ /* 0x000fe400078e0213 */
[----:B------:R-:W-:-:S03]  /*259c0*/  IMAD.MOV.U32 R2, RZ, RZ, 0x1 ;  /* 0x00000001ff027424 */ /* 0x000fc600078e00ff */
[----:B------:R0:W-:Y:S04]  /*259d0*/  STL [R1+0x28], R3 ;  /* 0x0000280301007387 */ /* 0x0001e80000100800 */
[----:B------:R-:W-:Y:S04]  /*259e0*/  STL [R1+0x58], RZ ;  /* 0x000058ff01007387 */ /* 0x000fe80000100800 */
[----:B------:R1:W-:Y:S01]  /*259f0*/  STL [R1+0x20], R2 ;  /* 0x0000200201007387 */ /* 0x0003e20000100800 */
[----:B0-----:R-:W-:-:S03]  /*25a00*/  IMAD.MOV.U32 R3, RZ, RZ, 0x1 ;  /* 0x00000001ff037424 */ /* 0x001fc600078e00ff */
[----:B------:R0:W-:Y:S04]  /*25a10*/  STL [R1+0x1c], RZ ;  /* 0x00001cff01007387 */ /* 0x0001e80000100800 */
[----:B------:R0:W-:Y:S01]  /*25a20*/  STL [R1+0x10], RZ ;  /* 0x000010ff01007387 */ /* 0x0001e20000100800 */
[----:B-1----:R-:W-:-:S03]  /*25a30*/  LOP3.LUT R2, R0, 0x40, RZ, 0xfc, !PT ;  /* 0x0000004000027812 */ /* 0x002fc600078efcff */
[----:B------:R0:W-:Y:S01]  /*25a40*/  STL [R1+0x14], R3 ;  /* 0x0000140301007387 */ /* 0x0001e20000100800 */
[----:B------:R-:W-:-:S07]  /*25a50*/  LOP3.LUT R0, R0, 0x80, RZ, 0xfc, !PT ;  /* 0x0000008000007812 */ /* 0x000fce00078efcff */
.L_x_1937:
[----:B------:R-:W2:Y:S01]  /*25a60*/  LDL R14, [R1+0xc] ;  /* 0x00000c00010e7983 */ /* 0x000ea20000100800 */
[----:B------:R-:W-:Y:S05]  /*25a70*/  YIELD ;  /* 0x0000000000007946 */ /* 0x000fea0003800000 */
[----:B------:R-:W-:Y:S01]  /*25a80*/  ULDC.64 UR4, c[0x0][0xa28] ;  /* 0x00028a0000047ab9 */ /* 0x000fe20000000a00 */
[----:B01----:R-:W-:Y:S02]  /*25a90*/  CS2R R6, SRZ ;  /* 0x0000000000067805 */ /* 0x003fe4000001ff00 */
[----:B------:R-:W-:Y:S01]  /*25aa0*/  ISETP.NE.U32.AND P0, PT, RZ, UR4, PT ;  /* 0x00000004ff007c0c */ /* 0x000fe2000bf05070 */
[----:B------:R-:W1:Y:S01]  /*25ab0*/  LDC.64 R12, c[0x0][0xa00] ;  /* 0x00028000ff0c7b82 */ /* 0x000e620000000a00 */
[----:B------:R-:W-:Y:S01]  /*25ac0*/  ULDC.64 UR6, c[0x0][0xa08] ;  /* 0x0002820000067ab9 */ /* 0x000fe20000000a00 */
[----:B------:R-:W-:Y:S01]  /*25ad0*/  ULDC.64 UR8, c[0x0][0xa10] ;  /* 0x0002840000087ab9 */ /* 0x000fe20000000a00 */
[----:B------:R-:W-:Y:S01]  /*25ae0*/  ISETP.NE.AND.EX P0, PT, RZ, UR5, PT, P0 ;  /* 0x00000005ff007c0c */ /* 0x000fe2000bf05300 */
[----:B------:R-:W-:-:S04]  /*25af0*/  ULDC.64 UR4, c[0x0][0xa18] ;  /* 0x0002860000047ab9 */ /* 0x000fc80000000a00 */
[----:B------:R-:W3:Y:S08]  /*25b00*/  LDC.64 R4, c[0x0][0xa08] ;  /* 0x00028200ff047b82 */ /* 0x000ef00000000a00 */
[----:B0-----:R-:W2:Y:S02]  /*25b10*/  @P0 LDC.64 R2, c[0x0][0xa28] ;  /* 0x00028a00ff020b82 */ /* 0x001ea40000000a00 */
[----:B--2---:R-:W-:-:S05]  /*25b20*/  @P0 IMAD.WIDE R2, R14, 0x4, R2 ;  /* 0x000000040e020825 */ /* 0x004fca00078e0202 */
[----:B------:R0:W5:Y:S01]  /*25b30*/  @P0 LDG.E R6, desc[UR46][R2.64] ;  /* 0x0000002e02060981 */ /* 0x000162000c1e1900 */
[----:B------:R-:W-:Y:S01]  /*25b40*/  ISETP.NE.U32.AND P0, PT, RZ, UR4, PT ;  /* 0x00000004ff007c0c */ /* 0x000fe2000bf05070 */
[----:B-1----:R-:W-:Y:S01]  /*25b50*/  IMAD.WIDE R12, R14, 0x4, R12 ;  /* 0x000000040e0c7825 */ /* 0x002fe200078e020c */
[----:B------:R-:W-:Y:S02]  /*25b60*/  ISETP.NE.U32.AND P2, PT, RZ, UR6, PT ;  /* 0x00000006ff007c0c */ /* 0x000fe4000bf45070 */
[----:B------:R-:W-:Y:S01]  /*25b70*/  ISETP.NE.AND.EX P0, PT, RZ, UR5, PT, P0 ;  /* 0x00000005ff007c0c */ /* 0x000fe2000bf05300 */
[----:B------:R-:W-:Y:S01]  /*25b80*/  ULDC.64 UR4, c[0x0][0xa00] ;  /* 0x0002800000047ab9 */ /* 0x000fe20000000a00 */
[----:B------:R-:W-:Y:S01]  /*25b90*/  ISETP.NE.U32.AND P4, PT, RZ, UR8, PT ;  /* 0x00000008ff007c0c */ /* 0x000fe2000bf85070 */
[----:B------:R-:W-:Y:S01]  /*25ba0*/  IMAD.MOV.U32 R8, RZ, RZ, RZ ;  /* 0x000000ffff087224 */ /* 0x000fe200078e00ff */
[----:B------:R-:W-:Y:S01]  /*25bb0*/  ISETP.NE.U32.AND P1, PT, RZ, UR4, PT ;  /* 0x00000004ff007c0c */ /* 0x000fe2000bf25070 */
[----:B0-----:R-:W0:Y:S01]  /*25bc0*/  LDC.64 R2, c[0x0][0xa10] ;  /* 0x00028400ff027b82 */ /* 0x001e220000000a00 */
[----:B------:R-:W-:-:S02]  /*25bd0*/  IMAD.MOV.U32 R0, RZ, RZ, RZ ;  /* 0x000000ffff007224 */ /* 0x000fc400078e00ff */
[----:B------:R-:W-:Y:S01]  /*25be0*/  ISETP.NE.AND.EX P3, PT, RZ, UR5, PT, P1 ;  /* 0x00000005ff007c0c */ /* 0x000fe2000bf65310 */
[----:B---3--:R-:W-:-:S04]  /*25bf0*/  IMAD.WIDE R4, R14, 0x4, R4 ;  /* 0x000000040e047825 */ /* 0x008fc800078e0204 */
[----:B------:R-:W1:Y:S01]  /*25c00*/  @P0 LDC.64 R10, c[0x0][0xa18] ;  /* 0x00028600ff0a0b82 */ /* 0x000e620000000a00 */
[----:B------:R-:W-:Y:S01]  /*25c10*/  ULDC UR4, c[0x0][0x288] ;  /* 0x0000a20000047ab9 */ /* 0x000fe20000000800 */
[----:B------:R-:W-:Y:S02]  /*25c20*/  ISETP.NE.AND.EX P1, PT, RZ, UR7, PT, P2 ;  /* 0x00000007ff007c0c */ /* 0x000fe4000bf25320 */
[----:B------:R-:W-:-:S04]  /*25c30*/  ISETP.NE.AND.EX P2, PT, RZ, UR9, PT, P4 ;  /* 0x00000009ff007c0c */ /* 0x000fc8000bf45340 */
[----:B------:R-:W2:Y:S07]  /*25c40*/  @P3 LDG.E R7, desc[UR46][R12.64] ;  /* 0x0000002e0c073981 */ /* 0x000eae000c1e1900 */
[----:B------:R3:W5:Y:S01]  /*25c50*/  @P1 LDG.E R8, desc[UR46][R4.64] ;  /* 0x0000002e04081981 */ /* 0x000762000c1e1900 */
[----:B0-----:R-:W-:-:S05]  /*25c60*/  IMAD.WIDE R2, R14, 0x4, R2 ;  /* 0x000000040e027825 */ /* 0x001fca00078e0202 */
[----:B------:R3:W5:Y:S01]  /*25c70*/  @P2 LDG.E R0, desc[UR46][R2.64] ;  /* 0x0000002e02002981 */ /* 0x000762000c1e1900 */
[----:B-1----:R-:W-:-:S03]  /*25c80*/  @P0 IMAD.WIDE R10, R14, 0x4, R10 ;  /* 0x000000040e0a0825 */ /* 0x002fc600078e020a */
[----:B--2---:R0:W-:Y:S02]  /*25c90*/  STL [R1+0x48], R7 ;  /* 0x0000480701007387 */ /* 0x0041e40000100800 */
[----:B0-----:R-:W-:Y:S01]  /*25ca0*/  IMAD.U32 R7, RZ, RZ, UR4 ;  /* 0x00000004ff077e24 */ /* 0x001fe2000f8e00ff */
[----:B------:R-:W-:-:S05]  /*25cb0*/  ULDC.64 UR4, c[0x0][0x418] ;  /* 0x0001060000047ab9 */ /* 0x000fca0000000a00 */
[----:B------:R-:W2:Y:S01]  /*25cc0*/  @P0 LDG.E R7, desc[UR46][R10.64] ;  /* 0x0000002e0a070981 */ /* 0x000ea2000c1e1900 */
[----:B------:R-:W-:-:S03]  /*25cd0*/  UISETP.NE.U32.AND UP0, UPT, UR4, URZ, UPT ;  /* 0x0000003f0400728c */ /* 0x000fc6000bf05070 */
[----:B------:R-:W-:Y:S01]  /*25ce0*/  ULDC UR4, c[0x0][0x424] ;  /* 0x0001090000047ab9 */ /* 0x000fe20000000800 */
[----:B------:R-:W-:-:S03]  /*25cf0*/  UISETP.NE.AND.EX UP0, UPT, UR5, URZ, UPT, UP0 ;  /* 0x0000003f0500728c */ /* 0x000fc6000bf05300 */
[----:B------:R-:W-:Y:S01]  /*25d00*/  ULDC UR5, c[0x0][0x2f0] ;  /* 0x0000bc0000057ab9 */ /* 0x000fe20000000800 */
[----:B------:R-:W-:Y:S01]  /*25d10*/  USEL UR4, UR4, 0x1, UP0 ;  /* 0x0000000104047887 */ /* 0x000fe20008000000 */
[----:B--2---:R0:W-:Y:S04]  /*25d20*/  STL [R1+0x38], R7 ;  /* 0x0000380701007387 */ /* 0x0041e80000100800 */
[----:B------:R3:W5:Y:S01]  /*25d30*/  LDL R15, [R1+0x38] ;  /* 0x00003800010f7983 */ /* 0x0007620000100800 */
[----:B------:R-:W-:-:S03]  /*25d40*/  UIMAD UR4, UR4, UR5, URZ ;  /* 0x00000005040472a4 */ /* 0x000fc6000f8e023f */
[----:B------:R-:W-:Y:S02]  /*25d50*/  ULDC UR5, c[0x0][0x348] ;  /* 0x0000d20000057ab9 */ /* 0x000fe40000000800 */
[----:B------:R-:W-:Y:S01]  /*25d60*/  IMAD.U32 R10, RZ, RZ, UR5 ;  /* 0x00000005ff0a7e24 */ /* 0x000fe2000f8e00ff */
[----:B0-----:R-:W-:Y:S01]  /*25d70*/  MOV R7, UR4 ;  /* 0x0000000400077c02 */ /* 0x001fe20008000f00 */
[----:B---3--:R-:W-:Y:S06]  /*25d80*/  @P0 BRA `(.L_x_1772) ;  /* 0x0000000000140947 */ /* 0x008fec0003800000 */
[----:B------:R-:W-:Y:S05]  /*25d90*/  @!P3 BRA `(.L_x_1772) ;  /* 0x000000000010b947 */ /* 0x000fea0003800000 */
[----:B------:R-:W2:Y:S04]  /*25da0*/  LDG.E R9, desc[UR46][R12.64] ;  /* 0x0000002e0c097981 */ /* 0x000ea8000c1e1900 */
[----:B------:R-:W2:Y:S02]  /*25db0*/  LDG.E R12, desc[UR46][R12.64+0x4] ;  /* 0x0000042e0c0c7981 */ /* 0x000ea4000c1e1900 */
[----:B--2--5:R-:W-:-:S05]  /*25dc0*/  IMAD.IADD R15, R12, 0x1, -R9 ;  /* 0x000000010c0f7824 */ /* 0x024fca00078e0a09 */
[----:B------:R0:W-:Y:S02]  /*25dd0*/  STL [R1+0x38], R15 ;  /* 0x0000380f01007387 */ /* 0x0001e40000100800 */
.L_x_1772:
[----:B------:R-:W2:Y:S01]  /*25de0*/  LDL.LU R11, [R1+0x8] ;  /* 0x00000800010b7983 */ /* 0x000ea20000300800 */
[----:B-----5:R-:W-:Y:S01]  /*25df0*/  IMAD.IADD R8, R8, 0x1, R6 ;  /* 0x0000000108087824 */ /* 0x020fe200078e0206 */
[----:B------:R-:W-:Y:S02]  /*25e00*/  ULDC.64 UR4, c[0x0][0xa20] ;  /* 0x0002880000047ab9 */ /* 0x000fe40000000a00 */
[----:B------:R-:W-:Y:S02]  /*25e10*/  ISETP.NE.U32.AND P0, PT, RZ, UR4, PT ;  /* 0x00000004ff007c0c */ /* 0x000fe4000bf05070 */
[----:B------:R1:W-:Y:S02]  /*25e20*/  STL [R1+0x18], R8 ;  /* 0x0000180801007387 */ /* 0x0003e40000100800 */
[----:B------:R-:W-:Y:S02]  /*25e30*/  ISETP.NE.AND.EX P0, PT, RZ, UR5, PT, P0 ;  /* 0x00000005ff007c0c */ /* 0x000fe4000bf05300 */
[----:B--2---:R-:W-:-:S02]  /*25e40*/  LOP3.LUT R17, R11, 0xff000000, RZ, 0xc0, !PT ;  /* 0xff0000000b117812 */ /* 0x004fc400078ec0ff */
[C---:B------:R-:W-:Y:S02]  /*25e50*/  LOP3.LUT R9, R11.reuse, 0xff0000, RZ, 0xc0, !PT ;  /* 0x00ff00000b097812 */ /* 0x040fe400078ec0ff */
[----:B------:R-:W-:Y:S02]  /*25e60*/  SHF.R.U32.HI R17, RZ, 0x8, R17 ;  /* 0x00000008ff117819 */ /* 0x000fe40000011611 */
[----:B------:R-:W-:Y:S02]  /*25e70*/  LOP3.LUT R16, R11, 0xffff, RZ, 0xc0, !PT ;  /* 0x0000ffff0b107812 */ /* 0x000fe400078ec0ff */
[----:B------:R-:W-:-:S03]  /*25e80*/  LEA.HI R17, R9, R17, RZ, 0x10 ;  /* 0x0000001109117211 */ /* 0x000fc600078f80ff */
[----:B-1----:R-:W-:Y:S05]  /*25e90*/  @!P0 BRA `(.L_x_1773) ;  /* 0x0000000000108947 */ /* 0x002fea0003800000 */
[----:B------:R-:W1:Y:S02]  /*25ea0*/  LDC.64 R4, c[0x0][0xa20] ;  /* 0x00028800ff047b82 */ /* 0x000e640000000a00 */
[----:B-1----:R-:W-:-:S05]  /*25eb0*/  IMAD.WIDE R4, R14, 0x4, R4 ;  /* 0x000000040e047825 */ /* 0x002fca00078e0204 */
[----:B------:R1:W5:Y:S01]  /*25ec0*/  LDG.E R7, desc[UR46][R4.64] ;  /* 0x0000002e04077981 */ /* 0x000362000c1e1900 */
[----:B------:R-:W-:Y:S05]  /*25ed0*/  BRA `(.L_x_1774) ;  /* 0x0000000000107947 */ /* 0x000fea0003800000 */
.L_x_1773:
[----:B------:R-:W-:Y:S05]  /*25ee0*/  @!P1 BRA `(.L_x_1774) ;  /* 0x00000000000c9947 */ /* 0x000fea0003800000 */
[----:B------:R-:W2:Y:S04]  /*25ef0*/  LDG.E R7, desc[UR46][R4.64] ;  /* 0x0000002e04077981 */ /* 0x000ea8000c1e1900 */
[----:B------:R-:W2:Y:S02]  /*25f00*/  LDG.E R4, desc[UR46][R4.64+0x4] ;  /* 0x0000042e04047981 */ /* 0x000ea4000c1e1900 */
[----:B--2---:R-:W-:-:S07]  /*25f10*/  IMAD.IADD R7, R4, 0x1, -R7 ;  /* 0x0000000104077824 */ /* 0x004fce00078e0a07 */
.L_x_1774:
[----:B------:R-:W2:Y:S04]  /*25f20*/  LDL.LU R8, [R1+0x4] ;  /* 0x0000040001087983 */ /* 0x000ea80000300800 */
[----:B-1----:R-:W3:Y:S04]  /*25f30*/  @P2 LDG.E R4, desc[UR46][R2.64] ;  /* 0x0000002e02042981 */ /* 0x002ee8000c1e1900 */
[----:B------:R1:W3:Y:S01]  /*25f40*/  @P2 LDG.E R2, desc[UR46][R2.64+0x4] ;  /* 0x0000042e02022981 */ /* 0x0002e2000c1e1900 */
[----:B-----5:R-:W-:Y:S01]  /*25f50*/  IMAD.IADD R9, R7, 0x1, -R6 ;  /* 0x0000000107097824 */ /* 0x020fe200078e0a06 */
[----:B-1----:R-:W1:Y:S02]  /*25f60*/  LDC R3, c[0x0][0x448] ;  /* 0x00011200ff037b82 */ /* 0x002e640000000800 */
[----:B-1----:R-:W-:-:S13]  /*25f70*/  ISETP.NE.AND P1, PT, R3, 0x1, PT ;  /* 0x000000010300780c */ /* 0x002fda0003f25270 */
[----:B------:R-:W1:Y:S08]  /*25f80*/  @P1 LDC R3, c[0x0][0x44c] ;  /* 0x00011300ff031b82 */ /* 0x000e700000000800 */
[----:B------:R-:W4:Y:S01]  /*25f90*/  @P1 LDC R5, c[0x0][0x450] ;  /* 0x00011400ff051b82 */ /* 0x000f220000000800 */
[----:B--2---:R-:W-:-:S04]  /*25fa0*/  IMAD.SHL.U32 R12, R8, 0x80, RZ ;  /* 0x00000080080c7824 */ /* 0x004fc800078e00ff */
[----:B------:R-:W-:Y:S01]  /*25fb0*/  VIADD R7, R12, 0x7f ;  /* 0x0000007f0c077836 */ /* 0x000fe20000000000 */
[----:B------:R2:W-:Y:S01]  /*25fc0*/  STL [R1+0x30], R12 ;  /* 0x0000300c01007387 */ /* 0x0005e20000100800 */
[----:B---3--:R-:W-:Y:S02]  /*25fd0*/  @P2 IMAD.IADD R10, R2, 0x1, -R4 ;  /* 0x00000001020a2824 */ /* 0x008fe400078e0a04 */
[----:B-1----:R-:W-:-:S03]  /*25fe0*/  @P1 IMAD.HI.U32 R2, R7, R3, RZ ;  /* 0x0000000307021227 */ /* 0x002fc600078e00ff */
[----:B------:R-:W-:Y:S02]  /*25ff0*/  IADD3 R6, R9, R10, RZ ;  /* 0x0000000a09067210 */ /* 0x000fe40007ffe0ff */
[----:B----4-:R-:W-:Y:S02]  /*26000*/  @P1 SHF.R.U32.HI R7, RZ, R5, R2 ;  /* 0x00000005ff071219 */ /* 0x010fe40000011602 */
[C---:B------:R-:W-:Y:S01]  /*26010*/  IADD3 R21, R6.reuse, 0x1, -R15 ;  /* 0x0000000106157810 */ /* 0x040fe20007ffe80f */
[----:B------:R-:W-:-:S04]  /*26020*/  VIADD R2, R6, 0x5f ;  /* 0x0000005f06027836 */ /* 0x000fc80000000000 */
[----:B------:R-:W-:-:S04]  /*26030*/  IMAD.HI R2, R2, 0x2aaaaaab, RZ ;  /* 0x2aaaaaab02027827 */ /* 0x000fc800078e02ff */
[----:B------:R-:W-:Y:S01]  /*26040*/  IMAD.IADD R7, R21, 0x1, R7 ;  /* 0x0000000115077824 */ /* 0x000fe200078e0207 */
[----:B------:R-:W-:-:S04]  /*26050*/  SHF.R.U32.HI R3, RZ, 0x1f, R2 ;  /* 0x0000001fff037819 */ /* 0x000fc80000011602 */
[----:B------:R-:W-:Y:S02]  /*26060*/  LEA.HI.SX32 R11, R2, R3, 0x1c ;  /* 0x00000003020b7211 */ /* 0x000fe400078fe2ff */
[----:B------:R-:W1:Y:S03]  /*26070*/  LDC.64 R2, c[0x0][0x9e0] ;  /* 0x00027800ff027b82 */ /* 0x000e660000000a00 */
[----:B------:R2:W-:Y:S01]  /*26080*/  STL [R1+0x5c], R11 ;  /* 0x00005c0b01007387 */ /* 0x0005e20000100800 */
[----:B-1----:R-:W-:Y:S01]  /*26090*/  ISETP.GE.AND P3, PT, R3, 0x1, PT ;  /* 0x000000010300780c */ /* 0x002fe20003f66270 */
        /* <DEDUP_REMOVED lines=13> */
.L_x_1777:
[----:B------:R-:W-:-:S13]  /*26170*/  ISETP.NE.AND P0, PT, R3, 0x1, PT ;  /* 0x000000010300780c */ /* 0x000fda0003f05270 */
[----:B------:R-:W1:Y:S02]  /*26180*/  @P0 LDC.64 R4, c[0x0][0x9e8] ;  /* 0x00027a00ff040b82 */ /* 0x000e640000000a00 */
[----:B-1----:R-:W-:-:S05]  /*26190*/  @P0 IMAD.HI.U32 R4, R2, R4, RZ ;  /* 0x0000000402040227 */ /* 0x002fca00078e00ff */
[----:B------:R-:W-:-:S07]  /*261a0*/  @P0 SHF.R.U32.HI R2, RZ, R5, R4 ;  /* 0x00000005ff020219 */ /* 0x000fce0000011604 */
.L_x_1778:
[----:B------:R-:W-:Y:S05]  /*261b0*/  BSYNC B0 ;  /* 0x0000000000007941 */ /* 0x000fea0003800000 */
.L_x_1776:
[----:B------:R-:W-:-:S05]  /*261c0*/  IMAD R2, R2, R3, R3 ;  /* 0x0000000302027224 */ /* 0x000fca00078e0203 */
[----:B------:R-:W-:-:S07]  /*261d0*/  VIMNMX R8, R8, R2, PT ;  /* 0x0000000208087248 */ /* 0x000fce0003fe0100 */
.L_x_1775:
[----:B------:R-:W1:Y:S01]  /*261e0*/  @P1 LDC R4, c[0x0][0x44c] ;  /* 0x00011300ff041b82 */ /* 0x000e620000000800 */
[----:B------:R-:W-:Y:S01]  /*261f0*/  VIADD R8, R8, 0x5f ;  /* 0x0000005f08087836 */ /* 0x000fe20000000000 */
[----:B------:R-:W-:Y:S01]  /*26200*/  IADD3 R20, R6, -R15, RZ ;  /* 0x8000000f06147210 */ /* 0x000fe20007ffe0ff */
[----:B------:R-:W-:Y:S01]  /*26210*/  IMAD.MOV.U32 R2, RZ, RZ, R12 ;  /* 0x000000ffff027224 */ /* 0x000fe200078e000c */
[----:B------:R-:W-:Y:S01]  /*26220*/  ULDC UR4, c[0x0][0x9dc] ;  /* 0x0002770000047ab9 */ /* 0x000fe20000000800 */
[----:B------:R-:W-:-:S03]  /*26230*/  IMAD.HI R8, R8, 0x2aaaaaab, RZ ;  /* 0x2aaaaaab08087827 */ /* 0x000fc600078e02ff */
[----:B------:R-:W2:Y:S02]  /*26240*/  @P1 LDC R5, c[0x0][0x450] ;  /* 0x00011400ff051b82 */ /* 0x000ea40000000800 */
[----:B------:R-:W-:-:S04]  /*26250*/  SHF.R.U32.HI R7, RZ, 0x1f, R8 ;  /* 0x0000001fff077819 */ /* 0x000fc80000011608 */
[----:B------:R-:W-:-:S04]  /*26260*/  LEA.HI.SX32 R7, R8, R7, 0x1c ;  /* 0x0000000708077211 */ /* 0x000fc800078fe2ff */
[----:B------:R-:W-:Y:S01]  /*26270*/  VIMNMX R7, R11, R7, PT ;  /* 0x000000070b077248 */ /* 0x000fe20003fe0100 */
[----:B-1----:R-:W-:-:S05]  /*26280*/  @P1 IMAD.HI.U32 R4, R12, R4, RZ ;  /* 0x000000040c041227 */ /* 0x002fca00078e00ff */
[----:B--2---:R-:W-:-:S05]  /*26290*/  @P1 SHF.R.U32.HI R2, RZ, R5, R4 ;  /* 0x00000005ff021219 */ /* 0x004fca0000011604 */
        /* <DEDUP_REMOVED lines=13> */
.L_x_1781:
[----:B------:R-:W-:-:S13]  /*26370*/  ISETP.NE.AND P0, PT, R3, 0x1, PT ;  /* 0x000000010300780c */ /* 0x000fda0003f05270 */
[----:B------:R-:W1:Y:S02]  /*26380*/  @P0 LDC.64 R4, c[0x0][0x9e8] ;  /* 0x00027a00ff040b82 */ /* 0x000e640000000a00 */
[----:B-1----:R-:W-:-:S05]  /*26390*/  @P0 IMAD.HI.U32 R4, R2, R4, RZ ;  /* 0x0000000402040227 */ /* 0x002fca00078e00ff */
[----:B------:R-:W-:-:S07]  /*263a0*/  @P0 SHF.R.U32.HI R2, RZ, R5, R4 ;  /* 0x00000005ff020219 */ /* 0x000fce0000011604 */
.L_x_1782:
[----:B------:R-:W-:Y:S05]  /*263b0*/  BSYNC B0 ;  /* 0x0000000000007941 */ /* 0x000fea0003800000 */
.L_x_1780:
[----:B------:R-:W-:-:S05]  /*263c0*/  IMAD R2, R2, R3, RZ ;  /* 0x0000000302027224 */ /* 0x000fca00078e02ff */
[----:B------:R-:W-:-:S07]  /*263d0*/  VIMNMX R6, R6, R2, !PT ;  /* 0x0000000206067248 */ /* 0x000fce0007fe0100 */
.L_x_1779:
[----:B------:R-:W-:Y:S01]  /*263e0*/  IMAD.HI R6, R6, 0x2aaaaaab, RZ ;  /* 0x2aaaaaab06067827 */ /* 0x000fe200078e02ff */
[----:B------:R-:W-:Y:S01]  /*263f0*/  LOP3.LUT R12, R17, 0xff, RZ, 0xc0, !PT ;  /* 0x000000ff110c7812 */ /* 0x000fe200078ec0ff */
[----:B------:R-:W-:Y:S01]  /*26400*/  BSSY B0, `(.L_x_1783) ;  /* 0x0000027000007945 */ /* 0x000fe20003800000 */
[----:B------:R-:W-:Y:S01]  /*26410*/  SHF.R.U32.HI R17, RZ, 0x10, R17 ;  /* 0x00000010ff117819 */ /* 0x000fe20000011611 */
[----:B------:R-:W-:Y:S01]  /*26420*/  IMAD.MOV.U32 R2, RZ, RZ, RZ ;  /* 0x000000ffff027224 */ /* 0x000fe200078e00ff */
[----:B------:R-:W-:Y:S01]  /*26430*/  SHF.R.U32.HI R4, RZ, 0x1f, R6 ;  /* 0x0000001fff047819 */ /* 0x000fe20000011606 */
[----:B------:R1:W-:Y:S03]  /*26440*/  STL [R1+0x50], R12 ;  /* 0x0000500c01007387 */ /* 0x0003e60000100800 */
[----:B------:R-:W-:-:S04]  /*26450*/  LEA.HI.SX32 R4, R6, R4, 0x1c ;  /* 0x0000000406047211 */ /* 0x000fc800078fe2ff */
[----:B------:R-:W-:-:S04]  /*26460*/  VIMNMX R4, RZ, R4, !PT ;  /* 0x00000004ff047248 */ /* 0x000fc80007fe0100 */
[----:B------:R-:W-:-:S13]  /*26470*/  ISETP.GT.AND P0, PT, R7, R4, PT ;  /* 0x000000040700720c */ /* 0x000fda0003f04270 */
[----:B-1----:R-:W-:Y:S05]  /*26480*/  @!P0 BRA `(.L_x_1784) ;  /* 0x0000000000788947 */ /* 0x002fea0003800000 */
[----:B------:R-:W-:Y:S01]  /*26490*/  ISETP.NE.AND P0, PT, R17, RZ, PT ;  /* 0x000000ff1100720c */ /* 0x000fe20003f05270 */
[----:B------:R-:W-:-:S03]  /*264a0*/  ULDC UR4, c[0x0][0x9f0] ;  /* 0x00027c0000047ab9 */ /* 0x000fc60000000800 */
[----:B------:R-:W-:-:S04]  /*264b0*/  SEL R5, R17, UR4, P0 ;  /* 0x0000000411057c07 */ /* 0x000fc80008000000 */
[----:B------:R-:W-:Y:S02]  /*264c0*/  IABS R6, R5 ;  /* 0x0000000500067213 */ /* 0x000fe40000000000 */
[----:B------:R-:W-:Y:S02]  /*264d0*/  IADD3 R8, R5, -0x1, R7 ;  /* 0xffffffff05087810 */ /* 0x000fe40007ffe007 */
[----:B------:R-:W1:Y:S03]  /*264e0*/  I2F.RP R2, R6 ;  /* 0x0000000600027306 */ /* 0x000e660000209400 */
[----:B------:R-:W-:-:S05]  /*264f0*/  IMAD.IADD R8, R8, 0x1, -R4 ;  /* 0x0000000108087824 */ /* 0x000fca00078e0a04 */
[----:B-1----:R-:W1:Y:S02]  /*26500*/  MUFU.RCP R2, R2 ;  /* 0x0000000200027308 */ /* 0x002e640000001000 */
[----:B-1----:R-:W-:-:S06]  /*26510*/  VIADD R2, R2, 0xffffffe ;  /* 0x0ffffffe02027836 */ /* 0x002fcc0000000000 */
[----:B------:R1:W2:Y:S02]  /*26520*/  F2I.FTZ.U32.TRUNC.NTZ R3, R2 ;  /* 0x0000000200037305 */ /* 0x0002a4000021f000 */
[----:B-1----:R-:W-:-:S04]  /*26530*/  LOP3.LUT R2, R8, R5, RZ, 0x3c, !PT ;  /* 0x0000000508027212 */ /* 0x002fc800078e3cff */
[----:B------:R-:W-:Y:S01]  /*26540*/  ISETP.GE.AND P3, PT, R2, RZ, PT ;  /* 0x000000ff0200720c */ /* 0x000fe20003f66270 */
[----:B--2---:R-:W-:-:S04]  /*26550*/  IMAD.MOV R2, RZ, RZ, -R3 ;  /* 0x000000ffff027224 */ /* 0x004fc800078e0a03 */
[----:B------:R-:W-:Y:S02]  /*26560*/  IMAD R11, R2, R6, RZ ;  /* 0x00000006020b7224 */ /* 0x000fe400078e02ff */
[----:B------:R-:W-:-:S04]  /*26570*/  IMAD.MOV.U32 R2, RZ, RZ, RZ ;  /* 0x000000ffff027224 */ /* 0x000fc800078e00ff */
[----:B------:R-:W-:Y:S01]  /*26580*/  IMAD.HI.U32 R11, R3, R11, R2 ;  /* 0x0000000b030b7227 */ /* 0x000fe200078e0002 */
[----:B------:R-:W-:Y:S02]  /*26590*/  IABS R2, R5 ;  /* 0x0000000500027213 */ /* 0x000fe40000000000 */
[----:B------:R-:W-:Y:S02]  /*265a0*/  IABS R3, R8 ;  /* 0x0000000800037213 */ /* 0x000fe40000000000 */
[----:B------:R-:W-:-:S05]  /*265b0*/  IADD3 R2, RZ, -R2, RZ ;  /* 0x80000002ff027210 */ /* 0x000fca0007ffe0ff */
[----:B------:R-:W-:Y:S02]  /*265c0*/  IMAD.MOV.U32 R8, RZ, RZ, R2 ;  /* 0x000000ffff087224 */ /* 0x000fe400078e0002 */
        /* <DEDUP_REMOVED lines=9> */
[----:B------:R-:W-:-:S07]  /*26660*/  @!P1 LOP3.LUT R2, RZ, R5, RZ, 0x33, !PT ;  /* 0x00000005ff029212 */ /* 0x000fce00078e33ff */
.L_x_1784:
[----:B------:R-:W-:Y:S05]  /*26670*/  BSYNC B0 ;  /* 0x0000000000007941 */ /* 0x000fea0003800000 */
.L_x_1783:
[-C--:B------:R-:W-:Y:S01]  /*26680*/  IMAD R4, R12, R2.reuse, R4 ;  /* 0x000000020c047224 */ /* 0x080fe200078e0204 */
[----:B------:R-:W-:Y:S04]  /*26690*/  BSSY B0, `(.L_x_1785) ;  /* 0x000015f000007945 */ /* 0x000fe80003800000 */
        /* <DEDUP_REMOVED lines=23> */
.L_x_1980:
[----:B--2---:R-:W-:Y:S02]  /*26810*/  ISETP.NE.AND P0, PT, R14, RZ, PT ;  /* 0x000000ff0e00720c */ /* 0x004fe40003f05270 */
[----:B------:R-:W-:-:S11]  /*26820*/  PLOP3.LUT P6, PT, PT, PT, PT, 0x8, 0x0 ;  /* 0x000000000000781c */ /* 0x000fd60003fce170 */
[----:B------:R-:W-:Y:S05]  /*26830*/  @P0 BRA `(.L_x_1788) ;  /* 0x00000000000c0947 */ /* 0x000fea0003800000 */
[----:B------:R-:W-:-:S03]  /*26840*/  UMOV UR4, 0xffffffff ;  /* 0xffffffff00047882 */ /* 0x000fc60000000000 */
[----:B------:R-:W-:Y:S05]  /*26850*/  BRA.DIV UR4, `(.L_x_1789) ;  /* 0x0000008204a47947 */ /* 0x000fea000b800000 */
[----:B------:R-:W-:-:S13]  /*26860*/  ELECT P6, URZ, PT ;  /* 0x00000000003f782f */ /* 0x000fda00038c0000 */
.L_x_1788:
        /* <DEDUP_REMOVED lines=9> */
.L_x_1983:
[----:B------:R-:W-:Y:S05]  /*26900*/  BSYNC B1 ;  /* 0x0000000000017941 */ /* 0x000fea0003800000 */
.L_x_1790:
        /* <DEDUP_REMOVED lines=12> */
.L_x_1984:
[----:B------:R-:W-:Y:S05]  /*269d0*/  BSYNC B2 ;  /* 0x0000000000027941 */ /* 0x000fea0003800000 */
.L_x_1794:
        /* <DEDUP_REMOVED lines=9> */
.L_x_1797:
[----:B------:R-:W-:Y:S05]  /*26a70*/  BSYNC B2 ;  /* 0x0000000000027941 */ /* 0x000fea0003800000 */
.L_x_1796:
[----:B-1----:R-:W3:Y:S01]  /*26a80*/  LDL R4, [R1+0x1c] ;  /* 0x00001c0001047983 */ /* 0x002ee20000100800 */
[----:B------:R-:W-:Y:S01]  /*26a90*/  IMAD.MOV.U32 R14, RZ, RZ, RZ ;  /* 0x000000ffff0e7224 */ /* 0x000fe200078e00ff */
[----:B------:R-:W-:Y:S01]  /*26aa0*/  UIADD3 UR4, UP0, UR36, 0x570, URZ ;  /* 0x0000057024047890 */ /* 0x000fe2000ff1e03f */
[----:B------:R-:W-:Y:S01]  /*26ab0*/  IMAD R5, R9, 0x60, R0 ;  /* 0x0000006009057824 */ /* 0x000fe200078e0200 */
        /* <DEDUP_REMOVED lines=9> */
.L_x_1798:
        /* <DEDUP_REMOVED lines=16> */
.L_x_1799:
        /* <DEDUP_REMOVED lines=16> */
.L_x_1800:
        /* <DEDUP_REMOVED lines=10> */
[----:B------:R-:W1:Y:S01]  /*26df0*/  SYNCS.PHASECHK.TRANS64.TRYWAIT P0, [R7+URZ+0x308c0], R10 ;  /* 0x0308c00a070075a7 */ /* 0x000e62000800017f */
[----:B------:R-:W-:Y:S04]  /*26e00*/  BSSY B2, `(.L_x_1801) ;  /* 0x0000002000027945 */ /* 0x000fe80003800000 */
[----:B-1----:R-:W-:Y:S05]  /*26e10*/  @!P0 BRA `(.L_x_1802) ;  /* 0x0000007c007c8947 */ /* 0x002fea0003800000 */
.L_x_1985:
[----:B------:R-:W-:Y:S05]  /*26e20*/  BSYNC B2 ;  /* 0x0000000000027941 */ /* 0x000fea0003800000 */
.L_x_1801:
[----:B------:R-:W-:Y:S01]  /*26e30*/  BSSY B2, `(.L_x_1803) ;  /* 0x000000b000027945 */ /* 0x000fe20003800000 */
[----:B-12---:R-:W-:Y:S02]  /*26e40*/  IMAD.MOV.U32 R10, RZ, RZ, 0x0 ;  /* 0x00000000ff0a7424 */ /* 0x006fe400078e00ff */
        /* <DEDUP_REMOVED lines=9> */
.L_x_1804:
[----:B------:R-:W-:Y:S05]  /*26ee0*/  BSYNC B2 ;  /* 0x0000000000027941 */ /* 0x000fea0003800000 */
.L_x_1803:
[----:B------:R-:W-:Y:S01]  /*26ef0*/  R2UR UR10, R14 ;  /* 0x000000000e0a72ca */ /* 0x000fe200000e0000 */
[----:B------:R-:W-:Y:S01]  /*26f00*/  UIADD3 UR4, UP0, UR36, 0x670, URZ ;  /* 0x0000067024047890 */ /* 0x000fe2000ff1e03f */
[----:B------:R-:W-:Y:S01]  /*26f10*/  R2UR UR6, R10 ;  /* 0x000000000a0672ca */ /* 0x000fe200000e0000 */
[----:B------:R-:W-:Y:S01]  /*26f20*/  VIADD R7, R7, 0x308b0 ;  /* 0x000308b007077836 */ /* 0x000fe20000000000 */
[----:B------:R-:W-:Y:S01]  /*26f30*/  R2UR UR7, R11 ;  /* 0x000000000b0772ca */ /* 0x000fe200000e0000 */
[----:B------:R-:W-:Y:S01]  /*26f40*/  UIADD3.X UR5, URZ, UR37, URZ, UP0, !UPT ;  /* 0x000000253f057290 */ /* 0x000fe200087fe43f */
[----:B------:R-:W-:Y:S02]  /*26f50*/  PLOP3.LUT P0, PT, PT, PT, PT, 0x80, 0x0 ;  /* 0x000000000000781c */ /* 0x000fe40003f0f070 */
[----:B------:R-:W-:-:S11]  /*26f60*/  IADD3 R4, R6, 0x400, RZ ;  /* 0x0000040006047810 */ /* 0x000fd60007ffe0ff */
.L_x_1805:
        /* <DEDUP_REMOVED lines=10> */
[----:B------:R-:W-:Y:S01]  /*27010*/  R2UR UR10, R13 ;  /* 0x000000000d0a72ca */ /* 0x000fe200000e0000 */
[----:B------:R-:W-:Y:S01]  /*27020*/  VIADD R4, R6, 0x3400 ;  /* 0x0000340006047836 */ /* 0x000fe20000000000 */
[----:B------:R-:W-:Y:S02]  /*27030*/  R2UR UR6, R10 ;  /* 0x000000000a0672ca */ /* 0x000fe400000e0000 */
[----:B------:R-:W-:Y:S02]  /*27040*/  R2UR UR7, R11 ;  /* 0x000000000b0772ca */ /* 0x000fe400000e0000 */
[----:B------:R-:W-:-:S13]  /*27050*/  PLOP3.LUT P0, PT, PT, PT, PT, 0x80, 0x0 ;  /* 0x000000000000781c */ /* 0x000fda0003f0f070 */
.L_x_1806:
        /* <DEDUP_REMOVED lines=15> */
.L_x_1807:
        /* <DEDUP_REMOVED lines=10> */
.L_x_1793:
[----:B------:R-:W-:Y:S05]  /*271f0*/  BSYNC B1 ;  /* 0x0000000000017941 */ /* 0x000fea0003800000 */
.L_x_1792:
[----:B-1----:R-:W2:Y:S04]  /*27200*/  LDL.LU R4, [R1+0x1c] ;  /* 0x00001c0001047983 */ /* 0x002ea80000300800 */
[----:B------:R-:W3:Y:S01]  /*27210*/  LDL.LU R8, [R1+0x20] ;  /* 0x0000200001087983 */ /* 0x000ee20000300800 */
[----:B------:R-:W-:Y:S01]  /*27220*/  VIADD R9, R9, 0xfffffffe ;  /* 0xfffffffe09097836 */ /* 0x000fe20000000000 */
[----:B------:R-:W-:-:S04]  /*27230*/  PLOP3.LUT P0, PT, PT, PT, PT, 0x8, 0x0 ;  /* 0x000000000000781c */ /* 0x000fc80003f0e170 */
        /* <DEDUP_REMOVED lines=9> */
.L_x_1824:
        /* <DEDUP_REMOVED lines=13> */
.L_x_1986:
[----:B------:R-:W-:Y:S05]  /*273a0*/  BSYNC B2 ;  /* 0x0000000000027941 */ /* 0x000fea0003800000 */
.L_x_1810:
        /* <DEDUP_REMOVED lines=9> */
.L_x_1813:
[----:B------:R-:W-:Y:S05]  /*27440*/  BSYNC B2 ;  /* 0x0000000000027941 */ /* 0x000fea0003800000 */
.L_x_1812:
[----:B------:R-:W2:Y:S01]  /*27450*/  LDL R4, [R1+0x1c] ;  /* 0x00001c0001047983 */ /* 0x000ea20000100800 */
[----:B------:R-:W-:Y:S01]  /*27460*/  IMAD.MOV.U32 R12, RZ, RZ, RZ ;  /* 0x000000ffff0c7224 */ /* 0x000fe200078e00ff */
        /* <DEDUP_REMOVED lines=10> */
.L_x_1814:
        /* <DEDUP_REMOVED lines=10> */
[----:B------:R-:W-:Y:S01]  /*275b0*/  IMAD.MOV.U32 R14, RZ, RZ, 0x40 ;  /* 0x00000040ff0e7424 */ /* 0x000fe200078e00ff */
[----:B------:R-:W-:Y:S01]  /*275c0*/  PLOP3.LUT P1, PT, PT, PT, PT, 0x80, 0x0 ;  /* 0x000000000000781c */ /* 0x000fe20003f2f070 */
[----:B------:R-:W-:Y:S01]  /*275d0*/  VIADD R10, R6, 0x21400 ;  /* 0x00021400060a7836 */ /* 0x000fe20000000000 */
[----:B------:R-:W-:Y:S01]  /*275e0*/  UMOV UR6, 0x0 ;  /* 0x0000000000067882 */ /* 0x000fe20000000000 */
[----:B------:R-:W-:Y:S01]  /*275f0*/  UMOV UR7, 0x12f00000 ;  /* 0x12f0000000077882 */ /* 0x000fe20000000000 */
[----:B------:R-:W-:-:S15]  /*27600*/  R2UR UR10, R14 ;  /* 0x000000000e0a72ca */ /* 0x000fde00000e0000 */
.L_x_1815:
        /* <DEDUP_REMOVED lines=16> */
.L_x_1816:
        /* <DEDUP_REMOVED lines=10> */
[----:B------:R-:W2:Y:S01]  /*277b0*/  SYNCS.PHASECHK.TRANS64.TRYWAIT P1, [R8+URZ+0x308c0], R7 ;  /* 0x0308c007080075a7 */ /* 0x000ea2000802017f */
[----:B------:R-:W-:Y:S04]  /*277c0*/  BSSY B2, `(.L_x_1817) ;  /* 0x0000002000027945 */ /* 0x000fe80003800000 */
[----:B--2---:R-:W-:Y:S05]  /*277d0*/  @!P1 BRA `(.L_x_1818) ;  /* 0x0000007400349947 */ /* 0x004fea0003800000 */
.L_x_1987:
[----:B------:R-:W-:Y:S05]  /*277e0*/  BSYNC B2 ;  /* 0x0000000000027941 */ /* 0x000fea0003800000 */
.L_x_1817:
[----:B------:R-:W-:Y:S01]  /*277f0*/  BSSY B2, `(.L_x_1819) ;  /* 0x000000b000027945 */ /* 0x000fe20003800000 */
[----:B------:R-:W-:Y:S02]  /*27800*/  IMAD.MOV.U32 R10, RZ, RZ, 0x0 ;  /* 0x00000000ff0a7424 */ /* 0x000fe400078e00ff */
[----:B------:R-:W-:Y:S01]  /*27810*/  IMAD.MOV.U32 R11, RZ, RZ, 0x12f00000 ;  /* 0x12f00000ff0b7424 */ /* 0x000fe200078e00ff */
[----:B------:R-:W-:Y:S06]  /*27820*/  @P2 BRA `(.L_x_1820) ;  /* 0x00000000001c2947 */ /* 0x000fec0003800000 */
[----:B0-----:R-:W0:Y:S01]  /*27830*/  S2R R15, SR_TID.X ;  /* 0x00000000000f7919 */ /* 0x001e220000002100 */
[----:B------:R-:W-:-:S04]  /*27840*/  MOV R4, 0x9000 ;  /* 0x0000900000047802 */ /* 0x000fc80000000f00 */
[----:B------:R3:W-:Y:S01]  /*27850*/  SYNCS.ARRIVE.TRANS64 RZ, [R8+URZ+0x308b0], R4 ;  /* 0x0308b00408ff79a7 */ /* 0x0007e2000800003f */
[----:B0-----:R-:W-:-:S04]  /*27860*/  LOP3.LUT R15, R15, 0x1f, RZ, 0xc0, !PT ;  /* 0x0000001f0f0f7812 */ /* 0x001fc800078ec0ff */
[----:B------:R-:W-:-:S13]  /*27870*/  ISETP.NE.AND P1, PT, R15, RZ, PT ;  /* 0x000000ff0f00720c */ /* 0x000fda0003f25270 */
[----:B---3--:R-:W-:Y:S05]  /*27880*/  @!P1 BRA `(.L_x_1820) ;  /* 0x0000000000049947 */ /* 0x008fea0003800000 */
[----:B------:R-:W-:Y:S01]  /*27890*/  BPT.TRAP 0x1 ;  /* 0x000000040000795c */ /* 0x000fe20000300000 */
.L_x_1820:
[----:B------:R-:W-:Y:S05]  /*278a0*/  BSYNC B2 ;  /* 0x0000000000027941 */ /* 0x000fea0003800000 */
.L_x_1819:
[----:B------:R-:W-:Y:S01]  /*278b0*/  R2UR UR10, R12 ;  /* 0x000000000c0a72ca */ /* 0x000fe200000e0000 */
[----:B------:R-:W-:Y:S01]  /*278c0*/  UIADD3 UR4, UP0, UR36, 0x670, URZ ;  /* 0x0000067024047890 */ /* 0x000fe2000ff1e03f */
[----:B------:R-:W-:Y:S01]  /*278d0*/  R2UR UR6, R10 ;  /* 0x000000000a0672ca */ /* 0x000fe200000e0000 */
[----:B-12---:R-:W-:Y:S01]  /*278e0*/  VIADD R8, R8, 0x308b0 ;  /* 0x000308b008087836 */ /* 0x006fe20000000000 */
[----:B------:R-:W-:Y:S01]  /*278f0*/  R2UR UR7, R11 ;  /* 0x000000000b0772ca */ /* 0x000fe200000e0000 */
[----:B------:R-:W-:Y:S01]  /*27900*/  VIADD R4, R6, 0x400 ;  /* 0x0000040006047836 */ /* 0x000fe20000000000 */
[----:B------:R-:W-:Y:S01]  /*27910*/  PLOP3.LUT P1, PT, PT, PT, PT, 0x80, 0x0 ;  /* 0x000000000000781c */ /* 0x000fe20003f2f070 */
[----:B------:R-:W-:-:S12]  /*27920*/  UIADD3.X UR5, URZ, UR37, URZ, UP0, !UPT ;  /* 0x000000253f057290 */ /* 0x000fd800087fe43f */
.L_x_1821:
        /* <DEDUP_REMOVED lines=15> */
.L_x_1822:
        /* <DEDUP_REMOVED lines=15> */
.L_x_1823:
        /* <DEDUP_REMOVED lines=10> */
.L_x_1809:
[----:B------:R-:W-:Y:S05]  /*27bb0*/  BSYNC B1 ;  /* 0x0000000000017941 */ /* 0x000fea0003800000 */
.L_x_1808:
        /* <DEDUP_REMOVED lines=12> */
.L_x_1786:
[----:B------:R-:W-:Y:S05]  /*27c80*/  BSYNC B0 ;  /* 0x0000000000007941 */ /* 0x000fea0003800000 */
.L_x_1785:
[----:B--2---:R-:W2:Y:S01]  /*27c90*/  LDL R7, [R1+0x30] ;  /* 0x0000300001077983 */ /* 0x004ea20000100800 */
[----:B------:R-:W3:Y:S01]  /*27ca0*/  LDC R0, c[0x0][0x448] ;  /* 0x00011200ff007b82 */ /* 0x000ee20000000800 */
[----:B------:R-:W-:Y:S07]  /*27cb0*/  @!P0 WARPSYNC.ALL ;  /* 0x0000000000008948 */ /* 0x000fee0003800000 */
[----:B------:R-:W-:Y:S01]  /*27cc0*/  @!P0 BAR.SYNC.DEFER_BLOCKING 0xc, 0x180 ;  /* 0x0306000000008b1d */ /* 0x000fe20000010000 */
[----:B---3--:R-:W-:-:S13]  /*27cd0*/  ISETP.NE.AND P1, PT, R0, 0x1, PT ;  /* 0x000000010000780c */ /* 0x008fda0003f25270 */
[----:B------:R-:W3:Y:S08]  /*27ce0*/  @P1 LDC R0, c[0x0][0x44c] ;  /* 0x00011300ff001b82 */ /* 0x000ef00000000800 */
[----:B------:R-:W4:Y:S01]  /*27cf0*/  @P1 LDC R3, c[0x0][0x450] ;  /* 0x00011400ff031b82 */ /* 0x000f220000000800 */
[----:B--2---:R-:W-:-:S04]  /*27d00*/  VIADD R2, R7, 0x7f ;  /* 0x0000007f07027836 */ /* 0x004fc80000000000 */
[----:B---3--:R-:W-:-:S05]  /*27d10*/  @P1 IMAD.HI.U32 R0, R2, R0, RZ ;  /* 0x0000000002001227 */ /* 0x008fca00078e00ff */
[----:B----4-:R-:W-:-:S04]  /*27d20*/  @P1 SHF.R.U32.HI R2, RZ, R3, R0 ;  /* 0x00000003ff021219 */ /* 0x010fc80000011600 */
[----:B------:R-:W-:Y:S02]  /*27d30*/  IADD3 R0, R21, R2, RZ ;  /* 0x0000000215007210 */ /* 0x000fe40007ffe0ff */
[----:B------:R-:W2:Y:S02]  /*27d40*/  LDC.64 R2, c[0x0][0x9e0] ;  /* 0x00027800ff027b82 */ /* 0x000ea40000000a00 */
[----:B--2---:R-:W-:Y:S01]  /*27d50*/  ISETP.GE.AND P2, PT, R3, 0x1, PT ;  /* 0x000000010300780c */ /* 0x004fe20003f46270 */
[----:B------:R-:W-:-:S12]  /*27d60*/  IMAD.IADD R2, R0, 0x1, R2 ;  /* 0x0000000100027824 */ /* 0x000fd800078e0202 */
[----:B------:R-:W-:Y:S05]  /*27d70*/  @!P2 BRA `(.L_x_1825) ;  /* 0x000000000048a947 */ /* 0x000fea0003800000 */
[C---:B------:R-:W-:Y:S01]  /*27d80*/  ISETP.GT.AND P0, PT, R0.reuse, RZ, PT ;  /* 0x000000ff0000720c */ /* 0x040fe20003f04270 */
[----:B------:R-:W-:Y:S01]  /*27d90*/  BSSY B0, `(.L_x_1826) ;  /* 0x000000e000007945 */ /* 0x000fe20003800000 */
[----:B------:R-:W-:-:S11]  /*27da0*/  VIADD R6, R0, 0xffffffff ;  /* 0xffffffff00067836 */ /* 0x000fd60000000000 */
[----:B------:R-:W-:Y:S05]  /*27db0*/  @P0 BRA `(.L_x_1827) ;  /* 0x00000000001c0947 */ /* 0x000fea0003800000 */
[----:B------:R-:W-:Y:S01]  /*27dc0*/  ISETP.NE.AND P0, PT, R3, 0x1, PT ;  /* 0x000000010300780c */ /* 0x000fe20003f05270 */
[----:B------:R-:W-:-:S12]  /*27dd0*/  IMAD.MOV R0, RZ, RZ, -R0 ;  /* 0x000000ffff007224 */ /* 0x000fd800078e0a00 */
[----:B-1----:R-:W1:Y:S02]  /*27de0*/  @P0 LDC.64 R4, c[0x0][0x9e8] ;  /* 0x00027a00ff040b82 */ /* 0x002e640000000a00 */
[----:B-1----:R-:W-:-:S05]  /*27df0*/  @P0 IMAD.HI.U32 R4, R0, R4, RZ ;  /* 0x0000000400040227 */ /* 0x002fca00078e00ff */
[----:B------:R-:W-:-:S04]  /*27e00*/  @P0 SHF.R.U32.HI R0, RZ, R5, R4 ;  /* 0x00000005ff000219 */ /* 0x000fc80000011604 */
[----:B------:R-:W-:Y:S01]  /*27e10*/  LOP3.LUT R6, RZ, R0, RZ, 0x33, !PT ;  /* 0x00000000ff067212 */ /* 0x000fe200078e33ff */
[----:B------:R-:W-:Y:S06]  /*27e20*/  BRA `(.L_x_1828) ;  /* 0x0000000000107947 */ /* 0x000fec0003800000 */
.L_x_1827:
[----:B------:R-:W-:-:S13]  /*27e30*/  ISETP.NE.AND P0, PT, R3, 0x1, PT ;  /* 0x000000010300780c */ /* 0x000fda0003f05270 */
[----:B-1----:R-:W1:Y:S02]  /*27e40*/  @P0 LDC.64 R4, c[0x0][0x9e8] ;  /* 0x00027a00ff040b82 */ /* 0x002e640000000a00 */
[----:B-1----:R-:W-:-:S05]  /*27e50*/  @P0 IMAD.HI.U32 R4, R6, R4, RZ ;  /* 0x0000000406040227 */ /* 0x002fca00078e00ff */
[----:B------:R-:W-:-:S07]  /*27e60*/  @P0 SHF.R.U32.HI R6, RZ, R5, R4 ;  /* 0x00000005ff060219 */ /* 0x000fce0000011604 */
.L_x_1828:
[----:B------:R-:W-:Y:S05]  /*27e70*/  BSYNC B0 ;  /* 0x0000000000007941 */ /* 0x000fea0003800000 */
.L_x_1826:
[----:B------:R-:W-:-:S05]  /*27e80*/  IMAD R6, R6, R3, R3 ;  /* 0x0000000306067224 */ /* 0x000fca00078e0203 */
[----:B------:R-:W-:-:S07]  /*27e90*/  VIMNMX R2, R2, R6, PT ;  /* 0x0000000602027248 */ /* 0x000fce0003fe0100 */
.L_x_1825:
[----:B------:R-:W2:Y:S01]  /*27ea0*/  LDL R6, [R1+0x5c] ;  /* 0x00005c0001067983 */ /* 0x000ea20000100800 */
[----:B------:R-:W3:Y:S01]  /*27eb0*/  @P1 LDC R0, c[0x0][0x44c] ;  /* 0x00011300ff001b82 */ /* 0x000ee20000000800 */
[----:B------:R-:W-:Y:S01]  /*27ec0*/  VIADD R2, R2, 0x5f ;  /* 0x0000005f02027836 */ /* 0x000fe20000000000 */
[----:B------:R-:W-:Y:S01]  /*27ed0*/  ULDC UR4, c[0x0][0x9dc] ;  /* 0x0002770000047ab9 */ /* 0x000fe20000000800 */
[----:B-1----:R-:W-:Y:S02]  /*27ee0*/  IMAD.MOV.U32 R4, RZ, RZ, R7 ;  /* 0x000000ffff047224 */ /* 0x002fe400078e0007 */
[----:B------:R-:W-:-:S03]  /*27ef0*/  IMAD.HI R2, R2, 0x2aaaaaab, RZ ;  /* 0x2aaaaaab02027827 */ /* 0x000fc600078e02ff */
[----:B------:R-:W1:Y:S01]  /*27f00*/  @P1 LDC R5, c[0x0][0x450] ;  /* 0x00011400ff051b82 */ /* 0x000e620000000800 */
[----:B---3--:R-:W-:-:S05]  /*27f10*/  @P1 IMAD.HI.U32 R0, R7, R0, RZ ;  /* 0x0000000007001227 */ /* 0x008fca00078e00ff */
[----:B-1----:R-:W-:-:S05]  /*27f20*/  @P1 SHF.R.U32.HI R4, RZ, R5, R0 ;  /* 0x00000005ff041219 */ /* 0x002fca0000011600 */
[----:B------:R-:W-:Y:S01]  /*27f30*/  IMAD.IADD R0, R20, 0x1, R4 ;  /* 0x0000000114007824 */ /* 0x000fe200078e0204 */
[----:B------:R-:W-:-:S04]  /*27f40*/  SHF.R.U32.HI R4, RZ, 0x1f, R2 ;  /* 0x0000001fff047819 */ /* 0x000fc80000011602 */
[----:B------:R-:W-:Y:S01]  /*27f50*/  LEA.HI.SX32 R7, R2, R4, 0x1c ;  /* 0x0000000402077211 */ /* 0x000fe200078fe2ff */
[----:B------:R-:W-:-:S04]  /*27f60*/  VIADD R2, R0, -UR4 ;  /* 0x8000000400027c36 */ /* 0x000fc80008000000 */
[----:B------:R1:W-:Y:S01]  /*27f70*/  STL [R1+0x60], R7 ;  /* 0x0000600701007387 */ /* 0x0003e20000100800 */
[----:B--2---:R-:W-:Y:S01]  /*27f80*/  VIMNMX R6, R6, R7, PT ;  /* 0x0000000706067248 */ /* 0x004fe20003fe0100 */
[----:B-1----:R-:W-:Y:S06]  /*27f90*/  @!P2 BRA `(.L_x_1829) ;  /* 0x000000000044a947 */ /* 0x002fec0003800000 */
        /* <DEDUP_REMOVED lines=10> */
.L_x_1831:
[----:B------:R-:W-:-:S13]  /*28040*/  ISETP.NE.AND P0, PT, R3, 0x1, PT ;  /* 0x000000010300780c */ /* 0x000fda0003f05270 */
[----:B------:R-:W1:Y:S02]  /*28050*/  @P0 LDC.64 R4, c[0x0][0x9e8] ;  /* 0x00027a00ff040b82 */ /* 0x000e640000000a00 */
[----:B-1----:R-:W-:-:S05]  /*28060*/  @P0 IMAD.HI.U32 R4, R0, R4, RZ ;  /* 0x0000000400040227 */ /* 0x002fca00078e00ff */
[----:B------:R-:W-:-:S07]  /*28070*/  @P0 SHF.R.U32.HI R0, RZ, R5, R4 ;  /* 0x00000005ff000219 */ /* 0x000fce0000011604 */
.L_x_1832:
[----:B------:R-:W-:Y:S05]  /*28080*/  BSYNC B0 ;  /* 0x0000000000007941 */ /* 0x000fea0003800000 */
.L_x_1830:
[----:B------:R-:W-:-:S05]  /*28090*/  IMAD R0, R0, R3, RZ ;  /* 0x0000000300007224 */ /* 0x000fca00078e02ff */
[----:B------:R-:W-:-:S07]  /*280a0*/  VIMNMX R2, R2, R0, !PT ;  /* 0x0000000002027248 */ /* 0x000fce0007fe0100 */
.L_x_1829:
[----:B------:R-:W-:Y:S01]  /*280b0*/  IMAD.HI R2, R2, 0x2aaaaaab, RZ ;  /* 0x2aaaaaab02027827 */ /* 0x000fe200078e02ff */
[----:B------:R-:W-:Y:S01]  /*280c0*/  ISETP.NE.AND P1, PT, R17, RZ, PT ;  /* 0x000000ff1100720c */ /* 0x000fe20003f25270 */
[----:B------:R-:W-:Y:S03]  /*280d0*/  BSSY B0, `(.L_x_1833) ;  /* 0x0000025000007945 */ /* 0x000fe60003800000 */
[----:B------:R-:W-:-:S04]  /*280e0*/  SHF.R.U32.HI R0, RZ, 0x1f, R2 ;  /* 0x0000001fff007819 */ /* 0x000fc80000011602 */
[----:B------:R-:W-:-:S04]  /*280f0*/  LEA.HI.SX32 R0, R2, R0, 0x1c ;  /* 0x0000000002007211 */ /* 0x000fc800078fe2ff */
[----:B------:R-:W-:Y:S01]  /*28100*/  VIMNMX R8, RZ, R0, !PT ;  /* 0x00000000ff087248 */ /* 0x000fe20007fe0100 */
[----:B------:R-:W1:Y:S03]  /*28110*/  @!P1 LDC R17, c[0x0][0x9f0] ;  /* 0x00027c00ff119b82 */ /* 0x000e660000000800 */
[----:B------:R-:W-:Y:S01]  /*28120*/  ISETP.GT.AND P0, PT, R6, R8, PT ;  /* 0x000000080600720c */ /* 0x000fe20003f04270 */
[----:B------:R2:W-:Y:S04]  /*28130*/  STL [R1+0x3c], R8 ;  /* 0x00003c0801007387 */ /* 0x0005e80000100800 */
[----:B------:R2:W-:Y:S08]  /*28140*/  STL [R1+0x40], RZ ;  /* 0x000040ff01007387 */ /* 0x0005f00000100800 */
[----:B--2---:R-:W-:Y:S05]  /*28150*/  @!P0 BRA `(.L_x_1834) ;  /* 0x0000000000708947 */ /* 0x004fea0003800000 */
[----:B-1----:R-:W-:-:S04]  /*28160*/  IABS R0, R17 ;  /* 0x0000001100007213 */ /* 0x002fc80000000000 */
[----:B------:R-:W1:Y:S08]  /*28170*/  I2F.RP R2, R0 ;  /* 0x0000000000027306 */ /* 0x000e700000209400 */
[----:B-1----:R-:W1:Y:S02]  /*28180*/  MUFU.RCP R2, R2 ;  /* 0x0000000200027308 */ /* 0x002e640000001000 */
[----:B-1----:R-:W-:-:S06]  /*28190*/  IADD3 R2, R2, 0xffffffe, RZ ;  /* 0x0ffffffe02027810 */ /* 0x002fcc0007ffe0ff */
[----:B------:R-:W1:Y:S02]  /*281a0*/  F2I.FTZ.U32.TRUNC.NTZ R3, R2 ;  /* 0x0000000200037305 */ /* 0x000e64000021f000 */
[----:B-1----:R-:W-:-:S04]  /*281b0*/  IMAD.MOV R2, RZ, RZ, -R3 ;  /* 0x000000ffff027224 */ /* 0x002fc800078e0a03 */
[----:B------:R-:W-:Y:S02]  /*281c0*/  IMAD R4, R2, R0, RZ ;  /* 0x0000000002047224 */ /* 0x000fe400078e02ff */
[----:B------:R-:W-:-:S04]  /*281d0*/  IMAD.MOV.U32 R2, RZ, RZ, RZ ;  /* 0x000000ffff027224 */ /* 0x000fc800078e00ff */
[----:B------:R-:W-:Y:S01]  /*281e0*/  IMAD.HI.U32 R7, R3, R4, R2 ;  /* 0x0000000403077227 */ /* 0x000fe200078e0002 */
[----:B------:R-:W-:Y:S02]  /*281f0*/  IADD3 R4, R17, -0x1, R6 ;  /* 0xffffffff11047810 */ /* 0x000fe40007ffe006 */
[----:B------:R-:W-:-:S03]  /*28200*/  IABS R2, R17 ;  /* 0x0000001100027213 */ /* 0x000fc60000000000 */
[----:B------:R-:W-:Y:S02]  /*28210*/  IMAD.IADD R4, R4, 0x1, -R8 ;  /* 0x0000000104047824 */ /* 0x000fe400078e0a08 */
[----:B------:R-:W-:-:S03]  /*28220*/  IMAD.MOV R2, RZ, RZ, -R2 ;  /* 0x000000ffff027224 */ /* 0x000fc600078e0a02 */
[----:B------:R-:W-:Y:S01]  /*28230*/  IABS R3, R4 ;  /* 0x0000000400037213 */ /* 0x000fe20000000000 */
[----:B------:R-:W-:Y:S01]  /*28240*/  IMAD.MOV.U32 R5, RZ, RZ, R2 ;  /* 0x000000ffff057224 */ /* 0x000fe200078e0002 */
        /* <DEDUP_REMOVED lines=12> */
[----:B------:R2:W-:Y:S02]  /*28310*/  STL [R1+0x40], R2 ;  /* 0x0000400201007387 */ /* 0x0005e40000100800 */
.L_x_1834:
[----:B------:R-:W-:Y:S05]  /*28320*/  BSYNC B0 ;  /* 0x0000000000007941 */ /* 0x000fea0003800000 */
.L_x_1833:
[----:B------:R-:W3:Y:S04]  /*28330*/  LDL R0, [R1+0x40] ;  /* 0x0000400001007983 */ /* 0x000ee80000100800 */
[----:B--2---:R-:W3:Y:S01]  /*28340*/  LDL R2, [R1+0x50] ;  /* 0x0000500001027983 */ /* 0x004ee20000100800 */
[----:B------:R-:W-:Y:S01]  /*28350*/  BSSY B7, `(.L_x_1835) ;  /* 0x0000457000077945 */ /* 0x000fe20003800000 */
[----:B---3--:R-:W-:-:S05]  /*28360*/  IMAD R2, R2, R0, R8 ;  /* 0x0000000002027224 */ /* 0x008fca00078e0208 */
[----:B------:R-:W-:Y:S01]  /*28370*/  VIADDMNMX R0, R2, R0, R6, PT ;  /* 0x0000000002007246 */ /* 0x000fe20003800106 */
[----:B------:R2:W-:Y:S03]  /*28380*/  STL [R1+0x2c], R2 ;  /* 0x00002c0201007387 */ /* 0x0005e60000100800 */
[----:B------:R-:W-:Y:S01]  /*28390*/  ISETP.GT.AND P0, PT, R0, R2, PT ;  /* 0x000000020000720c */ /* 0x000fe20003f04270 */
[----:B------:R2:W-:-:S12]  /*283a0*/  STL [R1+0x44], R0 ;  /* 0x0000440001007387 */ /* 0x0005d80000100800 */
[----:B--2---:R-:W-:Y:S05]  /*283b0*/  @P0 BRA `(.L_x_1836) ;  /* 0x0000000000480947 */ /* 0x004fea0003800000 */
[----:B------:R-:W2:Y:S02]  /*283c0*/  S2R R0, SR_TID.X ;  /* 0x0000000000007919 */ /* 0x000ea40000002100 */
[----:B--2---:R-:W-:-:S04]  /*283d0*/  LOP3.LUT R0, R0, 0x7f, RZ, 0xc0, !PT ;  /* 0x0000007f00007812 */ /* 0x004fc800078ec0ff */
[----:B------:R-:W-:-:S13]  /*283e0*/  ISETP.NE.AND P0, PT, R0, RZ, PT ;  /* 0x000000ff0000720c */ /* 0x000fda0003f05270 */
[----:B------:R-:W-:Y:S05]  /*283f0*/  @P0 BRA `(.L_x_1837) ;  /* 0x0000004400300947 */ /* 0x000fea0003800000 */
[----:B------:R-:W2:Y:S01]  /*28400*/  S2R R3, SR_LANEID ;  /* 0x0000000000037919 */ /* 0x000ea20000000000 */
[----:B------:R-:W-:Y:S01]  /*28410*/  VOTEU.ANY UR4, UPT, PT ;  /* 0x0000000000047886 */ /* 0x000fe200038e0100 */
[----:B------:R-:W3:Y:S01]  /*28420*/  LDC.64 R4, c[0x0][0xc60] ;  /* 0x00031800ff047b82 */ /* 0x000ee20000000a00 */
[----:B------:R-:W2:Y:S08]  /*28430*/  FLO.U32 R0, UR4 ;  /* 0x0000000400007d00 */ /* 0x000eb000080e0000 */
[----:B------:R-:W3:Y:S01]  /*28440*/  POPC R2, UR4 ;  /* 0x0000000400027d09 */ /* 0x000ee20008000000 */
[----:B--2---:R-:W-:-:S13]  /*28450*/  ISETP.EQ.U32.AND P0, PT, R0, R3, PT ;  /* 0x000000030000720c */ /* 0x004fda0003f02070 */
[----:B---3--:R-:W2:Y:S01]  /*28460*/  @P0 ATOMG.E.ADD.STRONG.GPU PT, R5, desc[UR46][R4.64], R2 ;  /* 0x00000002040509a8 */ /* 0x008ea200081ee1ee */
[----:B------:R-:W3:Y:S02]  /*28470*/  S2R R3, SR_LTMASK ;  /* 0x0000000000037919 */ /* 0x000ee40000003900 */
[----:B---3--:R-:W-:-:S06]  /*28480*/  LOP3.LUT R3, R3, UR4, RZ, 0xc0, !PT ;  /* 0x0000000403037c12 */ /* 0x008fcc000f8ec0ff */
[----:B------:R-:W3:Y:S01]  /*28490*/  POPC R3, R3 ;  /* 0x0000000300037309 */ /* 0x000ee20000000000 */
[----:B--2---:R-:W3:Y:S02]  /*284a0*/  SHFL.IDX PT, R0, R5, R0, 0x1f ;  /* 0x00001f0005007589 */ /* 0x004ee400000e0000 */
[----:B---3--:R-:W-:-:S05]  /*284b0*/  IADD3 R0, R0, UR38, R3 ;  /* 0x0000002600007c10 */ /* 0x008fca000fffe003 */
[----:B------:R2:W-:Y:S01]  /*284c0*/  STL [R1], R0 ;  /* 0x0000000001007387 */ /* 0x0005e20000100800 */
[----:B------:R-:W-:Y:S05]  /*284d0*/  BRA `(.L_x_1837) ;  /* 0x0000004000f87947 */ /* 0x000fea0003800000 */
.L_x_1836:
        /* <DEDUP_REMOVED lines=10> */
[----:B------:R-:W2:Y:S01]  /*28580*/  LDC.64 R2, c[0x4][R2] ;  /* 0x0100000002027b82 */ /* 0x000ea20000000a00 */
[----:B------:R-:W-:Y:S02]  /*28590*/  IMAD.U32 R5, RZ, RZ, UR7 ;  /* 0x00000007ff057e24 */ /* 0x000fe4000f8e00ff */
[----:B------:R-:W-:Y:S02]  /*285a0*/  IMAD.U32 R6, RZ, RZ, UR8 ;  /* 0x00000008ff067e24 */ /* 0x000fe4000f8e00ff */
[----:B------:R-:W-:-:S02]  /*285b0*/  IMAD.U32 R7, RZ, RZ, UR9 ;  /* 0x00000009ff077e24 */ /* 0x000fc4000f8e00ff */
[----:B------:R-:W-:Y:S02]  /*285c0*/  IMAD.U32 R10, RZ, RZ, UR4 ;  /* 0x00000004ff0a7e24 */ /* 0x000fe4000f8e00ff */
[----:B------:R-:W-:Y:S02]  /*285d0*/  IMAD.MOV.U32 R8, RZ, RZ, 0x70 ;  /* 0x00000070ff087424 */ /* 0x000fe400078e00ff */
[----:B------:R-:W-:Y:S02]  /*285e0*/  IMAD.MOV.U32 R12, RZ, RZ, 0x1 ;  /* 0x00000001ff0c7424 */ /* 0x000fe400078e00ff */
[----:B------:R-:W-:-:S07]  /*285f0*/  IMAD.MOV.U32 R13, RZ, RZ, RZ ;  /* 0x000000ffff0d7224 */ /* 0x000fce00078e00ff */
[----:B------:R-:W-:-:S07]  /*28600*/  LEPC R20, `(.L_x_1839) ;  /* 0x000000001014794e */ /* 0x000fce0000000000 */
[----:B012---:R-:W-:Y:S05]  /*28610*/  CALL.ABS.NOINC R2 ;  /* 0x0000000002007343 */ /* 0x007fea0003c00000 */
.L_x_1839:
[----:B------:R-:W-:Y:S05]  /*28620*/  BSYNC B6 ;  /* 0x0000000000067941 */ /* 0x000fea0003800000 */
.L_x_1838:
[----:B------:R-:W-:Y:S01]  /*28630*/  VIADD R0, R19, 0x400 ;  /* 0x0000040013007836 */ /* 0x000fe20000000000 */
[----:B------:R-:W-:Y:S04]  /*28640*/  BSSY B6, `(.L_x_1840) ;  /* 0x0000022000067945 */ /* 0x000fe80003800000 */
[----:B------:R-:W-:-:S13]  /*28650*/  LOP3.LUT P0, RZ, R0, 0x3ff, RZ, 0xc0, !PT ;  /* 0x000003ff00ff7812 */ /* 0x000fda000780c0ff */
[----:B------:R-:W-:Y:S05]  /*28660*/  @!P0 BRA `(.L_x_1841) ;  /* 0x00000000007c8947 */ /* 0x000fea0003800000 */
[----:B-1----:R-:W-:Y:S01]  /*28670*/  MOV R17, 0x0 ;  /* 0x0000000000117802 */ /* 0x002fe20000000f00 */
[----:B------:R-:W-:Y:S01]  /*28680*/  ULDC.64 UR6, c[0x4][0xa8] ;  /* 0x01002a0000067ab9 */ /* 0x000fe20000000a00 */
[----:B------:R-:W-:Y:S01]  /*28690*/  ULDC.64 UR8, c[0x4][0xb0] ;  /* 0x01002c0000087ab9 */ /* 0x000fe20000000a00 */
[----:B------:R-:W-:Y:S01]  /*286a0*/  ULDC.64 UR4, c[0x4][0x38] ;  /* 0x01000e0000047ab9 */ /* 0x000fe20000000a00 */
[----:B------:R1:W2:Y:S01]  /*286b0*/  LDC.64 R2, c[0x4][R17] ;  /* 0x0100000011027b82 */ /* 0x0002a20000000a00 */
[----:B------:R-:W-:Y:S01]  /*286c0*/  IMAD.U32 R4, RZ, RZ, UR6 ;  /* 0x00000006ff047e24 */ /* 0x000fe2000f8e00ff */
[----:B------:R-:W-:Y:S01]  /*286d0*/  MOV R7, UR9 ;  /* 0x0000000900077c02 */ /* 0x000fe20008000f00 */
[----:B------:R-:W-:Y:S02]  /*286e0*/  IMAD.U32 R5, RZ, RZ, UR7 ;  /* 0x00000007ff057e24 */ /* 0x000fe4000f8e00ff */
[----:B------:R-:W-:Y:S02]  /*286f0*/  IMAD.U32 R6, RZ, RZ, UR8 ;  /* 0x00000008ff067e24 */ /* 0x000fe4000f8e00ff */
[----:B------:R-:W-:-:S02]  /*28700*/  IMAD.U32 R10, RZ, RZ, UR4 ;  /* 0x00000004ff0a7e24 */ /* 0x000fc4000f8e00ff */
[----:B------:R-:W-:Y:S02]  /*28710*/  IMAD.U32 R11, RZ, RZ, UR5 ;  /* 0x00000005ff0b7e24 */ /* 0x000fe4000f8e00ff */
[----:B------:R-:W-:Y:S02]  /*28720*/  IMAD.MOV.U32 R8, RZ, RZ, 0x70 ;  /* 0x00000070ff087424 */ /* 0x000fe400078e00ff */
[----:B------:R-:W-:Y:S02]  /*28730*/  IMAD.MOV.U32 R12, RZ, RZ, 0x1 ;  /* 0x00000001ff0c7424 */ /* 0x000fe400078e00ff */
[----:B-1----:R-:W-:-:S07]  /*28740*/  IMAD.MOV.U32 R13, RZ, RZ, RZ ;  /* 0x000000ffff0d7224 */ /* 0x002fce00078e00ff */
[----:B------:R-:W-:-:S07]  /*28750*/  LEPC R20, `(.L_x_1842) ;  /* 0x000000001014794e */ /* 0x000fce0000000000 */
[----:B0-2---:R-:W-:Y:S05]  /*28760*/  CALL.ABS.NOINC R2 ;  /* 0x0000000002007343 */ /* 0x005fea0003c00000 */
.L_x_1842:
[----:B------:R0:W1:Y:S01]  /*28770*/  LDC.64 R2, c[0x4][R17] ;  /* 0x0100000011027b82 */ /* 0x0000620000000a00 */
[----:B------:R-:W-:Y:S01]  /*28780*/  ULDC.64 UR4, c[0x4][0xa8] ;  /* 0x01002a0000047ab9 */ /* 0x000fe20000000a00 */
[----:B------:R-:W-:Y:S01]  /*28790*/  ULDC.64 UR6, c[0x4][0xb0] ;  /* 0x01002c0000067ab9 */ /* 0x000fe20000000a00 */
[----:B------:R-:W-:Y:S01]  /*287a0*/  ULDC.64 UR8, c[0x4][0x40] ;  /* 0x0100100000087ab9 */ /* 0x000fe20000000a00 */
        /* <DEDUP_REMOVED lines=11> */
.L_x_1841:
[----:B------:R-:W-:Y:S05]  /*28860*/  BSYNC B6 ;  /* 0x0000000000067941 */ /* 0x000fea0003800000 */
.L_x_1840:
[----:B------:R-:W2:Y:S01]  /*28870*/  LDL R0, [R1+0xc] ;  /* 0x00000c0001007983 */ /* 0x000ea20000100800 */
[----:B------:R-:W-:Y:S02]  /*28880*/  ULDC.64 UR4, c[0x0][0x9f8] ;  /* 0x00027e0000047ab9 */ /* 0x000fe40000000a00 */
[----:B------:R-:W-:Y:S01]  /*28890*/  ISETP.NE.U32.AND P0, PT, RZ, UR4, PT ;  /* 0x00000004ff007c0c */ /* 0x000fe2000bf05070 */
[----:B-1----:R-:W3:Y:S03]  /*288a0*/  LDL R17, [R1+0x44] ;  /* 0x0000440001117983 */ /* 0x002ee60000100800 */
[----:B------:R-:W-:Y:S01]  /*288b0*/  ISETP.NE.AND.EX P0, PT, RZ, UR5, PT, P0 ;  /* 0x00000005ff007c0c */ /* 0x000fe2000bf05300 */
[----:B------:R-:W-:-:S12]  /*288c0*/  ULDC.64 UR4, c[0x0][0xa08] ;  /* 0x0002820000047ab9 */ /* 0x000fd80000000a00 */
[----:B------:R-:W1:Y:S01]  /*288d0*/  @P0 LDC.64 R2, c[0x0][0x9f8] ;  /* 0x00027e00ff020b82 */ /* 0x000e620000000a00 */
[----:B--2---:R-:W-:Y:S02]  /*288e0*/  IMAD.MOV.U32 R7, RZ, RZ, R0 ;  /* 0x000000ffff077224 */ /* 0x004fe400078e0000 */
[----:B-1----:R-:W-:-:S05]  /*288f0*/  @P0 IMAD.WIDE R2, R0, 0x4, R2 ;  /* 0x0000000400020825 */ /* 0x002fca00078e0202 */
[----:B------:R1:W2:Y:S01]  /*28900*/  @P0 LDG.E R7, desc[UR46][R2.64] ;  /* 0x0000002e02070981 */ /* 0x0002a2000c1e1900 */
[----:B---3--:R-:W-:Y:S01]  /*28910*/  IADD3 R0, R17, -0x1, RZ ;  /* 0xffffffff11007810 */ /* 0x008fe20007ffe0ff */
[----:B-1----:R-:W1:Y:S02]  /*28920*/  LDC.64 R2, c[0x0][0x418] ;  /* 0x00010600ff027b82 */ /* 0x002e640000000a00 */
[----:B-1----:R-:W-:Y:S01]  /*28930*/  LOP3.LUT P0, RZ, R2, UR4, RZ, 0xfc, !PT ;  /* 0x0000000402ff7c12 */ /* 0x002fe2000f80fcff */
[----:B------:R-:W-:-:S03]  /*28940*/  UMOV UR4, 0xffffffff ;  /* 0xffffffff00047882 */ /* 0x000fc60000000000 */
[----:B------:R-:W-:Y:S02]  /*28950*/  LOP3.LUT P0, RZ, R3, UR5, RZ, 0xfc, P0 ;  /* 0x0000000503ff7c12 */ /* 0x000fe4000800fcff */
[----:B--2---:R-:W-:Y:S01]  /*28960*/  SHF.R.S32.HI R8, RZ, 0x1f, R7 ;  /* 0x0000001fff087819 */ /* 0x004fe20000011407 */
[----:B------:R1:W-:Y:S01]  /*28970*/  STL [R1+0x8], R7 ;  /* 0x0000080701007387 */ /* 0x0003e20000100800 */
[----:B------:R-:W-:-:S03]  /*28980*/  SEL R17, R7, RZ, !P0 ;  /* 0x000000ff07117207 */ /* 0x000fc60004000000 */
[----:B------:R1:W-:Y:S01]  /*28990*/  STL [R1+0x24], R8 ;  /* 0x0000240801007387 */ /* 0x0003e20000100800 */
[----:B------:R-:W-:Y:S05]  /*289a0*/  BRA.DIV UR4, `(.L_x_1843) ;  /* 0x0000006204d47947 */ /* 0x000fea000b800000 */
[----:B------:R-:W2:Y:S02]  /*289b0*/  S2R R4, SR_TID.X ;  /* 0x0000000000047919 */ /* 0x000ea40000002100 */
[----:B--2---:R-:W-:-:S04]  /*289c0*/  SHF.R.U32.HI R4, RZ, 0x5, R4 ;  /* 0x00000005ff047819 */ /* 0x004fc80000011604 */
[----:B------:R-:W-:-:S05]  /*289d0*/  LOP3.LUT R4, R4, 0x3, RZ, 0xc0, !PT ;  /* 0x0000000304047812 */ /* 0x000fca00078ec0ff */
[----:B------:R2:W3:Y:S02]  /*289e0*/  SHFL.IDX PT, R14, R4, RZ, 0x1f ;  /* 0x00001fff040e7589 */ /* 0x0004e400000e0000 */
.L_x_1990:
        /* <DEDUP_REMOVED lines=9> */
.L_x_1993:
[----:B------:R-:W-:Y:S05]  /*28a80*/  @!P6 BRA `(.L_x_1844) ;  /* 0x000000040028e947 */ /* 0x000fea0003800000 */
[----:B------:R-:W-:-:S04]  /*28a90*/  ISETP.NE.U32.AND P0, PT, R2, RZ, PT ;  /* 0x000000ff0200720c */ /* 0x000fc80003f05070 */
[----:B------:R-:W-:-:S13]  /*28aa0*/  ISETP.NE.AND.EX P0, PT, R3, RZ, PT, P0 ;  /* 0x000000ff0300720c */ /* 0x000fda0003f05300 */
[----:B------:R-:W-:Y:S05]  /*28ab0*/  @!P0 BRA `(.L_x_1846) ;  /* 0x0000000000508947 */ /* 0x000fea0003800000 */
[----:B------:R-:W3:Y:S01]  /*28ac0*/  LDC R6, c[0x0][0x43c] ;  /* 0x00010f00ff067b82 */ /* 0x000ee20000000800 */
[----:B------:R-:W-:Y:S01]  /*28ad0*/  IMAD.MOV.U32 R9, RZ, RZ, R0 ;  /* 0x000000ffff097224 */ /* 0x000fe200078e0000 */
[----:B------:R-:W-:-:S03]  /*28ae0*/  ULDC.64 UR4, c[0x0][0x428] ;  /* 0x00010a0000047ab9 */ /* 0x000fc60000000a00 */
[----:B------:R-:W-:Y:S01]  /*28af0*/  IMAD.MOV.U32 R0, RZ, RZ, R9 ;  /* 0x000000ffff007224 */ /* 0x000fe200078e0009 */
[----:B---3--:R-:W-:-:S13]  /*28b00*/  ISETP.NE.AND P0, PT, R6, 0x1, PT ;  /* 0x000000010600780c */ /* 0x008fda0003f05270 */
[----:B--2---:R-:W2:Y:S02]  /*28b10*/  @P0 LDC.64 R4, c[0x0][0x440] ;  /* 0x00011000ff040b82 */ /* 0x004ea40000000a00 */
[----:B--2---:R-:W-:-:S05]  /*28b20*/  @P0 IMAD.HI.U32 R4, R9, R4, RZ ;  /* 0x0000000409040227 */ /* 0x004fca00078e00ff */
        /* <DEDUP_REMOVED lines=13> */
.L_x_1846:
[----:B------:R-:W4:Y:S04]  /*28c00*/  LDL R0, [R1+0x10] ;  /* 0x0000100001007983 */ /* 0x000f280000100800 */
[----:B---3--:R-:W3:Y:S01]  /*28c10*/  LDL R2, [R1+0x14] ;  /* 0x0000140001027983 */ /* 0x008ee20000100800 */
[----:B----4-:R-:W-:Y:S01]  /*28c20*/  IMAD R0, R0, 0x8, R19 ;  /* 0x0000000800007824 */ /* 0x010fe200078e0213 */
[----:B---3--:R-:W-:-:S04]  /*28c30*/  SHF.L.U32 R2, R2, 0x1f, RZ ;  /* 0x0000001f02027819 */ /* 0x008fc800000006ff */
[----:B------:R-:W3:Y:S02]  /*28c40*/  SYNCS.PHASECHK.TRANS64.TRYWAIT P0, [R0+URZ+0x30840], R2 ;  /* 0x03084002000075a7 */ /* 0x000ee4000800017f */
[----:B---3--:R-:W-:Y:S05]  /*28c50*/  @!P0 BRA `(.L_x_1847) ;  /* 0x00000060007c8947 */ /* 0x008fea0003800000 */
.L_x_1994:
        /* <DEDUP_REMOVED lines=11> */
.L_x_1848:
[----:B--2---:R-:W2:Y:S04]  /*28d10*/  LDL R4, [R1+0x10] ;  /* 0x0000100001047983 */ /* 0x004ea80000100800 */
[----:B------:R-:W4:Y:S04]  /*28d20*/  LDL R3, [R1+0x4] ;  /* 0x0000040001037983 */ /* 0x000f280000100800 */
        /* <DEDUP_REMOVED lines=13> */
[----:B--2---:R-:W-:Y:S01]  /*28e00*/  IMAD R0, R4, 0x9000, R19 ;  /* 0x0000900004007824 */ /* 0x004fe200078e0213 */
[----:B----4-:R-:W-:-:S04]  /*28e10*/  R2UR UR11, R3 ;  /* 0x00000000030b72ca */ /* 0x010fc800000e0000 */
        /* <DEDUP_REMOVED lines=10> */
[----:B--2---:R-:W-:Y:S01]  /*28ec0*/  UMOV UR8, UR15 ;  /* 0x0000000f00087c82 */ /* 0x004fe20008000000 */
[----:B------:R-:W-:Y:S02]  /*28ed0*/  UMOV UR10, UR17 ;  /* 0x00000011000a7c82 */ /* 0x000fe40008000000 */
[----:B------:R2:W-:Y:S02]  /*28ee0*/  UTMALDG.4D [UR8], [UR4], desc[UR6] ;  /* 0x00000608040075b4 */ /* 0x0005e40008019000 */
[----:B--2---:R-:W-:Y:S01]  /*28ef0*/  UMOV UR8, UR16 ;  /* 0x0000001000087c82 */ /* 0x004fe20008000000 */
[----:B------:R-:W-:-:S02]  /*28f00*/  UMOV UR10, UR14 ;  /* 0x0000000e000a7c82 */ /* 0x000fc40008000000 */
[----:B------:R3:W-:Y:S02]  /*28f10*/  UTMALDG.4D [UR8], [UR4], desc[UR6] ;  /* 0x00000608040075b4 */ /* 0x0007e40008019000 */
[----:B---3--:R-:W-:Y:S01]  /*28f20*/  NOP ;  /* 0x0000000000007918 */ /* 0x008fe20000000000 */
.L_x_1844:
[----:B------:R-:W3:Y:S01]  /*28f30*/  LDL.LU R3, [R1+0x48] ;  /* 0x0000480001037983 */ /* 0x000ee20000300800 */
[----:B------:R-:W-:Y:S05]  /*28f40*/  WARPSYNC.ALL ;  /* 0x0000000000007948 */ /* 0x000fea0003800000 */
[----:B------:R-:W-:Y:S01]  /*28f50*/  ULDC.64 UR4, c[0x0][0x298] ;  /* 0x0000a60000047ab9 */ /* 0x000fe20000000a00 */
[----:B------:R-:W-:Y:S01]  /*28f60*/  BSSY B6, `(.L_x_1849) ;  /* 0x000001c000067945 */ /* 0x000fe20003800000 */
[----:B------:R-:W-:Y:S01]  /*28f70*/  BAR.SYNC.DEFER_BLOCKING 0x8, 0x180 ;  /* 0x0206000000007b1d */ /* 0x000fe20000010000 */
[----:B---3--:R-:W-:Y:S01]  /*28f80*/  SHF.R.S32.HI R0, RZ, 0x1f, R3 ;  /* 0x0000001fff007819 */ /* 0x008fe20000011403 */
[----:B--2---:R-:W-:-:S04]  /*28f90*/  IMAD.WIDE.U32 R4, R3, UR4, RZ ;  /* 0x0000000403047c25 */ /* 0x004fc8000f8e00ff */
[----:B------:R-:W-:Y:S01]  /*28fa0*/  IMAD R2, R0, UR4, RZ ;  /* 0x0000000400027c24 */ /* 0x000fe2000f8e02ff */
[----:B------:R-:W-:Y:S01]  /*28fb0*/  IADD3 R0, R19, 0x12400, RZ ;  /* 0x0001240013007810 */ /* 0x000fe20007ffe0ff */
[----:B------:R2:W-:Y:S02]  /*28fc0*/  STL.64 [R1+0x48], R4 ;  /* 0x0000480401007387 */ /* 0x0005e40000100a00 */
[----:B------:R-:W-:Y:S01]  /*28fd0*/  IMAD R2, R3, UR5, R2 ;  /* 0x0000000503027c24 */ /* 0x000fe2000f8e0202 */
[----:B------:R-:W-:-:S03]  /*28fe0*/  LOP3.LUT P0, RZ, R0, 0x3ff, RZ, 0xc0, !PT ;  /* 0x000003ff00ff7812 */ /* 0x000fc6000780c0ff */
[----:B------:R-:W-:-:S05]  /*28ff0*/  IMAD.IADD R0, R5, 0x1, R2 ;  /* 0x0000000105007824 */ /* 0x000fca00078e0202 */
[----:B------:R2:W-:Y:S05]  /*29000*/  STL [R1+0x54], R0 ;  /* 0x0000540001007387 */ /* 0x0005ea0000100800 */
[----:B------:R-:W-:Y:S05]  /*29010*/  @!P0 BRA `(.L_x_1850) ;  /* 0x0000000000408947 */ /* 0x000fea0003800000 */
[----:B------:R-:W-:Y:S01]  /*29020*/  MOV R2, 0x0 ;  /* 0x0000000000027802 */ /* 0x000fe20000000f00 */
[----:B------:R-:W-:Y:S01]  /*29030*/  ULDC.64 UR4, c[0x4][0xa8] ;  /* 0x01002a0000047ab9 */ /* 0x000fe20000000a00 */
[----:B------:R-:W-:Y:S01]  /*29040*/  ULDC.64 UR6, c[0x4][0xb0] ;  /* 0x01002c0000067ab9 */ /* 0x000fe20000000a00 */
[----:B------:R-:W-:Y:S01]  /*29050*/  ULDC.64 UR8, c[0x4][0x20] ;  /* 0x0100080000087ab9 */ /* 0x000fe20000000a00 */
[----:B--2---:R-:W-:Y:S01]  /*29060*/  IMAD.U32 R4, RZ, RZ, UR4 ;  /* 0x00000004ff047e24 */ /* 0x004fe2000f8e00ff */
[----:B-1----:R-:W-:Y:S01]  /*29070*/  MOV R8, 0x70 ;  /* 0x0000007000087802 */ /* 0x002fe20000000f00 */
[----:B------:R-:W1:Y:S01]  /*29080*/  LDC.64 R2, c[0x4][R2] ;  /* 0x0100000002027b82 */ /* 0x000e620000000a00 */
[----:B------:R-:W-:Y:S02]  /*29090*/  IMAD.U32 R5, RZ, RZ, UR5 ;  /* 0x00000005ff057e24 */ /* 0x000fe4000f8e00ff */
[----:B------:R-:W-:Y:S02]  /*290a0*/  IMAD.U32 R6, RZ, RZ, UR6 ;  /* 0x00000006ff067e24 */ /* 0x000fe4000f8e00ff */
[----:B------:R-:W-:-:S02]  /*290b0*/  IMAD.U32 R7, RZ, RZ, UR7 ;  /* 0x00000007ff077e24 */ /* 0x000fc4000f8e00ff */
[----:B------:R-:W-:Y:S02]  /*290c0*/  IMAD.U32 R10, RZ, RZ, UR8 ;  /* 0x00000008ff0a7e24 */ /* 0x000fe4000f8e00ff */
[----:B------:R-:W-:Y:S02]  /*290d0*/  IMAD.U32 R11, RZ, RZ, UR9 ;  /* 0x00000009ff0b7e24 */ /* 0x000fe4000f8e00ff */
[----:B------:R-:W-:Y:S02]  /*290e0*/  IMAD.MOV.U32 R12, RZ, RZ, 0x1 ;  /* 0x00000001ff0c7424 */ /* 0x000fe400078e00ff */
[----:B------:R-:W-:-:S07]  /*290f0*/  IMAD.MOV.U32 R13, RZ, RZ, RZ ;  /* 0x000000ffff0d7224 */ /* 0x000fce00078e00ff */
[----:B------:R-:W-:-:S07]  /*29100*/  LEPC R20, `(.L_x_1850) ;  /* 0x000000001014794e */ /* 0x000fce0000000000 */
[----:B01----:R-:W-:Y:S05]  /*29110*/  CALL.ABS.NOINC R2 ;  /* 0x0000000002007343 */ /* 0x003fea0003c00000 */
.L_x_1850:
[----:B------:R-:W-:Y:S05]  /*29120*/  BSYNC B6 ;  /* 0x0000000000067941 */ /* 0x000fea0003800000 */
.L_x_1849:
[----:B--2---:R-:W2:Y:S01]  /*29130*/  LDL.LU R0, [R1+0x54] ;  /* 0x0000540001007983 */ /* 0x004ea20000300800 */
[----:B------:R-:W-:Y:S01]  /*29140*/  ULDC.64 UR6, c[0x0][0xa00] ;  /* 0x0002800000067ab9 */ /* 0x000fe20000000a00 */
[----:B-1----:R-:W1:Y:S01]  /*29150*/  LDC R7, c[0x0][0x448] ;  /* 0x00011200ff077b82 */ /* 0x002e620000000800 */
[----:B------:R-:W-:Y:S01]  /*29160*/  ULDC.64 UR4, c[0x0][0x2d8] ;  /* 0x0000b60000047ab9 */ /* 0x000fe20000000a00 */
[----:B------:R-:W2:Y:S04]  /*29170*/  LDL.LU.64 R2, [R1+0x48] ;  /* 0x0000480001027983 */ /* 0x000ea80000300a00 */
[----:B------:R-:W3:Y:S04]  /*29180*/  LDL R5, [R1+0xc] ;  /* 0x00000c0001057983 */ /* 0x000ee80000100800 */
[----:B------:R-:W4:Y:S01]  /*29190*/  LDL R9, [R1+0x30] ;  /* 0x0000300001097983 */ /* 0x000f220000100800 */
[----:B------:R-:W-:-:S04]  /*291a0*/  ISETP.NE.U32.AND P0, PT, RZ, UR6, PT ;  /* 0x00000006ff007c0c */ /* 0x000fc8000bf05070 */
[----:B------:R-:W-:Y:S01]  /*291b0*/  ISETP.NE.AND.EX P0, PT, RZ, UR7, PT, P0 ;  /* 0x00000007ff007c0c */ /* 0x000fe2000bf05300 */
[----:B------:R-:W0:Y:S01]  /*291c0*/  S2R R8, SR_TID.X ;  /* 0x0000000000087919 */ /* 0x000e220000002100 */
[----:B------:R-:W-:Y:S01]  /*291d0*/  ULDC.64 UR6, c[0x0][0x280] ;  /* 0x0000a00000067ab9 */ /* 0x000fe20000000a00 */
[----:B------:R-:W1:Y:S01]  /*291e0*/  S2R R10, SR_TID.X ;  /* 0x00000000000a7919 */ /* 0x000e620000002100 */
[----:B0-----:R-:W-:Y:S02]  /*291f0*/  IMAD.SHL.U32 R8, R8, 0x10, RZ ;  /* 0x0000001008087824 */ /* 0x001fe400078e00ff */
[----:B-1----:R-:W-:-:S05]  /*29200*/  IMAD.SHL.U32 R10, R10, 0x8, RZ ;  /* 0x000000080a0a7824 */ /* 0x002fca00078e00ff */
[----:B------:R-:W-:-:S04]  /*29210*/  LOP3.LUT R10, R10, 0x38, RZ, 0xc0, !PT ;  /* 0x000000380a0a7812 */ /* 0x000fc800078ec0ff */
[C---:B------:R-:W-:Y:S02]  /*29220*/  LOP3.LUT R11, R10.reuse, 0x40, RZ, 0xfc, !PT ;  /* 0x000000400a0b7812 */ /* 0x040fe400078efcff */
[----:B------:R-:W-:Y:S01]  /*29230*/  LOP3.LUT R10, R10, 0x80, RZ, 0xfc, !PT ;  /* 0x000000800a0a7812 */ /* 0x000fe200078efcff */
[----:B--2---:R-:W-:Y:S01]  /*29240*/  IMAD.MOV.U32 R3, RZ, RZ, R0 ;  /* 0x000000ffff037224 */ /* 0x004fe200078e0000 */
[----:B---3--:R-:W-:-:S04]  /*29250*/  SHF.R.S32.HI R0, RZ, 0x1f, R5 ;  /* 0x0000001fff007819 */ /* 0x008fc80000011405 */
[----:B------:R-:W-:Y:S02]  /*29260*/  SEL R4, R0, RZ, !P0 ;  /* 0x000000ff00047207 */ /* 0x000fe40004000000 */
[----:B------:R-:W-:Y:S02]  /*29270*/  SEL R0, R5, RZ, !P0 ;  /* 0x000000ff05007207 */ /* 0x000fe40004000000 */
[----:B------:R-:W0:Y:S01]  /*29280*/  S2R R5, SR_TID.X ;  /* 0x0000000000057919 */ /* 0x000e220000002100 */
[----:B------:R-:W-:Y:S01]  /*29290*/  ISETP.NE.AND P0, PT, R7, 0x1, PT ;  /* 0x000000010700780c */ /* 0x000fe20003f05270 */
[----:B------:R-:W-:-:S04]  /*292a0*/  IMAD.WIDE.U32 R2, R16, UR4, R2 ;  /* 0x0000000410027c25 */ /* 0x000fc8000f8e0002 */
[----:B------:R-:W-:Y:S01]  /*292b0*/  IMAD R3, R16, UR5, R3 ;  /* 0x0000000510037c24 */ /* 0x000fe2000f8e0203 */
[----:B------:R-:W-:-:S07]  /*292c0*/  ULDC.64 UR4, c[0x0][0x2e0] ;  /* 0x0000b80000047ab9 */ /* 0x000fce0000000a00 */
[----:B------:R-:W1:Y:S01]  /*292d0*/  @P0 LDC R6, c[0x0][0x450] ;  /* 0x00011400ff060b82 */ /* 0x000e620000000800 */
[----:B0-----:R-:W-:-:S04]  /*292e0*/  LOP3.LUT R5, R5, 0x7f, RZ, 0xc0, !PT ;  /* 0x0000007f05057812 */ /* 0x001fc800078ec0ff */
[----:B------:R-:W-:-:S04]  /*292f0*/  SHF.R.U32.HI R5, RZ, 0x3, R5 ;  /* 0x00000003ff057819 */ /* 0x000fc80000011605 */
[----:B------:R-:W-:Y:S02]  /*29300*/  LOP3.LUT R8, R5, 0x70, R8, 0xf8, !PT ;  /* 0x0000007005087812 */ /* 0x000fe400078ef808 */
[----:B------:R-:W0:Y:S01]  /*29310*/  @P0 LDC R5, c[0x0][0x44c] ;  /* 0x00011300ff050b82 */ /* 0x000e220000000800 */
[----:B------:R-:W-:Y:S02]  /*29320*/  IMAD R4, R4, UR4, RZ ;  /* 0x0000000404047c24 */ /* 0x000fe4000f8e02ff */
[----:B------:R-:W-:-:S04]  /*29330*/  IMAD.WIDE.U32 R2, R0, UR4, R2 ;  /* 0x0000000400027c25 */ /* 0x000fc8000f8e0002 */
[----:B------:R-:W-:Y:S01]  /*29340*/  IMAD R0, R0, UR5, R4 ;  /* 0x0000000500007c24 */ /* 0x000fe2000f8e0204 */
[----:B------:R-:W-:Y:S01]  /*29350*/  ULDC.64 UR4, c[0x0][0x2d0] ;  /* 0x0000b40000047ab9 */ /* 0x000fe20000000a00 */
[----:B----4-:R-:W-:Y:S02]  /*29360*/  IMAD.IADD R4, R8, 0x1, R9 ;  /* 0x0000000108047824 */ /* 0x010fe400078e0209 */
[----:B------:R-:W-:Y:S02]  /*29370*/  IMAD.IADD R3, R3, 0x1, R0 ;  /* 0x0000000103037824 */ /* 0x000fe400078e0200 */
[----:B------:R-:W-:Y:S02]  /*29380*/  IMAD.MOV.U32 R0, RZ, RZ, R4 ;  /* 0x000000ffff007224 */ /* 0x000fe400078e0004 */
[----:B0-----:R-:W-:-:S05]  /*29390*/  @P0 IMAD.HI.U32 R5, R4, R5, RZ ;  /* 0x0000000504050227 */ /* 0x001fca00078e00ff */
[----:B-1----:R-:W-:-:S04]  /*293a0*/  @P0 SHF.R.U32.HI R0, RZ, R6, R5 ;  /* 0x00000006ff000219 */ /* 0x002fc80000011605 */
[----:B------:R-:W-:-:S05]  /*293b0*/  IADD3 R5, -R0, RZ, RZ ;  /* 0x000000ff00057210 */ /* 0x000fca0007ffe1ff */
        /* <DEDUP_REMOVED lines=29> */
[----:B------:R-:W0:Y:S02]  /*29590*/  S2R R11, SR_TID.X ;  /* 0x00000000000b7919 */ /* 0x000e240000002100 */
        /* <DEDUP_REMOVED lines=11> */
[----:B0-----:R-:W-:-:S04]  /*29650*/  @!P4 LEA R7, P5, R11, R7, 0x1 ;  /* 0x000000070b07c211 */ /* 0x001fc800078a08ff */
[----:B-1----:R-:W-:-:S04]  /*29660*/  @!P4 IADD3.X R6, RZ, R6, RZ, P5, !PT ;  /* 0x00000006ff06c210 */ /* 0x002fc80002ffe4ff */
        /* <DEDUP_REMOVED lines=70> */
.L_x_2011:
[----:B------:R-:W-:Y:S01]  /*29ad0*/  IADD3 R0, R0, 0x70, RZ ;  /* 0x0000007000007810 */ /* 0x000fe20007ffe0ff */
[----:B------:R-:W-:Y:S03]  /*29ae0*/  BSSY B0, `(.L_x_1852) ;  /* 0x000000e000007945 */ /* 0x000fe60003800000 */
[----:B------:R-:W-:-:S13]  /*29af0*/  ISETP.GE.AND P3, PT, R0, R2, PT ;  /* 0x000000020000720c */ /* 0x000fda0003f66270 */
[----:B------:R-:W-:Y:S05]  /*29b00*/  @P3 BRA `(.L_x_1853) ;  /* 0x00000000002c3947 */ /* 0x000fea0003800000 */
[----:B0-----:R-:W0:Y:S02]  /*29b10*/  S2R R4, SR_TID.X ;  /* 0x0000000000047919 */ /* 0x001e240000002100 */
        /* <DEDUP_REMOVED lines=10> */
.L_x_1853:
[----:B------:R-:W-:Y:S05]  /*29bc0*/  BSYNC B0 ;  /* 0x0000000000007941 */ /* 0x000fea0003800000 */
.L_x_1852:
[----:B------:R-:W-:Y:S01]  /*29bd0*/  NOP ;  /* 0x0000000000007918 */ /* 0x000fe20000000000 */
[----:B------:R-:W-:Y:S01]  /*29be0*/  PLOP3.LUT P0, PT, PT, PT, PT, 0x80, 0x0 ;  /* 0x000000000000781c */ /* 0x000fe20003f0f070 */
[----:B------:R-:W-:-:S12]  /*29bf0*/  VIADD R11, R19, 0x30800 ;  /* 0x00030800130b7836 */ /* 0x000fd80000000000 */
.L_x_1854:
[----:B------:R-:W-:Y:S02]  /*29c00*/  PLOP3.LUT P1, PT, P1, P0, PT, 0xa2, 0x0 ;  /* 0x000000000000781c */ /* 0x000fe40000f21472 */
[----:B------:R-:W-:-:S08]  /*29c10*/  @P0 R2UR P1, UR4, R19 ;  /* 0x00000000130402ca */ /* 0x000fd00000020000 */
[----:B------:R-:W-:-:S05]  /*29c20*/  @P0 PLOP3.LUT P0, PT, P1, PT, PT, 0x80, 0x0 ;  /* 0x000000000000081c */ /* 0x000fca0000f0f070 */
[----:B------:R-:W-:Y:S01]  /*29c30*/  @!P1 SYNCS.ARRIVE.TRANS64.RED.A0T1 RZ, [UR4+0x30800], RZ ;  /* 0x030800ffffff99a7 */ /* 0x000fe20008200404 */
[----:B------:R-:W-:Y:S07]  /*29c40*/  @!P1 ARRIVES.LDGSTSBAR.64.TRANSCNT [UR4+0x30800] ;  /* 0x03080000ff0099b0 */ /* 0x000fee0008000a84 */
[----:B------:R-:W-:Y:S05]  /*29c50*/  @P0 BRA.U.ANY `(.L_x_1854) ;  /* 0xfffffffd00e80947 */ /* 0x000fea000393ffff */
[----:B----4-:R-:W4:Y:S02]  /*29c60*/  LDL.LU R2, [R1+0x58] ;  /* 0x0000580001027983 */ /* 0x010f240000300800 */
[----:B----4-:R-:W-:-:S05]  /*29c70*/  VIADD R2, R2, 0x1 ;  /* 0x0000000102027836 */ /* 0x010fca0000000000 */
        /* <DEDUP_REMOVED lines=10> */
.L_x_2012:
[----:B------:R-:W-:Y:S05]  /*29d20*/  BSYNC B0 ;  /* 0x0000000000007941 */ /* 0x000fea0003800000 */
.L_x_1855:
[----:B------:R-:W4:Y:S04]  /*29d30*/  LDL R2, [R1+0x44] ;  /* 0x0000440001027983 */ /* 0x000f280000100800 */
[----:B0-----:R-:W5:Y:S01]  /*29d40*/  LDL R4, [R1+0x2c] ;  /* 0x00002c0001047983 */ /* 0x001f620000100800 */
[----:B------:R-:W-:Y:S01]  /*29d50*/  BSSY B0, `(.L_x_1857) ;  /* 0x000024e000007945 */ /* 0x000fe20003800000 */
[----:B----4-:R-:W-:-:S05]  /*29d60*/  VIADD R0, R2, 0xfffffffe ;  /* 0xfffffffe02007836 */ /* 0x010fca0000000000 */
[----:B-----5:R-:W-:-:S13]  /*29d70*/  ISETP.GE.AND P0, PT, R0, R4, PT ;  /* 0x000000040000720c */ /* 0x020fda0003f06270 */
[----:B------:R-:W-:Y:S05]  /*29d80*/  @!P0 BRA `(.L_x_1858) ;  /* 0x0000002400288947 */ /* 0x000fea0003800000 */
[----:B--2---:R-:W2:Y:S04]  /*29d90*/  LDL.LU R3, [R1+0x50] ;  /* 0x0000500001037983 */ /* 0x004ea80000300800 */
[----:B---3--:R-:W3:Y:S04]  /*29da0*/  LDL.LU R7, [R1+0x40] ;  /* 0x0000400001077983 */ /* 0x008ee80000300800 */
[----:B------:R-:W4:Y:S04]  /*29db0*/  LDL.LU R2, [R1+0x60] ;  /* 0x0000600001027983 */ /* 0x000f280000300800 */
[----:B------:R-:W5:Y:S04]  /*29dc0*/  LDL.LU R6, [R1+0x3c] ;  /* 0x00003c0001067983 */ /* 0x000f680000300800 */
[----:B-1----:R-:W5:Y:S01]  /*29dd0*/  LDL.LU R5, [R1+0x5c] ;  /* 0x00005c0001057983 */ /* 0x002f620000300800 */
[----:B------:R-:W-:Y:S01]  /*29de0*/  LOP3.LUT R10, RZ, R4, RZ, 0x33, !PT ;  /* 0x00000004ff0a7212 */ /* 0x000fe200078e33ff */
[----:B------:R-:W-:Y:S01]  /*29df0*/  BSSY B2, `(.L_x_1859) ;  /* 0x00000cc000027945 */ /* 0x000fe20003800000 */
[----:B--2---:R-:W-:-:S04]  /*29e00*/  VIADD R3, R3, 0x1 ;  /* 0x0000000103037836 */ /* 0x004fc80000000000 */
[----:B---3--:R-:W-:Y:S01]  /*29e10*/  IMAD R3, R3, R7, RZ ;  /* 0x0000000703037224 */ /* 0x008fe200078e02ff */
[----:B----4-:R-:W-:-:S04]  /*29e20*/  LOP3.LUT R2, RZ, R2, RZ, 0x33, !PT ;  /* 0x00000002ff027212 */ /* 0x010fc800078e33ff */
[----:B------:R-:W-:-:S04]  /*29e30*/  LOP3.LUT R3, RZ, R3, RZ, 0x33, !PT ;  /* 0x00000003ff037212 */ /* 0x000fc800078e33ff */
[----:B-----5:R-:W-:Y:S02]  /*29e40*/  VIADDMNMX R2, R3, -R6, R2, !PT ;  /* 0x8000000603027246 */ /* 0x020fe40007800102 */
[----:B------:R-:W-:-:S04]  /*29e50*/  LOP3.LUT R7, RZ, R5, RZ, 0x33, !PT ;  /* 0x00000005ff077212 */ /* 0x000fc800078e33ff */
[----:B------:R-:W-:-:S04]  /*29e60*/  VIMNMX R7, R2, R7, !PT ;  /* 0x0000000702077248 */ /* 0x000fc80007fe0100 */
[----:B------:R-:W-:Y:S02]  /*29e70*/  VIADDMNMX R10, R7, 0x2, R10, !PT ;  /* 0x00000002070a7846 */ /* 0x000fe4000780010a */
[----:B------:R-:W-:-:S04]  /*29e80*/  LOP3.LUT R2, RZ, R7, RZ, 0x33, !PT ;  /* 0x00000007ff027212 */ /* 0x000fc800078e33ff */
[----:B------:R-:W-:-:S04]  /*29e90*/  IADD3 R2, R10, R2, RZ ;  /* 0x000000020a027210 */ /* 0x000fc80007ffe0ff */
        /* <DEDUP_REMOVED lines=37> */
.L_x_1863:
[----:B------:R-:W-:Y:S01]  /*2a0f0*/  IMAD R3, R8, 0x8, R19 ;  /* 0x0000000808037824 */ /* 0x000fe200078e0213 */
[----:B------:R-:W-:Y:S01]  /*2a100*/  SHF.L.U32 R2, R9, 0x1f, RZ ;  /* 0x0000001f09027819 */ /* 0x000fe200000006ff */
[----:B------:R-:W-:Y:S03]  /*2a110*/  BSSY B3, `(.L_x_1864) ;  /* 0x0000003000037945 */ /* 0x000fe60003800000 */
[----:B------:R-:W1:Y:S02]  /*2a120*/  SYNCS.PHASECHK.TRANS64.TRYWAIT P0, [R3+URZ+0x30840], R2 ;  /* 0x03084002030075a7 */ /* 0x000e64000800017f */
[----:B-1----:R-:W-:Y:S05]  /*2a130*/  @!P0 BRA `(.L_x_1865) ;  /* 0x0000005800648947 */ /* 0x002fea0003800000 */
.L_x_2013:
[----:B------:R-:W-:Y:S05]  /*2a140*/  BSYNC B3 ;  /* 0x0000000000037941 */ /* 0x000fea0003800000 */
.L_x_1864:
        /* <DEDUP_REMOVED lines=12> */
.L_x_1867:
[----:B------:R-:W-:Y:S05]  /*2a210*/  BSYNC B3 ;  /* 0x0000000000037941 */ /* 0x000fea0003800000 */
.L_x_1866:
[----:B-1----:R-:W2:Y:S01]  /*2a220*/  LDL R2, [R1+0x18] ;  /* 0x0000180001027983 */ /* 0x002ea20000100800 */
[----:B------:R-:W-:Y:S01]  /*2a230*/  MOV R14, RZ ;  /* 0x000000ff000e7202 */ /* 0x000fe20000000f00 */
[----:B------:R-:W-:Y:S01]  /*2a240*/  IMAD R6, R8, 0x9000, R19 ;  /* 0x0000900008067824 */ /* 0x000fe200078e0213 */
[----:B------:R-:W-:Y:S01]  /*2a250*/  UIADD3 UR4, UP0, UR36, 0x370, URZ ;  /* 0x0000037024047890 */ /* 0x000fe2000ff1e03f */
        /* <DEDUP_REMOVED lines=8> */
.L_x_1868:
        /* <DEDUP_REMOVED lines=16> */
.L_x_1869:
        /* <DEDUP_REMOVED lines=16> */
.L_x_1870:
        /* <DEDUP_REMOVED lines=17> */
.L_x_2014:
[----:B------:R-:W-:Y:S05]  /*2a5f0*/  BSYNC B3 ;  /* 0x0000000000037941 */ /* 0x000fea0003800000 */
.L_x_1871:
[----:B------:R-:W-:Y:S01]  /*2a600*/  BSSY B3, `(.L_x_1873) ;  /* 0x000000d000037945 */ /* 0x000fe20003800000 */
[----:B------:R-:W-:Y:S01]  /*2a610*/  MOV R12, 0x0 ;  /* 0x00000000000c7802 */ /* 0x000fe20000000f00 */
[----:B------:R-:W-:Y:S02]  /*2a620*/  IMAD.MOV.U32 R13, RZ, RZ, 0x14f00000 ;  /* 0x14f00000ff0d7424 */ /* 0x000fe400078e00ff */
[----:B------:R-:W-:Y:S05]  /*2a630*/  @P1 BRA `(.L_x_1874) ;  /* 0x0000000000241947 */ /* 0x000fea0003800000 */
        /* <DEDUP_REMOVED lines=9> */
.L_x_1874:
[----:B------:R-:W-:Y:S05]  /*2a6d0*/  BSYNC B3 ;  /* 0x0000000000037941 */ /* 0x000fea0003800000 */
.L_x_1873:
        /* <DEDUP_REMOVED lines=14> */
.L_x_1875:
        /* <DEDUP_REMOVED lines=15> */
.L_x_1876:
        /* <DEDUP_REMOVED lines=15> */
.L_x_1877:
        /* <DEDUP_REMOVED lines=12> */
.L_x_1862:
[----:B------:R-:W-:Y:S05]  /*2aa60*/  BSYNC B1 ;  /* 0x0000000000017941 */ /* 0x000fea0003800000 */
.L_x_1861:
[----:B0-----:R-:W2:Y:S04]  /*2aa70*/  LDL.LU R0, [R1+0x44] ;  /* 0x0000440001007983 */ /* 0x001ea80000300800 */
[----:B------:R0:W-:Y:S04]  /*2aa80*/  STL [R1+0x10], R8 ;  /* 0x0000100801007387 */ /* 0x0001e80000100800 */
[----:B------:R0:W-:Y:S02]  /*2aa90*/  STL [R1+0x14], R9 ;  /* 0x0000140901007387 */ /* 0x0001e40000100800 */
[----:B0-2---:R-:W-:-:S07]  /*2aaa0*/  VIADD R0, R0, 0xfffffffd ;  /* 0xfffffffd00007836 */ /* 0x005fce0000000000 */
.L_x_1860:
[----:B------:R-:W-:Y:S05]  /*2aab0*/  BSYNC B2 ;  /* 0x0000000000027941 */ /* 0x000fea0003800000 */
.L_x_1859:
[----:B------:R-:W-:-:S05]  /*2aac0*/  VIADD R10, R10, 0xfffffffe ;  /* 0xfffffffe0a0a7836 */ /* 0x000fca0000000000 */
[----:B------:R-:W-:-:S13]  /*2aad0*/  ISETP.NE.AND P0, PT, R10, R7, PT ;  /* 0x000000070a00720c */ /* 0x000fda0003f05270 */
[----:B------:R-:W-:Y:S05]  /*2aae0*/  @!P0 BRA `(.L_x_1858) ;  /* 0x0000001400d08947 */ /* 0x000fea0003800000 */
[----:B------:R-:W-:-:S07]  /*2aaf0*/  IMAD.MOV.U32 R9, RZ, RZ, R17 ;  /* 0x000000ffff097224 */ /* 0x000fce00078e0011 */
.L_x_1912:
[----:B------:R-:W2:Y:S04]  /*2ab00*/  LDL R3, [R1+0x10] ;  /* 0x0000100001037983 */ /* 0x000ea80000100800 */
        /* <DEDUP_REMOVED lines=24> */
[----:B------:R-:W-:Y:S02]  /*2ac90*/  IADD3 R6, -R2, RZ, RZ ;  /* 0x000000ff02067210 */ /* 0x000fe40007ffe1ff */
[----:B------:R-:W-:-:S03]  /*2aca0*/  SHF.R.S32.HI R3, RZ, 0x1f, R2 ;  /* 0x0000001fff037819 */ /* 0x000fc60000011402 */
        /* <DEDUP_REMOVED lines=8> */
.L_x_1880:
[----:B------:R-:W-:Y:S01]  /*2ad30*/  IMAD R3, R4, 0x8, R19 ;  /* 0x0000000804037824 */ /* 0x000fe200078e0213 */
[----:B------:R-:W-:Y:S01]  /*2ad40*/  SHF.L.U32 R2, R5, 0x1f, RZ ;  /* 0x0000001f05027819 */ /* 0x000fe200000006ff */
[----:B------:R-:W-:Y:S03]  /*2ad50*/  BSSY B2, `(.L_x_1881) ;  /* 0x0000003000027945 */ /* 0x000fe60003800000 */
[----:B------:R-:W1:Y:S02]  /*2ad60*/  SYNCS.PHASECHK.TRANS64.TRYWAIT P0, [R3+URZ+0x30840], R2 ;  /* 0x03084002030075a7 */ /* 0x000e64000800017f */
[----:B-1----:R-:W-:Y:S05]  /*2ad70*/  @!P0 BRA `(.L_x_1882) ;  /* 0x0000004c007c8947 */ /* 0x002fea0003800000 */
.L_x_2015:
[----:B------:R-:W-:Y:S05]  /*2ad80*/  BSYNC B2 ;  /* 0x0000000000027941 */ /* 0x000fea0003800000 */
.L_x_1881:
        /* <DEDUP_REMOVED lines=12> */
.L_x_1884:
[----:B------:R-:W-:Y:S05]  /*2ae50*/  BSYNC B2 ;  /* 0x0000000000027941 */ /* 0x000fea0003800000 */
.L_x_1883:
[----:B-1----:R-:W2:Y:S01]  /*2ae60*/  LDL R2, [R1+0x18] ;  /* 0x0000180001027983 */ /* 0x002ea20000100800 */
[----:B------:R-:W-:Y:S01]  /*2ae70*/  IMAD.MOV.U32 R10, RZ, RZ, RZ ;  /* 0x000000ffff0a7224 */ /* 0x000fe200078e00ff */
[----:B------:R-:W-:Y:S01]  /*2ae80*/  UIADD3 UR4, UP0, UR36, 0x370, URZ ;  /* 0x0000037024047890 */ /* 0x000fe2000ff1e03f */
[----:B------:R-:W-:Y:S01]  /*2ae90*/  IMAD R7, R4, 0x9000, R19 ;  /* 0x0000900004077824 */ /* 0x000fe200078e0213 */
[----:B------:R-:W-:Y:S01]  /*2aea0*/  PLOP3.LUT P0, PT, PT, PT, PT, 0x80, 0x0 ;  /* 0x000000000000781c */ /* 0x000fe20003f0f070 */
[----:B------:R-:W-:Y:S01]  /*2aeb0*/  VIADD R3, R3, 0x30830 ;  /* 0x0003083003037836 */ /* 0x000fe20000000000 */
[----:B------:R-:W-:Y:S01]  /*2aec0*/  R2UR UR10, R10 ;  /* 0x000000000a0a72ca */ /* 0x000fe200000e0000 */
[----:B0-----:R-:W-:Y:S01]  /*2aed0*/  VIADD R8, R7, 0x1e400 ;  /* 0x0001e40007087836 */ /* 0x001fe20000000000 */
[----:B------:R-:W-:Y:S01]  /*2aee0*/  UIADD3.X UR5, URZ, UR37, URZ, UP0, !UPT ;  /* 0x000000253f057290 */ /* 0x000fe200087fe43f */
[----:B------:R-:W-:Y:S01]  /*2aef0*/  UMOV UR6, 0x0 ;  /* 0x0000000000067882 */ /* 0x000fe20000000000 */
[----:B------:R-:W-:Y:S01]  /*2af00*/  UMOV UR7, 0x14f00000 ;  /* 0x14f0000000077882 */ /* 0x000fe20000000000 */
[----:B--2---:R-:W-:-:S10]  /*2af10*/  IMAD R2, R6, 0x60, R2 ;  /* 0x0000006006027824 */ /* 0x004fd400078e0202 */
.L_x_1885:
        /* <DEDUP_REMOVED lines=16> */
.L_x_1886:
        /* <DEDUP_REMOVED lines=16> */
.L_x_1887:
        /* <DEDUP_REMOVED lines=17> */
.L_x_2016:
[----:B------:R-:W-:Y:S05]  /*2b230*/  BSYNC B2 ;  /* 0x0000000000027941 */ /* 0x000fea0003800000 */
.L_x_1888:
        /* <DEDUP_REMOVED lines=11> */
.L_x_1891:
[----:B------:R-:W-:Y:S05]  /*2b2f0*/  BSYNC B2 ;  /* 0x0000000000027941 */ /* 0x000fea0003800000 */
.L_x_1890:
        /* <DEDUP_REMOVED lines=11> */
[----:B---3--:R-:W-:-:S03]  /*2b3b0*/  IMAD R7, R7, 0x60, R8 ;  /* 0x0000006007077824 */ /* 0x008fc600078e0208 */
[----:B------:R-:W-:-:S07]  /*2b3c0*/  IADD3 R8, R3, 0x400, RZ ;  /* 0x0000040003087810 */ /* 0x000fce0007ffe0ff */
.L_x_1892:
        /* <DEDUP_REMOVED lines=15> */
.L_x_1893:
        /* <DEDUP_REMOVED lines=15> */
.L_x_1894:
        /* <DEDUP_REMOVED lines=12> */
.L_x_1879:
[----:B------:R-:W-:Y:S05]  /*2b670*/  BSYNC B1 ;  /* 0x0000000000017941 */ /* 0x000fea0003800000 */
.L_x_1878:
[----:B------:R-:W-:Y:S01]  /*2b680*/  VIADD R3, R4, 0x1 ;  /* 0x0000000104037836 */ /* 0x000fe20000000000 */
[----:B------:R-:W-:Y:S01]  /*2b690*/  LOP3.LUT P1, RZ, R18, 0x1, RZ, 0xc0, !PT ;  /* 0x0000000112ff7812 */ /* 0x000fe2000782c0ff */
[----:B------:R-:W-:Y:S01]  /*2b6a0*/  BSSY B1, `(.L_x_1895) ;  /* 0x00000b4000017945 */ /* 0x000fe20003800000 */
[----:B0-----:R-:W-:Y:S02]  /*2b6b0*/  VIADD R6, R0, 0xffffffff ;  /* 0xffffffff00067836 */ /* 0x001fe40000000000 */
        /* <DEDUP_REMOVED lines=31> */
.L_x_1897:
[----:B------:R-:W-:Y:S01]  /*2b8b0*/  IMAD R2, R12, 0x8, R19 ;  /* 0x000000080c027824 */ /* 0x000fe200078e0213 */
[----:B------:R-:W-:Y:S01]  /*2b8c0*/  SHF.L.U32 R3, R10, 0x1f, RZ ;  /* 0x0000001f0a037819 */ /* 0x000fe200000006ff */
[----:B------:R-:W-:Y:S03]  /*2b8d0*/  BSSY B2, `(.L_x_1898) ;  /* 0x0000003000027945 */ /* 0x000fe60003800000 */
[----:B------:R-:W2:Y:S02]  /*2b8e0*/  SYNCS.PHASECHK.TRANS64.TRYWAIT P0, [R2+URZ+0x30840], R3 ;  /* 0x03084003020075a7 */ /* 0x000ea4000800017f */
[----:B--2---:R-:W-:Y:S05]  /*2b8f0*/  @!P0 BRA `(.L_x_1899) ;  /* 0x0000004000c48947 */ /* 0x004fea0003800000 */
.L_x_2017:
[----:B------:R-:W-:Y:S05]  /*2b900*/  BSYNC B2 ;  /* 0x0000000000027941 */ /* 0x000fea0003800000 */
.L_x_1898:
        /* <DEDUP_REMOVED lines=12> */
.L_x_1901:
[----:B------:R-:W-:Y:S05]  /*2b9d0*/  BSYNC B2 ;  /* 0x0000000000027941 */ /* 0x000fea0003800000 */
.L_x_1900:
[----:B------:R-:W3:Y:S04]  /*2b9e0*/  LDL R8, [R1+0x10] ;  /* 0x0000100001087983 */ /* 0x000ee80000100800 */
[----:B--2---:R-:W2:Y:S01]  /*2b9f0*/  LDL R2, [R1+0x18] ;  /* 0x0000180001027983 */ /* 0x004ea20000100800 */
[----:B------:R-:W-:Y:S01]  /*2ba00*/  IMAD.MOV.U32 R14, RZ, RZ, RZ ;  /* 0x000000ffff0e7224 */ /* 0x000fe200078e00ff */
[----:B------:R-:W-:Y:S01]  /*2ba10*/  UIADD3 UR4, UP0, UR36, 0x370, URZ ;  /* 0x0000037024047890 */ /* 0x000fe2000ff1e03f */
[----:B------:R-:W-:Y:S01]  /*2ba20*/  PLOP3.LUT P0, PT, PT, PT, PT, 0x80, 0x0 ;  /* 0x000000000000781c */ /* 0x000fe20003f0f070 */
[----:B------:R-:W-:Y:S01]  /*2ba30*/  UMOV UR6, 0x0 ;  /* 0x0000000000067882 */ /* 0x000fe20000000000 */
[----:B------:R-:W-:Y:S01]  /*2ba40*/  UMOV UR7, 0x14f00000 ;  /* 0x14f0000000077882 */ /* 0x000fe20000000000 */
[----:B------:R-:W-:Y:S01]  /*2ba50*/  R2UR UR10, R14 ;  /* 0x000000000e0a72ca */ /* 0x000fe200000e0000 */
[----:B------:R-:W-:Y:S01]  /*2ba60*/  UIADD3.X UR5, URZ, UR37, URZ, UP0, !UPT ;  /* 0x000000253f057290 */ /* 0x000fe200087fe43f */
[----:B---3--:R-:W-:-:S02]  /*2ba70*/  IMAD R3, R8, 0x8, R11 ;  /* 0x0000000808037824 */ /* 0x008fc400078e020b */
[----:B------:R-:W-:Y:S02]  /*2ba80*/  IMAD R8, R8, 0x9000, R19 ;  /* 0x0000900008087824 */ /* 0x000fe400078e0213 */
[----:B------:R-:W-:Y:S02]  /*2ba90*/  VIADD R3, R3, 0x30 ;  /* 0x0000003003037836 */ /* 0x000fe40000000000 */
[----:B--2---:R-:W-:Y:S02]  /*2baa0*/  IMAD R2, R7, 0x60, R2 ;  /* 0x0000006007027824 */ /* 0x004fe400078e0202 */
[----:B0-----:R-:W-:-:S07]  /*2bab0*/  VIADD R10, R8, 0x1e400 ;  /* 0x0001e400080a7836 */ /* 0x001fce0000000000 */
.L_x_1902:
        /* <DEDUP_REMOVED lines=16> */
.L_x_1903:
        /* <DEDUP_REMOVED lines=16> */
.L_x_1904:
        /* <DEDUP_REMOVED lines=15> */
.L_x_2018:
[----:B------:R-:W-:Y:S05]  /*2bdb0*/  BSYNC B2 ;  /* 0x0000000000027941 */ /* 0x000fea0003800000 */
.L_x_1905:
        /* <DEDUP_REMOVED lines=11> */
.L_x_1908:
[----:B------:R-:W-:Y:S05]  /*2be70*/  BSYNC B2 ;  /* 0x0000000000027941 */ /* 0x000fea0003800000 */
.L_x_1907:
[----:B0-----:R-:W2:Y:S04]  /*2be80*/  LDL R5, [R1+0x18] ;  /* 0x0000180001057983 */ /* 0x001ea80000100800 */
[----:B------:R-:W2:Y:S01]  /*2be90*/  LDL.LU R3, [R1+0x4] ;  /* 0x0000040001037983 */ /* 0x000ea20000300800 */
[----:B------:R-:W-:Y:S01]  /*2bea0*/  R2UR UR10, R14 ;  /* 0x000000000e0a72ca */ /* 0x000fe200000e0000 */
[----:B------:R-:W-:Y:S01]  /*2beb0*/  IMAD R4, R4, 0x9000, R19 ;  /* 0x0000900004047824 */ /* 0x000fe200078e0213 */
[----:B------:R-:W-:Y:S01]  /*2bec0*/  R2UR UR6, R12 ;  /* 0x000000000c0672ca */ /* 0x000fe200000e0000 */
[----:B------:R-:W-:Y:S01]  /*2bed0*/  UIADD3 UR4, UP0, UR36, 0x470, URZ ;  /* 0x0000047024047890 */ /* 0x000fe2000ff1e03f */
[----:B------:R-:W-:Y:S02]  /*2bee0*/  R2UR UR7, R13 ;  /* 0x000000000d0772ca */ /* 0x000fe400000e0000 */
[----:B------:R-:W-:Y:S01]  /*2bef0*/  PLOP3.LUT P0, PT, PT, PT, PT, 0x80, 0x0 ;  /* 0x000000000000781c */ /* 0x000fe20003f0f070 */
[----:B------:R-:W-:Y:S01]  /*2bf00*/  UIADD3.X UR5, URZ, UR37, URZ, UP0, !UPT ;  /* 0x000000253f057290 */ /* 0x000fe200087fe43f */
[----:B------:R-:W-:Y:S01]  /*2bf10*/  IADD3 R2, R2, 0x50, RZ ;  /* 0x0000005002027810 */ /* 0x000fe20007ffe0ff */
[----:B--2---:R-:W-:-:S02]  /*2bf20*/  IMAD R3, R3, 0x60, R5 ;  /* 0x0000006003037824 */ /* 0x004fc400078e0205 */
[----:B------:R-:W-:-:S08]  /*2bf30*/  VIADD R5, R4, 0x400 ;  /* 0x0000040004057836 */ /* 0x000fd00000000000 */
.L_x_1909:
        /* <DEDUP_REMOVED lines=15> */
.L_x_1910:
        /* <DEDUP_REMOVED lines=15> */
.L_x_1911:
        /* <DEDUP_REMOVED lines=12> */
.L_x_1896:
[----:B------:R-:W-:Y:S05]  /*2c1e0*/  BSYNC B1 ;  /* 0x0000000000017941 */ /* 0x000fea0003800000 */
.L_x_1895:
[----:B------:R-:W2:Y:S01]  /*2c1f0*/  LDL R2, [R1+0x2c] ;  /* 0x00002c0001027983 */ /* 0x000ea20000100800 */
[----:B------:R-:W-:Y:S01]  /*2c200*/  VIADD R0, R0, 0xfffffffe ;  /* 0xfffffffe00007836 */ /* 0x000fe20000000000 */
[----:B--2---:R-:W-:-:S13]  /*2c210*/  ISETP.GT.AND P0, PT, R6, R2, PT ;  /* 0x000000020600720c */ /* 0x004fda0003f04270 */
[----:B------:R-:W-:Y:S05]  /*2c220*/  @P0 BRA `(.L_x_1912) ;  /* 0xffffffe800340947 */ /* 0x000fea000383ffff */
.L_x_1858:
[----:B------:R-:W-:Y:S05]  /*2c230*/  BSYNC B0 ;  /* 0x0000000000007941 */ /* 0x000fea0003800000 */
.L_x_1857:
        /* <DEDUP_REMOVED lines=8> */
[----:B------:R-:W2:Y:S02]  /*2c2c0*/  FLO.U32 R0, UR4 ;  /* 0x0000000400007d00 */ /* 0x000ea400080e0000 */
        /* <DEDUP_REMOVED lines=9> */
.L_x_1914:
[----:B------:R-:W-:Y:S05]  /*2c360*/  BSYNC B0 ;  /* 0x0000000000007941 */ /* 0x000fea0003800000 */
.L_x_1913:
[----:B------:R-:W-:Y:S01]  /*2c370*/  LOP3.LUT P0, RZ, R18, 0x1, RZ, 0xc0, !PT ;  /* 0x0000000112ff7812 */ /* 0x000fe2000780c0ff */
[----:B------:R-:W-:-:S12]  /*2c380*/  BSSY B0, `(.L_x_1915) ;  /* 0x000004a000007945 */ /* 0x000fd80003800000 */
[----:B------:R-:W-:Y:S05]  /*2c390*/  @!P0 BRA `(.L_x_1916) ;  /* 0x0000000400208947 */ /* 0x000fea0003800000 */
[----:B--2---:R-:W2:Y:S04]  /*2c3a0*/  LDL R0, [R1+0x10] ;  /* 0x0000100001007983 */ /* 0x004ea80000100800 */
[----:B------:R-:W4:Y:S01]  /*2c3b0*/  LDL R2, [R1+0x14] ;  /* 0x0000140001027983 */ /* 0x000f220000100800 */
[----:B------:R-:W-:Y:S01]  /*2c3c0*/  BSSY B1, `(.L_x_1917) ;  /* 0x0000006000017945 */ /* 0x000fe20003800000 */
[----:B------:R-:W-:Y:S01]  /*2c3d0*/  ISETP.NE.AND P1, PT, R3, RZ, PT ;  /* 0x000000ff0300720c */ /* 0x000fe20003f25270 */
[----:B--2---:R-:W-:Y:S01]  /*2c3e0*/  IMAD R0, R0, 0x8, R19 ;  /* 0x0000000800007824 */ /* 0x004fe200078e0213 */
[----:B----4-:R-:W-:-:S04]  /*2c3f0*/  SHF.L.U32 R2, R2, 0x1f, RZ ;  /* 0x0000001f02027819 */ /* 0x010fc800000006ff */
[----:B------:R-:W2:Y:S02]  /*2c400*/  SYNCS.PHASECHK.TRANS64.TRYWAIT P0, [R0+URZ+0x30860], R2 ;  /* 0x03086002000075a7 */ /* 0x000ea4000800017f */
[----:B--2---:R-:W-:Y:S05]  /*2c410*/  @!P0 BRA `(.L_x_1918) ;  /* 0x0000003800248947 */ /* 0x004fea0003800000 */
.L_x_2019:
[----:B------:R-:W-:Y:S05]  /*2c420*/  BSYNC B1 ;  /* 0x0000000000017941 */ /* 0x000fea0003800000 */
.L_x_1917:
[----:B------:R-:W-:Y:S04]  /*2c430*/  BSSY B1, `(.L_x_1919) ;  /* 0x0000009000017945 */ /* 0x000fe80003800000 */
[----:B------:R-:W-:Y:S05]  /*2c440*/  @P1 BRA `(.L_x_1920) ;  /* 0x00000000001c1947 */ /* 0x000fea0003800000 */
[----:B------:R-:W4:Y:S01]  /*2c450*/  S2R R3, SR_TID.X ;  /* 0x0000000000037919 */ /* 0x000f220000002100 */
[----:B--2---:R-:W-:-:S04]  /*2c460*/  IMAD.MOV.U32 R2, RZ, RZ, 0x9000 ;  /* 0x00009000ff027424 */ /* 0x004fc800078e00ff */
[----:B------:R2:W-:Y:S01]  /*2c470*/  SYNCS.ARRIVE.TRANS64 RZ, [R0+URZ+0x30850], R2 ;  /* 0x0308500200ff79a7 */ /* 0x0005e2000800003f */
[----:B----4-:R-:W-:-:S04]  /*2c480*/  LOP3.LUT R3, R3, 0x1f, RZ, 0xc0, !PT ;  /* 0x0000001f03037812 */ /* 0x010fc800078ec0ff */
[----:B------:R-:W-:-:S13]  /*2c490*/  ISETP.NE.AND P0, PT, R3, RZ, PT ;  /* 0x000000ff0300720c */ /* 0x000fda0003f05270 */
[----:B--2---:R-:W-:Y:S05]  /*2c4a0*/  @!P0 BRA `(.L_x_1920) ;  /* 0x0000000000048947 */ /* 0x004fea0003800000 */
[----:B------:R-:W-:Y:S01]  /*2c4b0*/  BPT.TRAP 0x1 ;  /* 0x000000040000795c */ /* 0x000fe20000300000 */
.L_x_1920:
[----:B------:R-:W-:Y:S05]  /*2c4c0*/  BSYNC B1 ;  /* 0x0000000000017941 */ /* 0x000fea0003800000 */
.L_x_1919:
[----:B------:R-:W4:Y:S04]  /*2c4d0*/  LDL.LU R4, [R1+0x18] ;  /* 0x0000180001047983 */ /* 0x000f280000300800 */
[----:B------:R-:W4:Y:S04]  /*2c4e0*/  LDL.LU R3, [R1+0x4] ;  /* 0x0000040001037983 */ /* 0x000f280000300800 */
[----:B--2---:R-:W2:Y:S01]  /*2c4f0*/  LDL R2, [R1+0x10] ;  /* 0x0000100001027983 */ /* 0x004ea20000100800 */
[----:B------:R-:W-:Y:S01]  /*2c500*/  UIADD3 UR4, UP0, UR36, 0x470, URZ ;  /* 0x0000047024047890 */ /* 0x000fe2000ff1e03f */
[----:B------:R-:W-:Y:S01]  /*2c510*/  PLOP3.LUT P0, PT, PT, PT, PT, 0x80, 0x0 ;  /* 0x000000000000781c */ /* 0x000fe20003f0f070 */
[----:B------:R-:W-:Y:S01]  /*2c520*/  UMOV UR6, 0x0 ;  /* 0x0000000000067882 */ /* 0x000fe20000000000 */
[----:B------:R-:W-:Y:S01]  /*2c530*/  IADD3 R0, R0, 0x30850, RZ ;  /* 0x0003085000007810 */ /* 0x000fe20007ffe0ff */
[----:B------:R-:W-:Y:S01]  /*2c540*/  UIADD3.X UR5, URZ, UR37, URZ, UP0, !UPT ;  /* 0x000000253f057290 */ /* 0x000fe200087fe43f */
[----:B------:R-:W-:Y:S01]  /*2c550*/  UMOV UR7, 0x14f00000 ;  /* 0x14f0000000077882 */ /* 0x000fe20000000000 */
[----:B------:R-:W-:Y:S01]  /*2c560*/  UMOV UR10, URZ ;  /* 0x0000003f000a7c82 */ /* 0x000fe20008000000 */
[----:B----4-:R-:W-:-:S02]  /*2c570*/  IMAD R3, R3, 0x60, R4 ;  /* 0x0000006003037824 */ /* 0x010fc400078e0204 */
[----:B--2---:R-:W-:-:S04]  /*2c580*/  IMAD R2, R2, 0x9000, R19 ;  /* 0x0000900002027824 */ /* 0x004fc800078e0213 */
[----:B------:R-:W-:-:S07]  /*2c590*/  VIADD R4, R2, 0x400 ;  /* 0x0000040002047836 */ /* 0x000fce0000000000 */
.L_x_1921:
        /* <DEDUP_REMOVED lines=15> */
.L_x_1922:
        /* <DEDUP_REMOVED lines=15> */
.L_x_1923:
        /* <DEDUP_REMOVED lines=9> */
[----:B----4-:R-:W-:Y:S05]  /*2c810*/  @P0 BRA.U.ANY `(.L_x_1923) ;  /* 0xfffffffd00d80947 */ /* 0x010fea000393ffff */
.L_x_1916:
[----:B------:R-:W-:Y:S05]  /*2c820*/  BSYNC B0 ;  /* 0x0000000000007941 */ /* 0x000fea0003800000 */
.L_x_1915:
[----:B-1----:R-:W2:Y:S04]  /*2c830*/  LDL.LU R5, [R1+0x10] ;  /* 0x0000100001057983 */ /* 0x002ea80000300800 */
[----:B------:R-:W4:Y:S01]  /*2c840*/  LDL.LU R4, [R1+0x14] ;  /* 0x0000140001047983 */ /* 0x000f220000300800 */
[----:B--2---:R-:W-:-:S05]  /*2c850*/  VIADD R0, R5, 0x1 ;  /* 0x0000000105007836 */ /* 0x004fca0000000000 */
[----:B------:R-:W-:-:S04]  /*2c860*/  ISETP.NE.AND P0, PT, R0, 0x2, PT ;  /* 0x000000020000780c */ /* 0x000fc80003f05270 */
[----:B------:R-:W-:Y:S02]  /*2c870*/  SEL R2, RZ, 0x1, P0 ;  /* 0x00000001ff027807 */ /* 0x000fe40000000000 */
[----:B------:R-:W-:Y:S02]  /*2c880*/  SEL R0, R0, RZ, P0 ;  /* 0x000000ff00007207 */ /* 0x000fe40000000000 */
[----:B----4-:R-:W-:-:S03]  /*2c890*/  LOP3.LUT R4, R4, R2, RZ, 0x3c, !PT ;  /* 0x0000000204047212 */ /* 0x010fc600078e3cff */
[----:B------:R1:W-:Y:S04]  /*2c8a0*/  STL [R1+0x10], R0 ;  /* 0x0000100001007387 */ /* 0x0003e80000100800 */
[----:B------:R1:W-:Y:S02]  /*2c8b0*/  STL [R1+0x14], R4 ;  /* 0x0000140401007387 */ /* 0x0003e40000100800 */
.L_x_1837:
[----:B------:R-:W-:Y:S05]  /*2c8c0*/  BSYNC B7 ;  /* 0x0000000000077941 */ /* 0x000fea0003800000 */
.L_x_1835:
        /* <DEDUP_REMOVED lines=8> */
[----:B-1-3--:R-:W1:Y:S04]  /*2c950*/  LDS.128 R4, [R19+0x308d0] ;  /* 0x0308d00013047984 */ /* 0x00ae680000000c00 */
[----:B-1----:R1:W-:Y:S04]  /*2c960*/  STL.64 [R1], R4 ;  /* 0x0000000401007387 */ /* 0x0023e80000100a00 */
[----:B------:R1:W-:Y:S01]  /*2c970*/  STL.64 [R1+0x8], R6 ;  /* 0x0000080601007387 */ /* 0x0003e20000100a00 */
[----:B------:R-:W-:Y:S06]  /*2c980*/  BAR.ARV 0x4, 0x180 ;  /* 0x0106000000007b1d */ /* 0x000fec0000002000 */
[----:B------:R-:W-:Y:S05]  /*2c990*/  BRA `(.L_x_1925) ;  /* 0x0000001000347947 */ /* 0x000fea0003800000 */
.L_x_1924:
[----:B------:R-:W4:Y:S01]  /*2c9a0*/  S2R R16, SR_TID.X ;  /* 0x0000000000107919 */ /* 0x000f220000002100 */
[----:B------:R-:W-:Y:S01]  /*2c9b0*/  UMOV UR4, 0xffffffff ;  /* 0xffffffff00047882 */ /* 0x000fe20000000000 */
[----:B----4-:R-:W-:-:S04]  /*2c9c0*/  LOP3.LUT R16, R16, 0x1f, RZ, 0xc0, !PT ;  /* 0x0000001f10107812 */ /* 0x010fc800078ec0ff */
[----:B------:R-:W-:Y:S01]  /*2c9d0*/  ISETP.NE.AND P0, PT, R16, 0x1f, PT ;  /* 0x0000001f1000780c */ /* 0x000fe20003f05270 */
[----:B------:R-:W-:-:S12]  /*2c9e0*/  BRA.DIV UR4, `(.L_x_1926) ;  /* 0x0000003204c47947 */ /* 0x000fd8000b800000 */
[----:B------:R-:W0:Y:S01]  /*2c9f0*/  LDL.LU R2, [R1] ;  /* 0x0000000001027983 */ /* 0x000e220000300800 */
[----:B------:R-:W-:-:S03]  /*2ca00*/  ULDC UR4, c[0x0][0xc3c] ;  /* 0x00030f0000047ab9 */ /* 0x000fc60000000800 */
[----:B------:R-:W1:Y:S01]  /*2ca10*/  LDL R3, [R1+0xc] ;  /* 0x00000c0001037983 */ /* 0x000e620000100800 */
[----:B0--3--:R-:W-:Y:S02]  /*2ca20*/  IMAD.MOV.U32 R10, RZ, RZ, R2 ;  /* 0x000000ffff0a7224 */ /* 0x009fe400078e0002 */
[----:B-12---:R-:W-:-:S05]  /*2ca30*/  IMAD.IADD R0, R3, 0x1, R16 ;  /* 0x0000000103007824 */ /* 0x006fca00078e0210 */
        /* <DEDUP_REMOVED lines=35> */
[----:B------:R0:W1:Y:S02]  /*2cc70*/  SHFL.IDX PT, R9, R7, 0x1f, 0x1f ;  /* 0x03e01f0007097f89 */ /* 0x00006400000e0000 */
.L_x_2029:
[----:B------:R-:W-:Y:S02]  /*2cc80*/  ULDC UR4, c[0x0][0xc38] ;  /* 0x00030e0000047ab9 */ /* 0x000fe40000000800 */
[----:B------:R-:W-:-:S04]  /*2cc90*/  IMAD.U32 R2, RZ, RZ, UR4 ;  /* 0x00000004ff027e24 */ /* 0x000fc8000f8e00ff */
[----:B-1----:R-:W-:-:S04]  /*2cca0*/  IMAD R9, R9, R2, RZ ;  /* 0x0000000209097224 */ /* 0x002fc800078e02ff */
[----:B------:R-:W-:-:S05]  /*2ccb0*/  IMAD.IADD R0, R0, 0x1, R9 ;  /* 0x0000000100007824 */ /* 0x000fca00078e0209 */
[----:B------:R-:W-:-:S13]  /*2ccc0*/  ISETP.GT.AND P6, PT, R0, R5, PT ;  /* 0x000000050000720c */ /* 0x000fda0003fc4270 */
[----:B------:R-:W-:Y:S05]  /*2ccd0*/  @P6 BRA `(.L_x_1927) ;  /* 0x0000000000ac6947 */ /* 0x000fea0003800000 */
.L_x_1930:
        /* <DEDUP_REMOVED lines=8> */
[----:B------:R-:W-:Y:S02]  /*2cd60*/  IMAD.IADD R6, R3, 0x1, R4 ;  /* 0x0000000103067824 */ /* 0x000fe400078e0204 */
[----:B------:R-:W-:-:S03]  /*2cd70*/  IMAD.MOV.U32 R4, RZ, RZ, RZ ;  /* 0x000000ffff047224 */ /* 0x000fc600078e00ff */
        /* <DEDUP_REMOVED lines=25> */
[----:B0-----:R-:W-:-:S05]  /*2cf10*/  IMAD.IADD R7, R2, 0x1, R3 ;  /* 0x0000000102077824 */ /* 0x001fca00078e0203 */
[----:B------:R0:W1:Y:S02]  /*2cf20*/  SHFL.IDX PT, R9, R7, 0x1f, 0x1f ;  /* 0x03e01f0007097f89 */ /* 0x00006400000e0000 */
.L_x_2037:
[----:B------:R-:W-:Y:S02]  /*2cf30*/  ULDC UR4, c[0x0][0xc38] ;  /* 0x00030e0000047ab9 */ /* 0x000fe40000000800 */
[----:B------:R-:W-:-:S04]  /*2cf40*/  IMAD.U32 R2, RZ, RZ, UR4 ;  /* 0x00000004ff027e24 */ /* 0x000fc8000f8e00ff */
[----:B-1----:R-:W-:-:S04]  /*2cf50*/  IMAD R9, R9, R2, RZ ;  /* 0x0000000209097224 */ /* 0x002fc800078e02ff */
[----:B------:R-:W-:-:S05]  /*2cf60*/  IMAD.IADD R0, R9, 0x1, R0 ;  /* 0x0000000109007824 */ /* 0x000fca00078e0200 */
[----:B------:R-:W-:-:S13]  /*2cf70*/  ISETP.GT.AND P6, PT, R0, R5, PT ;  /* 0x000000050000720c */ /* 0x000fda0003fc4270 */
[----:B------:R-:W-:Y:S05]  /*2cf80*/  @!P6 BRA `(.L_x_1930) ;  /* 0xfffffffc0054e947 */ /* 0x000fea000383ffff */
.L_x_1927:
        /* <DEDUP_REMOVED lines=8> */
[----:B-1----:R1:W3:Y:S04]  /*2d010*/  SHFL.IDX PT, R4, R4, R3, 0x1f ;  /* 0x00001f0304047589 */ /* 0x0022e800000e0000 */
[----:B------:R1:W4:Y:S01]  /*2d020*/  SHFL.IDX PT, R6, R6, R3, 0x1f ;  /* 0x00001f0306067589 */ /* 0x00032200000e0000 */
[----:B--2---:R-:W-:-:S05]  /*2d030*/  IADD3 R10, R3, R10, RZ ;  /* 0x0000000a030a7210 */ /* 0x004fca0007ffe0ff */
[----:B---34-:R1:W-:Y:S02]  /*2d040*/  STL [R1+0xc], R10 ;  /* 0x00000c0a01007387 */ /* 0x0183e40000100800 */
.L_x_2042:
[----:B------:R-:W-:-:S13]  /*2d050*/  ISETP.NE.AND P0, PT, R0, RZ, PT ;  /* 0x000000ff0000720c */ /* 0x000fda0003f05270 */
[----:B------:R-:W-:Y:S05]  /*2d060*/  @!P0 BRA `(.L_x_1932) ;  /* 0x0000000000148947 */ /* 0x000fea0003800000 */
[----:B------:R-:W-:Y:S01]  /*2d070*/  UMOV UR4, 0xffffffff ;  /* 0xffffffff00047882 */ /* 0x000fe20000000000 */
[----:B-1----:R-:W-:Y:S02]  /*2d080*/  VIADD R3, R3, 0xffffffff ;  /* 0xffffffff03037836 */ /* 0x002fe40000000000 */
[----:B------:R-:W-:Y:S05]  /*2d090*/  BRA.DIV UR4, `(.L_x_1933) ;  /* 0x0000003604b87947 */ /* 0x000fea000b800000 */
[----:B------:R1:W2:Y:S02]  /*2d0a0*/  SHFL.IDX PT, R3, R7, R3, 0x1f ;  /* 0x00001f0307037589 */ /* 0x0002a400000e0000 */
.L_x_2045:
[----:B--2---:R-:W-:-:S07]  /*2d0b0*/  IMAD.MOV.U32 R8, RZ, RZ, R3 ;  /* 0x000000ffff087224 */ /* 0x004fce00078e0003 */
.L_x_1932:
[----:B------:R-:W-:Y:S01]  /*2d0c0*/  ISETP.NE.AND P0, PT, R6, 0x1, PT ;  /* 0x000000010600780c */ /* 0x000fe20003f05270 */
[----:B------:R-:W-:-:S05]  /*2d0d0*/  IMAD R0, R8, R2, R9 ;  /* 0x0000000208007224 */ /* 0x000fca00078e0209 */
[----:B------:R2:W-:Y:S02]  /*2d0e0*/  STL [R1], R0 ;  /* 0x0000000001007387 */ /* 0x0005e40000100800 */
[----:B--2---:R-:W-:-:S05]  /*2d0f0*/  IMAD.IADD R0, R5, 0x1, -R0 ;  /* 0x0000000105007824 */ /* 0x004fca00078e0a00 */
[----:B------:R-:W-:Y:S05]  /*2d100*/  @!P0 BRA `(.L_x_1934) ;  /* 0x0000000000e48947 */ /* 0x000fea0003800000 */
[----:B------:R-:W-:-:S04]  /*2d110*/  IABS R5, R4 ;  /* 0x0000000400057213 */ /* 0x000fc80000000000 */
[----:B------:R-:W2:Y:S08]  /*2d120*/  I2F.RP R2, R5 ;  /* 0x0000000500027306 */ /* 0x000eb00000209400 */
[----:B--2---:R-:W2:Y:S02]  /*2d130*/  MUFU.RCP R2, R2 ;  /* 0x0000000200027308 */ /* 0x004ea40000001000 */
[----:B--2---:R-:W-:-:S06]  /*2d140*/  VIADD R2, R2, 0xffffffe ;  /* 0x0ffffffe02027836 */ /* 0x004fcc0000000000 */
[----:B-1----:R-:W1:Y:S02]  /*2d150*/  F2I.FTZ.U32.TRUNC.NTZ R3, R2 ;  /* 0x0000000200037305 */ /* 0x002e64000021f000 */
[----:B-1----:R-:W-:-:S04]  /*2d160*/  IMAD.MOV R2, RZ, RZ, -R3 ;  /* 0x000000ffff027224 */ /* 0x002fc800078e0a03 */
        /* <DEDUP_REMOVED lines=9> */
[-C--:B------:R-:W-:Y:S01]  /*2d200*/  @!P1 IADD3 R2, R2, -R5.reuse, RZ ;  /* 0x8000000502029210 */ /* 0x080fe20007ffe0ff */
[----:B------:R-:W-:Y:S01]  /*2d210*/  @!P1 VIADD R8, R8, 0x1 ;  /* 0x0000000108089836 */ /* 0x000fe20000000000 */
[----:B------:R-:W-:Y:S02]  /*2d220*/  ISETP.NE.AND P1, PT, R4, RZ, PT ;  /* 0x000000ff0400720c */ /* 0x000fe40003f25270 */
[----:B------:R-:W-:Y:S02]  /*2d230*/  ISETP.GE.U32.AND P0, PT, R2, R5, PT ;  /* 0x000000050200720c */ /* 0x000fe40003f06070 */
[----:B------:R-:W-:-:S04]  /*2d240*/  IABS R5, R6 ;  /* 0x0000000600057213 */ /* 0x000fc80000000000 */
[----:B------:R-:W1:Y:S07]  /*2d250*/  I2F.RP R2, R5 ;  /* 0x0000000500027306 */ /* 0x000e6e0000209400 */
[----:B------:R-:W-:Y:S01]  /*2d260*/  @P0 VIADD R8, R8, 0x1 ;  /* 0x0000000108080836 */ /* 0x000fe20000000000 */
[----:B-1----:R-:W1:Y:S02]  /*2d270*/  MUFU.RCP R2, R2 ;  /* 0x0000000200027308 */ /* 0x002e640000001000 */
[----:B-1----:R-:W-:-:S06]  /*2d280*/  VIADD R2, R2, 0xffffffe ;  /* 0x0ffffffe02027836 */ /* 0x002fcc0000000000 */
[----:B------:R-:W1:Y:S02]  /*2d290*/  F2I.FTZ.U32.TRUNC.NTZ R3, R2 ;  /* 0x0000000200037305 */ /* 0x000e64000021f000 */
[----:B-1----:R-:W-:-:S04]  /*2d2a0*/  IMAD.MOV R2, RZ, RZ, -R3 ;  /* 0x000000ffff027224 */ /* 0x002fc800078e0a03 */
[----:B0-----:R-:W-:Y:S02]  /*2d2b0*/  IMAD R7, R2, R5, RZ ;  /* 0x0000000502077224 */ /* 0x001fe400078e02ff */
[----:B------:R-:W-:-:S04]  /*2d2c0*/  IMAD.MOV.U32 R2, RZ, RZ, RZ ;  /* 0x000000ffff027224 */ /* 0x000fc800078e00ff */
[----:B------:R-:W-:Y:S01]  /*2d2d0*/  IMAD.HI.U32 R7, R3, R7, R2 ;  /* 0x0000000703077227 */ /* 0x000fe200078e0002 */
[----:B------:R-:W-:-:S03]  /*2d2e0*/  LOP3.LUT R2, R0, R4, RZ, 0x3c, !PT ;  /* 0x0000000400027212 */ /* 0x000fc600078e3cff */
[----:B------:R-:W-:Y:S01]  /*2d2f0*/  IMAD.MOV.U32 R3, RZ, RZ, R8 ;  /* 0x000000ffff037224 */ /* 0x000fe200078e0008 */
[----:B------:R-:W-:Y:S02]  /*2d300*/  ISETP.GE.AND P2, PT, R2, RZ, PT ;  /* 0x000000ff0200720c */ /* 0x000fe40003f46270 */
[----:B------:R-:W-:-:S04]  /*2d310*/  IABS R8, R6 ;  /* 0x0000000600087213 */ /* 0x000fc80000000000 */
[----:B------:R-:W-:-:S07]  /*2d320*/  IADD3 R8, RZ, -R8, RZ ;  /* 0x80000008ff087210 */ /* 0x000fce0007ffe0ff */
        /* <DEDUP_REMOVED lines=19> */
[----:B------:R-:W-:-:S05]  /*2d460*/  IMAD R6, R6, 0x1000000, R7 ;  /* 0x0100000006067824 */ /* 0x000fca00078e0207 */
[----:B------:R-:W-:-:S05]  /*2d470*/  LEA R2, R2, R6, 0x10 ;  /* 0x0000000602027211 */ /* 0x000fca00078e80ff */
[----:B------:R1:W-:Y:S01]  /*2d480*/  STL [R1+0x8], R2 ;  /* 0x0000080201007387 */ /* 0x0003e20000100800 */
[----:B------:R-:W-:Y:S05]  /*2d490*/  BRA `(.L_x_1935) ;  /* 0x0000000000fc7947 */ /* 0x000fea0003800000 */
.L_x_1934:
[----:B-1----:R-:W2:Y:S01]  /*2d4a0*/  LDL R3, [R1+0xc] ;  /* 0x00000c0001037983 */ /* 0x002ea20000100800 */
[----:B0-----:R-:W2:Y:S02]  /*2d4b0*/  LDC.64 R6, c[0x0][0xc90] ;  /* 0x00032400ff067b82 */ /* 0x001ea40000000a00 */
        /* <DEDUP_REMOVED lines=27> */
[----:B------:R-:W-:Y:S02]  /*2d670*/  IMAD R7, R3, R6, RZ ;  /* 0x0000000603077224 */ /* 0x000fe400078e02ff */
[----:B------:R-:W-:Y:S02]  /*2d680*/  IMAD.MOV R6, RZ, RZ, -R6 ;  /* 0x000000ffff067224 */ /* 0x000fe400078e0a06 */
[----:B------:R-:W-:Y:S02]  /*2d690*/  IMAD.MOV R8, RZ, RZ, -R7 ;  /* 0x000000ffff087224 */ /* 0x000fe400078e0a07 */
[----:B------:R-:W-:-:S03]  /*2d6a0*/  IMAD R6, R5, R6, R0 ;  /* 0x0000000605067224 */ /* 0x000fc600078e0200 */
[----:B------:R-:W-:-:S04]  /*2d6b0*/  VIADDMNMX R8, R8, R2, R3, PT ;  /* 0x0000000208087246 */ /* 0x000fc80003800103 */
[----:B------:R-:W-:-:S04]  /*2d6c0*/  IABS R9, R8 ;  /* 0x0000000800097213 */ /* 0x000fc80000000000 */
[----:B------:R-:W0:Y:S08]  /*2d6d0*/  I2F.RP R2, R9 ;  /* 0x0000000900027306 */ /* 0x000e300000209400 */
[----:B0-----:R-:W0:Y:S02]  /*2d6e0*/  MUFU.RCP R2, R2 ;  /* 0x0000000200027308 */ /* 0x001e240000001000 */
[----:B0-----:R-:W-:-:S06]  /*2d6f0*/  VIADD R2, R2, 0xffffffe ;  /* 0x0ffffffe02027836 */ /* 0x001fcc0000000000 */
[----:B------:R0:W1:Y:S02]  /*2d700*/  F2I.FTZ.U32.TRUNC.NTZ R3, R2 ;  /* 0x0000000200037305 */ /* 0x000064000021f000 */
[----:B0-----:R-:W-:Y:S02]  /*2d710*/  IMAD.MOV.U32 R2, RZ, RZ, RZ ;  /* 0x000000ffff027224 */ /* 0x001fe400078e00ff */
[----:B-1----:R-:W-:-:S04]  /*2d720*/  IMAD.MOV R0, RZ, RZ, -R3 ;  /* 0x000000ffff007224 */ /* 0x002fc800078e0a03 */
[----:B------:R-:W-:-:S04]  /*2d730*/  IMAD R0, R0, R9, RZ ;  /* 0x0000000900007224 */ /* 0x000fc800078e02ff */
[----:B------:R-:W-:Y:S01]  /*2d740*/  IMAD.HI.U32 R2, R3, R0, R2 ;  /* 0x0000000003027227 */ /* 0x000fe200078e0002 */
[----:B------:R-:W-:Y:S02]  /*2d750*/  IABS R0, R6 ;  /* 0x0000000600007213 */ /* 0x000fe40000000000 */
[----:B------:R-:W-:-:S03]  /*2d760*/  IABS R3, R8 ;  /* 0x0000000800037213 */ /* 0x000fc60000000000 */
[----:B------:R-:W-:-:S04]  /*2d770*/  IMAD.HI.U32 R2, R2, R0, RZ ;  /* 0x0000000002027227 */ /* 0x000fc800078e00ff */
[----:B------:R-:W-:-:S04]  /*2d780*/  IMAD.MOV R3, RZ, RZ, -R3 ;  /* 0x000000ffff037224 */ /* 0x000fc800078e0a03 */
[----:B------:R-:W-:-:S05]  /*2d790*/  IMAD R0, R2, R3, R0 ;  /* 0x0000000302007224 */ /* 0x000fca00078e0200 */
[----:B------:R-:W-:-:S13]  /*2d7a0*/  ISETP.GT.U32.AND P1, PT, R9, R0, PT ;  /* 0x000000000900720c */ /* 0x000fda0003f24070 */
[----:B------:R-:W-:Y:S01]  /*2d7b0*/  @!P1 IMAD.IADD R0, R0, 0x1, -R9 ;  /* 0x0000000100009824 */ /* 0x000fe200078e0a09 */
[----:B------:R-:W-:Y:S02]  /*2d7c0*/  @!P1 IADD3 R2, R2, 0x1, RZ ;  /* 0x0000000102029810 */ /* 0x000fe40007ffe0ff */
[----:B------:R-:W-:Y:S02]  /*2d7d0*/  ISETP.NE.AND P1, PT, R8, RZ, PT ;  /* 0x000000ff0800720c */ /* 0x000fe40003f25270 */
[----:B------:R-:W-:Y:S02]  /*2d7e0*/  ISETP.GE.U32.AND P0, PT, R0, R9, PT ;  /* 0x000000090000720c */ /* 0x000fe40003f06070 */
[----:B------:R-:W-:Y:S02]  /*2d7f0*/  LOP3.LUT R0, R6, R8, RZ, 0x3c, !PT ;  /* 0x0000000806007212 */ /* 0x000fe400078e3cff */
[----:B------:R-:W-:Y:S02]  /*2d800*/  IADD3 R6, R7, 0x1000000, R6 ;  /* 0x0100000007067810 */ /* 0x000fe40007ffe006 */
[----:B------:R-:W-:-:S07]  /*2d810*/  ISETP.GE.AND P2, PT, R0, RZ, PT ;  /* 0x000000ff0000720c */ /* 0x000fce0003f46270 */
[----:B------:R-:W-:-:S04]  /*2d820*/  @P0 VIADD R2, R2, 0x1 ;  /* 0x0000000102020836 */ /* 0x000fc80000000000 */
[----:B------:R-:W-:-:S04]  /*2d830*/  IMAD.MOV.U32 R0, RZ, RZ, R2 ;  /* 0x000000ffff007224 */ /* 0x000fc800078e0002 */
[----:B------:R-:W-:Y:S01]  /*2d840*/  @!P2 IMAD.MOV R0, RZ, RZ, -R0 ;  /* 0x000000ffff00a224 */ /* 0x000fe200078e0a00 */
[----:B------:R-:W-:Y:S01]  /*2d850*/  @!P1 LOP3.LUT R0, RZ, R8, RZ, 0x33, !PT ;  /* 0x00000008ff009212 */ /* 0x000fe200078e33ff */
[----:B------:R-:W-:-:S04]  /*2d860*/  IMAD.MOV R8, RZ, RZ, -R8 ;  /* 0x000000ffff087224 */ /* 0x000fc800078e0a08 */
[----:B------:R-:W-:-:S05]  /*2d870*/  IMAD R2, R0, R8, R6 ;  /* 0x0000000800027224 */ /* 0x000fca00078e0206 */
[----:B------:R0:W-:Y:S02]  /*2d880*/  STL [R1+0x8], R2 ;  /* 0x0000080201007387 */ /* 0x0001e40000100800 */
.L_x_1935:
[----:B------:R-:W-:-:S05]  /*2d890*/  LOP3.LUT R0, RZ, R0, RZ, 0x33, !PT ;  /* 0x00000000ff007212 */ /* 0x000fca00078e33ff */
[----:B------:R-:W-:-:S05]  /*2d8a0*/  IMAD.IADD R0, R4, 0x1, R0 ;  /* 0x0000000104007824 */ /* 0x000fca00078e0200 */
[----:B------:R2:W-:Y:S01]  /*2d8b0*/  STL [R1+0x4], R0 ;  /* 0x0000040001007387 */ /* 0x0005e20000100800 */
[----:B------:R-:W-:Y:S05]  /*2d8c0*/  BRA `(.L_x_1936) ;  /* 0x0000000000287947 */ /* 0x000fea0003800000 */
.L_x_1928:
        /* <DEDUP_REMOVED lines=10> */
.L_x_1936:
[----:B01----:R-:W3:Y:S04]  /*2d970*/  LDL R2, [R1+0xc] ;  /* 0x00000c0001027983 */ /* 0x003ee80000100800 */
[----:B------:R-:W4:Y:S04]  /*2d980*/  LDL R3, [R1+0x8] ;  /* 0x0000080001037983 */ /* 0x000f280000100800 */
[----:B------:R-:W5:Y:S04]  /*2d990*/  LDL R5, [R1+0x4] ;  /* 0x0000040001057983 */ /* 0x000f680000100800 */
[----:B------:R-:W5:Y:S01]  /*2d9a0*/  LDL R4, [R1] ;  /* 0x0000000001047983 */ /* 0x000f620000100800 */
[----:B--2---:R-:W0:Y:S01]  /*2d9b0*/  S2R R0, SR_TID.X ;  /* 0x0000000000007919 */ /* 0x004e220000002100 */
[----:B------:R-:W-:Y:S05]  /*2d9c0*/  WARPSYNC.ALL ;  /* 0x0000000000007948 */ /* 0x000fea0003800000 */
[----:B0-----:R-:W-:Y:S01]  /*2d9d0*/  LOP3.LUT R0, R0, 0x1f, RZ, 0xc0, !PT ;  /* 0x0000001f00007812 */ /* 0x001fe200078ec0ff */
[----:B------:R-:W-:Y:S03]  /*2d9e0*/  BAR.SYNC.DEFER_BLOCKING 0x4, 0x180 ;  /* 0x0106000000007b1d */ /* 0x000fe60000010000 */
[----:B------:R-:W-:-:S13]  /*2d9f0*/  ISETP.NE.AND P0, PT, R0, RZ, PT ;  /* 0x000000ff0000720c */ /* 0x000fda0003f05270 */
[----:B------:R-:W0:Y:S01]  /*2da00*/  @!P0 S2R R0, SR_CgaCtaId ;  /* 0x0000000000008919 */ /* 0x000e220000008800 */
[----:B---3--:R-:W-:Y:S01]  /*2da10*/  IMAD.MOV.U32 R7, RZ, RZ, R2 ;  /* 0x000000ffff077224 */ /* 0x008fe200078e0002 */
[----:B------:R-:W-:Y:S01]  /*2da20*/  @!P0 MOV R2, 0x400 ;  /* 0x0000040000028802 */ /* 0x000fe20000000f00 */
[----:B----4-:R-:W-:-:S03]  /*2da30*/  IMAD.MOV.U32 R6, RZ, RZ, R3 ;  /* 0x000000ffff067224 */ /* 0x010fc600078e0003 */
[----:B0-----:R-:W-:-:S05]  /*2da40*/  @!P0 LEA R19, R0, R2, 0x18 ;  /* 0x0000000200138211 */ /* 0x001fca00078ec0ff */
[----:B-----5:R0:W-:Y:S01]  /*2da50*/  @!P0 STS.128 [R19+0x308d0], R4 ;  /* 0x0308d00413008388 */ /* 0x0201e20000000c00 */
[----:B------:R-:W-:Y:S06]  /*2da60*/  BAR.ARV 0x5, 0x180 ;  /* 0x0146000000007b1d */ /* 0x000fec0000002000 */
.L_x_1925:
[----:B--2---:R-:W2:Y:S01]  /*2da70*/  LDL R0, [R1+0xc] ;  /* 0x00000c0001007983 */ /* 0x004ea20000100800 */
[----:B------:R-:W-:Y:S02]  /*2da80*/  ULDC UR4, c[0x0][0xc3c] ;  /* 0x00030f0000047ab9 */ /* 0x000fe40000000800 */
[----:B--2---:R-:W-:-:S13]  /*2da90*/  ISETP.GE.AND P0, PT, R0, UR4, PT ;  /* 0x0000000400007c0c */ /* 0x004fda000bf06270 */
[----:B------:R-:W-:Y:S05]  /*2daa0*/  @!P0 BRA `(.L_x_1937) ;  /* 0xffffff7c00ec8947 */ /* 0x000fea000383ffff */
[----:B------:R-:W-:Y:S05]  /*2dab0*/  BSYNC B8 ;  /* 0x0000000000087941 */ /* 0x000fea0003800000 */
.L_x_1771:
[----:B---3--:R-:W2:Y:S01]  /*2dac0*/  LDL.LU R0, [R1+0x58] ;  /* 0x0000580001007983 */ /* 0x008ea20000300800 */
[----:B------:R-:W-:Y:S01]  /*2dad0*/  BSSY B0, `(.L_x_1938) ;  /* 0x000000b000007945 */ /* 0x000fe20003800000 */
[----:B01----:R-:W0:Y:S01]  /*2dae0*/  S2R R5, SR_CgaCtaId ;  /* 0x0000000000057919 */ /* 0x003e220000008800 */
[----:B--2---:R-:W-:-:S05]  /*2daf0*/  VIADD R0, R0, 0x1 ;  /* 0x0000000100007836 */ /* 0x004fca0000000000 */
        /* <DEDUP_REMOVED lines=8> */
.L_x_2046:
[----:B------:R-:W-:Y:S05]  /*2db80*/  BSYNC B0 ;  /* 0x0000000000007941 */ /* 0x000fea0003800000 */
.L_x_1938:
[----:B------:R-:W-:-:S03]  /*2db90*/  UMOV UR4, 0xffffffff ;  /* 0xffffffff00047882 */ /* 0x000fc60000000000 */
[----:B------:R-:W-:Y:S05]  /*2dba0*/  BRA.DIV UR4, `(.L_x_1940) ;  /* 0x0000002e04347947 */ /* 0x000fea000b800000 */
[----:B------:R-:W1:Y:S02]  /*2dbb0*/  S2R R2, SR_TID.X ;  /* 0x0000000000027919 */ /* 0x000e640000002100 */
[----:B-1----:R-:W-:-:S04]  /*2dbc0*/  SHF.R.U32.HI R2, RZ, 0x5, R2 ;  /* 0x00000005ff027819 */ /* 0x002fc80000011602 */
[----:B------:R-:W-:-:S05]  /*2dbd0*/  LOP3.LUT R2, R2, 0x3, RZ, 0xc0, !PT ;  /* 0x0000000302027812 */ /* 0x000fca00078ec0ff */
[----:B------:R1:W2:Y:S02]  /*2dbe0*/  SHFL.IDX PT, R14, R2, RZ, 0x1f ;  /* 0x00001fff020e7589 */ /* 0x0002a400000e0000 */
.L_x_2049:
[----:B--2---:R-:W-:-:S13]  /*2dbf0*/  ISETP.NE.AND P0, PT, R14, RZ, PT ;  /* 0x000000ff0e00720c */ /* 0x004fda0003f05270 */
[----:B------:R-:W-:Y:S05]  /*2dc00*/  @P0 BRA `(.L_x_1467) ;  /* 0x0000000000940947 */ /* 0x000fea0003800000 */
[----:B------:R-:W-:-:S03]  /*2dc10*/  UMOV UR4, 0xffffffff ;  /* 0xffffffff00047882 */ /* 0x000fc60000000000 */
[----:B------:R-:W-:Y:S05]  /*2dc20*/  BRA.DIV UR4, `(.L_x_1941) ;  /* 0x0000002e04487947 */ /* 0x000fea000b800000 */
[----:B------:R-:W-:-:S13]  /*2dc30*/  ELECT P6, URZ, PT ;  /* 0x00000000003f782f */ /* 0x000fda00038c0000 */
.L_x_2052:
[----:B------:R-:W-:Y:S05]  /*2dc40*/  @!P6 BRA `(.L_x_1467) ;  /* 0x000000000084e947 */ /* 0x000fea0003800000 */
[----:B-1----:R-:W2:Y:S02]  /*2dc50*/  LDL.LU R2, [R1+0x64] ;  /* 0x0000640001027983 */ /* 0x002ea40000300800 */
[----:B--2---:R-:W-:-:S04]  /*2dc60*/  LOP3.LUT R2, R2, 0x2, RZ, 0xfc, !PT ;  /* 0x0000000202027812 */ /* 0x004fc800078efcff */
[----:B------:R-:W-:-:S13]  /*2dc70*/  ISETP.NE.AND P2, PT, R2, 0x3, PT ;  /* 0x000000030200780c */ /* 0x000fda0003f45270 */
[----:B------:R-:W-:Y:S05]  /*2dc80*/  @!P2 BRA `(.L_x_1942) ;  /* 0x000000000004a947 */ /* 0x000fea0003800000 */
[----:B------:R-:W-:Y:S01]  /*2dc90*/  BPT.TRAP 0x1 ;  /* 0x000000040000795c */ /* 0x000fe20000300000 */
.L_x_1942:
[----:B0-----:R-:W2:Y:S04]  /*2dca0*/  LDL R3, [R1+0x10] ;  /* 0x0000100001037983 */ /* 0x001ea80000100800 */
[----:B------:R-:W3:Y:S01]  /*2dcb0*/  LDL.LU R7, [R1+0x14] ;  /* 0x0000140001077983 */ /* 0x000ee20000300800 */
[----:B------:R-:W-:-:S04]  /*2dcc0*/  VIADD R2, R0, 0x30840 ;  /* 0x0003084000027836 */ /* 0x000fc80000000000 */
[C---:B--2---:R-:W-:Y:S02]  /*2dcd0*/  IMAD R6, R3.reuse, 0x8, R2 ;  /* 0x0000000803067824 */ /* 0x044fe400078e0202 */
[----:B------:R-:W-:Y:S01]  /*2dce0*/  VIADD R3, R3, 0x1 ;  /* 0x0000000103037836 */ /* 0x000fe20000000000 */
[----:B---3--:R-:W-:-:S04]  /*2dcf0*/  SHF.L.U32 R5, R7, 0x1f, RZ ;  /* 0x0000001f07057819 */ /* 0x008fc800000006ff */
[C---:B------:R-:W-:Y:S01]  /*2dd00*/  ISETP.NE.AND P1, PT, R3.reuse, 0x2, PT ;  /* 0x000000020300780c */ /* 0x040fe20003f25270 */
[----:B------:R-:W0:Y:S03]  /*2dd10*/  SYNCS.PHASECHK.TRANS64.TRYWAIT P0, [R6+URZ], R5 ;  /* 0x00000005060075a7 */ /* 0x000e26000800017f */
[----:B------:R-:W-:Y:S02]  /*2dd20*/  SEL R4, RZ, 0x1, P1 ;  /* 0x00000001ff047807 */ /* 0x000fe40000800000 */
[----:B------:R-:W-:Y:S02]  /*2dd30*/  SEL R3, R3, RZ, P1 ;  /* 0x000000ff03037207 */ /* 0x000fe40000800000 */
[----:B------:R-:W-:Y:S02]  /*2dd40*/  LOP3.LUT R4, R7, R4, RZ, 0x3c, !PT ;  /* 0x0000000407047212 */ /* 0x000fe400078e3cff */
[----:B------:R-:W-:-:S02]  /*2dd50*/  LEA R7, R3, R2, 0x3 ;  /* 0x0000000203077211 */ /* 0x000fc400078e18ff */
[----:B------:R-:W-:Y:S01]  /*2dd60*/  SHF.L.U32 R2, R4, 0x1f, RZ ;  /* 0x0000001f04027819 */ /* 0x000fe200000006ff */
[----:B0-----:R-:W-:Y:S06]  /*2dd70*/  @!P0 BRA `(.L_x_1943) ;  /* 0x0000002c00148947 */ /* 0x001fec0003800000 */
.L_x_2053:
[----:B------:R-:W1:Y:S02]  /*2dd80*/  SYNCS.PHASECHK.TRANS64.TRYWAIT P0, [R7+URZ], R2 ;  /* 0x00000002070075a7 */ /* 0x000e64000800017f */
[----:B-1----:R-:W-:Y:S05]  /*2dd90*/  @!P0 BRA `(.L_x_1944) ;  /* 0x0000002c00208947 */ /* 0x002fea0003800000 */
.L_x_2054:
[----:B------:R-:W-:Y:S05]  /*2dda0*/  @!P2 BRA `(.L_x_1945) ;  /* 0x000000000004a947 */ /* 0x000fea0003800000 */
[----:B------:R-:W-:Y:S01]  /*2ddb0*/  BPT.TRAP 0x1 ;  /* 0x000000040000795c */ /* 0x000fe20000300000 */
.L_x_1945:
[----:B------:R-:W2:Y:S01]  /*2ddc0*/  LDL.LU R4, [R1+0x10] ;  /* 0x0000100001047983 */ /* 0x000ea20000300800 */
[----:B------:R-:W-:-:S04]  /*2ddd0*/  VIADD R0, R0, 0x30860 ;  /* 0x0003086000007836 */ /* 0x000fc80000000000 */
[----:B--2---:R-:W-:-:S04]  /*2dde0*/  IMAD R4, R4, 0x8, R0 ;  /* 0x0000000804047824 */ /* 0x004fc800078e0200 */
[----:B------:R-:W2:Y:S02]  /*2ddf0*/  SYNCS.PHASECHK.TRANS64.TRYWAIT P0, [R4+URZ], R5 ;  /* 0x00000005040075a7 */ /* 0x000ea4000800017f */
[----:B--2---:R-:W-:Y:S05]  /*2de00*/  @!P0 BRA `(.L_x_1946) ;  /* 0x0000002c00188947 */ /* 0x004fea0003800000 */
.L_x_2055:
[----:B------:R-:W-:-:S07]  /*2de10*/  IMAD R3, R3, 0x8, R0 ;  /* 0x0000000803037824 */ /* 0x000fce00078e0200 */
.L_x_1947:
[----:B---3--:R3:W4:Y:S02]  /*2de20*/  SYNCS.PHASECHK.TRANS64.TRYWAIT P0, [R3+URZ], R2 ;  /* 0x00000002030075a7 */ /* 0x008724000800017f */
[----:B----4-:R-:W-:Y:S05]  /*2de30*/  @!P0 NANOSLEEP.SYNCS 0x989680 ;  /* 0x009896800000895d */ /* 0x010fea0003900000 */
[----:B------:R-:W4:Y:S02]  /*2de40*/  @!P0 SYNCS.PHASECHK.TRANS64 P0, [R3+URZ], R2 ;  /* 0x00000002030085a7 */ /* 0x000f24000800007f */
[----:B----4-:R-:W-:Y:S05]  /*2de50*/  @!P0 BRA `(.L_x_1947) ;  /* 0xfffffffc00f08947 */ /* 0x010fea000383ffff */
.L_x_1467:
[----:B------:R-:W-:Y:S05]  /*2de60*/  BSYNC B9 ;  /* 0x0000000000097941 */ /* 0x000fea0003800000 */
.L_x_1464:
[----:B------:R-:W-:Y:S05]  /*2de70*/  EXIT ;  /* 0x000000000000794d */ /* 0x000fea0003800000 */
.L_x_1495:
[----:B0-----:R0:W1:Y:S02]  /*2de80*/  SYNCS.PHASECHK.TRANS64.TRYWAIT P5, [R31+URZ+0x30890], R88 ;  /* 0x030890581f0075a7 */ /* 0x00106400080a017f */
[----:B-1----:R-:W-:Y:S05]  /*2de90*/  @!P5 NANOSLEEP.SYNCS 0x989680 ;  /* 0x009896800000d95d */ /* 0x002fea0003900000 */
[----:B------:R-:W1:Y:S02]  /*2dea0*/  @!P5 SYNCS.PHASECHK.TRANS64 P5, [R31+URZ+0x30890], R88 ;  /* 0x030890581f00d5a7 */ /* 0x000e6400080a007f */
[----:B-1----:R-:W-:Y:S05]  /*2deb0*/  @!P5 BRA `(.L_x_1495) ;  /* 0xfffffffc00f0d947 */ /* 0x002fea000383ffff */
[----:B------:R-:W-:Y:S05]  /*2dec0*/  BRA `(.L_x_1948) ;  /* 0xfffffd5c005c7947 */ /* 0x000fea000383ffff */
.L_x_1549:
[----:B-1----:R1:W3:Y:S02]  /*2ded0*/  SYNCS.PHASECHK.TRANS64.TRYWAIT P5, [R31+URZ+0x30890], R88 ;  /* 0x030890581f0075a7 */ /* 0x0022e400080a017f */
[----:B---3--:R-:W-:Y:S05]  /*2dee0*/  @!P5 NANOSLEEP.SYNCS 0x989680 ;  /* 0x009896800000d95d */ /* 0x008fea0003900000 */
[----:B------:R-:W3:Y:S02]  /*2def0*/  @!P5 SYNCS.PHASECHK.TRANS64 P5, [R31+URZ+0x30890], R88 ;  /* 0x030890581f00d5a7 */ /* 0x000ee400080a007f */
[----:B---3--:R-:W-:Y:S05]  /*2df00*/  @!P5 BRA `(.L_x_1549) ;  /* 0xfffffffc00f0d947 */ /* 0x008fea000383ffff */
[----:B------:R-:W-:Y:S05]  /*2df10*/  BRA `(.L_x_1949) ;  /* 0xfffffd9000247947 */ /* 0x000fea000383ffff */
.L_x_1574:
[----:B0-----:R0:W1:Y:S02]  /*2df20*/  SYNCS.PHASECHK.TRANS64.TRYWAIT P3, [R31+URZ+0x30890], R88 ;  /* 0x030890581f0075a7 */ /* 0x001064000806017f */
[----:B-1----:R-:W-:Y:S05]  /*2df30*/  @!P3 NANOSLEEP.SYNCS 0x989680 ;  /* 0x009896800000b95d */ /* 0x002fea0003900000 */
[----:B------:R-:W1:Y:S02]  /*2df40*/  @!P3 SYNCS.PHASECHK.TRANS64 P3, [R31+URZ+0x30890], R88 ;  /* 0x030890581f00b5a7 */ /* 0x000e64000806007f */
[----:B-1----:R-:W-:Y:S05]  /*2df50*/  @!P3 BRA `(.L_x_1574) ;  /* 0xfffffffc00f0b947 */ /* 0x002fea000383ffff */
[----:B------:R-:W-:Y:S05]  /*2df60*/  BRA `(.L_x_1950) ;  /* 0xfffffdc000407947 */ /* 0x000fea000383ffff */
.L_x_1580:
[----:B-1----:R1:W2:Y:S02]  /*2df70*/  SYNCS.PHASECHK.TRANS64.TRYWAIT P2, [R31+URZ+0x308b0], R88 ;  /* 0x0308b0581f0075a7 */ /* 0x0022a4000804017f */
[----:B--2---:R-:W-:Y:S05]  /*2df80*/  @!P2 NANOSLEEP.SYNCS 0x989680 ;  /* 0x009896800000a95d */ /* 0x004fea0003900000 */
[----:B------:R-:W2:Y:S02]  /*2df90*/  @!P2 SYNCS.PHASECHK.TRANS64 P2, [R31+URZ+0x308b0], R88 ;  /* 0x0308b0581f00a5a7 */ /* 0x000ea4000804007f */
[----:B--2---:R-:W-:Y:S05]  /*2dfa0*/  @!P2 BRA `(.L_x_1580) ;  /* 0xfffffffc00f0a947 */ /* 0x004fea000383ffff */
[----:B------:R-:W-:Y:S05]  /*2dfb0*/  BRA `(.L_x_1951) ;  /* 0xfffffdc400387947 */ /* 0x000fea000383ffff */
.L_x_1608:
[----:B------:R-:W-:Y:S01]  /*2dfc0*/  BSSY B1, `(.L_x_1952) ;  /* 0x0000008000017945 */ /* 0x000fe20003800000 */
[----:B------:R-:W-:Y:S02]  /*2dfd0*/  IMAD.MOV.U32 R13, RZ, RZ, R4 ;  /* 0x000000ffff0d7224 */ /* 0x000fe400078e0004 */
[----:B------:R-:W-:Y:S02]  /*2dfe0*/  IMAD.MOV.U32 R12, RZ, RZ, RZ ;  /* 0x000000ffff0c7224 */ /* 0x000fe400078e00ff */
[----:B------:R-:W-:Y:S02]  /*2dff0*/  IMAD.MOV.U32 R11, RZ, RZ, 0x1c1f ;  /* 0x00001c1fff0b7424 */ /* 0x000fe400078e00ff */
[----:B------:R-:W-:-:S07]  /*2e000*/  IMAD.MOV.U32 R15, RZ, RZ, -0x1 ;  /* 0xffffffffff0f7424 */ /* 0x000fce00078e00ff */
[----:B------:R-:W-:Y:S05]  /*2e010*/  WARPSYNC.COLLECTIVE R15, `(.L_x_1953) ;  /* 0x000000000f087348 */ /* 0x000fea0003c00000 */
[----:B------:R0:W1:Y:S02]  /*2e020*/  SHFL.IDX P6, R14, R13, R12, R11 ;  /* 0x0000000c0d0e7389 */ /* 0x00006400000c000b */
[----:B01----:R-:W-:Y:S01]  /*2e030*/  ENDCOLLECTIVE ;  /* 0x000000000000791b */ /* 0x003fe20003800000 */
.L_x_1953:
[----:B------:R-:W-:Y:S05]  /*2e040*/  BSYNC B1 ;  /* 0x0000000000017941 */ /* 0x000fea0003800000 */
.L_x_1952:
[----:B------:R-:W-:Y:S01]  /*2e050*/  IMAD.MOV.U32 R13, RZ, RZ, R3 ;  /* 0x000000ffff0d7224 */ /* 0x000fe200078e0003 */
[----:B------:R-:W-:Y:S01]  /*2e060*/  MOV R7, R14 ;  /* 0x0000000e00077202 */ /* 0x000fe20000000f00 */
[----:B------:R-:W-:Y:S02]  /*2e070*/  IMAD.MOV.U32 R12, RZ, RZ, RZ ;  /* 0x000000ffff0c7224 */ /* 0x000fe400078e00ff */
[----:B------:R-:W-:Y:S02]  /*2e080*/  IMAD.MOV.U32 R11, RZ, RZ, 0x1c1f ;  /* 0x00001c1fff0b7424 */ /* 0x000fe400078e00ff */
[----:B------:R-:W-:-:S07]  /*2e090*/  IMAD.MOV.U32 R15, RZ, RZ, -0x1 ;  /* 0xffffffffff0f7424 */ /* 0x000fce00078e00ff */
[----:B------:R-:W-:Y:S05]  /*2e0a0*/  WARPSYNC.COLLECTIVE R15, `(.L_x_1954) ;  /* 0x000000000f087348 */ /* 0x000fea0003c00000 */
[----:B------:R0:W1:Y:S02]  /*2e0b0*/  SHFL.IDX P6, R14, R13, R12, R11 ;  /* 0x0000000c0d0e7389 */ /* 0x00006400000c000b */
[----:B01----:R-:W-:Y:S01]  /*2e0c0*/  ENDCOLLECTIVE ;  /* 0x000000000000791b */ /* 0x003fe20003800000 */
.L_x_1954:
[----:B------:R-:W-:Y:S02]  /*2e0d0*/  IMAD.MOV.U32 R13, RZ, RZ, R5 ;  /* 0x000000ffff0d7224 */ /* 0x000fe400078e0005 */
[----:B------:R-:W-:-:S07]  /*2e0e0*/  IMAD.MOV.U32 R6, RZ, RZ, R14 ;  /* 0x000000ffff067224 */ /* 0x000fce00078e000e */
[----:B------:R-:W-:Y:S05]  /*2e0f0*/  WARPSYNC.COLLECTIVE R15, `(.L_x_1955) ;  /* 0x000000000f087348 */ /* 0x000fea0003c00000 */
[----:B------:R0:W1:Y:S02]  /*2e100*/  SHFL.IDX P6, R14, R13, R12, R11 ;  /* 0x0000000c0d0e7389 */ /* 0x00006400000c000b */
[----:B01----:R-:W-:Y:S01]  /*2e110*/  ENDCOLLECTIVE ;  /* 0x000000000000791b */ /* 0x003fe20003800000 */
.L_x_1955:
[----:B------:R-:W-:Y:S01]  /*2e120*/  MOV R13, R0 ;  /* 0x00000000000d7202 */ /* 0x000fe20000000f00 */
[----:B------:R-:W-:-:S07]  /*2e130*/  IMAD.MOV.U32 R9, RZ, RZ, R14 ;  /* 0x000000ffff097224 */ /* 0x000fce00078e000e */
[----:B------:R-:W-:Y:S05]  /*2e140*/  WARPSYNC.COLLECTIVE R15, `(.L_x_1956) ;  /* 0x000000000f087348 */ /* 0x000fea0003c00000 */
[----:B------:R0:W1:Y:S02]  /*2e150*/  SHFL.IDX P6, R14, R13, R12, R11 ;  /* 0x0000000c0d0e7389 */ /* 0x00006400000c000b */
[----:B01----:R-:W-:Y:S01]  /*2e160*/  ENDCOLLECTIVE ;  /* 0x000000000000791b */ /* 0x003fe20003800000 */
.L_x_1956:
[----:B------:R-:W-:Y:S05]  /*2e170*/  BRA `(.L_x_1957) ;  /* 0xfffffdd8008c7947 */ /* 0x000fea000383ffff */
.L_x_1611:
[----:B------:R-:W-:Y:S01]  /*2e180*/  BSSY B1, `(.L_x_1958) ;  /* 0x0000008000017945 */ /* 0x000fe20003800000 */
[----:B------:R-:W-:Y:S02]  /*2e190*/  IMAD.MOV.U32 R13, RZ, RZ, R4 ;  /* 0x000000ffff0d7224 */ /* 0x000fe400078e0004 */
[----:B------:R-:W-:Y:S02]  /*2e1a0*/  IMAD.MOV.U32 R12, RZ, RZ, 0x1 ;  /* 0x00000001ff0c7424 */ /* 0x000fe400078e00ff */
[----:B------:R-:W-:Y:S02]  /*2e1b0*/  IMAD.MOV.U32 R11, RZ, RZ, 0x1c1f ;  /* 0x00001c1fff0b7424 */ /* 0x000fe400078e00ff */
[----:B------:R-:W-:-:S07]  /*2e1c0*/  IMAD.MOV.U32 R15, RZ, RZ, -0x1 ;  /* 0xffffffffff0f7424 */ /* 0x000fce00078e00ff */
[----:B0---4-:R-:W-:Y:S05]  /*2e1d0*/  WARPSYNC.COLLECTIVE R15, `(.L_x_1959) ;  /* 0x000000000f087348 */ /* 0x011fea0003c00000 */
[----:B----4-:R1:W2:Y:S02]  /*2e1e0*/  SHFL.IDX P6, R14, R13, R12, R11 ;  /* 0x0000000c0d0e7389 */ /* 0x0102a400000c000b */
[----:B012---:R-:W-:Y:S01]  /*2e1f0*/  ENDCOLLECTIVE ;  /* 0x000000000000791b */ /* 0x007fe20003800000 */
.L_x_1959:
[----:B------:R-:W-:Y:S05]  /*2e200*/  BSYNC B1 ;  /* 0x0000000000017941 */ /* 0x000fea0003800000 */
.L_x_1958:
[----:B------:R-:W-:Y:S01]  /*2e210*/  IMAD.MOV.U32 R13, RZ, RZ, R3 ;  /* 0x000000ffff0d7224 */ /* 0x000fe200078e0003 */
[----:B------:R-:W-:Y:S01]  /*2e220*/  MOV R11, 0x1c1f ;  /* 0x00001c1f000b7802 */ /* 0x000fe20000000f00 */
[----:B------:R-:W-:Y:S02]  /*2e230*/  IMAD.MOV.U32 R12, RZ, RZ, 0x1 ;  /* 0x00000001ff0c7424 */ /* 0x000fe400078e00ff */
[----:B------:R-:W-:Y:S02]  /*2e240*/  IMAD.MOV.U32 R15, RZ, RZ, -0x1 ;  /* 0xffffffffff0f7424 */ /* 0x000fe400078e00ff */
[----:B------:R-:W-:-:S07]  /*2e250*/  IMAD.MOV.U32 R7, RZ, RZ, R14 ;  /* 0x000000ffff077224 */ /* 0x000fce00078e000e */
[----:B------:R-:W-:Y:S05]  /*2e260*/  WARPSYNC.COLLECTIVE R15, `(.L_x_1960) ;  /* 0x000000000f087348 */ /* 0x000fea0003c00000 */
[----:B------:R0:W1:Y:S02]  /*2e270*/  SHFL.IDX P6, R14, R13, R12, R11 ;  /* 0x0000000c0d0e7389 */ /* 0x00006400000c000b */
[----:B01----:R-:W-:Y:S01]  /*2e280*/  ENDCOLLECTIVE ;  /* 0x000000000000791b */ /* 0x003fe20003800000 */
.L_x_1960:
[----:B------:R-:W-:Y:S02]  /*2e290*/  IMAD.MOV.U32 R13, RZ, RZ, R5 ;  /* 0x000000ffff0d7224 */ /* 0x000fe400078e0005 */
[----:B------:R-:W-:-:S07]  /*2e2a0*/  IMAD.MOV.U32 R6, RZ, RZ, R14 ;  /* 0x000000ffff067224 */ /* 0x000fce00078e000e */
[----:B------:R-:W-:Y:S05]  /*2e2b0*/  WARPSYNC.COLLECTIVE R15, `(.L_x_1961) ;  /* 0x000000000f087348 */ /* 0x000fea0003c00000 */
[----:B------:R0:W1:Y:S02]  /*2e2c0*/  SHFL.IDX P6, R14, R13, R12, R11 ;  /* 0x0000000c0d0e7389 */ /* 0x00006400000c000b */
[----:B01----:R-:W-:Y:S01]  /*2e2d0*/  ENDCOLLECTIVE ;  /* 0x000000000000791b */ /* 0x003fe20003800000 */
.L_x_1961:
[----:B------:R-:W-:Y:S02]  /*2e2e0*/  IMAD.MOV.U32 R13, RZ, RZ, R0 ;  /* 0x000000ffff0d7224 */ /* 0x000fe400078e0000 */
[----:B------:R-:W-:-:S07]  /*2e2f0*/  IMAD.MOV.U32 R5, RZ, RZ, R14 ;  /* 0x000000ffff057224 */ /* 0x000fce00078e000e */
[----:B------:R-:W-:Y:S05]  /*2e300*/  WARPSYNC.COLLECTIVE R15, `(.L_x_1962) ;  /* 0x000000000f087348 */ /* 0x000fea0003c00000 */
[----:B------:R0:W1:Y:S02]  /*2e310*/  SHFL.IDX P6, R14, R13, R12, R11 ;  /* 0x0000000c0d0e7389 */ /* 0x00006400000c000b */
[----:B01----:R-:W-:Y:S01]  /*2e320*/  ENDCOLLECTIVE ;  /* 0x000000000000791b */ /* 0x003fe20003800000 */
.L_x_1962:
[----:B------:R-:W-:Y:S01]  /*2e330*/  IMAD.MOV.U32 R0, RZ, RZ, R14 ;  /* 0x000000ffff007224 */ /* 0x000fe200078e000e */
[----:B------:R-:W-:Y:S06]  /*2e340*/  BRA `(.L_x_1963) ;  /* 0xfffffde000107947 */ /* 0x000fec000383ffff */
.L_x_1615:
[----:B0-----:R0:W1:Y:S02]  /*2e350*/  SYNCS.PHASECHK.TRANS64.TRYWAIT P0, [R2+URZ+0x30800], R5 ;  /* 0x03080005020075a7 */ /* 0x001064000800017f */
[----:B-1----:R-:W-:Y:S05]  /*2e360*/  @!P0 NANOSLEEP.SYNCS 0x989680 ;  /* 0x009896800000895d */ /* 0x002fea0003900000 */
[----:B------:R-:W1:Y:S02]  /*2e370*/  @!P0 SYNCS.PHASECHK.TRANS64 P0, [R2+URZ+0x30800], R5 ;  /* 0x03080005020085a7 */ /* 0x000e64000800007f */
[----:B-1----:R-:W-:Y:S05]  /*2e380*/  @!P0 BRA `(.L_x_1615) ;  /* 0xfffffffc00f08947 */ /* 0x002fea000383ffff */
[----:B------:R-:W-:Y:S05]  /*2e390*/  BRA `(.L_x_1964) ;  /* 0xfffffde800287947 */ /* 0x000fea000383ffff */
.L_x_1639:
[----:B------:R-:W-:Y:S01]  /*2e3a0*/  BSSY B1, `(.L_x_1965) ;  /* 0x0000008000017945 */ /* 0x000fe20003800000 */
[----:B------:R-:W-:Y:S01]  /*2e3b0*/  IMAD.MOV.U32 R13, RZ, RZ, R63 ;  /* 0x000000ffff0d7224 */ /* 0x000fe200078e003f */
[----:B------:R-:W-:Y:S01]  /*2e3c0*/  MOV R12, RZ ;  /* 0x000000ff000c7202 */ /* 0x000fe20000000f00 */
[----:B------:R-:W-:Y:S02]  /*2e3d0*/  IMAD.MOV.U32 R11, RZ, RZ, 0x1c1f ;  /* 0x00001c1fff0b7424 */ /* 0x000fe400078e00ff */
[----:B------:R-:W-:-:S07]  /*2e3e0*/  IMAD.MOV.U32 R15, RZ, RZ, -0x1 ;  /* 0xffffffffff0f7424 */ /* 0x000fce00078e00ff */
[----:B------:R-:W-:Y:S05]  /*2e3f0*/  WARPSYNC.COLLECTIVE R15, `(.L_x_1966) ;  /* 0x000000000f087348 */ /* 0x000fea0003c00000 */
[----:B------:R0:W1:Y:S02]  /*2e400*/  SHFL.IDX P6, R14, R13, R12, R11 ;  /* 0x0000000c0d0e7389 */ /* 0x00006400000c000b */
[----:B01----:R-:W-:Y:S01]  /*2e410*/  ENDCOLLECTIVE ;  /* 0x000000000000791b */ /* 0x003fe20003800000 */
.L_x_1966:
[----:B------:R-:W-:Y:S05]  /*2e420*/  BSYNC B1 ;  /* 0x0000000000017941 */ /* 0x000fea0003800000 */
.L_x_1965:
[----:B------:R-:W-:Y:S02]  /*2e430*/  IMAD.MOV.U32 R13, RZ, RZ, R62 ;  /* 0x000000ffff0d7224 */ /* 0x000fe400078e003e */
[----:B------:R-:W-:Y:S02]  /*2e440*/  IMAD.MOV.U32 R12, RZ, RZ, RZ ;  /* 0x000000ffff0c7224 */ /* 0x000fe400078e00ff */
[----:B------:R-:W-:Y:S02]  /*2e450*/  IMAD.MOV.U32 R11, RZ, RZ, 0x1c1f ;  /* 0x00001c1fff0b7424 */ /* 0x000fe400078e00ff */
[----:B------:R-:W-:Y:S02]  /*2e460*/  IMAD.MOV.U32 R15, RZ, RZ, -0x1 ;  /* 0xffffffffff0f7424 */ /* 0x000fe400078e00ff */
[----:B------:R-:W-:-:S07]  /*2e470*/  IMAD.MOV.U32 R5, RZ, RZ, R14 ;  /* 0x000000ffff057224 */ /* 0x000fce00078e000e */
[----:B------:R-:W-:Y:S05]  /*2e480*/  WARPSYNC.COLLECTIVE R15, `(.L_x_1967) ;  /* 0x000000000f087348 */ /* 0x000fea0003c00000 */
[----:B------:R0:W1:Y:S02]  /*2e490*/  SHFL.IDX P6, R14, R13, R12, R11 ;  /* 0x0000000c0d0e7389 */ /* 0x00006400000c000b */
[----:B01----:R-:W-:Y:S01]  /*2e4a0*/  ENDCOLLECTIVE ;  /* 0x000000000000791b */ /* 0x003fe20003800000 */
.L_x_1967:
[----:B------:R-:W-:Y:S01]  /*2e4b0*/  IMAD.MOV.U32 R13, RZ, RZ, R71 ;  /* 0x000000ffff0d7224 */ /* 0x000fe200078e0047 */
[----:B------:R-:W-:-:S07]  /*2e4c0*/  MOV R4, R14 ;  /* 0x0000000e00047202 */ /* 0x000fce0000000f00 */
[----:B------:R-:W-:Y:S05]  /*2e4d0*/  WARPSYNC.COLLECTIVE R15, `(.L_x_1968) ;  /* 0x000000000f087348 */ /* 0x000fea0003c00000 */
[----:B------:R0:W1:Y:S02]  /*2e4e0*/  SHFL.IDX P6, R14, R13, R12, R11 ;  /* 0x0000000c0d0e7389 */ /* 0x00006400000c000b */
[----:B01----:R-:W-:Y:S01]  /*2e4f0*/  ENDCOLLECTIVE ;  /* 0x000000000000791b */ /* 0x003fe20003800000 */
.L_x_1968:
[----:B------:R-:W-:Y:S02]  /*2e500*/  IMAD.MOV.U32 R10, RZ, RZ, R4 ;  /* 0x000000ffff0a7224 */ /* 0x000fe400078e0004 */
[----:B------:R-:W-:Y:S02]  /*2e510*/  IMAD.MOV.U32 R13, RZ, RZ, R70 ;  /* 0x000000ffff0d7224 */ /* 0x000fe400078e0046 */
[----:B------:R-:W-:-:S07]  /*2e520*/  IMAD.MOV.U32 R7, RZ, RZ, R14 ;  /* 0x000000ffff077224 */ /* 0x000fce00078e000e */
[----:B------:R-:W-:Y:S05]  /*2e530*/  WARPSYNC.COLLECTIVE R15, `(.L_x_1969) ;  /* 0x000000000f087348 */ /* 0x000fea0003c00000 */
[----:B------:R0:W1:Y:S02]  /*2e540*/  SHFL.IDX P6, R14, R13, R12, R11 ;  /* 0x0000000c0d0e7389 */ /* 0x00006400000c000b */
[----:B01----:R-:W-:Y:S01]  /*2e550*/  ENDCOLLECTIVE ;  /* 0x000000000000791b */ /* 0x003fe20003800000 */
.L_x_1969:
[----:B------:R-:W-:Y:S01]  /*2e560*/  IMAD.MOV.U32 R11, RZ, RZ, R5 ;  /* 0x000000ffff0b7224 */ /* 0x000fe200078e0005 */
[----:B------:R-:W-:Y:S06]  /*2e570*/  BRA `(.L_x_1970) ;  /* 0xfffffe0c001c7947 */ /* 0x000fec000383ffff */
.L_x_1642:
[----:B------:R-:W-:Y:S01]  /*2e580*/  BSSY B1, `(.L_x_1971) ;  /* 0x0000008000017945 */ /* 0x000fe20003800000 */
[----:B------:R-:W-:Y:S01]  /*2e590*/  IMAD.MOV.U32 R13, RZ, RZ, R63 ;  /* 0x000000ffff0d7224 */ /* 0x000fe200078e003f */
[----:B------:R-:W-:Y:S01]  /*2e5a0*/  MOV R11, 0x1c1f ;  /* 0x00001c1f000b7802 */ /* 0x000fe20000000f00 */
[----:B------:R-:W-:Y:S02]  /*2e5b0*/  IMAD.MOV.U32 R12, RZ, RZ, 0x1 ;  /* 0x00000001ff0c7424 */ /* 0x000fe400078e00ff */
[----:B------:R-:W-:-:S07]  /*2e5c0*/  IMAD.MOV.U32 R15, RZ, RZ, -0x1 ;  /* 0xffffffffff0f7424 */ /* 0x000fce00078e00ff */
[----:B----4-:R-:W-:Y:S05]  /*2e5d0*/  WARPSYNC.COLLECTIVE R15, `(.L_x_1972) ;  /* 0x000000000f087348 */ /* 0x010fea0003c00000 */
[----:B----4-:R0:W1:Y:S02]  /*2e5e0*/  SHFL.IDX P6, R14, R13, R12, R11 ;  /* 0x0000000c0d0e7389 */ /* 0x01006400000c000b */
[----:B01----:R-:W-:Y:S01]  /*2e5f0*/  ENDCOLLECTIVE ;  /* 0x000000000000791b */ /* 0x003fe20003800000 */
.L_x_1972:
[----:B------:R-:W-:Y:S05]  /*2e600*/  BSYNC B1 ;  /* 0x0000000000017941 */ /* 0x000fea0003800000 */
.L_x_1971:
[----:B------:R-:W-:Y:S02]  /*2e610*/  IMAD.MOV.U32 R13, RZ, RZ, R62 ;  /* 0x000000ffff0d7224 */ /* 0x000fe400078e003e */
[----:B------:R-:W-:Y:S02]  /*2e620*/  IMAD.MOV.U32 R12, RZ, RZ, 0x1 ;  /* 0x00000001ff0c7424 */ /* 0x000fe400078e00ff */
[----:B------:R-:W-:Y:S02]  /*2e630*/  IMAD.MOV.U32 R11, RZ, RZ, 0x1c1f ;  /* 0x00001c1fff0b7424 */ /* 0x000fe400078e00ff */
[----:B------:R-:W-:Y:S02]  /*2e640*/  IMAD.MOV.U32 R15, RZ, RZ, -0x1 ;  /* 0xffffffffff0f7424 */ /* 0x000fe400078e00ff */
[----:B------:R-:W-:-:S07]  /*2e650*/  IMAD.MOV.U32 R63, RZ, RZ, R14 ;  /* 0x000000ffff3f7224 */ /* 0x000fce00078e000e */
[----:B------:R-:W-:Y:S05]  /*2e660*/  WARPSYNC.COLLECTIVE R15, `(.L_x_1973) ;  /* 0x000000000f087348 */ /* 0x000fea0003c00000 */
[----:B------:R0:W1:Y:S02]  /*2e670*/  SHFL.IDX P6, R14, R13, R12, R11 ;  /* 0x0000000c0d0e7389 */ /* 0x00006400000c000b */
[----:B01----:R-:W-:Y:S01]  /*2e680*/  ENDCOLLECTIVE ;  /* 0x000000000000791b */ /* 0x003fe20003800000 */
.L_x_1973:
[----:B------:R-:W-:Y:S01]  /*2e690*/  MOV R13, R71 ;  /* 0x00000047000d7202 */ /* 0x000fe20000000f00 */
[----:B------:R-:W-:-:S07]  /*2e6a0*/  IMAD.MOV.U32 R62, RZ, RZ, R14 ;  /* 0x000000ffff3e7224 */ /* 0x000fce00078e000e */
[----:B------:R-:W-:Y:S05]  /*2e6b0*/  WARPSYNC.COLLECTIVE R15, `(.L_x_1974) ;  /* 0x000000000f087348 */ /* 0x000fea0003c00000 */
[----:B------:R0:W1:Y:S02]  /*2e6c0*/  SHFL.IDX P6, R14, R13, R12, R11 ;  /* 0x0000000c0d0e7389 */ /* 0x00006400000c000b */
[----:B01----:R-:W-:Y:S01]  /*2e6d0*/  ENDCOLLECTIVE ;  /* 0x000000000000791b */ /* 0x003fe20003800000 */
.L_x_1974:
[----:B------:R-:W-:Y:S02]  /*2e6e0*/  IMAD.MOV.U32 R13, RZ, RZ, R70 ;  /* 0x000000ffff0d7224 */ /* 0x000fe400078e0046 */
[----:B------:R-:W-:-:S07]  /*2e6f0*/  IMAD.MOV.U32 R71, RZ, RZ, R14 ;  /* 0x000000ffff477224 */ /* 0x000fce00078e000e */
[----:B------:R-:W-:Y:S05]  /*2e700*/  WARPSYNC.COLLECTIVE R15, `(.L_x_1975) ;  /* 0x000000000f087348 */ /* 0x000fea0003c00000 */
[----:B------:R0:W1:Y:S02]  /*2e710*/  SHFL.IDX P6, R14, R13, R12, R11 ;  /* 0x0000000c0d0e7389 */ /* 0x00006400000c000b */
[----:B01----:R-:W-:Y:S01]  /*2e720*/  ENDCOLLECTIVE ;  /* 0x000000000000791b */ /* 0x003fe20003800000 */
.L_x_1975:
[----:B------:R-:W-:Y:S01]  /*2e730*/  IMAD.MOV.U32 R70, RZ, RZ, R14 ;  /* 0x000000ffff467224 */ /* 0x000fe200078e000e */
[----:B------:R-:W-:Y:S06]  /*2e740*/  BRA `(.L_x_1976) ;  /* 0xfffffe1000247947 */ /* 0x000fec000383ffff */
.L_x_1646:
[----:B0-----:R0:W1:Y:S02]  /*2e750*/  SYNCS.PHASECHK.TRANS64.TRYWAIT P0, [R2+URZ+0x30800], R61 ;  /* 0x0308003d020075a7 */ /* 0x001064000800017f */
[----:B-1----:R-:W-:Y:S05]  /*2e760*/  @!P0 NANOSLEEP.SYNCS 0x989680 ;  /* 0x009896800000895d */ /* 0x002fea0003900000 */
[----:B------:R-:W1:Y:S02]  /*2e770*/  @!P0 SYNCS.PHASECHK.TRANS64 P0, [R2+URZ+0x30800], R61 ;  /* 0x0308003d020085a7 */ /* 0x000e64000800007f */
[----:B-1----:R-:W-:Y:S05]  /*2e780*/  @!P0 BRA `(.L_x_1646) ;  /* 0xfffffffc00f08947 */ /* 0x002fea000383ffff */
[----:B------:R-:W-:Y:S05]  /*2e790*/  BRA `(.L_x_1977) ;  /* 0xfffffe1400847947 */ /* 0x000fea000383ffff */
.L_x_1660:
[----:B-1----:R1:W2:Y:S02]  /*2e7a0*/  SYNCS.PHASECHK.TRANS64.TRYWAIT P2, [R4+URZ+0x30830], R3 ;  /* 0x03083003040075a7 */ /* 0x0022a4000804017f */
[----:B--2---:R-:W-:Y:S05]  /*2e7b0*/  @!P2 NANOSLEEP.SYNCS 0x989680 ;  /* 0x009896800000a95d */ /* 0x004fea0003900000 */
[----:B------:R-:W2:Y:S02]  /*2e7c0*/  @!P2 SYNCS.PHASECHK.TRANS64 P2, [R4+URZ+0x30830], R3 ;  /* 0x030830030400a5a7 */ /* 0x000ea4000804007f */
[----:B--2---:R-:W-:Y:S05]  /*2e7d0*/  @!P2 BRA `(.L_x_1660) ;  /* 0xfffffffc00f0a947 */ /* 0x004fea000383ffff */
[----:B------:R-:W-:Y:S05]  /*2e7e0*/  BRA `(.L_x_1659) ;  /* 0xfffffe3c00a07947 */ /* 0x000fea000383ffff */
.L_x_1680:
[----:B-1----:R1:W2:Y:S02]  /*2e7f0*/  SYNCS.PHASECHK.TRANS64.TRYWAIT P2, [R7+URZ+0x30830], R12 ;  /* 0x0308300c070075a7 */ /* 0x0022a4000804017f */
[----:B--2---:R-:W-:Y:S05]  /*2e800*/  @!P2 NANOSLEEP.SYNCS 0x989680 ;  /* 0x009896800000a95d */ /* 0x004fea0003900000 */
[----:B------:R-:W2:Y:S02]  /*2e810*/  @!P2 SYNCS.PHASECHK.TRANS64 P2, [R7+URZ+0x30830], R12 ;  /* 0x0308300c0700a5a7 */ /* 0x000ea4000804007f */
[----:B--2---:R-:W-:Y:S05]  /*2e820*/  @!P2 BRA `(.L_x_1680) ;  /* 0xfffffffc00f0a947 */ /* 0x004fea000383ffff */
[----:B------:R-:W-:Y:S05]  /*2e830*/  BRA `(.L_x_1679) ;  /* 0xfffffe7400087947 */ /* 0x000fea000383ffff */
.L_x_1685:
[----:B-1----:R1:W2:Y:S02]  /*2e840*/  SYNCS.PHASECHK.TRANS64.TRYWAIT P2, [R9+URZ+0x30850], R10 ;  /* 0x0308500a090075a7 */ /* 0x0022a4000804017f */
[----:B--2---:R-:W-:Y:S05]  /*2e850*/  @!P2 NANOSLEEP.SYNCS 0x989680 ;  /* 0x009896800000a95d */ /* 0x004fea0003900000 */
[----:B------:R-:W2:Y:S02]  /*2e860*/  @!P2 SYNCS.PHASECHK.TRANS64 P2, [R9+URZ+0x30850], R10 ;  /* 0x0308500a0900a5a7 */ /* 0x000ea4000804007f */
[----:B--2---:R-:W-:Y:S05]  /*2e870*/  @!P2 BRA `(.L_x_1685) ;  /* 0xfffffffc00f0a947 */ /* 0x004fea000383ffff */
[----:B------:R-:W-:Y:S05]  /*2e880*/  BRA `(.L_x_1684) ;  /* 0xfffffe80004c7947 */ /* 0x000fea000383ffff */
.L_x_1706:
[----:B-1----:R1:W2:Y:S02]  /*2e890*/  SYNCS.PHASECHK.TRANS64.TRYWAIT P2, [R3+URZ+0x30830], R20 ;  /* 0x03083014030075a7 */ /* 0x0022a4000804017f */
[----:B--2---:R-:W-:Y:S05]  /*2e8a0*/  @!P2 NANOSLEEP.SYNCS 0x989680 ;  /* 0x009896800000a95d */ /* 0x004fea0003900000 */
[----:B------:R-:W2:Y:S02]  /*2e8b0*/  @!P2 SYNCS.PHASECHK.TRANS64 P2, [R3+URZ+0x30830], R20 ;  /* 0x030830140300a5a7 */ /* 0x000ea4000804007f */
[----:B--2---:R-:W-:Y:S05]  /*2e8c0*/  @!P2 BRA `(.L_x_1706) ;  /* 0xfffffffc00f0a947 */ /* 0x004fea000383ffff */
[----:B------:R-:W-:Y:S05]  /*2e8d0*/  BRA `(.L_x_1705) ;  /* 0xfffffeb000447947 */ /* 0x000fea000383ffff */
.L_x_1711:
[----:B-1----:R1:W2:Y:S02]  /*2e8e0*/  SYNCS.PHASECHK.TRANS64.TRYWAIT P2, [R20+URZ+0x30850], R0 ;  /* 0x03085000140075a7 */ /* 0x0022a4000804017f */
[----:B--2---:R-:W-:Y:S05]  /*2e8f0*/  @!P2 NANOSLEEP.SYNCS 0x989680 ;  /* 0x009896800000a95d */ /* 0x004fea0003900000 */
[----:B------:R-:W2:Y:S02]  /*2e900*/  @!P2 SYNCS.PHASECHK.TRANS64 P2, [R20+URZ+0x30850], R0 ;  /* 0x030850001400a5a7 */ /* 0x000ea4000804007f */
[----:B--2---:R-:W-:Y:S05]  /*2e910*/  @!P2 BRA `(.L_x_1711) ;  /* 0xfffffffc00f0a947 */ /* 0x004fea000383ffff */
[----:B------:R-:W-:Y:S05]  /*2e920*/  BRA `(.L_x_1710) ;  /* 0xfffffebc00907947 */ /* 0x000fea000383ffff */
.L_x_1719:
[----:B-1----:R1:W2:Y:S02]  /*2e930*/  SYNCS.PHASECHK.TRANS64.TRYWAIT P2, [R7+URZ+0x30830], R20 ;  /* 0x03083014070075a7 */ /* 0x0022a4000804017f */
[----:B--2---:R-:W-:Y:S05]  /*2e940*/  @!P2 NANOSLEEP.SYNCS 0x989680 ;  /* 0x009896800000a95d */ /* 0x004fea0003900000 */
[----:B------:R-:W2:Y:S02]  /*2e950*/  @!P2 SYNCS.PHASECHK.TRANS64 P2, [R7+URZ+0x30830], R20 ;  /* 0x030830140700a5a7 */ /* 0x000ea4000804007f */
[----:B--2---:R-:W-:Y:S05]  /*2e960*/  @!P2 BRA `(.L_x_1719) ;  /* 0xfffffffc00f0a947 */ /* 0x004fea000383ffff */
[----:B------:R-:W-:Y:S05]  /*2e970*/  BRA `(.L_x_1718) ;  /* 0xfffffed800107947 */ /* 0x000fea000383ffff */
.L_x_1724:
[----:B-1----:R1:W2:Y:S02]  /*2e980*/  SYNCS.PHASECHK.TRANS64.TRYWAIT P2, [R9+URZ+0x30850], R3 ;  /* 0x03085003090075a7 */ /* 0x0022a4000804017f */
[----:B--2---:R-:W-:Y:S05]  /*2e990*/  @!P2 NANOSLEEP.SYNCS 0x989680 ;  /* 0x009896800000a95d */ /* 0x004fea0003900000 */
[----:B------:R-:W2:Y:S02]  /*2e9a0*/  @!P2 SYNCS.PHASECHK.TRANS64 P2, [R9+URZ+0x30850], R3 ;  /* 0x030850030900a5a7 */ /* 0x000ea4000804007f */
[----:B--2---:R-:W-:Y:S05]  /*2e9b0*/  @!P2 BRA `(.L_x_1724) ;  /* 0xfffffffc00f0a947 */ /* 0x004fea000383ffff */
[----:B------:R-:W-:Y:S05]  /*2e9c0*/  BRA `(.L_x_1723) ;  /* 0xfffffee4005c7947 */ /* 0x000fea000383ffff */
.L_x_1738:
[----:B-1----:R1:W2:Y:S02]  /*2e9d0*/  SYNCS.PHASECHK.TRANS64.TRYWAIT P0, [R6+URZ+0x30850], R9 ;  /* 0x03085009060075a7 */ /* 0x0022a4000800017f */
[----:B--2---:R-:W-:Y:S05]  /*2e9e0*/  @!P0 NANOSLEEP.SYNCS 0x989680 ;  /* 0x009896800000895d */ /* 0x004fea0003900000 */
[----:B------:R-:W2:Y:S02]  /*2e9f0*/  @!P0 SYNCS.PHASECHK.TRANS64 P0, [R6+URZ+0x30850], R9 ;  /* 0x03085009060085a7 */ /* 0x000ea4000800007f */
[----:B--2---:R-:W-:Y:S05]  /*2ea00*/  @!P0 BRA `(.L_x_1738) ;  /* 0xfffffffc00f08947 */ /* 0x004fea000383ffff */
[----:B------:R-:W-:Y:S05]  /*2ea10*/  BRA `(.L_x_1737) ;  /* 0xffffff1400f87947 */ /* 0x000fea000383ffff */
.L_x_1787:
[----:B------:R-:W1:Y:S01]  /*2ea20*/  S2R R6, SR_TID.X ;  /* 0x0000000000067919 */ /* 0x000e620000002100 */
[----:B------:R-:W-:Y:S01]  /*2ea30*/  BSSY B1, `(.L_x_1978) ;  /* 0x000000a000017945 */ /* 0x000fe20003800000 */
[----:B------:R-:W-:Y:S02]  /*2ea40*/  IMAD.MOV.U32 R12, RZ, RZ, RZ ;  /* 0x000000ffff0c7224 */ /* 0x000fe400078e00ff */
[----:B------:R-:W-:Y:S02]  /*2ea50*/  IMAD.MOV.U32 R11, RZ, RZ, 0x1f ;  /* 0x0000001fff0b7424 */ /* 0x000fe400078e00ff */
[----:B0-----:R-:W-:Y:S01]  /*2ea60*/  IMAD.MOV.U32 R15, RZ, RZ, -0x1 ;  /* 0xffffffffff0f7424 */ /* 0x001fe200078e00ff */
[----:B-1----:R-:W-:-:S04]  /*2ea70*/  SHF.R.U32.HI R6, RZ, 0x5, R6 ;  /* 0x00000005ff067819 */ /* 0x002fc80000011606 */
[----:B------:R-:W-:-:S05]  /*2ea80*/  LOP3.LUT R6, R6, 0x3, RZ, 0xc0, !PT ;  /* 0x0000000306067812 */ /* 0x000fca00078ec0ff */
[----:B------:R-:W-:-:S07]  /*2ea90*/  IMAD.MOV.U32 R13, RZ, RZ, R6 ;  /* 0x000000ffff0d7224 */ /* 0x000fce00078e0006 */
[----:B------:R-:W-:Y:S05]  /*2eaa0*/  WARPSYNC.COLLECTIVE R15, `(.L_x_1979) ;  /* 0x000000000f087348 */ /* 0x000fea0003c00000 */
[----:B------:R0:W1:Y:S02]  /*2eab0*/  SHFL.IDX P6, R14, R13, R12, R11 ;  /* 0x0000000c0d0e7389 */ /* 0x00006400000c000b */
[----:B01----:R-:W-:Y:S01]  /*2eac0*/  ENDCOLLECTIVE ;  /* 0x000000000000791b */ /* 0x003fe20003800000 */
.L_x_1979:
[----:B------:R-:W-:Y:S05]  /*2ead0*/  BSYNC B1 ;  /* 0x0000000000017941 */ /* 0x000fea0003800000 */
.L_x_1978:
[----:B------:R-:W-:Y:S05]  /*2eae0*/  BRA `(.L_x_1980) ;  /* 0xffffff7c00487947 */ /* 0x000fea000383ffff */
.L_x_1789:
[----:B------:R-:W-:Y:S01]  /*2eaf0*/  BSSY B1, `(.L_x_1981) ;  /* 0x0000006000017945 */ /* 0x000fe20003800000 */
[----:B0-----:R-:W-:-:S07]  /*2eb00*/  MOV R15, 0xffffffff ;  /* 0xffffffff000f7802 */ /* 0x001fce0000000f00 */
[----:B-1----:R-:W-:Y:S05]  /*2eb10*/  WARPSYNC.COLLECTIVE R15, `(.L_x_1982) ;  /* 0x000000000f0c7348 */ /* 0x002fea0003c00000 */
[----:B------:R-:W-:Y:S02]  /*2eb20*/  ELECT P6, UR62, PT ;  /* 0x00000000003e782f */ /* 0x000fe400038c0000 */
[----:B------:R-:W-:Y:S01]  /*2eb30*/  MOV R14, UR62 ;  /* 0x0000003e000e7c02 */ /* 0x000fe20008000f00 */
[----:B-1----:R-:W-:Y:S10]  /*2eb40*/  ENDCOLLECTIVE ;  /* 0x000000000000791b */ /* 0x002ff40003800000 */
.L_x_1982:
[----:B------:R-:W-:Y:S05]  /*2eb50*/  BSYNC B1 ;  /* 0x0000000000017941 */ /* 0x000fea0003800000 */
.L_x_1981:
[----:B------:R-:W-:Y:S05]  /*2eb60*/  BRA `(.L_x_1788) ;  /* 0xffffff7c00407947 */ /* 0x000fea000383ffff */
.L_x_1791:
[----:B-1----:R1:W2:Y:S02]  /*2eb70*/  SYNCS.PHASECHK.TRANS64.TRYWAIT P0, [R19+URZ+0x30820], R4 ;  /* 0x03082004130075a7 */ /* 0x0022a4000800017f */
[----:B--2---:R-:W-:Y:S05]  /*2eb80*/  @!P0 NANOSLEEP.SYNCS 0x989680 ;  /* 0x009896800000895d */ /* 0x004fea0003900000 */
[----:B------:R-:W2:Y:S02]  /*2eb90*/  @!P0 SYNCS.PHASECHK.TRANS64 P0, [R19+URZ+0x30820], R4 ;  /* 0x03082004130085a7 */ /* 0x000ea4000800007f */
[----:B--2---:R-:W-:Y:S05]  /*2eba0*/  @!P0 BRA `(.L_x_1791) ;  /* 0xfffffffc00f08947 */ /* 0x004fea000383ffff */
[----:B------:R-:W-:Y:S05]  /*2ebb0*/  BRA `(.L_x_1983) ;  /* 0xffffff7c00507947 */ /* 0x000fea000383ffff */
.L_x_1795:
[----:B--2---:R2:W3:Y:S02]  /*2ebc0*/  SYNCS.PHASECHK.TRANS64.TRYWAIT P0, [R7+URZ+0x308a0], R10 ;  /* 0x0308a00a070075a7 */ /* 0x0044e4000800017f */
[----:B---3--:R-:W-:Y:S05]  /*2ebd0*/  @!P0 NANOSLEEP.SYNCS 0x989680 ;  /* 0x009896800000895d */ /* 0x008fea0003900000 */
[----:B------:R-:W3:Y:S02]  /*2ebe0*/  @!P0 SYNCS.PHASECHK.TRANS64 P0, [R7+URZ+0x308a0], R10 ;  /* 0x0308a00a070085a7 */ /* 0x000ee4000800007f */
[----:B---3--:R-:W-:Y:S05]  /*2ebf0*/  @!P0 BRA `(.L_x_1795) ;  /* 0xfffffffc00f08947 */ /* 0x008fea000383ffff */
[----:B------:R-:W-:Y:S05]  /*2ec00*/  BRA `(.L_x_1984) ;  /* 0xffffff7c00707947 */ /* 0x000fea000383ffff */
.L_x_1802:
[----:B-1----:R1:W3:Y:S02]  /*2ec10*/  SYNCS.PHASECHK.TRANS64.TRYWAIT P0, [R7+URZ+0x308c0], R10 ;  /* 0x0308c00a070075a7 */ /* 0x0022e4000800017f */
[----:B---3--:R-:W-:Y:S05]  /*2ec20*/  @!P0 NANOSLEEP.SYNCS 0x989680 ;  /* 0x009896800000895d */ /* 0x008fea0003900000 */
[----:B------:R-:W3:Y:S02]  /*2ec30*/  @!P0 SYNCS.PHASECHK.TRANS64 P0, [R7+URZ+0x308c0], R10 ;  /* 0x0308c00a070085a7 */ /* 0x000ee4000800007f */
[----:B---3--:R-:W-:Y:S05]  /*2ec40*/  @!P0 BRA `(.L_x_1802) ;  /* 0xfffffffc00f08947 */ /* 0x008fea000383ffff */
[----:B------:R-:W-:Y:S05]  /*2ec50*/  BRA `(.L_x_1985) ;  /* 0xffffff8000707947 */ /* 0x000fea000383ffff */
.L_x_1811:
[----:B-1----:R1:W2:Y:S02]  /*2ec60*/  SYNCS.PHASECHK.TRANS64.TRYWAIT P1, [R8+URZ+0x308a0], R7 ;  /* 0x0308a007080075a7 */ /* 0x0022a4000802017f */
[----:B--2---:R-:W-:Y:S05]  /*2ec70*/  @!P1 NANOSLEEP.SYNCS 0x989680 ;  /* 0x009896800000995d */ /* 0x004fea0003900000 */
[----:B------:R-:W2:Y:S02]  /*2ec80*/  @!P1 SYNCS.PHASECHK.TRANS64 P1, [R8+URZ+0x308a0], R7 ;  /* 0x0308a007080095a7 */ /* 0x000ea4000802007f */
[----:B--2---:R-:W-:Y:S05]  /*2ec90*/  @!P1 BRA `(.L_x_1811) ;  /* 0xfffffffc00f09947 */ /* 0x004fea000383ffff */
[----:B------:R-:W-:Y:S05]  /*2eca0*/  BRA `(.L_x_1986) ;  /* 0xffffff8400bc7947 */ /* 0x000fea000383ffff */
.L_x_1818:
[----:B--2---:R2:W3:Y:S02]  /*2ecb0*/  SYNCS.PHASECHK.TRANS64.TRYWAIT P1, [R8+URZ+0x308c0], R7 ;  /* 0x0308c007080075a7 */ /* 0x0044e4000802017f */
[----:B---3--:R-:W-:Y:S05]  /*2ecc0*/  @!P1 NANOSLEEP.SYNCS 0x989680 ;  /* 0x009896800000995d */ /* 0x008fea0003900000 */
[----:B------:R-:W3:Y:S02]  /*2ecd0*/  @!P1 SYNCS.PHASECHK.TRANS64 P1, [R8+URZ+0x308c0], R7 ;  /* 0x0308c007080095a7 */ /* 0x000ee4000802007f */
[----:B---3--:R-:W-:Y:S05]  /*2ece0*/  @!P1 BRA `(.L_x_1818) ;  /* 0xfffffffc00f09947 */ /* 0x008fea000383ffff */
[----:B------:R-:W-:Y:S05]  /*2ecf0*/  BRA `(.L_x_1987) ;  /* 0xffffff8800b87947 */ /* 0x000fea000383ffff */
.L_x_1843:
[----:B------:R-:W2:Y:S01]  /*2ed00*/  S2R R4, SR_TID.X ;  /* 0x0000000000047919 */ /* 0x000ea20000002100 */
[----:B------:R-:W-:Y:S01]  /*2ed10*/  BSSY B0, `(.L_x_1988) ;  /* 0x000000a000007945 */ /* 0x000fe20003800000 */
[----:B------:R-:W-:Y:S02]  /*2ed20*/  IMAD.MOV.U32 R12, RZ, RZ, RZ ;  /* 0x000000ffff0c7224 */ /* 0x000fe400078e00ff */
[----:B------:R-:W-:Y:S02]  /*2ed30*/  IMAD.MOV.U32 R11, RZ, RZ, 0x1f ;  /* 0x0000001fff0b7424 */ /* 0x000fe400078e00ff */
[----:B0-----:R-:W-:Y:S01]  /*2ed40*/  IMAD.MOV.U32 R15, RZ, RZ, -0x1 ;  /* 0xffffffffff0f7424 */ /* 0x001fe200078e00ff */
[----:B--2---:R-:W-:-:S04]  /*2ed50*/  SHF.R.U32.HI R4, RZ, 0x5, R4 ;  /* 0x00000005ff047819 */ /* 0x004fc80000011604 */
[----:B------:R-:W-:-:S05]  /*2ed60*/  LOP3.LUT R4, R4, 0x3, RZ, 0xc0, !PT ;  /* 0x0000000304047812 */ /* 0x000fca00078ec0ff */
[----:B------:R-:W-:-:S07]  /*2ed70*/  IMAD.MOV.U32 R13, RZ, RZ, R4 ;  /* 0x000000ffff0d7224 */ /* 0x000fce00078e0004 */
[----:B-1----:R-:W-:Y:S05]  /*2ed80*/  WARPSYNC.COLLECTIVE R15, `(.L_x_1989) ;  /* 0x000000000f087348 */ /* 0x002fea0003c00000 */
[----:B------:R0:W2:Y:S02]  /*2ed90*/  SHFL.IDX P6, R14, R13, R12, R11 ;  /* 0x0000000c0d0e7389 */ /* 0x0000a400000c000b */
[----:B012---:R-:W-:Y:S01]  /*2eda0*/  ENDCOLLECTIVE ;  /* 0x000000000000791b */ /* 0x007fe20003800000 */
.L_x_1989:
[----:B------:R-:W-:Y:S05]  /*2edb0*/  BSYNC B0 ;  /* 0x0000000000007941 */ /* 0x000fea0003800000 */
.L_x_1988:
[----:B------:R-:W-:Y:S05]  /*2edc0*/  BRA `(.L_x_1990) ;  /* 0xffffff9c00087947 */ /* 0x000fea000383ffff */
.L_x_1845:
[----:B------:R-:W-:Y:S01]  /*2edd0*/  BSSY B0, `(.L_x_1991) ;  /* 0x0000006000007945 */ /* 0x000fe20003800000 */
[----:B0-----:R-:W-:-:S07]  /*2ede0*/  IMAD.MOV.U32 R15, RZ, RZ, -0x1 ;  /* 0xffffffffff0f7424 */ /* 0x001fce00078e00ff */
[----:B-12---:R-:W-:Y:S05]  /*2edf0*/  WARPSYNC.COLLECTIVE R15, `(.L_x_1992) ;  /* 0x000000000f0c7348 */ /* 0x006fea0003c00000 */
[----:B------:R-:W-:Y:S02]  /*2ee00*/  ELECT P6, UR62, PT ;  /* 0x00000000003e782f */ /* 0x000fe400038c0000 */
[----:B------:R-:W-:Y:S01]  /*2ee10*/  MOV R14, UR62 ;  /* 0x0000003e000e7c02 */ /* 0x000fe20008000f00 */
[----:B-12---:R-:W-:Y:S10]  /*2ee20*/  ENDCOLLECTIVE ;  /* 0x000000000000791b */ /* 0x006ff40003800000 */
.L_x_1992:
[----:B------:R-:W-:Y:S05]  /*2ee30*/  BSYNC B0 ;  /* 0x0000000000007941 */ /* 0x000fea0003800000 */
.L_x_1991:
[----:B------:R-:W-:Y:S05]  /*2ee40*/  BRA `(.L_x_1993) ;  /* 0xffffff9c000c7947 */ /* 0x000fea000383ffff */
.L_x_1847:
[----:B---3--:R3:W4:Y:S02]  /*2ee50*/  SYNCS.PHASECHK.TRANS64.TRYWAIT P0, [R0+URZ+0x30840], R2 ;  /* 0x03084002000075a7 */ /* 0x008724000800017f */
[----:B----4-:R-:W-:Y:S05]  /*2ee60*/  @!P0 NANOSLEEP.SYNCS 0x989680 ;  /* 0x009896800000895d */ /* 0x010fea0003900000 */
[----:B------:R-:W4:Y:S02]  /*2ee70*/  @!P0 SYNCS.PHASECHK.TRANS64 P0, [R0+URZ+0x30840], R2 ;  /* 0x03084002000085a7 */ /* 0x000f24000800007f */
[----:B----4-:R-:W-:Y:S05]  /*2ee80*/  @!P0 BRA `(.L_x_1847) ;  /* 0xfffffffc00f08947 */ /* 0x010fea000383ffff */
[----:B------:R-:W-:Y:S05]  /*2ee90*/  BRA `(.L_x_1994) ;  /* 0xffffff9c00707947 */ /* 0x000fea000383ffff */
.L_x_1851:
        /* <DEDUP_REMOVED lines=9> */
[----:B--2---:R-:W-:Y:S01]  /*2ef30*/  IMAD R2, R11, R7, RZ ;  /* 0x000000070b027224 */ /* 0x004fe200078e02ff */
[----:B------:R-:W-:-:S04]  /*2ef40*/  MOV R11, 0x181f ;  /* 0x0000181f000b7802 */ /* 0x000fc80000000f00 */
[----:B------:R-:W-:-:S13]  /*2ef50*/  ISETP.GE.AND P3, PT, R0, R2, PT ;  /* 0x000000020000720c */ /* 0x000fda0003f66270 */
[----:B-----5:R-:W-:Y:S05]  /*2ef60*/  WARPSYNC.COLLECTIVE R15, `(.L_x_1995) ;  /* 0x000000000f087348 */ /* 0x020fea0003c00000 */
[----:B------:R0:W1:Y:S02]  /*2ef70*/  SHFL.IDX P6, R14, R13, R12, R11 ;  /* 0x0000000c0d0e7389 */ /* 0x00006400000c000b */
[----:B01---5:R-:W-:Y:S01]  /*2ef80*/  ENDCOLLECTIVE ;  /* 0x000000000000791b */ /* 0x023fe20003800000 */
.L_x_1995:
[----:B------:R-:W-:Y:S02]  /*2ef90*/  IMAD.MOV.U32 R13, RZ, RZ, R4 ;  /* 0x000000ffff0d7224 */ /* 0x000fe400078e0004 */
[----:B------:R-:W-:-:S07]  /*2efa0*/  IMAD.MOV.U32 R6, RZ, RZ, R14 ;  /* 0x000000ffff067224 */ /* 0x000fce00078e000e */
[----:B------:R-:W-:Y:S05]  /*2efb0*/  WARPSYNC.COLLECTIVE R15, `(.L_x_1996) ;  /* 0x000000000f087348 */ /* 0x000fea0003c00000 */
[----:B------:R0:W1:Y:S02]  /*2efc0*/  SHFL.IDX P6, R14, R13, R12, R11 ;  /* 0x0000000c0d0e7389 */ /* 0x00006400000c000b */
[----:B01----:R-:W-:Y:S01]  /*2efd0*/  ENDCOLLECTIVE ;  /* 0x000000000000791b */ /* 0x003fe20003800000 */
.L_x_1996:
[----:B------:R-:W-:Y:S01]  /*2efe0*/  MOV R13, R3 ;  /* 0x00000003000d7202 */ /* 0x000fe20000000f00 */
[----:B------:R-:W-:Y:S02]  /*2eff0*/  IMAD.MOV.U32 R12, RZ, RZ, 0x1 ;  /* 0x00000001ff0c7424 */ /* 0x000fe400078e00ff */
[----:B------:R-:W-:-:S07]  /*2f000*/  IMAD.MOV.U32 R7, RZ, RZ, R14 ;  /* 0x000000ffff077224 */ /* 0x000fce00078e000e */
[----:B------:R-:W-:Y:S05]  /*2f010*/  WARPSYNC.COLLECTIVE R15, `(.L_x_1997) ;  /* 0x000000000f087348 */ /* 0x000fea0003c00000 */
[----:B------:R0:W1:Y:S02]  /*2f020*/  SHFL.IDX P6, R14, R13, R12, R11 ;  /* 0x0000000c0d0e7389 */ /* 0x00006400000c000b */
[----:B01----:R-:W-:Y:S01]  /*2f030*/  ENDCOLLECTIVE ;  /* 0x000000000000791b */ /* 0x003fe20003800000 */
.L_x_1997:
[----:B------:R-:W-:-:S05]  /*2f040*/  @!P3 LEA R7, P5, R8, R7, 0x1 ;  /* 0x000000070807b211 */ /* 0x000fca00078a08ff */
[----:B------:R-:W-:-:S05]  /*2f050*/  @!P3 IMAD.X R6, RZ, RZ, R6, P5 ;  /* 0x000000ffff06b224 */ /* 0x000fca00028e0606 */
[----:B------:R-:W-:Y:S01]  /*2f060*/  @!P3 LOP3.LUT R7, R7, R6, RZ, 0x3c, !PT ;  /* 0x000000060707b212 */ /* 0x000fe200078e3cff */
[----:B------:R-:W-:-:S03]  /*2f070*/  IMAD.MOV.U32 R13, RZ, RZ, R4 ;  /* 0x000000ffff0d7224 */ /* 0x000fc600078e0004 */
[----:B------:R-:W-:-:S04]  /*2f080*/  @!P3 LOP3.LUT R6, R7, R6, RZ, 0x3c, !PT ;  /* 0x000000060706b212 */ /* 0x000fc800078e3cff */
[----:B------:R-:W-:Y:S01]  /*2f090*/  @!P3 LOP3.LUT R7, R7, R6, RZ, 0x3c, !PT ;  /* 0x000000060707b212 */ /* 0x000fe200078e3cff */
[----:B------:R-:W-:-:S07]  /*2f0a0*/  IMAD.MOV.U32 R9, RZ, RZ, R14 ;  /* 0x000000ffff097224 */ /* 0x000fce00078e000e */
[----:B------:R-:W-:Y:S05]  /*2f0b0*/  WARPSYNC.COLLECTIVE R15, `(.L_x_1998) ;  /* 0x000000000f087348 */ /* 0x000fea0003c00000 */
[----:B------:R0:W1:Y:S02]  /*2f0c0*/  SHFL.IDX P6, R14, R13, R12, R11 ;  /* 0x0000000c0d0e7389 */ /* 0x00006400000c000b */
[----:B01----:R-:W-:Y:S01]  /*2f0d0*/  ENDCOLLECTIVE ;  /* 0x000000000000791b */ /* 0x003fe20003800000 */
.L_x_1998:
[----:B------:R-:W-:Y:S01]  /*2f0e0*/  @!PT LDS RZ, [RZ] ;  /* 0x00000000fffff984 */ /* 0x000fe20000000800 */
[----:B------:R-:W-:Y:S01]  /*2f0f0*/  @!PT LDS RZ, [RZ] ;  /* 0x00000000fffff984 */ /* 0x000fe20000000800 */
[----:B------:R-:W-:Y:S01]  /*2f100*/  @!PT LDS RZ, [RZ] ;  /* 0x00000000fffff984 */ /* 0x000fe20000000800 */
[----:B------:R0:W-:Y:S04]  /*2f110*/  @!P3 LDGSTS.E.BYPASS.LTC128B.128 [R10+0x12400], desc[UR46][R6.64], !P2 ;  /* 0x12400000060abfae */ /* 0x0001e8000d101d6e */
[----:B------:R0:W-:Y:S04]  /*2f120*/  @!P3 LDGSTS.E.BYPASS.LTC128B.128 [R10+0x16400], desc[UR46][R6.64+0x80], !P1 ;  /* 0x16400080060abfae */ /* 0x0001e8000c901d6e */
[----:B------:R0:W-:Y:S01]  /*2f130*/  @!P3 LDGSTS.E.BYPASS.LTC128B.128 [R10+0x1a400], desc[UR46][R6.64+0x100], !P0 ;  /* 0x1a400100060abfae */ /* 0x0001e2000c101d6e */
[----:B------:R-:W-:Y:S01]  /*2f140*/  ISETP.GE.AND P3, PT, R5, R2, PT ;  /* 0x000000020500720c */ /* 0x000fe20003f66270 */
[----:B------:R-:W-:-:S02]  /*2f150*/  IMAD.MOV.U32 R13, RZ, RZ, R3 ;  /* 0x000000ffff0d7224 */ /* 0x000fc400078e0003 */
[----:B------:R-:W-:Y:S02]  /*2f160*/  IMAD.MOV.U32 R12, RZ, RZ, 0x2 ;  /* 0x00000002ff0c7424 */ /* 0x000fe400078e00ff */
[----:B------:R-:W-:-:S08]  /*2f170*/  IMAD.MOV.U32 R5, RZ, RZ, R14 ;  /* 0x000000ffff057224 */ /* 0x000fd000078e000e */
[----:B0-----:R-:W-:Y:S05]  /*2f180*/  WARPSYNC.COLLECTIVE R15, `(.L_x_1999) ;  /* 0x000000000f087348 */ /* 0x001fea0003c00000 */
[----:B------:R1:W2:Y:S02]  /*2f190*/  SHFL.IDX P6, R14, R13, R12, R11 ;  /* 0x0000000c0d0e7389 */ /* 0x0002a400000c000b */
[----:B012---:R-:W-:Y:S01]  /*2f1a0*/  ENDCOLLECTIVE ;  /* 0x000000000000791b */ /* 0x007fe20003800000 */
.L_x_1999:
[----:B------:R-:W-:-:S05]  /*2f1b0*/  @!P3 LEA R8, P5, R8, R5, 0x1 ;  /* 0x000000050808b211 */ /* 0x000fca00078a08ff */
[----:B------:R-:W-:Y:S02]  /*2f1c0*/  @!P3 IMAD.X R5, RZ, RZ, R9, P5 ;  /* 0x000000ffff05b224 */ /* 0x000fe400028e0609 */
[----:B------:R-:W0:Y:S01]  /*2f1d0*/  S2R R9, SR_TID.X ;  /* 0x0000000000097919 */ /* 0x000e220000002100 */
[----:B------:R-:W-:Y:S02]  /*2f1e0*/  @!P3 IMAD.MOV.U32 R6, RZ, RZ, R8 ;  /* 0x000000ffff06b224 */ /* 0x000fe400078e0008 */
[----:B------:R-:W-:Y:S01]  /*2f1f0*/  @!P3 IMAD.MOV.U32 R7, RZ, RZ, R5 ;  /* 0x000000ffff07b224 */ /* 0x000fe200078e0005 */
[----:B------:R-:W-:Y:S01]  /*2f200*/  IADD3 R5, R0, 0x20, RZ ;  /* 0x0000002000057810 */ /* 0x000fe20007ffe0ff */
[----:B------:R-:W-:-:S03]  /*2f210*/  IMAD.MOV.U32 R13, RZ, RZ, R4 ;  /* 0x000000ffff0d7224 */ /* 0x000fc600078e0004 */
[----:B------:R-:W-:Y:S01]  /*2f220*/  @!PT LDS RZ, [RZ] ;  /* 0x00000000fffff984 */ /* 0x000fe20000000800 */
[----:B------:R-:W-:Y:S01]  /*2f230*/  @!PT LDS RZ, [RZ] ;  /* 0x00000000fffff984 */ /* 0x000fe20000000800 */
[----:B------:R-:W-:Y:S01]  /*2f240*/  @!PT LDS RZ, [RZ] ;  /* 0x00000000fffff984 */ /* 0x000fe20000000800 */
[----:B------:R1:W-:Y:S04]  /*2f250*/  @!P3 LDGSTS.E.BYPASS.LTC128B.128 [R10+0x12c00], desc[UR46][R6.64], !P2 ;  /* 0x12c00000060abfae */ /* 0x0003e8000d101d6e */
[----:B------:R1:W-:Y:S01]  /*2f260*/  @!P3 LDGSTS.E.BYPASS.LTC128B.128 [R10+0x16c00], desc[UR46][R6.64+0x80], !P1 ;  /* 0x16c00080060abfae */ /* 0x0003e2000c901d6e */
[----:B------:R-:W-:-:S07]  /*2f270*/  IMAD.MOV.U32 R8, RZ, RZ, R14 ;  /* 0x000000ffff087224 */ /* 0x000fce00078e000e */
[----:B01----:R-:W-:Y:S05]  /*2f280*/  WARPSYNC.COLLECTIVE R15, `(.L_x_2000) ;  /* 0x000000000f087348 */ /* 0x003fea0003c00000 */
[----:B------:R2:W3:Y:S02]  /*2f290*/  SHFL.IDX P6, R14, R13, R12, R11 ;  /* 0x0000000c0d0e7389 */ /* 0x0004e400000c000b */
[----:B0123--:R-:W-:Y:S01]  /*2f2a0*/  ENDCOLLECTIVE ;  /* 0x000000000000791b */ /* 0x00ffe20003800000 */
.L_x_2000:
[----:B------:R-:W-:Y:S01]  /*2f2b0*/  @!PT LDS RZ, [RZ] ;  /* 0x00000000fffff984 */ /* 0x000fe20000000800 */
[----:B------:R-:W-:Y:S01]  /*2f2c0*/  @!PT LDS RZ, [RZ] ;  /* 0x00000000fffff984 */ /* 0x000fe20000000800 */
[----:B------:R-:W-:Y:S01]  /*2f2d0*/  @!PT LDS RZ, [RZ] ;  /* 0x00000000fffff984 */ /* 0x000fe20000000800 */
[----:B------:R0:W-:Y:S01]  /*2f2e0*/  @!P3 LDGSTS.E.BYPASS.LTC128B.128 [R10+0x1ac00], desc[UR46][R6.64+0x100], !P0 ;  /* 0x1ac00100060abfae */ /* 0x0001e2000c101d6e */
[----:B------:R-:W-:Y:S01]  /*2f2f0*/  ISETP.GE.AND P3, PT, R5, R2, PT ;  /* 0x000000020500720c */ /* 0x000fe20003f66270 */
[----:B------:R-:W-:Y:S02]  /*2f300*/  IMAD.MOV.U32 R13, RZ, RZ, R3 ;  /* 0x000000ffff0d7224 */ /* 0x000fe400078e0003 */
[----:B------:R-:W-:Y:S02]  /*2f310*/  IMAD.MOV.U32 R12, RZ, RZ, 0x3 ;  /* 0x00000003ff0c7424 */ /* 0x000fe400078e00ff */
[----:B------:R-:W-:-:S05]  /*2f320*/  IMAD.SHL.U32 R9, R9, 0x8, RZ ;  /* 0x0000000809097824 */ /* 0x000fca00078e00ff */
[----:B------:R-:W-:Y:S01]  /*2f330*/  LOP3.LUT R9, R9, 0x38, RZ, 0xc0, !PT ;  /* 0x0000003809097812 */ /* 0x000fe200078ec0ff */
[----:B0-----:R-:W-:-:S07]  /*2f340*/  IMAD.MOV.U32 R5, RZ, RZ, R14 ;  /* 0x000000ffff057224 */ /* 0x001fce00078e000e */
[----:B------:R-:W-:Y:S05]  /*2f350*/  WARPSYNC.COLLECTIVE R15, `(.L_x_2001) ;  /* 0x000000000f087348 */ /* 0x000fea0003c00000 */
[----:B------:R0:W1:Y:S02]  /*2f360*/  SHFL.IDX P6, R14, R13, R12, R11 ;  /* 0x0000000c0d0e7389 */ /* 0x00006400000c000b */
[----:B01----:R-:W-:Y:S01]  /*2f370*/  ENDCOLLECTIVE ;  /* 0x000000000000791b */ /* 0x003fe20003800000 */
.L_x_2001:
[----:B------:R-:W-:-:S04]  /*2f380*/  @!P3 LEA R5, P4, R9, R5, 0x1 ;  /* 0x000000050905b211 */ /* 0x000fc800078808ff */
[----:B------:R-:W-:-:S05]  /*2f390*/  @!P3 IADD3.X R6, RZ, R8, RZ, P4, !PT ;  /* 0x00000008ff06b210 */ /* 0x000fca00027fe4ff */
[----:B------:R-:W-:Y:S02]  /*2f3a0*/  @!P3 IMAD.MOV.U32 R7, RZ, RZ, R6 ;  /* 0x000000ffff07b224 */ /* 0x000fe400078e0006 */
[----:B------:R-:W-:Y:S01]  /*2f3b0*/  @!P3 IMAD.MOV.U32 R6, RZ, RZ, R5 ;  /* 0x000000ffff06b224 */ /* 0x000fe200078e0005 */
[----:B------:R-:W-:Y:S01]  /*2f3c0*/  MOV R13, R4 ;  /* 0x00000004000d7202 */ /* 0x000fe20000000f00 */
[----:B------:R-:W-:-:S03]  /*2f3d0*/  VIADD R5, R0, 0x30 ;  /* 0x0000003000057836 */ /* 0x000fc60000000000 */
        /* <DEDUP_REMOVED lines=11> */
.L_x_2002:
[----:B------:R-:W-:Y:S01]  /*2f490*/  IMAD.MOV.U32 R13, RZ, RZ, R3 ;  /* 0x000000ffff0d7224 */ /* 0x000fe200078e0003 */
[----:B------:R-:W-:Y:S01]  /*2f4a0*/  MOV R12, 0x4 ;  /* 0x00000004000c7802 */ /* 0x000fe20000000f00 */
[----:B------:R-:W-:-:S07]  /*2f4b0*/  IMAD.MOV.U32 R5, RZ, RZ, R14 ;  /* 0x000000ffff057224 */ /* 0x000fce00078e000e */
[----:B------:R-:W-:Y:S05]  /*2f4c0*/  WARPSYNC.COLLECTIVE R15, `(.L_x_2003) ;  /* 0x000000000f087348 */ /* 0x000fea0003c00000 */
[----:B------:R0:W1:Y:S02]  /*2f4d0*/  SHFL.IDX P6, R14, R13, R12, R11 ;  /* 0x0000000c0d0e7389 */ /* 0x00006400000c000b */
[----:B01----:R-:W-:Y:S01]  /*2f4e0*/  ENDCOLLECTIVE ;  /* 0x000000000000791b */ /* 0x003fe20003800000 */
.L_x_2003:
[----:B------:R-:W-:-:S05]  /*2f4f0*/  @!P3 LEA R5, P4, R9, R5, 0x1 ;  /* 0x000000050905b211 */ /* 0x000fca00078808ff */
[----:B------:R-:W-:-:S04]  /*2f500*/  @!P3 IMAD.X R6, RZ, RZ, R6, P4 ;  /* 0x000000ffff06b224 */ /* 0x000fc800020e0606 */
[----:B------:R-:W-:Y:S02]  /*2f510*/  @!P3 IMAD.MOV.U32 R7, RZ, RZ, R6 ;  /* 0x000000ffff07b224 */ /* 0x000fe400078e0006 */
        /* <DEDUP_REMOVED lines=14> */
.L_x_2004:
[----:B------:R-:W-:Y:S02]  /*2f600*/  IMAD.MOV.U32 R13, RZ, RZ, R3 ;  /* 0x000000ffff0d7224 */ /* 0x000fe400078e0003 */
[----:B------:R-:W-:Y:S02]  /*2f610*/  IMAD.MOV.U32 R12, RZ, RZ, 0x5 ;  /* 0x00000005ff0c7424 */ /* 0x000fe400078e00ff */
[----:B------:R-:W-:-:S07]  /*2f620*/  IMAD.MOV.U32 R5, RZ, RZ, R14 ;  /* 0x000000ffff057224 */ /* 0x000fce00078e000e */
[----:B------:R-:W-:Y:S05]  /*2f630*/  WARPSYNC.COLLECTIVE R15, `(.L_x_2005) ;  /* 0x000000000f087348 */ /* 0x000fea0003c00000 */
[----:B------:R0:W1:Y:S02]  /*2f640*/  SHFL.IDX P6, R14, R13, R12, R11 ;  /* 0x0000000c0d0e7389 */ /* 0x00006400000c000b */
[----:B01----:R-:W-:Y:S01]  /*2f650*/  ENDCOLLECTIVE ;  /* 0x000000000000791b */ /* 0x003fe20003800000 */
.L_x_2005:
[----:B------:R-:W-:-:S05]  /*2f660*/  @!P3 LEA R5, P4, R9, R5, 0x1 ;  /* 0x000000050905b211 */ /* 0x000fca00078808ff */
[----:B------:R-:W-:-:S04]  /*2f670*/  @!P3 IMAD.X R6, RZ, RZ, R6, P4 ;  /* 0x000000ffff06b224 */ /* 0x000fc800020e0606 */
[----:B------:R-:W-:Y:S02]  /*2f680*/  @!P3 IMAD.MOV.U32 R7, RZ, RZ, R6 ;  /* 0x000000ffff07b224 */ /* 0x000fe400078e0006 */
[----:B------:R-:W-:Y:S01]  /*2f690*/  @!P3 IMAD.MOV.U32 R6, RZ, RZ, R5 ;  /* 0x000000ffff06b224 */ /* 0x000fe200078e0005 */
[----:B------:R-:W-:Y:S01]  /*2f6a0*/  IADD3 R5, R0, 0x50, RZ ;  /* 0x0000005000057810 */ /* 0x000fe20007ffe0ff */
[----:B------:R-:W-:-:S03]  /*2f6b0*/  IMAD.MOV.U32 R13, RZ, RZ, R4 ;  /* 0x000000ffff0d7224 */ /* 0x000fc600078e0004 */
        /* <DEDUP_REMOVED lines=11> */
.L_x_2006:
[----:B------:R-:W-:Y:S02]  /*2f770*/  IMAD.MOV.U32 R13, RZ, RZ, R3 ;  /* 0x000000ffff0d7224 */ /* 0x000fe400078e0003 */
[----:B------:R-:W-:Y:S02]  /*2f780*/  IMAD.MOV.U32 R12, RZ, RZ, 0x6 ;  /* 0x00000006ff0c7424 */ /* 0x000fe400078e00ff */
[----:B------:R-:W-:-:S07]  /*2f790*/  IMAD.MOV.U32 R5, RZ, RZ, R14 ;  /* 0x000000ffff057224 */ /* 0x000fce00078e000e */
[----:B------:R-:W-:Y:S05]  /*2f7a0*/  WARPSYNC.COLLECTIVE R15, `(.L_x_2007) ;  /* 0x000000000f087348 */ /* 0x000fea0003c00000 */
[----:B------:R0:W1:Y:S02]  /*2f7b0*/  SHFL.IDX P6, R14, R13, R12, R11 ;  /* 0x0000000c0d0e7389 */ /* 0x00006400000c000b */
[----:B01----:R-:W-:Y:S01]  /*2f7c0*/  ENDCOLLECTIVE ;  /* 0x000000000000791b */ /* 0x003fe20003800000 */
.L_x_2007:
[----:B------:R-:W-:-:S05]  /*2f7d0*/  @!P3 LEA R5, P4, R9, R5, 0x1 ;  /* 0x000000050905b211 */ /* 0x000fca00078808ff */
[----:B------:R-:W-:-:S05]  /*2f7e0*/  @!P3 IMAD.X R6, RZ, RZ, R6, P4 ;  /* 0x000000ffff06b224 */ /* 0x000fca00020e0606 */
[----:B------:R-:W-:Y:S01]  /*2f7f0*/  @!P3 MOV R7, R6 ;  /* 0x000000060007b202 */ /* 0x000fe20000000f00 */
        /* <DEDUP_REMOVED lines=13> */
.L_x_2008:
[----:B------:R-:W-:Y:S01]  /*2f8d0*/  ISETP.GE.AND P4, PT, R7, R2, PT ;  /* 0x000000020700720c */ /* 0x000fe20003f86270 */
[----:B------:R-:W-:Y:S02]  /*2f8e0*/  IMAD.MOV.U32 R13, RZ, RZ, R3 ;  /* 0x000000ffff0d7224 */ /* 0x000fe400078e0003 */
[----:B------:R-:W-:Y:S02]  /*2f8f0*/  IMAD.MOV.U32 R12, RZ, RZ, 0x7 ;  /* 0x00000007ff0c7424 */ /* 0x000fe400078e00ff */
[----:B------:R-:W-:-:S08]  /*2f900*/  IMAD.MOV.U32 R5, RZ, RZ, R14 ;  /* 0x000000ffff057224 */ /* 0x000fd000078e000e */
[----:B------:R-:W-:Y:S05]  /*2f910*/  WARPSYNC.COLLECTIVE R15, `(.L_x_2009) ;  /* 0x000000000f087348 */ /* 0x000fea0003c00000 */
[----:B------:R0:W1:Y:S02]  /*2f920*/  SHFL.IDX P6, R14, R13, R12, R11 ;  /* 0x0000000c0d0e7389 */ /* 0x00006400000c000b */
[----:B01----:R-:W-:Y:S01]  /*2f930*/  ENDCOLLECTIVE ;  /* 0x000000000000791b */ /* 0x003fe20003800000 */
.L_x_2009:
[----:B------:R-:W-:-:S05]  /*2f940*/  @!P4 LEA R5, P3, R9, R5, 0x1 ;  /* 0x000000050905c211 */ /* 0x000fca00078608ff */
[----:B------:R-:W-:-:S04]  /*2f950*/  @!P4 IMAD.X R6, RZ, RZ, R6, P3 ;  /* 0x000000ffff06c224 */ /* 0x000fc800018e0606 */
[----:B------:R-:W-:Y:S01]  /*2f960*/  @!P4 IMAD.MOV.U32 R7, RZ, RZ, R6 ;  /* 0x000000ffff07c224 */ /* 0x000fe200078e0006 */
[----:B------:R-:W-:Y:S01]  /*2f970*/  MOV R13, R4 ;  /* 0x00000004000d7202 */ /* 0x000fe20000000f00 */
        /* <DEDUP_REMOVED lines=10> */
.L_x_2010:
[----:B------:R-:W-:Y:S01]  /*2fa20*/  @!PT LDS RZ, [RZ] ;  /* 0x00000000fffff984 */ /* 0x000fe20000000800 */
[----:B------:R-:W-:Y:S01]  /*2fa30*/  @!PT LDS RZ, [RZ] ;  /* 0x00000000fffff984 */ /* 0x000fe20000000800 */
[----:B------:R-:W-:Y:S01]  /*2fa40*/  @!PT LDS RZ, [RZ] ;  /* 0x00000000fffff984 */ /* 0x000fe20000000800 */
[----:B------:R3:W-:Y:S01]  /*2fa50*/  @!P4 LDGSTS.E.BYPASS.LTC128B.128 [R10+0x1d400], desc[UR46][R6.64+0x100], !P0 ;  /* 0x1d400100060acfae */ /* 0x0007e2000c101d6e */
[----:B------:R-:W-:Y:S01]  /*2fa60*/  IMAD.MOV.U32 R3, RZ, RZ, R14 ;  /* 0x000000ffff037224 */ /* 0x000fe200078e000e */
[----:B------:R-:W-:Y:S06]  /*2fa70*/  BRA `(.L_x_2011) ;  /* 0xffffffa000147947 */ /* 0x000fec000383ffff */
.L_x_1856:
[----:B----4-:R4:W0:Y:S02]  /*2fa80*/  SYNCS.PHASECHK.TRANS64.TRYWAIT P0, [R19+URZ+0x30820], R0 ;  /* 0x03082000130075a7 */ /* 0x010824000800017f */
[----:B0-----:R-:W-:Y:S05]  /*2fa90*/  @!P0 NANOSLEEP.SYNCS 0x989680 ;  /* 0x009896800000895d */ /* 0x001fea0003900000 */
[----:B------:R-:W0:Y:S02]  /*2faa0*/  @!P0 SYNCS.PHASECHK.TRANS64 P0, [R19+URZ+0x30820], R0 ;  /* 0x03082000130085a7 */ /* 0x000e24000800007f */
[----:B0-----:R-:W-:Y:S05]  /*2fab0*/  @!P0 BRA `(.L_x_1856) ;  /* 0xfffffffc00f08947 */ /* 0x001fea000383ffff */
[----:B------:R-:W-:Y:S05]  /*2fac0*/  BRA `(.L_x_2012) ;  /* 0xffffffa000947947 */ /* 0x000fea000383ffff */
.L_x_1865:
[----:B-1----:R1:W2:Y:S02]  /*2fad0*/  SYNCS.PHASECHK.TRANS64.TRYWAIT P0, [R3+URZ+0x30840], R2 ;  /* 0x03084002030075a7 */ /* 0x0022a4000800017f */
[----:B--2---:R-:W-:Y:S05]  /*2fae0*/  @!P0 NANOSLEEP.SYNCS 0x989680 ;  /* 0x009896800000895d */ /* 0x004fea0003900000 */
[----:B------:R-:W2:Y:S02]  /*2faf0*/  @!P0 SYNCS.PHASECHK.TRANS64 P0, [R3+URZ+0x30840], R2 ;  /* 0x03084002030085a7 */ /* 0x000ea4000800007f */
[----:B--2---:R-:W-:Y:S05]  /*2fb00*/  @!P0 BRA `(.L_x_1865) ;  /* 0xfffffffc00f08947 */ /* 0x004fea000383ffff */
[----:B------:R-:W-:Y:S05]  /*2fb10*/  BRA `(.L_x_2013) ;  /* 0xffffffa400887947 */ /* 0x000fea000383ffff */
.L_x_1872:
[----:B0-----:R0:W1:Y:S02]  /*2fb20*/  SYNCS.PHASECHK.TRANS64.TRYWAIT P0, [R3+URZ+0x60], R2 ;  /* 0x00006002030075a7 */ /* 0x001064000800017f */
[----:B-1----:R-:W-:Y:S05]  /*2fb30*/  @!P0 NANOSLEEP.SYNCS 0x989680 ;  /* 0x009896800000895d */ /* 0x002fea0003900000 */
[----:B------:R-:W1:Y:S02]  /*2fb40*/  @!P0 SYNCS.PHASECHK.TRANS64 P0, [R3+URZ+0x60], R2 ;  /* 0x00006002030085a7 */ /* 0x000e64000800007f */
[----:B-1----:R-:W-:Y:S05]  /*2fb50*/  @!P0 BRA `(.L_x_1872) ;  /* 0xfffffffc00f08947 */ /* 0x002fea000383ffff */
[----:B------:R-:W-:Y:S05]  /*2fb60*/  BRA `(.L_x_2014) ;  /* 0xffffffa800a07947 */ /* 0x000fea000383ffff */
.L_x_1882:
[----:B-1----:R1:W2:Y:S02]  /*2fb70*/  SYNCS.PHASECHK.TRANS64.TRYWAIT P0, [R3+URZ+0x30840], R2 ;  /* 0x03084002030075a7 */ /* 0x0022a4000800017f */
[----:B--2---:R-:W-:Y:S05]  /*2fb80*/  @!P0 NANOSLEEP.SYNCS 0x989680 ;  /* 0x009896800000895d */ /* 0x004fea0003900000 */
[----:B------:R-:W2:Y:S02]  /*2fb90*/  @!P0 SYNCS.PHASECHK.TRANS64 P0, [R3+URZ+0x30840], R2 ;  /* 0x03084002030085a7 */ /* 0x000ea4000800007f */
[----:B--2---:R-:W-:Y:S05]  /*2fba0*/  @!P0 BRA `(.L_x_1882) ;  /* 0xfffffffc00f08947 */ /* 0x004fea000383ffff */
[----:B------:R-:W-:Y:S05]  /*2fbb0*/  BRA `(.L_x_2015) ;  /* 0xffffffb000707947 */ /* 0x000fea000383ffff */
.L_x_1889:
[----:B0-----:R0:W1:Y:S02]  /*2fbc0*/  SYNCS.PHASECHK.TRANS64.TRYWAIT P0, [R2+URZ+0x60], R3 ;  /* 0x00006003020075a7 */ /* 0x001064000800017f */
[----:B-1----:R-:W-:Y:S05]  /*2fbd0*/  @!P0 NANOSLEEP.SYNCS 0x989680 ;  /* 0x009896800000895d */ /* 0x002fea0003900000 */
[----:B------:R-:W1:Y:S02]  /*2fbe0*/  @!P0 SYNCS.PHASECHK.TRANS64 P0, [R2+URZ+0x60], R3 ;  /* 0x00006003020085a7 */ /* 0x000e64000800007f */
[----:B-1----:R-:W-:Y:S05]  /*2fbf0*/  @!P0 BRA `(.L_x_1889) ;  /* 0xfffffffc00f08947 */ /* 0x002fea000383ffff */
[----:B------:R-:W-:Y:S05]  /*2fc00*/  BRA `(.L_x_2016) ;  /* 0xffffffb400887947 */ /* 0x000fea000383ffff */
.L_x_1899:
[----:B--2---:R2:W3:Y:S02]  /*2fc10*/  SYNCS.PHASECHK.TRANS64.TRYWAIT P0, [R2+URZ+0x30840], R3 ;  /* 0x03084003020075a7 */ /* 0x0044e4000800017f */
[----:B---3--:R-:W-:Y:S05]  /*2fc20*/  @!P0 NANOSLEEP.SYNCS 0x989680 ;  /* 0x009896800000895d */ /* 0x008fea0003900000 */
[----:B------:R-:W3:Y:S02]  /*2fc30*/  @!P0 SYNCS.PHASECHK.TRANS64 P0, [R2+URZ+0x30840], R3 ;  /* 0x03084003020085a7 */ /* 0x000ee4000800007f */
[----:B---3--:R-:W-:Y:S05]  /*2fc40*/  @!P0 BRA `(.L_x_1899) ;  /* 0xfffffffc00f08947 */ /* 0x008fea000383ffff */
[----:B------:R-:W-:Y:S05]  /*2fc50*/  BRA `(.L_x_2017) ;  /* 0xffffffbc00287947 */ /* 0x000fea000383ffff */
.L_x_1906:
[----:B0-----:R0:W1:Y:S02]  /*2fc60*/  SYNCS.PHASECHK.TRANS64.TRYWAIT P0, [R2+URZ+0x60], R5 ;  /* 0x00006005020075a7 */ /* 0x001064000800017f */
[----:B-1----:R-:W-:Y:S05]  /*2fc70*/  @!P0 NANOSLEEP.SYNCS 0x989680 ;  /* 0x009896800000895d */ /* 0x002fea0003900000 */
[----:B------:R-:W1:Y:S02]  /*2fc80*/  @!P0 SYNCS.PHASECHK.TRANS64 P0, [R2+URZ+0x60], R5 ;  /* 0x00006005020085a7 */ /* 0x000e64000800007f */
[----:B-1----:R-:W-:Y:S05]  /*2fc90*/  @!P0 BRA `(.L_x_1906) ;  /* 0xfffffffc00f08947 */ /* 0x002fea000383ffff */
[----:B------:R-:W-:Y:S05]  /*2fca0*/  BRA `(.L_x_2018) ;  /* 0xffffffc000407947 */ /* 0x000fea000383ffff */
.L_x_1918:
[----:B--2---:R2:W4:Y:S02]  /*2fcb0*/  SYNCS.PHASECHK.TRANS64.TRYWAIT P0, [R0+URZ+0x30860], R2 ;  /* 0x03086002000075a7 */ /* 0x004524000800017f */
[----:B----4-:R-:W-:Y:S05]  /*2fcc0*/  @!P0 NANOSLEEP.SYNCS 0x989680 ;  /* 0x009896800000895d */ /* 0x010fea0003900000 */
[----:B------:R-:W4:Y:S02]  /*2fcd0*/  @!P0 SYNCS.PHASECHK.TRANS64 P0, [R0+URZ+0x30860], R2 ;  /* 0x03086002000085a7 */ /* 0x000f24000800007f */
[----:B----4-:R-:W-:Y:S05]  /*2fce0*/  @!P0 BRA `(.L_x_1918) ;  /* 0xfffffffc00f08947 */ /* 0x010fea000383ffff */
[----:B------:R-:W-:Y:S05]  /*2fcf0*/  BRA `(.L_x_2019) ;  /* 0xffffffc400c87947 */ /* 0x000fea000383ffff */
.L_x_1926:
[----:B-12---:R-:W2:Y:S01]  /*2fd00*/  LDL R0, [R1] ;  /* 0x0000000001007983 */ /* 0x006ea20000100800 */
[----:B------:R-:W-:Y:S01]  /*2fd10*/  BSSY B0, `(.L_x_2020) ;  /* 0x0000008000007945 */ /* 0x000fe20003800000 */
[----:B0-----:R-:W-:Y:S02]  /*2fd20*/  IMAD.MOV.U32 R12, RZ, RZ, RZ ;  /* 0x000000ffff0c7224 */ /* 0x001fe400078e00ff */
[----:B------:R-:W-:Y:S02]  /*2fd30*/  IMAD.MOV.U32 R11, RZ, RZ, 0x1f ;  /* 0x0000001fff0b7424 */ /* 0x000fe400078e00ff */
[----:B------:R-:W-:Y:S02]  /*2fd40*/  IMAD.MOV.U32 R15, RZ, RZ, -0x1 ;  /* 0xffffffffff0f7424 */ /* 0x000fe400078e00ff */
[----:B--2---:R-:W-:-:S07]  /*2fd50*/  IMAD.MOV.U32 R13, RZ, RZ, R0 ;  /* 0x000000ffff0d7224 */ /* 0x004fce00078e0000 */
[----:B---3--:R-:W-:Y:S05]  /*2fd60*/  WARPSYNC.COLLECTIVE R15, `(.L_x_2021) ;  /* 0x000000000f087348 */ /* 0x008fea0003c00000 */
[----:B------:R0:W1:Y:S02]  /*2fd70*/  SHFL.IDX P6, R14, R13, R12, R11 ;  /* 0x0000000c0d0e7389 */ /* 0x00006400000c000b */
[----:B01-3--:R-:W-:Y:S01]  /*2fd80*/  ENDCOLLECTIVE ;  /* 0x000000000000791b */ /* 0x00bfe20003800000 */
.L_x_2021:
[----:B------:R-:W-:Y:S05]  /*2fd90*/  BSYNC B0 ;  /* 0x0000000000007941 */ /* 0x000fea0003800000 */
.L_x_2020:
[----:B------:R0:W5:Y:S01]  /*2fda0*/  LDL R2, [R1+0xc] ;  /* 0x00000c0001027983 */ /* 0x0001620000100800 */
[----:B------:R-:W-:Y:S01]  /*2fdb0*/  MOV R13, R0 ;  /* 0x00000000000d7202 */ /* 0x000fe20000000f00 */
[----:B------:R-:W-:Y:S02]  /*2fdc0*/  IMAD.MOV.U32 R12, RZ, RZ, 0x1 ;  /* 0x00000001ff0c7424 */ /* 0x000fe400078e00ff */
[----:B------:R-:W-:Y:S02]  /*2fdd0*/  IMAD.MOV.U32 R11, RZ, RZ, 0x1f ;  /* 0x0000001fff0b7424 */ /* 0x000fe400078e00ff */
[----:B------:R-:W-:Y:S02]  /*2fde0*/  IMAD.MOV.U32 R15, RZ, RZ, -0x1 ;  /* 0xffffffffff0f7424 */ /* 0x000fe400078e00ff */
[----:B0-----:R-:W-:-:S07]  /*2fdf0*/  IMAD.MOV.U32 R5, RZ, RZ, R14 ;  /* 0x000000ffff057224 */ /* 0x001fce00078e000e */
[----:B-----5:R-:W-:Y:S05]  /*2fe00*/  WARPSYNC.COLLECTIVE R15, `(.L_x_2022) ;  /* 0x000000000f087348 */ /* 0x020fea0003c00000 */
[----:B------:R0:W1:Y:S02]  /*2fe10*/  SHFL.IDX P6, R14, R13, R12, R11 ;  /* 0x0000000c0d0e7389 */ /* 0x00006400000c000b */
[----:B01---5:R-:W-:Y:S01]  /*2fe20*/  ENDCOLLECTIVE ;  /* 0x000000000000791b */ /* 0x023fe20003800000 */
.L_x_2022:
        /* <DEDUP_REMOVED lines=16> */
[----:B------:R-:W-:Y:S02]  /*2ff30*/  ISETP.GE.U32.AND P5, PT, R16, 0x10, PT ;  /* 0x000000101000780c */ /* 0x000fe40003fa6070 */
[----:B--2---:R-:W-:Y:S01]  /*2ff40*/  @!P1 MOV R4, R8 ;  /* 0x0000000800049202 */ /* 0x004fe20000000f00 */
        /* <DEDUP_REMOVED lines=8> */
.L_x_2023:
        /* <DEDUP_REMOVED lines=8> */
.L_x_2024:
        /* <DEDUP_REMOVED lines=8> */
.L_x_2025:
        /* <DEDUP_REMOVED lines=8> */
.L_x_2026:
        /* <DEDUP_REMOVED lines=8> */
.L_x_2027:
[----:B------:R-:W-:Y:S02]  /*301d0*/  IMAD.MOV.U32 R12, RZ, RZ, 0x1f ;  /* 0x0000001fff0c7424 */ /* 0x000fe400078e00ff */
[----:B------:R-:W-:Y:S01]  /*301e0*/  IMAD.MOV.U32 R11, RZ, RZ, 0x1f ;  /* 0x0000001fff0b7424 */ /* 0x000fe200078e00ff */
[----:B------:R-:W-:-:S04]  /*301f0*/  MOV R3, R14 ;  /* 0x0000000e00037202 */ /* 0x000fc80000000f00 */
[----:B------:R-:W-:-:S05]  /*30200*/  SEL R3, R3, RZ, P5 ;  /* 0x000000ff03037207 */ /* 0x000fca0002800000 */
[----:B------:R-:W-:-:S04]  /*30210*/  IMAD.IADD R7, R2, 0x1, R3 ;  /* 0x0000000102077824 */ /* 0x000fc800078e0203 */
[----:B------:R-:W-:-:S07]  /*30220*/  IMAD.MOV.U32 R13, RZ, RZ, R7 ;  /* 0x000000ffff0d7224 */ /* 0x000fce00078e0007 */
[----:B------:R-:W-:Y:S05]  /*30230*/  WARPSYNC.COLLECTIVE R15, `(.L_x_2028) ;  /* 0x000000000f087348 */ /* 0x000fea0003c00000 */
[----:B------:R0:W1:Y:S02]  /*30240*/  SHFL.IDX P6, R14, R13, R12, R11 ;  /* 0x0000000c0d0e7389 */ /* 0x00006400000c000b */
[----:B01----:R-:W-:Y:S01]  /*30250*/  ENDCOLLECTIVE ;  /* 0x000000000000791b */ /* 0x003fe20003800000 */
.L_x_2028:
[----:B------:R-:W-:Y:S01]  /*30260*/  IMAD.MOV.U32 R9, RZ, RZ, R14 ;  /* 0x000000ffff097224 */ /* 0x000fe200078e000e */
[----:B------:R-:W-:Y:S06]  /*30270*/  BRA `(.L_x_2029) ;  /* 0xffffffc800807947 */ /* 0x000fec000383ffff */
.L_x_1929:
[----:B------:R-:W-:Y:S01]  /*30280*/  BSSY B0, `(.L_x_2030) ;  /* 0x0000008000007945 */ /* 0x000fe20003800000 */
[----:B------:R-:W-:Y:S01]  /*30290*/  MOV R13, R2 ;  /* 0x00000002000d7202 */ /* 0x000fe20000000f00 */
[----:B------:R-:W-:Y:S02]  /*302a0*/  IMAD.MOV.U32 R12, RZ, RZ, 0x1 ;  /* 0x00000001ff0c7424 */ /* 0x000fe400078e00ff */
[----:B------:R-:W-:Y:S02]  /*302b0*/  IMAD.MOV.U32 R11, RZ, RZ, RZ ;  /* 0x000000ffff0b7224 */ /* 0x000fe400078e00ff */
[----:B------:R-:W-:-:S07]  /*302c0*/  IMAD.MOV.U32 R15, RZ, RZ, -0x1 ;  /* 0xffffffffff0f7424 */ /* 0x000fce00078e00ff */
[----:B0-----:R-:W-:Y:S05]  /*302d0*/  WARPSYNC.COLLECTIVE R15, `(.L_x_2031) ;  /* 0x000000000f087348 */ /* 0x001fea0003c00000 */
[----:B------:R1:W2:Y:S02]  /*302e0*/  SHFL.UP P6, R14, R13, R12, R11 ;  /* 0x0400000c0d0e7389 */ /* 0x0002a400000c000b */
[----:B012---:R-:W-:Y:S01]  /*302f0*/  ENDCOLLECTIVE ;  /* 0x000000000000791b */ /* 0x007fe20003800000 */
.L_x_2031:
[----:B------:R-:W-:Y:S05]  /*30300*/  BSYNC B0 ;  /* 0x0000000000007941 */ /* 0x000fea0003800000 */
.L_x_2030:
        /* <DEDUP_REMOVED lines=10> */
.L_x_2032:
        /* <DEDUP_REMOVED lines=8> */
.L_x_2033:
[----:B------:R-:W-:Y:S01]  /*30430*/  IMAD.MOV.U32 R12, RZ, RZ, 0x8 ;  /* 0x00000008ff0c7424 */ /* 0x000fe200078e00ff */
[----:B------:R-:W-:-:S04]  /*30440*/  MOV R3, R14 ;  /* 0x0000000e00037202 */ /* 0x000fc80000000f00 */
[----:B------:R-:W-:-:S05]  /*30450*/  SEL R3, R3, RZ, P3 ;  /* 0x000000ff03037207 */ /* 0x000fca0001800000 */
[----:B------:R-:W-:-:S04]  /*30460*/  IMAD.IADD R2, R2, 0x1, R3 ;  /* 0x0000000102027824 */ /* 0x000fc800078e0203 */
[----:B------:R-:W-:-:S07]  /*30470*/  IMAD.MOV.U32 R13, RZ, RZ, R2 ;  /* 0x000000ffff0d7224 */ /* 0x000fce00078e0002 */
[----:B------:R-:W-:Y:S05]  /*30480*/  WARPSYNC.COLLECTIVE R15, `(.L_x_2034) ;  /* 0x000000000f087348 */ /* 0x000fea0003c00000 */
[----:B------:R0:W1:Y:S02]  /*30490*/  SHFL.UP P6, R14, R13, R12, R11 ;  /* 0x0400000c0d0e7389 */ /* 0x00006400000c000b */
[----:B01----:R-:W-:Y:S01]  /*304a0*/  ENDCOLLECTIVE ;  /* 0x000000000000791b */ /* 0x003fe20003800000 */
.L_x_2034:
[----:B------:R-:W-:Y:S01]  /*304b0*/  MOV R12, 0x10 ;  /* 0x00000010000c7802 */ /* 0x000fe20000000f00 */
[----:B------:R-:W-:-:S05]  /*304c0*/  IMAD.MOV.U32 R3, RZ, RZ, R14 ;  /* 0x000000ffff037224 */ /* 0x000fca00078e000e */
[----:B------:R-:W-:-:S05]  /*304d0*/  SEL R3, R3, RZ, P4 ;  /* 0x000000ff03037207 */ /* 0x000fca0002000000 */
[----:B------:R-:W-:-:S04]  /*304e0*/  IMAD.IADD R2, R2, 0x1, R3 ;  /* 0x0000000102027824 */ /* 0x000fc800078e0203 */
[----:B------:R-:W-:-:S07]  /*304f0*/  IMAD.MOV.U32 R13, RZ, RZ, R2 ;  /* 0x000000ffff0d7224 */ /* 0x000fce00078e0002 */
[----:B------:R-:W-:Y:S05]  /*30500*/  WARPSYNC.COLLECTIVE R15, `(.L_x_2035) ;  /* 0x000000000f087348 */ /* 0x000fea0003c00000 */
[----:B------:R0:W1:Y:S02]  /*30510*/  SHFL.UP P6, R14, R13, R12, R11 ;  /* 0x0400000c0d0e7389 */ /* 0x00006400000c000b */
[----:B01----:R-:W-:Y:S01]  /*30520*/  ENDCOLLECTIVE ;  /* 0x000000000000791b */ /* 0x003fe20003800000 */
.L_x_2035:
        /* <DEDUP_REMOVED lines=9> */
.L_x_2036:
[----:B------:R-:W-:Y:S01]  /*305c0*/  IMAD.MOV.U32 R9, RZ, RZ, R14 ;  /* 0x000000ffff097224 */ /* 0x000fe200078e000e */
[----:B------:R-:W-:Y:S06]  /*305d0*/  BRA `(.L_x_2037) ;  /* 0xffffffc800547947 */ /* 0x000fec000383ffff */
.L_x_1931:
[----:B------:R-:W-:Y:S01]  /*305e0*/  BSSY B0, `(.L_x_2038) ;  /* 0x0000006000007945 */ /* 0x000fe20003800000 */
[----:B------:R-:W-:Y:S02]  /*305f0*/  PLOP3.LUT P6, PT, P6, PT, PT, 0x8, 0x0 ;  /* 0x000000000000781c */ /* 0x000fe400037ce170 */
[----:B------:R-:W-:-:S11]  /*30600*/  MOV R15, 0xffffffff ;  /* 0xffffffff000f7802 */ /* 0x000fd60000000f00 */
[----:B0-----:R-:W-:Y:S05]  /*30610*/  WARPSYNC.COLLECTIVE R15, `(.L_x_2039) ;  /* 0x000000000f087348 */ /* 0x001fea0003c00000 */
[----:B------:R-:W-:Y:S01]  /*30620*/  VOTE.ANY R14, PT, P6 ;  /* 0x00000000000e7806 */ /* 0x000fe200030e0100 */
[----:B0-----:R-:W-:Y:S06]  /*30630*/  ENDCOLLECTIVE ;  /* 0x000000000000791b */ /* 0x001fec0003800000 */
.L_x_2039:
[----:B------:R-:W-:Y:S05]  /*30640*/  BSYNC B0 ;  /* 0x0000000000007941 */ /* 0x000fea0003800000 */
.L_x_2038:
        /* <DEDUP_REMOVED lines=10> */
.L_x_2040:
[----:B------:R-:W-:Y:S01]  /*306f0*/  MOV R13, R6 ;  /* 0x00000006000d7202 */ /* 0x000fe20000000f00 */
[----:B------:R-:W-:-:S07]  /*30700*/  IMAD.MOV.U32 R4, RZ, RZ, R14 ;  /* 0x000000ffff047224 */ /* 0x000fce00078e000e */
[----:B------:R-:W-:Y:S05]  /*30710*/  WARPSYNC.COLLECTIVE R15, `(.L_x_2041) ;  /* 0x000000000f087348 */ /* 0x000fea0003c00000 */
[----:B------:R0:W1:Y:S02]  /*30720*/  SHFL.IDX P6, R14, R13, R12, R11 ;  /* 0x0000000c0d0e7389 */ /* 0x00006400000c000b */
[----:B01----:R-:W-:Y:S01]  /*30730*/  ENDCOLLECTIVE ;  /* 0x000000000000791b */ /* 0x003fe20003800000 */
.L_x_2041:
[----:B------:R-:W-:Y:S02]  /*30740*/  IMAD.MOV.U32 R6, RZ, RZ, R14 ;  /* 0x000000ffff067224 */ /* 0x000fe400078e000e */
[----:B------:R-:W-:-:S05]  /*30750*/  IMAD.IADD R10, R3, 0x1, R10 ;  /* 0x00000001030a7824 */ /* 0x000fca00078e020a */
[----:B------:R0:W-:Y:S01]  /*30760*/  STL [R1+0xc], R10 ;  /* 0x00000c0a01007387 */ /* 0x0001e20000100800 */
[----:B------:R-:W-:Y:S05]  /*30770*/  BRA `(.L_x_2042) ;  /* 0xffffffc800347947 */ /* 0x000fea000383ffff */
.L_x_1933:
        /* <DEDUP_REMOVED lines=8> */
.L_x_2044:
[----:B------:R-:W-:Y:S05]  /*30800*/  BSYNC B0 ;  /* 0x0000000000007941 */ /* 0x000fea0003800000 */
.L_x_2043:
[----:B------:R-:W-:Y:S01]  /*30810*/  MOV R3, R14 ;  /* 0x0000000e00037202 */ /* 0x000fe20000000f00 */
[----:B------:R-:W-:Y:S06]  /*30820*/  BRA `(.L_x_2045) ;  /* 0xffffffc800207947 */ /* 0x000fec000383ffff */
.L_x_1939:
[----:B0-----:R0:W1:Y:S02]  /*30830*/  SYNCS.PHASECHK.TRANS64.TRYWAIT P0, [R0+URZ+0x30820], R3 ;  /* 0x03082003000075a7 */ /* 0x001064000800017f */
[----:B-1----:R-:W-:Y:S05]  /*30840*/  @!P0 NANOSLEEP.SYNCS 0x989680 ;  /* 0x009896800000895d */ /* 0x002fea0003900000 */
[----:B------:R-:W1:Y:S02]  /*30850*/  @!P0 SYNCS.PHASECHK.TRANS64 P0, [R0+URZ+0x30820], R3 ;  /* 0x03082003000085a7 */ /* 0x000e64000800007f */
[----:B-1----:R-:W-:Y:S05]  /*30860*/  @!P0 BRA `(.L_x_1939) ;  /* 0xfffffffc00f08947 */ /* 0x002fea000383ffff */
[----:B------:R-:W-:Y:S05]  /*30870*/  BRA `(.L_x_2046) ;  /* 0xffffffd000c07947 */ /* 0x000fea000383ffff */
.L_x_1940:
        /* <DEDUP_REMOVED lines=11> */
.L_x_2048:
[----:B------:R-:W-:Y:S05]  /*30930*/  BSYNC B0 ;  /* 0x0000000000007941 */ /* 0x000fea0003800000 */
.L_x_2047:
[----:B------:R-:W-:Y:S05]  /*30940*/  BRA `(.L_x_2049) ;  /* 0xffffffd000a87947 */ /* 0x000fea000383ffff */
.L_x_1941:
[----:B------:R-:W-:Y:S01]  /*30950*/  BSSY B0, `(.L_x_2050) ;  /* 0x0000006000007945 */ /* 0x000fe20003800000 */
[----:B------:R-:W-:-:S07]  /*30960*/  IMAD.MOV.U32 R15, RZ, RZ, -0x1 ;  /* 0xffffffffff0f7424 */ /* 0x000fce00078e00ff */
[----:B01----:R-:W-:Y:S05]  /*30970*/  WARPSYNC.COLLECTIVE R15, `(.L_x_2051) ;  /* 0x000000000f0c7348 */ /* 0x003fea0003c00000 */
[----:B------:R-:W-:Y:S02]  /*30980*/  ELECT P6, UR62, PT ;  /* 0x00000000003e782f */ /* 0x000fe400038c0000 */
[----:B------:R-:W-:Y:S01]  /*30990*/  MOV R14, UR62 ;  /* 0x0000003e000e7c02 */ /* 0x000fe20008000f00 */
[----:B01----:R-:W-:Y:S10]  /*309a0*/  ENDCOLLECTIVE ;  /* 0x000000000000791b */ /* 0x003ff40003800000 */
.L_x_2051:
[----:B------:R-:W-:Y:S05]  /*309b0*/  BSYNC B0 ;  /* 0x0000000000007941 */ /* 0x000fea0003800000 */
.L_x_2050:
[----:B------:R-:W-:Y:S05]  /*309c0*/  BRA `(.L_x_2052) ;  /* 0xffffffd0009c7947 */ /* 0x000fea000383ffff */
.L_x_1943:
[----:B0-----:R0:W1:Y:S02]  /*309d0*/  SYNCS.PHASECHK.TRANS64.TRYWAIT P0, [R6+URZ], R5 ;  /* 0x00000005060075a7 */ /* 0x001064000800017f */
[----:B-1----:R-:W-:Y:S05]  /*309e0*/  @!P0 NANOSLEEP.SYNCS 0x989680 ;  /* 0x009896800000895d */ /* 0x002fea0003900000 */
[----:B------:R-:W1:Y:S02]  /*309f0*/  @!P0 SYNCS.PHASECHK.TRANS64 P0, [R6+URZ], R5 ;  /* 0x00000005060085a7 */ /* 0x000e64000800007f */
[----:B-1----:R-:W-:Y:S05]  /*30a00*/  @!P0 BRA `(.L_x_1943) ;  /* 0xfffffffc00f08947 */ /* 0x002fea000383ffff */
[----:B------:R-:W-:Y:S05]  /*30a10*/  BRA `(.L_x_2053) ;  /* 0xffffffd000d87947 */ /* 0x000fea000383ffff */
.L_x_1944:
[----:B-1----:R1:W2:Y:S02]  /*30a20*/  SYNCS.PHASECHK.TRANS64.TRYWAIT P0, [R7+URZ], R2 ;  /* 0x00000002070075a7 */ /* 0x0022a4000800017f */
[----:B--2---:R-:W-:Y:S05]  /*30a30*/  @!P0 NANOSLEEP.SYNCS 0x989680 ;  /* 0x009896800000895d */ /* 0x004fea0003900000 */
[----:B------:R-:W2:Y:S02]  /*30a40*/  @!P0 SYNCS.PHASECHK.TRANS64 P0, [R7+URZ], R2 ;  /* 0x00000002070085a7 */ /* 0x000ea4000800007f */
[----:B--2---:R-:W-:Y:S05]  /*30a50*/  @!P0 BRA `(.L_x_1944) ;  /* 0xfffffffc00f08947 */ /* 0x004fea000383ffff */
[----:B------:R-:W-:Y:S05]  /*30a60*/  BRA `(.L_x_2054) ;  /* 0xffffffd000cc7947 */ /* 0x000fea000383ffff */
.L_x_1946:
[----:B--2---:R2:W3:Y:S02]  /*30a70*/  SYNCS.PHASECHK.TRANS64.TRYWAIT P0, [R4+URZ], R5 ;  /* 0x00000005040075a7 */ /* 0x0044e4000800017f */
[----:B---3--:R-:W-:Y:S05]  /*30a80*/  @!P0 NANOSLEEP.SYNCS 0x989680 ;  /* 0x009896800000895d */ /* 0x008fea0003900000 */
[----:B------:R-:W3:Y:S02]  /*30a90*/  @!P0 SYNCS.PHASECHK.TRANS64 P0, [R4+URZ], R5 ;  /* 0x00000005040085a7 */ /* 0x000ee4000800007f */
[----:B---3--:R-:W-:Y:S05]  /*30aa0*/  @!P0 BRA `(.L_x_1946) ;  /* 0xfffffffc00f08947 */ /* 0x008fea000383ffff */
[----:B------:R-:W-:Y:S05]  /*30ab0*/  BRA `(.L_x_2055) ;  /* 0xffffffd000d47947 */ /* 0x000fea000383ffff */
.L_x_2056:
        /* <DEDUP_REMOVED lines=12> */
.L_x_3028:


//--------------------- .text._ZN7cutlass13device_kernelIN5flash11enable_sm90INS1_16FlashAttnFwdSm90INS1_25CollectiveMainloopFwdSm90ILi2EN4cute5tupleIJNS5_1CILi1EEES8_S8_EEENS6_IJNS7_ILi128EEENS7_ILi112EEENS7_ILi192EEEEEELi192ENS_6half_tEfNS_4arch4Sm90ELb1ELb0ELb1ELb0ELb0ELb0ELb0ELb1ELb1ELb1ELb1ELb0EEENS1_21CollectiveEpilogueFwdINS6_IJSA_SC_SB_EEES9_SE_SG_Li256ELb0ELb1ELb1ELb0EEENS1_19SingleTileSchedulerILb0ELb1ELb1ELi128EEEEEEEEEvNT_6ParamsE --------------------------
	.section	.text._ZN7cutlass13device_kernelIN5flash11enable_sm90INS1_16FlashAttnFwdSm90INS1_25CollectiveMainloopFwdSm90ILi2EN4cute5tupleIJNS5_1CILi1EEES8_S8_EEENS6_IJNS7_ILi128EEENS7_ILi112EEENS7_ILi192EEEEEELi192ENS_6half_tEfNS_4arch4Sm90ELb1ELb0ELb1ELb0ELb0ELb0ELb0ELb1ELb1ELb1ELb1ELb0EEENS1_21CollectiveEpilogueFwdINS6_IJSA_SC_SB_EEES9_SE_SG_Li256ELb0ELb1ELb1ELb0EEENS1_19SingleTileSchedulerILb0ELb1ELb1ELi128EEEEEEEEEvNT_6ParamsE,"ax",@progbits
	.align	128
.text._ZN7cutlass13device_kernelIN5flash11enable_sm90INS1_16FlashAttnFwdSm90INS1_25CollectiveMainloopFwdSm90ILi2EN4cute5tupleIJNS5_1CILi1EEES8_S8_EEENS6_IJNS7_ILi128EEENS7_ILi112EEENS7_ILi192EEEEEELi192ENS_6half_tEfNS_4arch4Sm90ELb1ELb0ELb1ELb0ELb0ELb0ELb0ELb1ELb1ELb1ELb1ELb0EEENS1_21CollectiveEpilogueFwdINS6_IJSA_SC_SB_EEES9_SE_SG_Li256ELb0ELb1ELb1ELb0EEENS1_19SingleTileSchedulerILb0ELb1ELb1ELi128EEEEEEEEEvNT_6ParamsE:
        .type           _ZN7cutlass13device_kernelIN5flash11enable_sm90INS1_16FlashAttnFwdSm90INS1_25CollectiveMainloopFwdSm90ILi2EN4cute5tupleIJNS5_1CILi1EEES8_S8_EEENS6_IJNS7_ILi128EEENS7_ILi112EEENS7_ILi192EEEEEELi192ENS_6half_tEfNS_4arch4Sm90ELb1ELb0ELb1ELb0ELb0ELb0ELb0ELb1ELb1ELb1ELb1ELb0EEENS1_21CollectiveEpilogueFwdINS6_IJSA_SC_SB_EEES9_SE_SG_Li256ELb0ELb1ELb1ELb0EEENS1_19SingleTileSchedulerILb0ELb1ELb1ELi128EEEEEEEEEvNT_6ParamsE,@function
        .size           _ZN7cutlass13device_kernelIN5flash11enable_sm90INS1_16FlashAttnFwdSm90INS1_25CollectiveMainloopFwdSm90ILi2EN4cute5tupleIJNS5_1CILi1EEES8_S8_EEENS6_IJNS7_ILi128EEENS7_ILi112EEENS7_ILi192EEEEEELi192ENS_6half_tEfNS_4arch4Sm90ELb1ELb0ELb1ELb0ELb0ELb0ELb0ELb1ELb1ELb1ELb1ELb0EEENS1_21CollectiveEpilogueFwdINS6_IJSA_SC_SB_EEES9_SE_SG_Li256ELb0ELb1ELb1ELb0EEENS1_19SingleTileSchedulerILb0ELb1ELb1ELi128EEEEEEEEEvNT_6ParamsE,(.L_x_3029 - _ZN7cutlass13device_kernelIN5flash11enable_sm90INS1_16FlashAttnFwdSm90INS1_25CollectiveMainloopFwdSm90ILi2EN4cute5tupleIJNS5_1CILi1EEES8_S8_EEENS6_IJNS7_ILi128EEENS7_ILi112EEENS7_ILi192EEEEEELi192ENS_6half_tEfNS_4arch4Sm90ELb1ELb0ELb1ELb0ELb0ELb0ELb0ELb1ELb1ELb1ELb1ELb0EEENS1_21CollectiveEpilogueFwdINS6_IJSA_SC_SB_EEES9_SE_SG_Li256ELb0ELb1ELb1ELb0EEENS1_19SingleTileSchedulerILb0ELb1ELb1ELi128EEEEEEEEEvNT_6ParamsE)
        .other          _ZN7cutlass13device_kernelIN5flash11enable_sm90INS1_16FlashAttnFwdSm90INS1_25CollectiveMainloopFwdSm90ILi2EN4cute5tupleIJNS5_1CILi1EEES8_S8_EEENS6_IJNS7_ILi128EEENS7_ILi112EEENS7_ILi192EEEEEELi192ENS_6half_tEfNS_4arch4Sm90ELb1ELb0ELb1ELb0ELb0ELb0ELb0ELb1ELb1ELb1ELb1ELb0EEENS1_21CollectiveEpilogueFwdINS6_IJSA_SC_SB_EEES9_SE_SG_Li256ELb0ELb1ELb1ELb0EEENS1_19SingleTileSchedulerILb0ELb1ELb1ELi128EEEEEEEEEvNT_6ParamsE,@"STO_CUDA_ENTRY STV_DEFAULT"
_ZN7cutlass13device_kernelIN5flash11enable_sm90INS1_16FlashAttnFwdSm90INS1_25CollectiveMainloopFwdSm90ILi2EN4cute5tupleIJNS5_1CILi1EEES8_S8_EEENS6_IJNS7_ILi128EEENS7_ILi112EEENS7_ILi192EEEEEELi192ENS_6half_tEfNS_4arch4Sm90ELb1ELb0ELb1ELb0ELb0ELb0ELb0ELb1ELb1ELb1ELb1ELb0EEENS1_21CollectiveEpilogueFwdINS6_IJSA_SC_SB_EEES9_SE_SG_Li256ELb0ELb1ELb1ELb0EEENS1_19SingleTileSchedulerILb0ELb1ELb1ELi128EEEEEEEEEvNT_6ParamsE:
        /* <DEDUP_REMOVED lines=18> */
.L_x_2058:
[----:B------:R-:W-:Y:S05]  /*0120*/  BSYNC B0 ;  /* 0x0000000000007941 */ /* 0x000fea0003800000 */
.L_x_2057:
        /* <DEDUP_REMOVED lines=41> */
.L_x_2059:
        /* <DEDUP_REMOVED lines=22> */
.L_x_2060:
        /* <DEDUP_REMOVED lines=18> */
.L_x_2061:
        /* <DEDUP_REMOVED lines=22> */
.L_x_2062:
        /* <DEDUP_REMOVED lines=22> */
.L_x_2063:
        /* <DEDUP_REMOVED lines=9> */
.L_x_2066:
        /* <DEDUP_REMOVED lines=19> */
[----:B------:R-:W1:Y:S01]  /*0ac0*/  S2UR UR38, SR_CTAID.X ;  /* 0x00000000002679c3 */ /* 0x000e620000002500 */
[----:B------:R-:W-:Y:S01]  /*0ad0*/  ULDC UR4, c[0x0][0x448] ;  /* 0x0001120000047ab9 */ /* 0x000fe20000000800 */
[----:B------:R-:W-:Y:S01]  /*0ae0*/  ULDC UR6, c[0x0][0x424] ;  /* 0x0001090000067ab9 */ /* 0x000fe20000000800 */
[----:B------:R-:W-:Y:S01]  /*0af0*/  UISETP.NE.AND UP1, UPT, UR4, 0x1, UPT ;  /* 0x000000010400788c */ /* 0x000fe2000bf25270 */
[----:B------:R-:W-:Y:S02]  /*0b00*/  ULDC UR7, c[0x0][0x288] ;  /* 0x0000a20000077ab9 */ /* 0x000fe40000000800 */
[----:B------:R-:W-:Y:S01]  /*0b10*/  ULDC.64 UR4, c[0x0][0x418] ;  /* 0x0001060000047ab9 */ /* 0x000fe20000000a00 */
[----:B------:R-:W-:Y:S02]  /*0b20*/  UIADD3 UR7, -UR7, 0x70, URZ ;  /* 0x0000007007077890 */ /* 0x000fe4000fffe13f */
[----:B------:R-:W-:Y:S01]  /*0b30*/  UISETP.NE.U32.AND UP0, UPT, UR4, URZ, UPT ;  /* 0x0000003f0400728c */ /* 0x000fe2000bf05070 */
[----:B------:R-:W-:Y:S01]  /*0b40*/  ULDC UR48, c[0x0][0x2f0] ;  /* 0x0000bc0000307ab9 */ /* 0x000fe20000000800 */
[----:B------:R-:W-:-:S02]  /*0b50*/  USHF.R.U32.HI UR11, URZ, 0x10, UR8 ;  /* 0x000000103f0b7899 */ /* 0x000fc40008011608 */
[----:B------:R-:W-:Y:S01]  /*0b60*/  UISETP.NE.AND.EX UP0, UPT, UR5, URZ, UPT, UP0 ;  /* 0x0000003f0500728c */ /* 0x000fe2000bf05300 */
[----:B------:R-:W-:Y:S02]  /*0b70*/  @UP1 ULDC UR9, c[0x0][0x450] ;  /* 0x0001140000091ab9 */ /* 0x000fe40000000800 */
[----:B------:R-:W-:Y:S01]  /*0b80*/  @UP1 ULDC UR5, c[0x0][0x44c] ;  /* 0x0001130000051ab9 */ /* 0x000fe20000000800 */
[----:B------:R-:W-:-:S04]  /*0b90*/  USEL UR10, UR6, 0x1, UP0 ;  /* 0x00000001060a7887 */ /* 0x000fc80008000000 */
[----:B------:R-:W-:Y:S02]  /*0ba0*/  UIMAD UR7, UR10, UR48, UR7 ;  /* 0x000000300a0772a4 */ /* 0x000fe4000f8e0207 */
[----:B-1----:R-:W-:Y:S01]  /*0bb0*/  USHF.L.U32 UR38, UR38, 0x7, URZ ;  /* 0x0000000726267899 */ /* 0x002fe2000800063f */
[----:B------:R-:W-:-:S03]  /*0bc0*/  IMAD.U32 R17, RZ, RZ, UR10 ;  /* 0x0000000aff117e24 */ /* 0x000fc6000f8e00ff */
[----:B------:R-:W-:Y:S02]  /*0bd0*/  @UP1 UIADD3 UR4, UR38, 0x7f, URZ ;  /* 0x0000007f26041890 */ /* 0x000fe4000fffe03f */
[----:B------:R-:W-:Y:S02]  /*0be0*/  UIADD3 UR6, UR38, 0x7f, URZ ;  /* 0x0000007f26067890 */ /* 0x000fe4000fffe03f */
[----:B------:R-:W-:-:S04]  /*0bf0*/  UIMAD.WIDE.U32 UR4, UR4, UR5, URZ ;  /* 0x00000005040472a5 */ /* 0x000fc8000f8e003f */
[----:B------:R-:W-:Y:S02]  /*0c00*/  @UP1 USHF.R.U32.HI UR6, URZ, UR9, UR5 ;  /* 0x000000093f061299 */ /* 0x000fe40008011605 */
[----:B------:R-:W-:Y:S02]  /*0c10*/  UIMAD UR5, UR10, UR48, 0x6f ;  /* 0x0000006f0a0574a4 */ /* 0x000fe4000f8e0230 */
[----:B------:R-:W-:Y:S01]  /*0c20*/  UIADD3 UR7, UR7, UR6, URZ ;  /* 0x0000000607077290 */ /* 0x000fe2000fffe03f */
[----:B------:R-:W-:Y:S02]  /*0c30*/  UMOV UR4, URZ ;  /* 0x0000003f00047c82 */ /* 0x000fe40008000000 */
[----:B------:R-:W-:Y:S01]  /*0c40*/  UMOV UR6, URZ ;  /* 0x0000003f00067c82 */ /* 0x000fe20008000000 */
[----:B------:R-:W-:Y:S02]  /*0c50*/  UIMAD.WIDE UR4, UR5, -0x6db6db6d, UR4 ;  /* 0x92492493050478a5 */ /* 0x000fe4000f8e0204 */
[----:B------:R-:W-:-:S02]  /*0c60*/  UIMAD.WIDE UR6, UR7, -0x6db6db6d, UR6 ;  /* 0x92492493070678a5 */ /* 0x000fc4000f8e0206 */
[----:B------:R-:W-:Y:S02]  /*0c70*/  USHF.R.U32.HI UR4, URZ, 0x1f, UR5 ;  /* 0x0000001f3f047899 */ /* 0x000fe40008011605 */
[----:B------:R-:W-:Y:S02]  /*0c80*/  USHF.R.U32.HI UR6, URZ, 0x1f, UR7 ;  /* 0x0000001f3f067899 */ /* 0x000fe40008011607 */
[----:B------:R-:W-:Y:S02]  /*0c90*/  ULEA.HI.SX32 UR4, UR5, UR4, 0x1a ;  /* 0x0000000405047291 */ /* 0x000fe4000f8fd23f */
[----:B------:R-:W-:Y:S02]  /*0ca0*/  ULEA.HI.SX32 UR6, UR7, UR6, 0x1a ;  /* 0x0000000607067291 */ /* 0x000fe4000f8fd23f */
[----:B------:R-:W-:Y:S02]  /*0cb0*/  ULOP3.LUT UR7, UR8, 0xffff, URZ, 0xc0, !UPT ;  /* 0x0000ffff08077892 */ /* 0x000fe4000f8ec03f */
[----:B------:R-:W-:-:S04]  /*0cc0*/  UISETP.LT.AND UP0, UPT, UR4, UR6, UPT ;  /* 0x000000060400728c */ /* 0x000fc8000bf01270 */
[----:B------:R-:W-:Y:S02]  /*0cd0*/  USEL UR10, UR4, UR6, UP0 ;  /* 0x00000006040a7287 */ /* 0x000fe40008000000 */
[----:B------:R-:W-:Y:S02]  /*0ce0*/  UISETP.NE.AND UP0, UPT, UR11, URZ, UPT ;  /* 0x0000003f0b00728c */ /* 0x000fe4000bf05270 */
[----:B------:R-:W-:Y:S01]  /*0cf0*/  UISETP.GE.AND UP1, UPT, UR10, 0x1, UPT ;  /* 0x000000010a00788c */ /* 0x000fe2000bf26270 */
[----:B------:R-:W-:-:S05]  /*0d00*/  UMOV UR4, URZ ;  /* 0x0000003f00047c82 */ /* 0x000fca0008000000 */
[----:B------:R-:W-:-:S03]  /*0d10*/  PLOP3.LUT P0, PT, PT, PT, UP1, 0x80, 0x0 ;  /* 0x000000000000781c */ /* 0x000fc60003f0f018 */
[----:B------:R-:W-:-:S10]  /*0d20*/  @!UP0 ULDC UR11, c[0x0][0x9f0] ;  /* 0x00027c00000b8ab9 */ /* 0x000fd40000000800 */
[----:B------:R-:W-:Y:S05]  /*0d30*/  @!P0 BRA `(.L_x_2068) ;  /* 0x0000000000848947 */ /* 0x000fea0003800000 */
[----:B------:R-:W-:Y:S01]  /*0d40*/  MOV R3, UR11 ;  /* 0x0000000b00037c02 */ /* 0x000fe20008000f00 */
[----:B------:R-:W-:Y:S01]  /*0d50*/  UIADD3 UR6, UR11, -0x1, UR10 ;  /* 0xffffffff0b067890 */ /* 0x000fe2000fffe00a */
[----:B------:R-:W-:Y:S02]  /*0d60*/  UMOV UR4, URZ ;  /* 0x0000003f00047c82 */ /* 0x000fe40008000000 */
        /* <DEDUP_REMOVED lines=10> */
[----:B0-----:R-:W-:Y:S02]  /*0e10*/  VIADD R2, R0, 0xffffffe ;  /* 0x0ffffffe00027836 */ /* 0x001fe40000000000 */
        /* <DEDUP_REMOVED lines=19> */
.L_x_2068:
[----:B------:R-:W-:Y:S02]  /*0f50*/  UIMAD UR6, UR7, UR4, URZ ;  /* 0x00000004070672a4 */ /* 0x000fe4000f8e023f */
[----:B------:R-:W-:Y:S01]  /*0f60*/  IMAD.U32 R3, RZ, RZ, UR4 ;  /* 0x00000004ff037e24 */ /* 0x000fe2000f8e00ff */
[----:B------:R-:W-:Y:S01]  /*0f70*/  MOV R0, UR10 ;  /* 0x0000000a00007c02 */ /* 0x000fe20008000f00 */
[----:B0-----:R-:W0:Y:S01]  /*0f80*/  S2R R2, SR_TID.X ;  /* 0x0000000000027919 */ /* 0x001e220000002100 */
[----:B------:R-:W-:Y:S02]  /*0f90*/  R2UR UR5, R17 ;  /* 0x00000000110572ca */ /* 0x000fe400000e0000 */
[----:B------:R-:W-:Y:S02]  /*0fa0*/  CS2R R118, SRZ ;  /* 0x0000000000767805 */ /* 0x000fe4000001ff00 */
[----:B------:R-:W-:Y:S01]  /*0fb0*/  VIADDMNMX R0, R3, UR6, R0, PT ;  /* 0x0000000603007c46 */ /* 0x000fe2000b800100 */
[----:B------:R-:W-:Y:S01]  /*0fc0*/  IMAD.U32 R18, RZ, RZ, UR6 ;  /* 0x00000006ff127e24 */ /* 0x000fe2000f8e00ff */
[----:B------:R-:W-:-:S02]  /*0fd0*/  PLOP3.LUT P0, PT, PT, PT, PT, 0x80, 0x0 ;  /* 0x000000000000781c */ /* 0x000fc40003f0f070 */
[----:B------:R-:W-:Y:S02]  /*0fe0*/  CS2R R116, SRZ ;  /* 0x0000000000747805 */ /* 0x000fe4000001ff00 */
[----:B------:R-:W-:Y:S01]  /*0ff0*/  R2UR UR39, R0 ;  /* 0x00000000002772ca */ /* 0x000fe200000e0000 */
[----:B------:R-:W-:Y:S01]  /*1000*/  IMAD.MOV.U32 R0, RZ, RZ, RZ ;  /* 0x000000ffff007224 */ /* 0x000fe200078e00ff */
[----:B------:R-:W-:Y:S02]  /*1010*/  CS2R R114, SRZ ;  /* 0x0000000000727805 */ /* 0x000fe4000001ff00 */
[----:B------:R-:W-:Y:S02]  /*1020*/  CS2R R112, SRZ ;  /* 0x0000000000707805 */ /* 0x000fe4000001ff00 */
[----:B------:R-:W-:Y:S02]  /*1030*/  CS2R R110, SRZ ;  /* 0x00000000006e7805 */ /* 0x000fe4000001ff00 */
[----:B------:R-:W-:-:S02]  /*1040*/  CS2R R108, SRZ ;  /* 0x00000000006c7805 */ /* 0x000fc4000001ff00 */
[----:B------:R-:W-:Y:S01]  /*1050*/  CS2R R106, SRZ ;  /* 0x00000000006a7805 */ /* 0x000fe2000001ff00 */
[----:B------:R-:W-:Y:S01]  /*1060*/  UIMAD UR48, UR5, UR48, URZ ;  /* 0x00000030053072a4 */ /* 0x000fe2000f8e023f */
        /* <DEDUP_REMOVED lines=16> */
[----:B------:R-:W-:Y:S01]  /*1170*/  CS2R R76, SRZ ;  /* 0x00000000004c7805 */ /* 0x000fe2000001ff00 */
[----:B0-----:R-:W-:Y:S01]  /*1180*/  VIADD R22, R2, 0xffffff80 ;  /* 0xffffff8002167836 */ /* 0x001fe20000000000 */
[----:B------:R-:W-:Y:S02]  /*1190*/  MOV R2, RZ ;  /* 0x000000ff00027202 */ /* 0x000fe40000000f00 */
        /* <DEDUP_REMOVED lines=62> */
.L_x_2070:
[----:B------:R-:W-:Y:S02]  /*1580*/  R2UR UR4, R16 ;  /* 0x00000000100472ca */ /* 0x000fe400000e0000 */
[----:B------:R-:W-:-:S11]  /*1590*/  SHF.L.U32 R0, RZ, 0x1f, RZ ;  /* 0x0000001fff007819 */ /* 0x000fd600000006ff */
[----:B------:R-:W0:Y:S02]  /*15a0*/  SYNCS.PHASECHK.TRANS64.TRYWAIT P0, [UR4+0x36800], R0 ;  /* 0x03680000ff0075a7 */ /* 0x000e240008000144 */
[----:B0-----:R-:W-:Y:S05]  /*15b0*/  @!P0 BRA `(.L_x_2071) ;  /* 0x0000015000108947 */ /* 0x001fea0003800000 */
.L_x_2192:
[----:B------:R-:W2:Y:S02]  /*15c0*/  LDL R2, [R1+0xc] ;  /* 0x00000c0001027983 */ /* 0x000ea40000100800 */
[----:B--2---:R-:W-:-:S13]  /*15d0*/  R2UR UR4, R2 ;  /* 0x00000000020472ca */ /* 0x004fda00000e0000 */
[----:B------:R-:W-:-:S06]  /*15e0*/  ULOP3.LUT UR4, UR4, 0x1, URZ, 0xfc, !UPT ;  /* 0x0000000104047892 */ /* 0x000fcc000f8efc3f */
[----:B------:R-:W-:-:S05]  /*15f0*/  IMAD.U32 R2, RZ, RZ, UR4 ;  /* 0x00000004ff027e24 */ /* 0x000fca000f8e00ff */
[----:B------:R-:W-:-:S13]  /*1600*/  ISETP.NE.AND P0, PT, R2, 0x3, PT ;  /* 0x000000030200780c */ /* 0x000fda0003f05270 */
[----:B------:R-:W-:Y:S05]  /*1610*/  @!P0 BRA `(.L_x_2072) ;  /* 0x0000000000048947 */ /* 0x000fea0003800000 */
[----:B------:R-:W-:Y:S01]  /*1620*/  BPT.TRAP 0x1 ;  /* 0x000000040000795c */ /* 0x000fe20000300000 */
.L_x_2072:
[----:B------:R-:W-:-:S13]  /*1630*/  R2UR UR4, R16 ;  /* 0x00000000100472ca */ /* 0x000fda00000e0000 */
[----:B------:R1:W2:Y:S01]  /*1640*/  SYNCS.PHASECHK.TRANS64.TRYWAIT P2, [UR4+0x36830], R0 ;  /* 0x03683000ff0075a7 */ /* 0x0002a20008040144 */
[----:B------:R-:W-:Y:S05]  /*1650*/  @!P0 BRA `(.L_x_2073) ;  /* 0x0000000000048947 */ /* 0x000fea0003800000 */
[----:B------:R-:W-:Y:S01]  /*1660*/  BPT.TRAP 0x1 ;  /* 0x000000040000795c */ /* 0x000fe20000300000 */
.L_x_2073:
[----:B------:R-:W3:Y:S01]  /*1670*/  S2R R2, SR_TID.X ;  /* 0x0000000000027919 */ /* 0x000ee20000002100 */
[----:B------:R-:W-:-:S05]  /*1680*/  IMAD.U32 R4, RZ, RZ, UR36 ;  /* 0x00000024ff047e24 */ /* 0x000fca000f8e00ff */
[----:B------:R-:W-:Y:S02]  /*1690*/  LOP3.LUT R4, R4, 0x10000, RZ, 0xfc, !PT ;  /* 0x0001000004047812 */ /* 0x000fe400078efcff */
[----:B---3--:R-:W-:-:S04]  /*16a0*/  LOP3.LUT R2, R2, 0x7f, RZ, 0xc0, !PT ;  /* 0x0000007f02027812 */ /* 0x008fc800078ec0ff */
[----:B------:R-:W-:Y:S01]  /*16b0*/  ISETP.NE.AND P1, PT, R2, RZ, PT ;  /* 0x000000ff0200720c */ /* 0x000fe20003f25270 */
[----:B--2---:R-:W-:-:S12]  /*16c0*/  @P2 BRA `(.L_x_2074) ;  /* 0x00000000000c2947 */ /* 0x004fd80003800000 */
[----:B------:R-:W-:-:S13]  /*16d0*/  R2UR UR4, R16 ;  /* 0x00000000100472ca */ /* 0x000fda00000e0000 */
[----:B------:R-:W2:Y:S02]  /*16e0*/  SYNCS.PHASECHK.TRANS64.TRYWAIT P2, [UR4+0x36830], R0 ;  /* 0x03683000ff0075a7 */ /* 0x000ea40008040144 */
[----:B--2---:R-:W-:Y:S05]  /*16f0*/  @!P2 BRA `(.L_x_2075) ;  /* 0x0000014c00dca947 */ /* 0x004fea0003800000 */
.L_x_2074:
[----:B------:R-:W-:Y:S05]  /*1700*/  WARPSYNC.ALL ;  /* 0x0000000000007948 */ /* 0x000fea0003800000 */
[----:B------:R-:W-:Y:S01]  /*1710*/  IMAD.MOV.U32 R5, RZ, RZ, 0x40000040 ;  /* 0x40000040ff057424 */ /* 0x000fe200078e00ff */
        /* <DEDUP_REMOVED lines=16> */
[----:B------:R-:W-:Y:S01]  /*1820*/  R2UR UR17, R5 ;  /* 0x00000000051172ca */ /* 0x000fe200000e0000 */
[----:B------:R-:W-:Y:S01]  /*1830*/  USHF.R.U32.HI UR4, URZ, 0x4, UR4 ;  /* 0x000000043f047899 */ /* 0x000fe20008011604 */
[----:B------:R-:W-:Y:S01]  /*1840*/  R2UR UR6, R4 ;  /* 0x00000000040672ca */ /* 0x000fe200000e0000 */
[----:B------:R-:W-:Y:S01]  /*1850*/  UMOV UR27, 0x40000040 ;  /* 0x40000040001b7882 */ /* 0x000fe20000000000 */
[----:B------:R-:W-:Y:S01]  /*1860*/  UMOV UR29, 0x40000040 ;  /* 0x40000040001d7882 */ /* 0x000fe20000000000 */
[----:B------:R-:W-:Y:S01]  /*1870*/  ULOP3.LUT UR4, UR4, 0x3fff, URZ, 0xc0, !UPT ;  /* 0x00003fff04047892 */ /* 0x000fe2000f8ec03f */
[----:B------:R-:W-:Y:S01]  /*1880*/  LOP3.LUT R13, R80, 0xffffff80, RZ, 0xc0, !PT ;  /* 0xffffff80500d7812 */ /* 0x000fe200078ec0ff */
[----:B------:R-:W-:Y:S01]  /*1890*/  UMOV UR31, 0x40000040 ;  /* 0x40000040001f7882 */ /* 0x000fe20000000000 */
[----:B------:R-:W-:Y:S01]  /*18a0*/  UMOV UR33, 0x40000040 ;  /* 0x4000004000217882 */ /* 0x000fe20000000000 */
[----:B------:R-:W-:Y:S01]  /*18b0*/  ULOP3.LUT UR50, UR4, 0x10000, URZ, 0xfc, !UPT ;  /* 0x0001000004327892 */ /* 0x000fe2000f8efc3f */
[----:B------:R-:W-:Y:S01]  /*18c0*/  IADD3 R13, R22, -R13, RZ ;  /* 0x8000000d160d7210 */ /* 0x000fe20007ffe0ff */
[----:B------:R-:W-:Y:S01]  /*18d0*/  UMOV UR35, 0x40000040 ;  /* 0x4000004000237882 */ /* 0x000fe20000000000 */
[----:B------:R-:W-:Y:S01]  /*18e0*/  UMOV UR37, 0x40000040 ;  /* 0x4000004000257882 */ /* 0x000fe20000000000 */
[----:B------:R-:W-:Y:S01]  /*18f0*/  UIADD3 UR22, UR50, 0x80, URZ ;  /* 0x0000008032167890 */ /* 0x000fe2000fffe03f */
[----:B------:R-:W-:Y:S01]  /*1900*/  SHF.R.S32.HI R6, RZ, 0x1f, R13 ;  /* 0x0000001fff067819 */ /* 0x000fe2000001140d */
[----:B------:R-:W-:Y:S01]  /*1910*/  UIADD3 UR14, UR50, 0x180, URZ ;  /* 0x00000180320e7890 */ /* 0x000fe2000fffe03f */
[----:B------:R-:W-:Y:S01]  /*1920*/  LEA.HI R23, R23, R22, RZ, 0x2 ;  /* 0x0000001617177211 */ /* 0x000fe200078f10ff */
[----:B------:R-:W-:Y:S01]  /*1930*/  UMOV UR10, UR50 ;  /* 0x00000032000a7c82 */ /* 0x000fe20008000000 */
[----:B------:R-:W-:Y:S01]  /*1940*/  UIADD3 UR18, UR50, 0x200, URZ ;  /* 0x0000020032127890 */ /* 0x000fe2000fffe03f */
[----:B------:R-:W-:Y:S01]  /*1950*/  HGMMA.64x16x16.F32 R72, gdesc[UR8], RZ, !UPT, gsb0 ;  /* 0x00200000084879f0 */ /* 0x000fe2000c0008ff */
[----:B------:R-:W-:Y:S01]  /*1960*/  R2UR UR8, R4 ;  /* 0x00000000040872ca */ /* 0x000fe200000e0000 */
[----:B------:R-:W-:Y:S01]  /*1970*/  UIADD3 UR10, UR50, 0x100, URZ ;  /* 0x00000100320a7890 */ /* 0x000fe2000fffe03f */
[----:B------:R-:W-:Y:S01]  /*1980*/  R2UR UR9, R5 ;  /* 0x00000000050972ca */ /* 0x000fe200000e0000 */
[----:B------:R-:W-:Y:S01]  /*1990*/  UMOV UR11, 0x40000040 ;  /* 0x40000040000b7882 */ /* 0x000fe20000000000 */
[----:B------:R-:W-:Y:S01]  /*19a0*/  UIADD3 UR4, UR6, 0x2, URZ ;  /* 0x0000000206047890 */ /* 0x000fe2000fffe03f */
[CC--:B------:R-:W-:Y:S01]  /*19b0*/  LEA.HI R10, R6.reuse, R13.reuse, RZ, 0x2 ;  /* 0x0000000d060a7211 */ /* 0x0c0fe200078f10ff */
[----:B------:R-:W-:Y:S01]  /*19c0*/  UIADD3 UR7, UR50, 0x2, URZ ;  /* 0x0000000232077890 */ /* 0x000fe2000fffe03f */
[----:B------:R-:W-:Y:S01]  /*19d0*/  LEA.HI R12, R6, R13, RZ, 0x5 ;  /* 0x0000000d060c7211 */ /* 0x000fe200078f28ff */
[----:B------:R-:W-:Y:S01]  /*19e0*/  UIADD3 UR24, UR6, 0x404, URZ ;  /* 0x0000040406187890 */ /* 0x000fe2000fffe03f */
[----:B------:R-:W-:Y:S01]  /*19f0*/  SHF.R.S32.HI R6, RZ, 0x2, R10 ;  /* 0x00000002ff067819 */ /* 0x000fe2000001140a */
[----:B------:R-:W-:Y:S01]  /*1a00*/  UIADD3 UR26, UR50, 0x384, URZ ;  /* 0x00000384321a7890 */ /* 0x000fe2000fffe03f */
[----:B------:R-:W-:Y:S01]  /*1a10*/  LOP3.LUT R23, R23, 0xfffffffc, RZ, 0xc0, !PT ;  /* 0xfffffffc17177812 */ /* 0x000fe200078ec0ff */
[----:B------:R-:W-:Y:S01]  /*1a20*/  UIADD3 UR28, UR6, 0x406, URZ ;  /* 0x00000406061c7890 */ /* 0x000fe2000fffe03f */
[----:B------:R-:W-:Y:S01]  /*1a30*/  SHF.R.S32.HI R12, RZ, 0x5, R12 ;  /* 0x00000005ff0c7819 */ /* 0x000fe2000001140c */
[----:B------:R-:W-:-:S02]  /*1a40*/  UIADD3 UR30, UR50, 0x386, URZ ;  /* 0x00000386321e7890 */ /* 0x000fc4000fffe03f */
[----:B------:R-:W-:Y:S01]  /*1a50*/  IMAD.U32 R9, RZ, RZ, UR50 ;  /* 0x00000032ff097e24 */ /* 0x000fe2000f8e00ff */
[----:B------:R-:W-:Y:S01]  /*1a60*/  UIADD3 UR32, UR6, 0x800, URZ ;  /* 0x0000080006207890 */ /* 0x000fe2000fffe03f */
[----:B------:R-:W-:Y:S01]  /*1a70*/  LEA R12, R12, UR38, 0x4 ;  /* 0x000000260c0c7c11 */ /* 0x000fe2000f8e20ff */
[----:B------:R-:W-:Y:S01]  /*1a80*/  UIADD3 UR34, UR50, 0x700, URZ ;  /* 0x0000070032227890 */ /* 0x000fe2000fffe03f */
[----:B------:R-:W-:Y:S01]  /*1a90*/  CS2R R118, SRZ ;  /* 0x0000000000767805 */ /* 0x000fe2000001ff00 */
[----:B------:R-:W-:Y:S01]  /*1aa0*/  UIADD3 UR36, UR6, 0x802, URZ ;  /* 0x0000080206247890 */ /* 0x000fe2000fffe03f */
[----:B------:R-:W-:Y:S01]  /*1ab0*/  CS2R R116, SRZ ;  /* 0x0000000000747805 */ /* 0x000fe2000001ff00 */
[----:B------:R-:W-:Y:S01]  /*1ac0*/  UIADD3 UR42, UR50, 0x702, URZ ;  /* 0x00000702322a7890 */ /* 0x000fe2000fffe03f */
[----:B------:R-:W-:Y:S01]  /*1ad0*/  CS2R R114, SRZ ;  /* 0x0000000000727805 */ /* 0x000fe2000001ff00 */
[----:B------:R-:W-:Y:S01]  /*1ae0*/  UMOV UR41, UR37 ;  /* 0x0000002500297c82 */ /* 0x000fe20008000000 */
[----:B------:R-:W-:Y:S01]  /*1af0*/  UMOV UR43, 0x40000040 ;  /* 0x40000040002b7882 */ /* 0x000fe20000000000 */
[----:B------:R-:W-:Y:S01]  /*1b00*/  UIADD3 UR44, UR6, 0x806, URZ ;  /* 0x00000806062c7890 */ /* 0x000fe2000fffe03f */
[----:B------:R-:W-:Y:S01]  /*1b10*/  CS2R R112, SRZ ;  /* 0x0000000000707805 */ /* 0x000fe2000001ff00 */
[----:B------:R-:W-:Y:S01]  /*1b20*/  UMOV UR40, UR36 ;  /* 0x0000002400287c82 */ /* 0x000fe20008000000 */
[----:B------:R-:W-:Y:S01]  /*1b30*/  UIADD3 UR46, UR50, 0x706, URZ ;  /* 0x00000706322e7890 */ /* 0x000fe2000fffe03f */
[----:B------:R-:W-:Y:S01]  /*1b40*/  CS2R R110, SRZ ;  /* 0x00000000006e7805 */ /* 0x000fe2000001ff00 */
[----:B------:R-:W-:Y:S01]  /*1b50*/  UMOV UR45, 0x40000040 ;  /* 0x40000040002d7882 */ /* 0x000fe20000000000 */
[----:B------:R-:W-:Y:S01]  /*1b60*/  UMOV UR47, 0x40000040 ;  /* 0x40000040002f7882 */ /* 0x000fe20000000000 */
[----:B------:R-:W-:Y:S01]  /*1b70*/  UMOV UR60, URZ ;  /* 0x0000003f003c7c82 */ /* 0x000fe20008000000 */
[----:B------:R-:W-:-:S02]  /*1b80*/  CS2R R108, SRZ ;  /* 0x00000000006c7805 */ /* 0x000fc4000001ff00 */
[----:B------:R-:W-:Y:S01]  /*1b90*/  CS2R R106, SRZ ;  /* 0x00000000006a7805 */ /* 0x000fe2000001ff00 */
        /* <DEDUP_REMOVED lines=24> */
[----:B------:R-:W-:Y:S02]  /*1d20*/  UIADD3 UR16, UR50, 0x6, URZ ;  /* 0x0000000632107890 */ /* 0x000fe4000fffe03f */
[----:B------:R-:W-:Y:S01]  /*1d30*/  UIADD3 UR18, UR50, 0x380, URZ ;  /* 0x0000038032127890 */ /* 0x000fe2000fffe03f */
[----:B------:R-:W-:Y:S01]  /*1d40*/  UMOV UR17, 0x40000040 ;  /* 0x4000004000117882 */ /* 0x000fe20000000000 */
        /* <DEDUP_REMOVED lines=69> */
[----:B------:R-:W-:Y:S01]  /*21a0*/  UMOV UR11, 0x40000040 ;  /* 0x40000040000b7882 */ /* 0x000fe20000000000 */
        /* <DEDUP_REMOVED lines=31> */
[----:B------:R-:W-:Y:S01]  /*23a0*/  UMOV UR14, UR16 ;  /* 0x00000010000e7c82 */ /* 0x000fe20008000000 */
        /* <DEDUP_REMOVED lines=50> */
[----:B------:R-:W-:Y:S01]  /*26d0*/  UIADD3 UR14, UR39, -0x2, URZ ;  /* 0xfffffffe270e7890 */ /* 0x000fe2000fffe03f */
        /* <DEDUP_REMOVED lines=238> */
[----:B------:R-:W-:Y:S02]  /*35c0*/  UMOV UR10, 0xffffff90 ;  /* 0xffffff90000a7882 */ /* 0x000fe40000000000 */
[----:B------:R-:W-:Y:S01]  /*35d0*/  UIMAD UR10, UR39, UR10, 0x71 ;  /* 0x00000071270a74a4 */ /* 0x000fe2000f8e020a */
        /* <DEDUP_REMOVED lines=36> */
[----:B------:R-:W-:Y:S02]  /*3820*/  ULDC UR7, c[0x0][0x448] ;  /* 0x0001120000077ab9 */ /* 0x000fe40000000800 */
[----:B------:R-:W-:-:S06]  /*3830*/  UISETP.NE.AND UP0, UPT, UR7, 0x1, UPT ;  /* 0x000000010700788c */ /* 0x000fcc000bf05270 */
[----:B------:R-:W-:-:S05]  /*3840*/  PLOP3.LUT P2, PT, PT, PT, UP0, 0x80, 0x0 ;  /* 0x000000000000781c */ /* 0x000fca0003f4f008 */
[----:B------:R-:W-:Y:S01]  /*3850*/  @UP0 ULDC UR7, c[0x0][0x44c] ;  /* 0x0001130000070ab9 */ /* 0x000fe20000000800 */
[----:B------:R-:W-:Y:S01]  /*3860*/  @UP0 ULDC UR11, c[0x0][0x450] ;  /* 0x00011400000b0ab9 */ /* 0x000fe20000000800 */
[----:B------:R-:W-:Y:S02]  /*3870*/  WARPGROUP.DEPBAR.LE gsb0, 0x0 ;  /* 0x00008000000079c5 */ /* 0x000fe40000010000 */
[----:B------:R-:W-:-:S06]  /*3880*/  WARPGROUP.ARRIVE ;  /* 0x00000000000079c5 */ /* 0x000fcc0000000000 */
[----:B------:R-:W-:Y:S01]  /*3890*/  HGMMA.64x16x16.F32 R32, gdesc[UR40], R32, gsb0 ;  /* 0x00200000282079f0 */ /* 0x000fe20008000820 */
[----:B------:R-:W-:Y:S01]  /*38a0*/  UMOV UR42, UR6 ;  /* 0x00000006002a7c82 */ /* 0x000fe20008000000 */
[----:B------:R-:W-:Y:S01]  /*38b0*/  UMOV UR43, 0x40000040 ;  /* 0x40000040002b7882 */ /* 0x000fe20000000000 */
[----:B------:R-:W-:Y:S01]  /*38c0*/  ULDC UR6, c[0x0][0x9d8] ;  /* 0x0002760000067ab9 */ /* 0x000fe20000000800 */
        /* <DEDUP_REMOVED lines=16> */
[----:B------:R-:W-:Y:S01]  /*39d0*/  UIADD3 UR46, UR50, 0x806, URZ ;  /* 0x00000806322e7890 */ /* 0x000fe2000fffe03f */
[----:B------:R-:W0:Y:S01]  /*39e0*/  MUFU.TANH R74, R74 ;  /* 0x0000004a004a7308 */ /* 0x000e220000002400 */
[----:B------:R-:W-:Y:S01]  /*39f0*/  UMOV UR47, 0x40000040 ;  /* 0x40000040002f7882 */ /* 0x000fe20000000000 */
[----:B------:R-:W-:Y:S01]  /*3a00*/  FMUL.FTZ R2, R73, UR6 ;  /* 0x0000000649027c20 */ /* 0x000fe20008410000 */
[----:B-1----:R-:W-:Y:S01]  /*3a10*/  FMUL.FTZ R0, R72, UR6 ;  /* 0x0000000648007c20 */ /* 0x002fe20008410000 */
[----:B------:R-:W-:-:S04]  /*3a20*/  FMUL.FTZ R7, R76, UR6 ;  /* 0x000000064c077c20 */ /* 0x000fc80008410000 */
[----:B------:R-:W1:Y:S08]  /*3a30*/  MUFU.TANH R75, R75 ;  /* 0x0000004b004b7308 */ /* 0x000e700000002400 */
[----:B------:R-:W2:Y:S08]  /*3a40*/  MUFU.TANH R78, R78 ;  /* 0x0000004e004e7308 */ /* 0x000eb00000002400 */
[----:B------:R-:W3:Y:S08]  /*3a50*/  MUFU.TANH R79, R79 ;  /* 0x0000004f004f7308 */ /* 0x000ef00000002400 */
[----:B------:R-:W-:Y:S08]  /*3a60*/  MUFU.TANH R0, R0 ;  /* 0x0000000000007308 */ /* 0x000ff00000002400 */
[----:B------:R-:W-:Y:S08]  /*3a70*/  MUFU.TANH R2, R2 ;  /* 0x0000000200027308 */ /* 0x000ff00000002400 */
[----:B------:R-:W-:Y:S01]  /*3a80*/  MUFU.TANH R7, R7 ;  /* 0x0000000700077308 */ /* 0x000fe20000002400 */
[----:B------:R-:W-:-:S02]  /*3a90*/  WARPGROUP.DEPBAR.LE gsb0, 0x0 ;  /* 0x00008000000079c5 */ /* 0x000fc40000010000 */
[----:B------:R-:W-:Y:S01]  /*3aa0*/  WARPGROUP.ARRIVE ;  /* 0x00000000000079c5 */ /* 0x000fe20000000000 */
[----:B------:R-:W-:Y:S01]  /*3ab0*/  FMUL.FTZ R11, R64, UR6 ;  /* 0x00000006400b7c20 */ /* 0x000fe20008410000 */
[----:B------:R-:W-:Y:S01]  /*3ac0*/  IMAD.IADD R64, R22, 0x1, -R23 ;  /* 0x0000000116407824 */ /* 0x000fe200078e0a17 */
[----:B------:R-:W-:Y:S01]  /*3ad0*/  LEA.HI R23, R81, R81, RZ, 0x1 ;  /* 0x0000005151177211 */ /* 0x000fe200078f08ff */
[----:B------:R-:W-:Y:S01]  /*3ae0*/  FMUL.FTZ R14, R69, UR6 ;  /* 0x00000006450e7c20 */ /* 0x000fe20008410000 */
[----:B------:R-:W-:Y:S01]  /*3af0*/  FMUL.FTZ R15, R68, UR6 ;  /* 0x00000006440f7c20 */ /* 0x000fe20008410000 */
[----:B------:R-:W-:Y:S01]  /*3b00*/  HGMMA.64x16x16.F32 R56, gdesc[UR44], R56, gsb0 ;  /* 0x002000002c3879f0 */ /* 0x000fe20008000838 */
[----:B------:R-:W-:Y:S01]  /*3b10*/  UIADD3 UR46, UR50, 0x886, URZ ;  /* 0x00000886322e7890 */ /* 0x000fe2000fffe03f */
[----:B------:R-:W-:Y:S01]  /*3b20*/  FMUL.FTZ R66, R66, UR6 ;  /* 0x0000000642427c20 */ /* 0x000fe20008410000 */
[----:B------:R-:W-:Y:S01]  /*3b30*/  UMOV UR47, 0x40000040 ;  /* 0x40000040002f7882 */ /* 0x000fe20000000000 */
[----:B------:R-:W-:Y:S01]  /*3b40*/  FMUL.FTZ R67, R67, UR6 ;  /* 0x0000000643437c20 */ /* 0x000fe20008410000 */
[----:B------:R-:W-:Y:S01]  /*3b50*/  FMUL.FTZ R70, R70, UR6 ;  /* 0x0000000646467c20 */ /* 0x000fe20008410000 */
[----:B------:R-:W-:Y:S01]  /*3b60*/  FMUL.FTZ R71, R71, UR6 ;  /* 0x0000000647477c20 */ /* 0x000fe20008410000 */
[----:B------:R-:W-:Y:S01]  /*3b70*/  FMUL.FTZ R8, R65, UR6 ;  /* 0x0000000641087c20 */ /* 0x000fe20008410000 */
[----:B------:R-:W4:Y:S08]  /*3b80*/  MUFU.TANH R66, R66 ;  /* 0x0000004200427308 */ /* 0x000f300000002400 */
[----:B------:R-:W5:Y:S08]  /*3b90*/  MUFU.TANH R67, R67 ;  /* 0x0000004300437308 */ /* 0x000f700000002400 */
[----:B------:R-:W5:Y:S08]  /*3ba0*/  MUFU.TANH R70, R70 ;  /* 0x0000004600467308 */ /* 0x000f700000002400 */
[----:B------:R-:W5:Y:S08]  /*3bb0*/  MUFU.TANH R65, R71 ;  /* 0x0000004700417308 */ /* 0x000f700000002400 */
[----:B------:R-:W-:Y:S08]  /*3bc0*/  MUFU.TANH R3, R3 ;  /* 0x0000000300037308 */ /* 0x000ff00000002400 */
[----:B------:R-:W-:Y:S01]  /*3bd0*/  MUFU.TANH R11, R11 ;  /* 0x0000000b000b7308 */ /* 0x000fe20000002400 */
[----:B------:R-:W-:-:S02]  /*3be0*/  WARPGROUP.DEPBAR.LE gsb0, 0x0 ;  /* 0x00008000000079c5 */ /* 0x000fc40000010000 */
[----:B------:R-:W-:Y:S01]  /*3bf0*/  WARPGROUP.ARRIVE ;  /* 0x00000000000079c5 */ /* 0x000fe20000000000 */
[----:B------:R-:W-:Y:S01]  /*3c00*/  FMUL.FTZ R20, R57, UR6 ;  /* 0x0000000639147c20 */ /* 0x000fe20008410000 */
[----:B------:R-:W-:Y:S01]  /*3c10*/  SHF.R.S32.HI R57, RZ, 0x1f, R10 ;  /* 0x0000001fff397819 */ /* 0x000fe2000001140a */
[----:B------:R-:W-:Y:S01]  /*3c20*/  FMUL.FTZ R59, R59, UR6 ;  /* 0x000000063b3b7c20 */ /* 0x000fe20008410000 */
[----:B------:R-:W-:Y:S01]  /*3c30*/  FMUL.FTZ R21, R56, UR6 ;  /* 0x0000000638157c20 */ /* 0x000fe20008410000 */
[----:B------:R-:W-:Y:S01]  /*3c40*/  LOP3.LUT R56, R23, 0x3fffffe, RZ, 0xc0, !PT ;  /* 0x03fffffe17387812 */ /* 0x000fe200078ec0ff */
[----:B------:R-:W-:Y:S01]  /*3c50*/  HGMMA.64x16x16.F32 R48, gdesc[UR44], R48, gsb0 ;  /* 0x002000002c3079f0 */ /* 0x000fe20008000830 */
[----:B------:R-:W-:Y:S01]  /*3c60*/  UIADD3 UR46, UR50, 0x906, URZ ;  /* 0x00000906322e7890 */ /* 0x000fe2000fffe03f */
[-C--:B------:R-:W-:Y:S01]  /*3c70*/  LEA.HI R57, R57, R6.reuse, RZ, 0x3 ;  /* 0x0000000639397211 */ /* 0x080fe200078f18ff */
[----:B------:R-:W-:Y:S01]  /*3c80*/  UMOV UR47, 0x40000040 ;  /* 0x40000040002f7882 */ /* 0x000fe20000000000 */
[----:B------:R0:W-:Y:S01]  /*3c90*/  MUFU.TANH R69, R59 ;  /* 0x0000003b00457308 */ /* 0x0001e20000002400 */
[----:B------:R-:W-:Y:S01]  /*3ca0*/  IMAD.IADD R56, R81, 0x1, -R56 ;  /* 0x0000000151387824 */ /* 0x000fe200078e0a38 */
[----:B------:R-:W-:Y:S01]  /*3cb0*/  LOP3.LUT R57, R57, 0xfffffff8, RZ, 0xc0, !PT ;  /* 0xfffffff839397812 */ /* 0x000fe200078ec0ff */
[----:B------:R-:W-:Y:S01]  /*3cc0*/  FMUL.FTZ R58, R58, UR6 ;  /* 0x000000063a3a7c20 */ /* 0x000fe20008410000 */
[----:B------:R-:W-:Y:S01]  /*3cd0*/  LOP3.LUT R10, R10, 0x7ffffffc, RZ, 0xc0, !PT ;  /* 0x7ffffffc0a0a7812 */ /* 0x000fe200078ec0ff */
[----:B------:R-:W-:Y:S01]  /*3ce0*/  FMUL.FTZ R22, R60, UR6 ;  /* 0x000000063c167c20 */ /* 0x000fe20008410000 */
[----:B------:R-:W-:Y:S01]  /*3cf0*/  FMUL.FTZ R23, R61, UR6 ;  /* 0x000000063d177c20 */ /* 0x000fe20008410000 */
[----:B------:R-:W-:Y:S01]  /*3d00*/  FMUL.FTZ R63, R63, UR6 ;  /* 0x000000063f3f7c20 */ /* 0x000fe20008410000 */
[----:B------:R1:W5:Y:S01]  /*3d10*/  MUFU.TANH R68, R58 ;  /* 0x0000003a00447308 */ /* 0x0003620000002400 */
[----:B0-----:R-:W-:Y:S01]  /*3d20*/  IADD3 R59, R12, R6, -R57 ;  /* 0x000000060c3b7210 */ /* 0x001fe20007ffe839 */
[----:B------:R-:W-:Y:S01]  /*3d30*/  IMAD.IADD R13, R13, 0x1, -R10 ;  /* 0x000000010d0d7824 */ /* 0x000fe200078e0a0a */
[----:B------:R-:W-:Y:S01]  /*3d40*/  LEA.HI R6, R64, R64, RZ, 0x1 ;  /* 0x0000004040067211 */ /* 0x000fe200078f08ff */
[----:B------:R-:W-:-:S02]  /*3d50*/  FMUL.FTZ R62, R62, UR6 ;  /* 0x000000063e3e7c20 */ /* 0x000fc40008410000 */
[----:B------:R-:W-:Y:S01]  /*3d60*/  IMAD R59, R56, 0x40, R59 ;  /* 0x00000040383b7824 */ /* 0x000fe200078e023b */
[----:B------:R-:W-:Y:S01]  /*3d70*/  LOP3.LUT R57, R6, 0x1ffffffe, RZ, 0xc0, !PT ;  /* 0x1ffffffe06397812 */ /* 0x000fe200078ec0ff */
[----:B------:R-:W-:Y:S04]  /*3d80*/  MUFU.TANH R73, R63 ;  /* 0x0000003f00497308 */ /* 0x000fe80000002400 */
[----:B------:R-:W-:Y:S02]  /*3d90*/  IMAD.IADD R12, R64, 0x1, -R57 ;  /* 0x00000001400c7824 */ /* 0x000fe400078e0a39 */
[----:B------:R-:W-:Y:S02]  /*3da0*/  IMAD.U32 R57, RZ, RZ, UR48 ;  /* 0x00000030ff397e24 */ /* 0x000fe4000f8e00ff */
[----:B------:R-:W0:Y:S01]  /*3db0*/  MUFU.TANH R62, R62 ;  /* 0x0000003e003e7308 */ /* 0x000e220000002400 */
[----:B------:R-:W-:-:S05]  /*3dc0*/  LEA R12, R12, R59, 0x3 ;  /* 0x0000003b0c0c7211 */ /* 0x000fca00078e18ff */
[----:B------:R-:W-:Y:S01]  /*3dd0*/  @P2 IMAD.HI.U32 R6, R12, UR7, RZ ;  /* 0x000000070c062c27 */ /* 0x000fe2000f8e00ff */
[----:B------:R-:W-:Y:S01]  /*3de0*/  @UP0 ULDC UR7, c[0x0][0x450] ;  /* 0x0001140000070ab9 */ /* 0x000fe20000000800 */
[----:B------:R-:W-:Y:S08]  /*3df0*/  MUFU.TANH R8, R8 ;  /* 0x0000000800087308 */ /* 0x000ff00000002400 */
[----:B------:R-:W-:Y:S01]  /*3e00*/  MUFU.TANH R15, R15 ;  /* 0x0000000f000f7308 */ /* 0x000fe20000002400 */
[----:B------:R-:W-:-:S02]  /*3e10*/  WARPGROUP.DEPBAR.LE gsb0, 0x0 ;  /* 0x00008000000079c5 */ /* 0x000fc40000010000 */
[----:B------:R-:W-:Y:S01]  /*3e20*/  WARPGROUP.ARRIVE ;  /* 0x00000000000079c5 */ /* 0x000fe20000000000 */
[----:B------:R-:W-:Y:S01]  /*3e30*/  FMUL.FTZ R56, R48, UR6 ;  /* 0x0000000630387c20 */ /* 0x000fe20008410000 */
[----:B------:R-:W-:Y:S01]  /*3e40*/  FMUL.FTZ R48, R49, UR6 ;  /* 0x0000000631307c20 */ /* 0x000fe20008410000 */
[----:B------:R-:W-:Y:S01]  /*3e50*/  IMAD.MOV.U32 R49, RZ, RZ, R12 ;  /* 0x000000ffff317224 */ /* 0x000fe200078e000c */
[----:B------:R-:W-:Y:S01]  /*3e60*/  @P2 SHF.R.U32.HI R49, RZ, UR7, R6 ;  /* 0x00000007ff312c19 */ /* 0x000fe20008011606 */
[----:B------:R-:W-:Y:S01]  /*3e70*/  UIMAD UR7, UR39, -0x70, UR48 ;  /* 0xffffff90270778a4 */ /* 0x000fe2000f8e0230 */
[----:B------:R-:W-:Y:S01]  /*3e80*/  HGMMA.64x16x16.F32 R40, gdesc[UR44], R40, gsb0 ;  /* 0x002000002c2879f0 */ /* 0x000fe20008000828 */
[----:B------:R-:W-:Y:S01]  /*3e90*/  UIADD3 UR46, UR50, 0x986, URZ ;  /* 0x00000986322e7890 */ /* 0x000fe2000fffe03f */
[----:B------:R-:W-:Y:S01]  /*3ea0*/  FMUL.FTZ R50, R50, UR6 ;  /* 0x0000000632327c20 */ /* 0x000fe20008410000 */
[----:B------:R-:W-:Y:S01]  /*3eb0*/  UMOV UR47, 0x40000040 ;  /* 0x40000040002f7882 */ /* 0x000fe20000000000 */
[----:B-1----:R-:W1:Y:S01]  /*3ec0*/  SHFL.IDX PT, R58, R49, 0x1, 0x1c1f ;  /* 0x003c1f00313a7f89 */ /* 0x002e6200000e0000 */
[----:B------:R-:W-:Y:S01]  /*3ed0*/  UIADD3 UR7, UR7, 0x70, URZ ;  /* 0x0000007007077890 */ /* 0x000fe2000fffe03f */
[----:B------:R-:W-:Y:S01]  /*3ee0*/  IMAD.U32 R6, RZ, RZ, UR10 ;  /* 0x0000000aff067e24 */ /* 0x000fe2000f8e00ff */
[----:B------:R2:W0:Y:S01]  /*3ef0*/  MUFU.TANH R60, R50 ;  /* 0x00000032003c7308 */ /* 0x0004220000002400 */
[----:B------:R-:W-:Y:S01]  /*3f00*/  ULDC UR10, c[0x0][0x288] ;  /* 0x0000a200000a7ab9 */ /* 0x000fe20000000800 */
[----:B------:R-:W-:Y:S01]  /*3f10*/  FMUL.FTZ R51, R51, UR6 ;  /* 0x0000000633337c20 */ /* 0x000fe20008410000 */
[----:B------:R-:W-:-:S02]  /*3f20*/  IMAD R6, R13, -0x2, R6 ;  /* 0xfffffffe0d067824 */ /* 0x000fc400078e0206 */
[----:B------:R-:W-:Y:S01]  /*3f30*/  FMUL.FTZ R54, R54, UR6 ;  /* 0x0000000636367c20 */ /* 0x000fe20008410000 */
[----:B------:R-:W-:Y:S01]  /*3f40*/  FMUL.FTZ R55, R55, UR6 ;  /* 0x0000000637377c20 */ /* 0x000fe20008410000 */
[----:B------:R-:W-:Y:S01]  /*3f50*/  FMUL.FTZ R52, R52, UR6 ;  /* 0x0000000634347c20 */ /* 0x000fe20008410000 */
[----:B------:R-:W-:Y:S01]  /*3f60*/  FMUL.FTZ R53, R53, UR6 ;  /* 0x0000000635357c20 */ /* 0x000fe20008410000 */
[----:B------:R-:W-:Y:S01]  /*3f70*/  IADD3 R57, R6, -UR10, R57 ;  /* 0x8000000a06397c10 */ /* 0x000fe2000fffe039 */
[----:B------:R3:W0:Y:S01]  /*3f80*/  MUFU.TANH R77, R51 ;  /* 0x00000033004d7308 */ /* 0x0006220000002400 */
[----:B--2---:R-:W-:Y:S01]  /*3f90*/  MOV R50, UR7 ;  /* 0x0000000700327c02 */ /* 0x004fe20008000f00 */
[----:B------:R-:W-:-:S04]  /*3fa0*/  ULDC UR7, c[0x0][0x988] ;  /* 0x0002620000077ab9 */ /* 0x000fc80000000800 */
[----:B------:R-:W-:Y:S02]  /*3fb0*/  IMAD R50, R13, -0x2, R50 ;  /* 0xfffffffe0d327824 */ /* 0x000fe400078e0232 */
[----:B------:R2:W0:Y:S03]  /*3fc0*/  MUFU.TANH R10, R54 ;  /* 0x00000036000a7308 */ /* 0x0004260000002400 */
[----:B-1----:R-:W-:-:S04]  /*3fd0*/  VIADDMNMX R58, R58, R57, R50, PT ;  /* 0x000000393a3a7246 */ /* 0x002fc80003800132 */
[C---:B------:R-:W-:Y:S01]  /*3fe0*/  ISETP.GT.AND P5, PT, R58.reuse, RZ, PT ;  /* 0x000000ff3a00720c */ /* 0x040fe20003fa4270 */
[----:B------:R1:W0:Y:S01]  /*3ff0*/  MUFU.TANH R81, R55 ;  /* 0x0000003700517308 */ /* 0x0002220000002400 */
[C---:B------:R-:W-:Y:S02]  /*4000*/  ISETP.GT.AND P6, PT, R58.reuse, 0x1, PT ;  /* 0x000000013a00780c */ /* 0x040fe40003fc4270 */
[----:B------:R-:W-:Y:S02]  /*4010*/  ISETP.GT.AND P4, PT, R58, 0x8, PT ;  /* 0x000000083a00780c */ /* 0x000fe40003f84270 */
[----:B---3--:R-:W-:Y:S02]  /*4020*/  FSEL R51, R74, -INF , P5 ;  /* 0xff8000004a337808 */ /* 0x008fe40002800000 */
[----:B--2---:R-:W-:Y:S01]  /*4030*/  FSEL R54, R75, -INF , P6 ;  /* 0xff8000004b367808 */ /* 0x004fe20003000000 */
[----:B------:R-:W-:Y:S01]  /*4040*/  MUFU.TANH R14, R14 ;  /* 0x0000000e000e7308 */ /* 0x000fe20000002400 */
[----:B------:R-:W-:-:S02]  /*4050*/  ISETP.GT.AND P3, PT, R58, 0x9, PT ;  /* 0x000000093a00780c */ /* 0x000fc40003f64270 */
[----:B-1----:R-:W-:Y:S02]  /*4060*/  FSEL R55, R78, -INF , P4 ;  /* 0xff8000004e377808 */ /* 0x002fe40002000000 */
[----:B------:R-:W-:Y:S02]  /*4070*/  FMNMX.FTZ R6, R51, R54, !PT ;  /* 0x0000003633067209 */ /* 0x000fe40007810000 */
[C---:B------:R-:W-:Y:S01]  /*4080*/  ISETP.GT.AND P5, PT, R58.reuse, 0x10, PT ;  /* 0x000000103a00780c */ /* 0x040fe20003fa4270 */
[----:B------:R-:W-:Y:S01]  /*4090*/  MUFU.TANH R21, R21 ;  /* 0x0000001500157308 */ /* 0x000fe20000002400 */
[----:B------:R-:W-:Y:S01]  /*40a0*/  FSEL R59, R79, -INF , P3 ;  /* 0xff8000004f3b7808 */ /* 0x000fe20001800000 */
[----:B------:R-:W-:Y:S02]  /*40b0*/  WARPGROUP.DEPBAR.LE gsb0, 0x0 ;  /* 0x00008000000079c5 */ /* 0x000fe40000010000 */
[----:B------:R-:W-:Y:S01]  /*40c0*/  WARPGROUP.ARRIVE ;  /* 0x00000000000079c5 */ /* 0x000fe20000000000 */
[----:B------:R-:W-:Y:S01]  /*40d0*/  FMNMX.FTZ R6, R55, R6, !PT ;  /* 0x0000000637067209 */ /* 0x000fe20007810000 */
[----:B------:R-:W-:Y:S01]  /*40e0*/  FMUL.FTZ R43, R43, UR6 ;  /* 0x000000062b2b7c20 */ /* 0x000fe20008410000 */
[----:B------:R-:W-:Y:S01]  /*40f0*/  ISETP.GT.AND P3, PT, R58, 0x11, PT ;  /* 0x000000113a00780c */ /* 0x000fe20003f64270 */
[----:B------:R-:W-:Y:S01]  /*4100*/  FMUL.FTZ R42, R42, UR6 ;  /* 0x000000062a2a7c20 */ /* 0x000fe20008410000 */
[----:B----4-:R-:W-:Y:S01]  /*4110*/  FSEL R61, R66, -INF , P5 ;  /* 0xff800000423d7808 */ /* 0x010fe20002800000 */
[----:B------:R-:W-:Y:S01]  /*4120*/  HGMMA.64x16x16.F32 R32, gdesc[UR44], R32, gsb0 ;  /* 0x002000002c2079f0 */ /* 0x000fe20008000820 */
[----:B------:R-:W-:Y:S01]  /*4130*/  UIADD3 UR46, UR50, 0xa06, URZ ;  /* 0x00000a06322e7890 */ /* 0x000fe2000fffe03f */
[----:B------:R-:W-:Y:S01]  /*4140*/  FMNMX.FTZ R6, R59, R6, !PT ;  /* 0x000000063b067209 */ /* 0x000fe20007810000 */
[----:B------:R-:W-:Y:S01]  /*4150*/  UMOV UR47, 0x40000040 ;  /* 0x40000040002f7882 */ /* 0x000fe20000000000 */
[----:B------:R-:W-:Y:S01]  /*4160*/  ISETP.GT.AND P4, PT, R58, 0x18, PT ;  /* 0x000000183a00780c */ /* 0x000fe20003f84270 */
[----:B------:R1:W-:Y:S01]  /*4170*/  MUFU.TANH R85, R43 ;  /* 0x0000002b00557308 */ /* 0x0003e20000002400 */
[----:B-----5:R-:W-:Y:S01]  /*4180*/  FSEL R63, R67, -INF , P3 ;  /* 0xff800000433f7808 */ /* 0x020fe20001800000 */
[----:B------:R-:W-:Y:S01]  /*4190*/  FMUL.FTZ R46, R46, UR6 ;  /* 0x000000062e2e7c20 */ /* 0x000fe20008410000 */
[----:B------:R-:W-:Y:S01]  /*41a0*/  FMNMX.FTZ R6, R61, R6, !PT ;  /* 0x000000063d067209 */ /* 0x000fe20007810000 */
[----:B------:R-:W-:Y:S01]  /*41b0*/  FMUL.FTZ R47, R47, UR6 ;  /* 0x000000062f2f7c20 */ /* 0x000fe20008410000 */
[----:B------:R-:W-:Y:S01]  /*41c0*/  ISETP.GT.AND P3, PT, R58, 0x19, PT ;  /* 0x000000193a00780c */ /* 0x000fe20003f64270 */
[----:B------:R-:W-:Y:S01]  /*41d0*/  FMUL.FTZ R40, R40, UR6 ;  /* 0x0000000628287c20 */ /* 0x000fe20008410000 */
[----:B------:R-:W-:Y:S01]  /*41e0*/  FMNMX.FTZ R6, R63, R6, !PT ;  /* 0x000000063f067209 */ /* 0x000fe20007810000 */
[----:B------:R-:W2:Y:S01]  /*41f0*/  MUFU.TANH R42, R42 ;  /* 0x0000002a002a7308 */ /* 0x000ea20000002400 */
[----:B-1----:R-:W-:Y:S01]  /*4200*/  FSEL R43, R70, -INF , P4 ;  /* 0xff800000462b7808 */ /* 0x002fe20002000000 */
[----:B------:R-:W-:Y:S01]  /*4210*/  FMUL.FTZ R41, R41, UR6 ;  /* 0x0000000629297c20 */ /* 0x000fe20008410000 */
[----:B------:R-:W-:Y:S01]  /*4220*/  ISETP.GT.AND P4, PT, R58, 0x20, PT ;  /* 0x000000203a00780c */ /* 0x000fe20003f84270 */
[----:B------:R-:W-:Y:S01]  /*4230*/  FMUL.FTZ R44, R44, UR6 ;  /* 0x000000062c2c7c20 */ /* 0x000fe20008410000 */
[----:B------:R-:W-:Y:S01]  /*4240*/  FSEL R65, R65, -INF , P3 ;  /* 0xff80000041417808 */ /* 0x000fe20001800000 */
[----:B------:R-:W-:Y:S01]  /*4250*/  FMUL.FTZ R45, R45, UR6 ;  /* 0x000000062d2d7c20 */ /* 0x000fe20008410000 */
[----:B------:R-:W-:Y:S01]  /*4260*/  FMNMX.FTZ R6, R43, R6, !PT ;  /* 0x000000062b067209 */ /* 0x000fe20007810000 */
[----:B------:R-:W1:Y:S01]  /*4270*/  MUFU.TANH R46, R46 ;  /* 0x0000002e002e7308 */ /* 0x000e620000002400 */
[----:B------:R-:W-:-:S02]  /*4280*/  ISETP.GT.AND P3, PT, R58, 0x21, PT ;  /* 0x000000213a00780c */ /* 0x000fc40003f64270 */
[----:B------:R-:W-:Y:S02]  /*4290*/  FSEL R67, R68, -INF , P4 ;  /* 0xff80000044437808 */ /* 0x000fe40002000000 */
[----:B------:R-:W-:Y:S02]  /*42a0*/  FMNMX.FTZ R6, R65, R6, !PT ;  /* 0x0000000641067209 */ /* 0x000fe40007810000 */
[C---:B------:R-:W-:Y:S01]  /*42b0*/  ISETP.GT.AND P4, PT, R58.reuse, 0x28, PT ;  /* 0x000000283a00780c */ /* 0x040fe20003f84270 */
[----:B------:R-:W3:Y:S01]  /*42c0*/  MUFU.TANH R47, R47 ;  /* 0x0000002f002f7308 */ /* 0x000ee20000002400 */
[----:B------:R-:W-:Y:S02]  /*42d0*/  FSEL R69, R69, -INF , P3 ;  /* 0xff80000045457808 */ /* 0x000fe40001800000 */
[----:B------:R-:W-:Y:S02]  /*42e0*/  FMNMX.FTZ R6, R67, R6, !PT ;  /* 0x0000000643067209 */ /* 0x000fe40007810000 */
[----:B------:R-:W-:-:S02]  /*42f0*/  ISETP.GT.AND P3, PT, R58, 0x29, PT ;  /* 0x000000293a00780c */ /* 0x000fc40003f64270 */
[----:B0-----:R-:W-:Y:S01]  /*4300*/  FSEL R71, R62, -INF , P4 ;  /* 0xff8000003e477808 */ /* 0x001fe20002000000 */
[----:B------:R-:W-:Y:S01]  /*4310*/  MUFU.TANH R20, R20 ;  /* 0x0000001400147308 */ /* 0x000fe20000002400 */
[----:B------:R-:W-:Y:S02]  /*4320*/  FMNMX.FTZ R6, R69, R6, !PT ;  /* 0x0000000645067209 */ /* 0x000fe40007810000 */
[C---:B------:R-:W-:Y:S02]  /*4330*/  ISETP.GT.AND P4, PT, R58.reuse, 0x30, PT ;  /* 0x000000303a00780c */ /* 0x040fe40003f84270 */
[----:B------:R-:W-:Y:S02]  /*4340*/  FSEL R73, R73, -INF , P3 ;  /* 0xff80000049497808 */ /* 0x000fe40001800000 */
[----:B------:R-:W-:Y:S01]  /*4350*/  FMNMX.FTZ R6, R71, R6, !PT ;  /* 0x0000000647067209 */ /* 0x000fe20007810000 */
[----:B------:R-:W-:Y:S01]  /*4360*/  MUFU.TANH R22, R22 ;  /* 0x0000001600167308 */ /* 0x000fe20000002400 */
[----:B------:R-:W-:-:S02]  /*4370*/  ISETP.GT.AND P3, PT, R58, 0x31, PT ;  /* 0x000000313a00780c */ /* 0x000fc40003f64270 */
[----:B------:R-:W-:Y:S02]  /*4380*/  FSEL R75, R60, -INF , P4 ;  /* 0xff8000003c4b7808 */ /* 0x000fe40002000000 */
[----:B------:R-:W-:Y:S01]  /*4390*/  FMNMX.FTZ R6, R73, R6, !PT ;  /* 0x0000000649067209 */ /* 0x000fe20007810000 */
[----:B------:R-:W-:Y:S02]  /*43a0*/  WARPGROUP.DEPBAR.LE gsb0, 0x0 ;  /* 0x00008000000079c5 */ /* 0x000fe40000010000 */
[----:B------:R-:W-:Y:S01]  /*43b0*/  WARPGROUP.ARRIVE ;  /* 0x00000000000079c5 */ /* 0x000fe20000000000 */
[----:B------:R-:W-:Y:S01]  /*43c0*/  ISETP.GT.AND P4, PT, R58, 0x38, PT ;  /* 0x000000383a00780c */ /* 0x000fe20003f84270 */
[----:B------:R-:W-:Y:S01]  /*43d0*/  FMUL.FTZ R34, R34, UR6 ;  /* 0x0000000622227c20 */ /* 0x000fe20008410000 */
[----:B------:R-:W-:Y:S01]  /*43e0*/  FSEL R77, R77, -INF , P3 ;  /* 0xff8000004d4d7808 */ /* 0x000fe20001800000 */
[----:B------:R-:W-:Y:S01]  /*43f0*/  FMUL.FTZ R35, R35, UR6 ;  /* 0x0000000623237c20 */ /* 0x000fe20008410000 */
[----:B------:R-:W-:Y:S01]  /*4400*/  FMNMX.FTZ R6, R75, R6, !PT ;  /* 0x000000064b067209 */ /* 0x000fe20007810000 */
[----:B------:R-:W-:Y:S01]  /*4410*/  HGMMA.64x16x16.F32 R24, gdesc[UR44], R24, gsb0 ;  /* 0x002000002c1879f0 */ /* 0x000fe20008000818 */
[----:B------:R-:W-:Y:S01]  /*4420*/  ISETP.GT.AND P3, PT, R58, 0x39, PT ;  /* 0x000000393a00780c */ /* 0x000fe20003f64270 */
[----:B------:R-:W0:Y:S01]  /*4430*/  MUFU.TANH R34, R34 ;  /* 0x0000002200227308 */ /* 0x000e220000002400 */
[----:B------:R-:W-:Y:S01]  /*4440*/  FSEL R79, R10, -INF , P4 ;  /* 0xff8000000a4f7808 */ /* 0x000fe20002000000 */
[----:B------:R-:W-:Y:S01]  /*4450*/  FMUL.FTZ R38, R38, UR6 ;  /* 0x0000000626267c20 */ /* 0x000fe20008410000 */
[----:B------:R-:W-:Y:S01]  /*4460*/  FMNMX.FTZ R6, R77, R6, !PT ;  /* 0x000000064d067209 */ /* 0x000fe20007810000 */
[----:B------:R-:W-:Y:S01]  /*4470*/  FMUL.FTZ R39, R39, UR6 ;  /* 0x0000000627277c20 */ /* 0x000fe20008410000 */
[C---:B------:R-:W-:Y:S01]  /*4480*/  ISETP.GT.AND P4, PT, R58.reuse, 0x40, PT ;  /* 0x000000403a00780c */ /* 0x040fe20003f84270 */
[----:B------:R-:W-:Y:S01]  /*4490*/  FMUL.FTZ R33, R33, UR6 ;  /* 0x0000000621217c20 */ /* 0x000fe20008410000 */
[----:B------:R-:W-:Y:S01]  /*44a0*/  FSEL R81, R81, -INF , P3 ;  /* 0xff80000051517808 */ /* 0x000fe20001800000 */
[----:B------:R-:W4:Y:S01]  /*44b0*/  MUFU.TANH R35, R35 ;  /* 0x0000002300237308 */ /* 0x000f220000002400 */
[----:B------:R-:W-:Y:S01]  /*44c0*/  FMNMX.FTZ R6, R79, R6, !PT ;  /* 0x000000064f067209 */ /* 0x000fe20007810000 */
[----:B------:R-:W-:Y:S01]  /*44d0*/  FMUL.FTZ R37, R37, UR6 ;  /* 0x0000000625257c20 */ /* 0x000fe20008410000 */
[----:B------:R-:W-:Y:S01]  /*44e0*/  ISETP.GT.AND P3, PT, R58, 0x41, PT ;  /* 0x000000413a00780c */ /* 0x000fe20003f64270 */
[----:B------:R-:W-:Y:S01]  /*44f0*/  FMUL.FTZ R32, R32, UR6 ;  /* 0x0000000620207c20 */ /* 0x000fe20008410000 */
[----:B--2---:R-:W-:Y:S01]  /*4500*/  FSEL R83, R42, -INF , P4 ;  /* 0xff8000002a537808 */ /* 0x004fe20002000000 */
[----:B------:R-:W-:Y:S01]  /*4510*/  FMUL.FTZ R36, R36, UR6 ;  /* 0x0000000624247c20 */ /* 0x000fe20008410000 */
[----:B------:R-:W-:Y:S01]  /*4520*/  FMNMX.FTZ R6, R81, R6, !PT ;  /* 0x0000000651067209 */ /* 0x000fe20007810000 */
[----:B------:R-:W2:Y:S01]  /*4530*/  MUFU.TANH R38, R38 ;  /* 0x0000002600267308 */ /* 0x000ea20000002400 */
[----:B------:R-:W-:-:S02]  /*4540*/  ISETP.GT.AND P4, PT, R58, 0x48, PT ;  /* 0x000000483a00780c */ /* 0x000fc40003f84270 */
[----:B------:R-:W-:Y:S02]  /*4550*/  FSEL R85, R85, -INF , P3 ;  /* 0xff80000055557808 */ /* 0x000fe40001800000 */
[----:B------:R-:W-:Y:S02]  /*4560*/  FMNMX.FTZ R6, R83, R6, !PT ;  /* 0x0000000653067209 */ /* 0x000fe40007810000 */
[----:B------:R-:W-:Y:S01]  /*4570*/  ISETP.GT.AND P3, PT, R58, 0x49, PT ;  /* 0x000000493a00780c */ /* 0x000fe20003f64270 */
[----:B------:R-:W5:Y:S01]  /*4580*/  MUFU.TANH R39, R39 ;  /* 0x0000002700277308 */ /* 0x000f620000002400 */
[----:B-1----:R-:W-:Y:S02]  /*4590*/  FSEL R87, R46, -INF , P4 ;  /* 0xff8000002e577808 */ /* 0x002fe40002000000 */
[----:B------:R-:W-:Y:S02]  /*45a0*/  FMNMX.FTZ R6, R85, R6, !PT ;  /* 0x0000000655067209 */ /* 0x000fe40007810000 */
[----:B------:R-:W-:-:S02]  /*45b0*/  ISETP.GT.AND P4, PT, R58, 0x50, PT ;  /* 0x000000503a00780c */ /* 0x000fc40003f84270 */
[----:B---3--:R-:W-:Y:S01]  /*45c0*/  FSEL R89, R47, -INF , P3 ;  /* 0xff8000002f597808 */ /* 0x008fe20001800000 */
[----:B------:R-:W-:Y:S01]  /*45d0*/  MUFU.TANH R23, R23 ;  /* 0x0000001700177308 */ /* 0x000fe20000002400 */
[----:B------:R-:W-:Y:S02]  /*45e0*/  FMNMX.FTZ R6, R87, R6, !PT ;  /* 0x0000000657067209 */ /* 0x000fe40007810000 */
[----:B------:R-:W-:Y:S02]  /*45f0*/  ISETP.GT.AND P3, PT, R58, 0x51, PT ;  /* 0x000000513a00780c */ /* 0x000fe40003f64270 */
[----:B0-----:R-:W-:Y:S02]  /*4600*/  FSEL R91, R34, -INF , P4 ;  /* 0xff800000225b7808 */ /* 0x001fe40002000000 */
[----:B------:R-:W-:Y:S01]  /*4610*/  FMNMX.FTZ R6, R89, R6, !PT ;  /* 0x0000000659067209 */ /* 0x000fe20007810000 */
[----:B------:R-:W-:Y:S01]  /*4620*/  MUFU.TANH R56, R56 ;  /* 0x0000003800387308 */ /* 0x000fe20000002400 */
[----:B------:R-:W-:-:S02]  /*4630*/  ISETP.GT.AND P4, PT, R58, 0x58, PT ;  /* 0x000000583a00780c */ /* 0x000fc40003f84270 */
[----:B----4-:R-:W-:Y:S02]  /*4640*/  FSEL R93, R35, -INF , P3 ;  /* 0xff800000235d7808 */ /* 0x010fe40001800000 */
[----:B------:R-:W-:Y:S02]  /*4650*/  FMNMX.FTZ R6, R91, R6, !PT ;  /* 0x000000065b067209 */ /* 0x000fe40007810000 */
[----:B------:R-:W-:Y:S01]  /*4660*/  ISETP.GT.AND P3, PT, R58, 0x59, PT ;  /* 0x000000593a00780c */ /* 0x000fe20003f64270 */
[----:B------:R-:W-:Y:S01]  /*4670*/  MUFU.TANH R48, R48 ;  /* 0x0000003000307308 */ /* 0x000fe20000002400 */
[----:B--2---:R-:W-:Y:S01]  /*4680*/  FSEL R95, R38, -INF , P4 ;  /* 0xff800000265f7808 */ /* 0x004fe20002000000 */
[----:B------:R-:W-:Y:S02]  /*4690*/  WARPGROUP.DEPBAR.LE gsb0, 0x0 ;  /* 0x00008000000079c5 */ /* 0x000fe40000010000 */
[----:B------:R-:W-:Y:S01]  /*46a0*/  FMUL.FTZ R26, R26, UR6 ;  /* 0x000000061a1a7c20 */ /* 0x000fe20008410000 */
[----:B------:R-:W-:Y:S01]  /*46b0*/  FMUL.FTZ R27, R27, UR6 ;  /* 0x000000061b1b7c20 */ /* 0x000fe20008410000 */
[----:B------:R-:W-:Y:S01]  /*46c0*/  FMUL.FTZ R30, R30, UR6 ;  /* 0x000000061e1e7c20 */ /* 0x000fe20008410000 */
[----:B------:R-:W-:Y:S01]  /*46d0*/  FMUL.FTZ R31, R31, UR6 ;  /* 0x000000061f1f7c20 */ /* 0x000fe20008410000 */
[----:B------:R-:W-:Y:S01]  /*46e0*/  FMNMX.FTZ R6, R93, R6, !PT ;  /* 0x000000065d067209 */ /* 0x000fe20007810000 */
[----:B------:R-:W-:Y:S01]  /*46f0*/  FMUL.FTZ R24, R24, UR6 ;  /* 0x0000000618187c20 */ /* 0x000fe20008410000 */
[----:B------:R-:W0:Y:S01]  /*4700*/  MUFU.TANH R26, R26 ;  /* 0x0000001a001a7308 */ /* 0x000e220000002400 */
[----:B------:R-:W-:Y:S01]  /*4710*/  ISETP.GT.AND P4, PT, R58, 0x60, PT ;  /* 0x000000603a00780c */ /* 0x000fe20003f84270 */
[----:B------:R-:W-:Y:S01]  /*4720*/  FMUL.FTZ R25, R25, UR6 ;  /* 0x0000000619197c20 */ /* 0x000fe20008410000 */
[----:B-----5:R-:W-:Y:S01]  /*4730*/  FSEL R97, R39, -INF , P3 ;  /* 0xff80000027617808 */ /* 0x020fe20001800000 */
[----:B------:R-:W-:Y:S01]  /*4740*/  FMUL.FTZ R29, R29, UR6 ;  /* 0x000000061d1d7c20 */ /* 0x000fe20008410000 */
[----:B------:R-:W-:Y:S01]  /*4750*/  FMNMX.FTZ R6, R95, R6, !PT ;  /* 0x000000065f067209 */ /* 0x000fe20007810000 */
[----:B------:R-:W-:Y:S01]  /*4760*/  FMUL.FTZ R28, R28, UR6 ;  /* 0x000000061c1c7c20 */ /* 0x000fe20008410000 */
[----:B------:R-:W-:Y:S01]  /*4770*/  ISETP.GT.AND P3, PT, R58, 0x61, PT ;  /* 0x000000613a00780c */ /* 0x000fe20003f64270 */
[----:B------:R-:W1:Y:S01]  /*4780*/  MUFU.TANH R27, R27 ;  /* 0x0000001b001b7308 */ /* 0x000e620000002400 */
[----:B------:R-:W-:Y:S01]  /*4790*/  FMNMX.FTZ R6, R97, R6, !PT ;  /* 0x0000000661067209 */ /* 0x000fe20007810000 */
[----:B------:R-:W-:-:S06]  /*47a0*/  @UP0 ULDC UR6, c[0x0][0x44c] ;  /* 0x0001130000060ab9 */ /* 0x000fcc0000000800 */
[----:B------:R-:W2:Y:S01]  /*47b0*/  MUFU.TANH R30, R30 ;  /* 0x0000001e001e7308 */ /* 0x000ea20000002400 */
[----:B0-----:R-:W-:Y:S02]  /*47c0*/  FSEL R99, R26, -INF , P4 ;  /* 0xff8000001a637808 */ /* 0x001fe40002000000 */
[----:B------:R-:W-:Y:S01]  /*47d0*/  ISETP.GT.AND P4, PT, R58, 0x68, PT ;  /* 0x000000683a00780c */ /* 0x000fe20003f84270 */
[----:B------:R-:W0:Y:S01]  /*47e0*/  SHFL.IDX PT, R26, R49, RZ, 0x1c1f ;  /* 0x001c1fff311a7589 */ /* 0x000e2200000e0000 */
[----:B------:R-:W-:-:S03]  /*47f0*/  FMNMX.FTZ R6, R99, R6, !PT ;  /* 0x0000000663067209 */ /* 0x000fc60007810000 */
[----:B------:R-:W3:Y:S01]  /*4800*/  MUFU.TANH R31, R31 ;  /* 0x0000001f001f7308 */ /* 0x000ee20000002400 */
[----:B-1----:R-:W-:Y:S02]  /*4810*/  FSEL R101, R27, -INF , P3 ;  /* 0xff8000001b657808 */ /* 0x002fe40001800000 */
[----:B------:R-:W-:Y:S02]  /*4820*/  ISETP.GT.AND P3, PT, R58, 0x69, PT ;  /* 0x000000693a00780c */ /* 0x000fe40003f64270 */
[----:B------:R-:W-:-:S03]  /*4830*/  FMNMX.FTZ R6, R101, R6, !PT ;  /* 0x0000000665067209 */ /* 0x000fc60007810000 */
[----:B------:R1:W-:Y:S01]  /*4840*/  MUFU.TANH R46, R24 ;  /* 0x00000018002e7308 */ /* 0x0003e20000002400 */
[----:B--2---:R-:W-:-:S04]  /*4850*/  FSEL R103, R30, -INF , P4 ;  /* 0xff8000001e677808 */ /* 0x004fc80002000000 */
[----:B------:R-:W-:-:S03]  /*4860*/  FMNMX.FTZ R6, R103, R6, !PT ;  /* 0x0000000667067209 */ /* 0x000fc60007810000 */
[----:B------:R2:W-:Y:S01]  /*4870*/  MUFU.TANH R58, R25 ;  /* 0x00000019003a7308 */ /* 0x0005e20000002400 */
[----:B---3--:R-:W-:Y:S02]  /*4880*/  FSEL R105, R31, -INF , P3 ;  /* 0xff8000001f697808 */ /* 0x008fe40001800000 */
[----:B0-----:R-:W-:Y:S02]  /*4890*/  VIADDMNMX R26, R26, R57, R50, PT ;  /* 0x000000391a1a7246 */ /* 0x001fe40003800132 */
[----:B------:R-:W-:Y:S02]  /*48a0*/  FMNMX.FTZ R6, R105, R6, !PT ;  /* 0x0000000669067209 */ /* 0x000fe40007810000 */
[C---:B------:R-:W-:Y:S01]  /*48b0*/  ISETP.GT.AND P4, PT, R26.reuse, 0x1, PT ;  /* 0x000000011a00780c */ /* 0x040fe20003f84270 */
[----:B------:R0:W-:Y:S01]  /*48c0*/  MUFU.TANH R50, R29 ;  /* 0x0000001d00327308 */ /* 0x0001e20000002400 */
[----:B------:R-:W-:Y:S01]  /*48d0*/  ISETP.GT.AND P5, PT, R26, 0x8, PT ;  /* 0x000000081a00780c */ /* 0x000fe20003fa4270 */
[----:B------:R-:W3:Y:S01]  /*48e0*/  SHFL.BFLY PT, R27, R6, 0x2, 0x1f ;  /* 0x0c401f00061b7f89 */ /* 0x000ee200000e0000 */
[----:B-1----:R-:W-:-:S02]  /*48f0*/  FSEL R24, R2, -INF , P4 ;  /* 0xff80000002187808 */ /* 0x002fc40002000000 */
[----:B------:R-:W-:Y:S02]  /*4900*/  FSEL R7, R7, -INF , P5 ;  /* 0xff80000007077808 */ /* 0x000fe40002800000 */
[----:B------:R-:W-:Y:S01]  /*4910*/  ISETP.GT.AND P4, PT, R26, 0x10, PT ;  /* 0x000000101a00780c */ /* 0x000fe20003f84270 */
[----:B------:R1:W-:Y:S08]  /*4920*/  MUFU.TANH R38, R33 ;  /* 0x0000002100267308 */ /* 0x0003f00000002400 */
[----:B------:R-:W4:Y:S08]  /*4930*/  MUFU.TANH R52, R52 ;  /* 0x0000003400347308 */ /* 0x000f300000002400 */
[----:B------:R-:W5:Y:S01]  /*4940*/  MUFU.TANH R53, R53 ;  /* 0x0000003500357308 */ /* 0x000f620000002400 */
[----:B---3--:R-:W-:Y:S01]  /*4950*/  FMNMX.FTZ R27, R6, R27, !PT ;  /* 0x0000001b061b7209 */ /* 0x008fe20007810000 */
[----:B------:R-:W-:Y:S01]  /*4960*/  IMAD.U32 R6, RZ, RZ, UR7 ;  /* 0x00000007ff067e24 */ /* 0x000fe2000f8e00ff */
[----:B------:R-:W-:-:S03]  /*4970*/  UIMAD.WIDE.U32 UR6, UR38, UR6, URZ ;  /* 0x00000006260672a5 */ /* 0x000fc6000f8e003f */
[----:B------:R-:W3:Y:S02]  /*4980*/  SHFL.BFLY PT, R10, R27, 0x1, 0x1f ;  /* 0x0c201f001b0a7f89 */ /* 0x000ee400000e0000 */
[----:B------:R-:W5:Y:S01]  /*4990*/  MUFU.TANH R40, R40 ;  /* 0x0000002800287308 */ /* 0x000f620000002400 */
[----:B------:R-:W-:-:S04]  /*49a0*/  @UP0 USHF.R.U32.HI UR38, URZ, UR11, UR7 ;  /* 0x0000000b3f260299 */ /* 0x000fc80008011607 */
[----:B------:R-:W-:-:S03]  /*49b0*/  UIADD3 UR39, UR38, -UR10, UR48 ;  /* 0x8000000a26277290 */ /* 0x000fc6000fffe030 */
[----:B------:R4:W-:Y:S01]  /*49c0*/  MUFU.TANH R42, R37 ;  /* 0x00000025002a7308 */ /* 0x0009e20000002400 */
[----:B------:R-:W-:Y:S02]  /*49d0*/  UMOV UR38, URZ ;  /* 0x0000003f00267c82 */ /* 0x000fe40008000000 */
[----:B------:R-:W-:-:S04]  /*49e0*/  UIMAD.WIDE UR38, UR39, -0x6db6db6d, UR38 ;  /* 0x92492493272678a5 */ /* 0x000fc8000f8e0226 */
[----:B------:R-:W-:Y:S01]  /*49f0*/  USHF.R.U32.HI UR6, URZ, 0x1f, UR39 ;  /* 0x0000001f3f067899 */ /* 0x000fe20008011627 */
[----:B------:R5:W5:Y:S03]  /*4a00*/  MUFU.TANH R47, R41 ;  /* 0x00000029002f7308 */ /* 0x000b660000002400 */
[----:B------:R-:W-:Y:S01]  /*4a10*/  ULEA.HI.SX32 UR6, UR39, UR6, 0x1a ;  /* 0x0000000627067291 */ /* 0x000fe2000f8fd23f */
[----:B---3--:R-:W-:-:S04]  /*4a20*/  FMNMX.FTZ R10, R27, R10, !PT ;  /* 0x0000000a1b0a7209 */ /* 0x008fc80007810000 */
[----:B------:R-:W3:Y:S01]  /*4a30*/  MUFU.TANH R44, R44 ;  /* 0x0000002c002c7308 */ /* 0x000ee20000002400 */
[----:B------:R-:W-:Y:S01]  /*4a40*/  UISETP.LT.AND UP1, UPT, UR15, UR6, UPT ;  /* 0x000000060f00728c */ /* 0x000fe2000bf21270 */
[C---:B------:R-:W-:Y:S01]  /*4a50*/  FSETP.NEU.FTZ.AND P3, PT, R10.reuse, -INF , PT ;  /* 0xff8000000a00780b */ /* 0x040fe20003f7d000 */
[----:B------:R-:W-:Y:S02]  /*4a60*/  FMUL.FTZ R27, R10, R6 ;  /* 0x000000060a1b7220 */ /* 0x000fe40000410000 */
[----:B------:R-:W-:-:S03]  /*4a70*/  USEL UR7, UR15, UR6, !UP1 ;  /* 0x000000060f077287 */ /* 0x000fc6000c800000 */
[----:B------:R3:W-:Y:S01]  /*4a80*/  MUFU.TANH R34, R45 ;  /* 0x0000002d00227308 */ /* 0x0007e20000002400 */
[----:B------:R-:W-:Y:S01]  /*4a90*/  FSEL R30, R27, RZ, P3 ;  /* 0x000000ff1b1e7208 */ /* 0x000fe20001800000 */
[----:B------:R-:W-:Y:S01]  /*4aa0*/  UISETP.GE.AND UP1, UPT, UR14, UR7, UPT ;  /* 0x000000070e00728c */ /* 0x000fe2000bf26270 */
[----:B------:R-:W-:Y:S01]  /*4ab0*/  ISETP.GT.AND P3, PT, R26, RZ, PT ;  /* 0x000000ff1a00720c */ /* 0x000fe20003f64270 */
[----:B------:R-:W-:Y:S01]  /*4ac0*/  UMOV UR6, URZ ;  /* 0x0000003f00067c82 */ /* 0x000fe20008000000 */
[----:B------:R-:W-:Y:S01]  /*4ad0*/  FSEL R27, R11, -INF , P4 ;  /* 0xff8000000b1b7808 */ /* 0x000fe20002000000 */
[-CC-:B------:R-:W-:Y:S01]  /*4ae0*/  FFMA.FTZ R199, R43, R6.reuse, -R30.reuse ;  /* 0x000000062bc77223 */ /* 0x180fe2000001081e */
[----:B--2---:R-:W-:Y:S01]  /*4af0*/  FSEL R25, R0, -INF , P3 ;  /* 0xff80000000197808 */ /* 0x004fe20001800000 */
[----:B------:R-:W-:Y:S01]  /*4b00*/  MUFU.TANH R32, R32 ;  /* 0x0000002000207308 */ /* 0x000fe20000002400 */
[C---:B------:R-:W-:Y:S01]  /*4b10*/  ISETP.GT.AND P3, PT, R26.reuse, 0x9, PT ;  /* 0x000000091a00780c */ /* 0x040fe20003f64270 */
[--C-:B------:R-:W-:Y:S01]  /*4b20*/  FFMA.FTZ R201, R51, R6, -R30.reuse ;  /* 0x0000000633c97223 */ /* 0x100fe2000001081e */
[----:B------:R-:W-:Y:S01]  /*4b30*/  FMNMX.FTZ R2, R25, R24, !PT ;  /* 0x0000001819027209 */ /* 0x000fe20007810000 */
[-CC-:B------:R-:W-:Y:S01]  /*4b40*/  FFMA.FTZ R203, R55, R6.reuse, -R30.reuse ;  /* 0x0000000637cb7223 */ /* 0x180fe2000001081e */
[----:B------:R-:W-:Y:S01]  /*4b50*/  FSEL R3, R3, -INF , P3 ;  /* 0xff80000003037808 */ /* 0x000fe20001800000 */
[--C-:B------:R-:W-:Y:S01]  /*4b60*/  FFMA.FTZ R59, R59, R6, -R30.reuse ;  /* 0x000000063b3b7223 */ /* 0x100fe2000001081e */
[----:B------:R-:W-:Y:S01]  /*4b70*/  FMNMX.FTZ R2, R7, R2, !PT ;  /* 0x0000000207027209 */ /* 0x000fe20007810000 */
[----:B------:R-:W-:Y:S01]  /*4b80*/  MUFU.TANH R36, R36 ;  /* 0x0000002400247308 */ /* 0x000fe20000002400 */
[C---:B------:R-:W-:Y:S01]  /*4b90*/  ISETP.GT.AND P3, PT, R26.reuse, 0x11, PT ;  /* 0x000000111a00780c */ /* 0x040fe20003f64270 */
[--C-:B------:R-:W-:Y:S01]  /*4ba0*/  FFMA.FTZ R197, R61, R6, -R30.reuse ;  /* 0x000000063dc57223 */ /* 0x100fe2000001081e */
[----:B------:R-:W-:Y:S01]  /*4bb0*/  FMNMX.FTZ R2, R3, R2, !PT ;  /* 0x0000000203027209 */ /* 0x000fe20007810000 */
[-CC-:B------:R-:W-:Y:S01]  /*4bc0*/  FFMA.FTZ R63, R63, R6.reuse, -R30.reuse ;  /* 0x000000063f3f7223 */ /* 0x180fe2000001081e */
[----:B------:R-:W-:Y:S01]  /*4bd0*/  ISETP.GT.AND P4, PT, R26, 0x18, PT ;  /* 0x000000181a00780c */ /* 0x000fe20003f84270 */
[--C-:B------:R-:W-:Y:S01]  /*4be0*/  FFMA.FTZ R65, R65, R6, -R30.reuse ;  /* 0x0000000641417223 */ /* 0x100fe2000001081e */
[----:B0-----:R-:W-:Y:S01]  /*4bf0*/  FSEL R29, R8, -INF , P3 ;  /* 0xff800000081d7808 */ /* 0x001fe20001800000 */
[----:B------:R-:W-:Y:S01]  /*4c00*/  MUFU.TANH R60, R28 ;  /* 0x0000001c003c7308 */ /* 0x000fe20000002400 */
[----:B------:R-:W-:Y:S01]  /*4c10*/  FMNMX.FTZ R2, R27, R2, !PT ;  /* 0x000000021b027209 */ /* 0x000fe20007810000 */
[-CC-:B------:R-:W-:Y:S01]  /*4c20*/  FFMA.FTZ R67, R67, R6.reuse, -R30.reuse ;  /* 0x0000000643437223 */ /* 0x180fe2000001081e */
[----:B------:R-:W-:Y:S01]  /*4c30*/  ISETP.GT.AND P3, PT, R26, 0x19, PT ;  /* 0x000000191a00780c */ /* 0x000fe20003f64270 */
[-CC-:B------:R-:W-:Y:S01]  /*4c40*/  FFMA.FTZ R0, R54, R6.reuse, -R30.reuse ;  /* 0x0000000636007223 */ /* 0x180fe2000001081e */
[----:B------:R-:W-:Y:S01]  /*4c50*/  FSEL R15, R15, -INF , P4 ;  /* 0xff8000000f0f7808 */ /* 0x000fe20002000000 */
[--C-:B------:R-:W-:Y:S01]  /*4c60*/  FFMA.FTZ R69, R69, R6, -R30.reuse ;  /* 0x0000000645457223 */ /* 0x100fe2000001081e */
[----:B------:R-:W-:Y:S01]  /*4c70*/  FMNMX.FTZ R8, R29, R2, !PT ;  /* 0x000000021d087209 */ /* 0x000fe20007810000 */
[----:B------:R-:W-:Y:S01]  /*4c80*/  MUFU.EX2 R193, R67 ;  /* 0x0000004300c17308 */ /* 0x000fe20000000800 */
[----:B------:R-:W-:Y:S01]  /*4c90*/  ISETP.GT.AND P4, PT, R26, 0x20, PT ;  /* 0x000000201a00780c */ /* 0x000fe20003f84270 */
[-CC-:B------:R-:W-:Y:S01]  /*4ca0*/  FFMA.FTZ R71, R71, R6.reuse, -R30.reuse ;  /* 0x0000000647477223 */ /* 0x180fe2000001081e */
[----:B------:R-:W-:Y:S01]  /*4cb0*/  FSEL R31, R14, -INF , P3 ;  /* 0xff8000000e1f7808 */ /* 0x000fe20001800000 */
[--C-:B------:R-:W-:Y:S01]  /*4cc0*/  FFMA.FTZ R73, R73, R6, -R30.reuse ;  /* 0x0000000649497223 */ /* 0x100fe2000001081e */
[----:B------:R-:W-:Y:S01]  /*4cd0*/  FMNMX.FTZ R8, R15, R8, !PT ;  /* 0x000000080f087209 */ /* 0x000fe20007810000 */
[-CC-:B------:R-:W-:Y:S01]  /*4ce0*/  FFMA.FTZ R75, R75, R6.reuse, -R30.reuse ;  /* 0x000000064b4b7223 */ /* 0x180fe2000001081e */
[C---:B------:R-:W-:Y:S01]  /*4cf0*/  ISETP.GT.AND P3, PT, R26.reuse, 0x21, PT ;  /* 0x000000211a00780c */ /* 0x040fe20003f64270 */
[----:B------:R-:W-:Y:S01]  /*4d00*/  MUFU.EX2 R2, R59 ;  /* 0x0000003b00027308 */ /* 0x000fe20000000800 */
[----:B------:R-:W-:Y:S01]  /*4d10*/  FSEL R21, R21, -INF , P4 ;  /* 0xff80000015157808 */ /* 0x000fe20002000000 */
[--C-:B------:R-:W-:Y:S01]  /*4d20*/  FFMA.FTZ R77, R77, R6, -R30.reuse ;  /* 0x000000064d4d7223 */ /* 0x100fe2000001081e */
[----:B------:R-:W-:Y:S01]  /*4d30*/  FMNMX.FTZ R8, R31, R8, !PT ;  /* 0x000000081f087209 */ /* 0x000fe20007810000 */
[-CC-:B------:R-:W-:Y:S01]  /*4d40*/  FFMA.FTZ R79, R79, R6.reuse, -R30.reuse ;  /* 0x000000064f4f7223 */ /* 0x180fe2000001081e */
[----:B------:R-:W-:Y:S01]  /*4d50*/  ISETP.GT.AND P4, PT, R26, 0x28, PT ;  /* 0x000000281a00780c */ /* 0x000fe20003f84270 */
[--C-:B------:R-:W-:Y:S01]  /*4d60*/  FFMA.FTZ R81, R81, R6, -R30.reuse ;  /* 0x0000000651517223 */ /* 0x100fe2000001081e */
[----:B-1----:R-:W-:Y:S01]  /*4d70*/  FSEL R33, R20, -INF , P3 ;  /* 0xff80000014217808 */ /* 0x002fe20001800000 */
[----:B------:R-:W-:Y:S01]  /*4d80*/  MUFU.EX2 R201, R201 ;  /* 0x000000c900c97308 */ /* 0x000fe20000000800 */
        /* <DEDUP_REMOVED lines=8> */
[C---:B------:R-:W-:Y:S01]  /*4e10*/  ISETP.GT.AND P4, PT, R26.reuse, 0x30, PT ;  /* 0x000000301a00780c */ /* 0x040fe20003f84270 */
[-CC-:B------:R-:W-:Y:S01]  /*4e20*/  FFMA.FTZ R89, R89, R6.reuse, -R30.reuse ;  /* 0x0000000659597223 */ /* 0x180fe2000001081e */
[----:B------:R-:W-:Y:S01]  /*4e30*/  FSEL R23, R23, -INF , P3 ;  /* 0xff80000017177808 */ /* 0x000fe20001800000 */
[--C-:B------:R-:W-:Y:S01]  /*4e40*/  FFMA.FTZ R91, R91, R6, -R30.reuse ;  /* 0x000000065b5b7223 */ /* 0x100fe2000001081e */
[----:B------:R-:W-:Y:S01]  /*4e50*/  FMNMX.FTZ R14, R35, R14, !PT ;  /* 0x0000000e230e7209 */ /* 0x000fe20007810000 */
[-CC-:B------:R-:W-:Y:S01]  /*4e60*/  FFMA.FTZ R93, R93, R6.reuse, -R30.reuse ;  /* 0x000000065d5d7223 */ /* 0x180fe2000001081e */
[----:B------:R-:W-:Y:S01]  /*4e70*/  ISETP.GT.AND P3, PT, R26, 0x31, PT ;  /* 0x000000311a00780c */ /* 0x000fe20003f64270 */
[----:B------:R-:W-:Y:S01]  /*4e80*/  MUFU.EX2 R8, R63 ;  /* 0x0000003f00087308 */ /* 0x000fe20000000800 */
[----:B----4-:R-:W-:Y:S01]  /*4e90*/  FSEL R37, R56, -INF , P4 ;  /* 0xff80000038257808 */ /* 0x010fe20002000000 */
[--C-:B------:R-:W-:Y:S01]  /*4ea0*/  FFMA.FTZ R95, R95, R6, -R30.reuse ;  /* 0x000000065f5f7223 */ /* 0x100fe2000001081e */
[----:B------:R-:W-:Y:S01]  /*4eb0*/  FMNMX.FTZ R14, R23, R14, !PT ;  /* 0x0000000e170e7209 */ /* 0x000fe20007810000 */
[-CC-:B------:R-:W-:Y:S01]  /*4ec0*/  FFMA.FTZ R97, R97, R6.reuse, -R30.reuse ;  /* 0x0000000661617223 */ /* 0x180fe2000001081e */
[----:B------:R-:W-:Y:S01]  /*4ed0*/  ISETP.GT.AND P4, PT, R26, 0x38, PT ;  /* 0x000000381a00780c */ /* 0x000fe20003f84270 */
[--C-:B------:R-:W-:Y:S01]  /*4ee0*/  FFMA.FTZ R99, R99, R6, -R30.reuse ;  /* 0x0000000663637223 */ /* 0x100fe2000001081e */
[----:B------:R-:W-:Y:S01]  /*4ef0*/  FSEL R39, R48, -INF , P3 ;  /* 0xff80000030277808 */ /* 0x000fe20001800000 */
[----:B------:R-:W0:Y:S01]  /*4f00*/  MUFU.EX2 R0, R0 ;  /* 0x0000000000007308 */ /* 0x000e220000000800 */
[----:B------:R-:W-:Y:S01]  /*4f10*/  FMNMX.FTZ R14, R37, R14, !PT ;  /* 0x0000000e250e7209 */ /* 0x000fe20007810000 */
[-CC-:B------:R-:W-:Y:S01]  /*4f20*/  FFMA.FTZ R101, R101, R6.reuse, -R30.reuse ;  /* 0x0000000665657223 */ /* 0x180fe2000001081e */
[----:B------:R-:W-:Y:S01]  /*4f30*/  ISETP.GT.AND P3, PT, R26, 0x39, PT ;  /* 0x000000391a00780c */ /* 0x000fe20003f64270 */
[-CC-:B------:R-:W-:Y:S01]  /*4f40*/  FFMA.FTZ R103, R103, R6.reuse, -R30.reuse ;  /* 0x0000000667677223 */ /* 0x180fe2000001081e */
[----:B-----5:R-:W-:Y:S01]  /*4f50*/  FSEL R41, R52, -INF , P4 ;  /* 0xff80000034297808 */ /* 0x020fe20002000000 */
[----:B------:R-:W-:Y:S01]  /*4f60*/  FFMA.FTZ R30, R105, R6, -R30 ;  /* 0x00000006691e7223 */ /* 0x000fe2000001081e */
[----:B------:R-:W-:Y:S01]  /*4f70*/  FMNMX.FTZ R14, R39, R14, !PT ;  /* 0x0000000e270e7209 */ /* 0x000fe20007810000 */
[----:B------:R-:W-:Y:S01]  /*4f80*/  MUFU.EX2 R203, R203 ;  /* 0x000000cb00cb7308 */ /* 0x000fe20000000800 */
[----:B------:R-:W-:Y:S01]  /*4f90*/  ISETP.GT.AND P4, PT, R26, 0x40, PT ;  /* 0x000000401a00780c */ /* 0x000fe20003f84270 */
[----:B------:R-:W-:Y:S01]  /*4fa0*/  IMAD.U32 R204, RZ, RZ, UR7 ;  /* 0x00000007ffcc7e24 */ /* 0x000fe2000f8e00ff */
[----:B------:R-:W-:-:S02]  /*4fb0*/  FSEL R43, R53, -INF , P3 ;  /* 0xff800000352b7808 */ /* 0x000fc40001800000 */
[----:B------:R-:W-:Y:S02]  /*4fc0*/  CS2R R104, SRZ ;  /* 0x0000000000687805 */ /* 0x000fe4000001ff00 */
[----:B------:R-:W-:Y:S02]  /*4fd0*/  FMNMX.FTZ R14, R41, R14, !PT ;  /* 0x0000000e290e7209 */ /* 0x000fe40007810000 */
[----:B------:R-:W-:Y:S01]  /*4fe0*/  ISETP.GT.AND P3, PT, R26, 0x41, PT ;  /* 0x000000411a00780c */ /* 0x000fe20003f64270 */
[----:B------:R-:W-:Y:S01]  /*4ff0*/  MUFU.EX2 R197, R197 ;  /* 0x000000c500c57308 */ /* 0x000fe20000000800 */
[----:B---3--:R-:W-:Y:S02]  /*5000*/  FSEL R45, R40, -INF , P4 ;  /* 0xff800000282d7808 */ /* 0x008fe40002000000 */
[----:B------:R-:W-:Y:S02]  /*5010*/  FMNMX.FTZ R14, R43, R14, !PT ;  /* 0x0000000e2b0e7209 */ /* 0x000fe40007810000 */
[----:B------:R-:W-:-:S02]  /*5020*/  ISETP.GT.AND P4, PT, R26, 0x48, PT ;  /* 0x000000481a00780c */ /* 0x000fc40003f84270 */
[----:B------:R-:W-:Y:S01]  /*5030*/  FSEL R47, R47, -INF , P3 ;  /* 0xff8000002f2f7808 */ /* 0x000fe20001800000 */
[----:B------:R-:W-:Y:S01]  /*5040*/  MUFU.EX2 R28, R69 ;  /* 0x00000045001c7308 */ /* 0x000fe20000000800 */
[----:B------:R-:W-:Y:S02]  /*5050*/  FMNMX.FTZ R14, R45, R14, !PT ;  /* 0x0000000e2d0e7209 */ /* 0x000fe40007810000 */
[----:B------:R-:W-:Y:S02]  /*5060*/  ISETP.GT.AND P3, PT, R26, 0x49, PT ;  /* 0x000000491a00780c */ /* 0x000fe40003f64270 */
[----:B------:R-:W-:Y:S01]  /*5070*/  FSEL R49, R44, -INF , P4 ;  /* 0xff8000002c317808 */ /* 0x000fe20002000000 */
[----:B0-----:R-:W-:Y:S01]  /*5080*/  FADD.FTZ R44, R201, R0 ;  /* 0x00000000c92c7221 */ /* 0x001fe20000010000 */
[----:B------:R-:W-:Y:S01]  /*5090*/  FMNMX.FTZ R14, R47, R14, !PT ;  /* 0x0000000e2f0e7209 */ /* 0x000fe20007810000 */
[----:B------:R-:W-:Y:S01]  /*50a0*/  MUFU.EX2 R199, R199 ;  /* 0x000000c700c77308 */ /* 0x000fe20000000800 */
[----:B------:R-:W-:-:S02]  /*50b0*/  ISETP.GT.AND P4, PT, R26, 0x50, PT ;  /* 0x000000501a00780c */ /* 0x000fc40003f84270 */
[----:B------:R-:W-:Y:S02]  /*50c0*/  FSEL R51, R34, -INF , P3 ;  /* 0xff80000022337808 */ /* 0x000fe40001800000 */
[----:B------:R-:W-:Y:S02]  /*50d0*/  FMNMX.FTZ R14, R49, R14, !PT ;  /* 0x0000000e310e7209 */ /* 0x000fe40007810000 */
[----:B------:R-:W-:Y:S01]  /*50e0*/  ISETP.GT.AND P3, PT, R26, 0x51, PT ;  /* 0x000000511a00780c */ /* 0x000fe20003f64270 */
[----:B------:R-:W-:Y:S01]  /*50f0*/  MUFU.EX2 R71, R71 ;  /* 0x0000004700477308 */ /* 0x000fe20000000800 */
[----:B------:R-:W-:Y:S02]  /*5100*/  FSEL R53, R32, -INF , P4 ;  /* 0xff80000020357808 */ /* 0x000fe40002000000 */
[----:B------:R-:W-:Y:S02]  /*5110*/  FMNMX.FTZ R14, R51, R14, !PT ;  /* 0x0000000e330e7209 */ /* 0x000fe40007810000 */
[----:B------:R-:W-:-:S02]  /*5120*/  ISETP.GT.AND P4, PT, R26, 0x58, PT ;  /* 0x000000581a00780c */ /* 0x000fc40003f84270 */
[----:B------:R-:W-:Y:S01]  /*5130*/  FSEL R55, R38, -INF , P3 ;  /* 0xff80000026377808 */ /* 0x000fe20001800000 */
[----:B------:R0:W1:Y:S01]  /*5140*/  MUFU.EX2 R32, R73 ;  /* 0x0000004900207308 */ /* 0x0000620000000800 */
[----:B------:R-:W-:Y:S02]  /*5150*/  FMNMX.FTZ R14, R53, R14, !PT ;  /* 0x0000000e350e7209 */ /* 0x000fe40007810000 */
[----:B------:R-:W-:Y:S02]  /*5160*/  ISETP.GT.AND P3, PT, R26, 0x59, PT ;  /* 0x000000591a00780c */ /* 0x000fe40003f64270 */
[----:B------:R-:W-:Y:S02]  /*5170*/  FSEL R57, R36, -INF , P4 ;  /* 0xff80000024397808 */ /* 0x000fe40002000000 */
[----:B------:R-:W-:Y:S01]  /*5180*/  FMNMX.FTZ R14, R55, R14, !PT ;  /* 0x0000000e370e7209 */ /* 0x000fe20007810000 */
[----:B------:R-:W-:Y:S01]  /*5190*/  MUFU.EX2 R75, R75 ;  /* 0x0000004b004b7308 */ /* 0x000fe20000000800 */
[----:B------:R-:W-:-:S02]  /*51a0*/  ISETP.GT.AND P4, PT, R26, 0x60, PT ;  /* 0x000000601a00780c */ /* 0x000fc40003f84270 */
[----:B0-----:R-:W-:Y:S02]  /*51b0*/  CS2R R72, SRZ ;  /* 0x0000000000487805 */ /* 0x001fe4000001ff00 */
[----:B------:R-:W-:Y:S02]  /*51c0*/  FSEL R59, R42, -INF , P3 ;  /* 0xff8000002a3b7808 */ /* 0x000fe40001800000 */
[----:B------:R-:W-:Y:S02]  /*51d0*/  FMNMX.FTZ R14, R57, R14, !PT ;  /* 0x0000000e390e7209 */ /* 0x000fe40007810000 */
[----:B------:R-:W-:Y:S01]  /*51e0*/  ISETP.GT.AND P3, PT, R26, 0x61, PT ;  /* 0x000000611a00780c */ /* 0x000fe20003f64270 */
[----:B------:R-:W-:Y:S01]  /*51f0*/  MUFU.EX2 R79, R79 ;  /* 0x0000004f004f7308 */ /* 0x000fe20000000800 */
[----:B------:R-:W-:Y:S02]  /*5200*/  FSEL R61, R46, -INF , P4 ;  /* 0xff8000002e3d7808 */ /* 0x000fe40002000000 */
[----:B------:R-:W-:-:S02]  /*5210*/  FMNMX.FTZ R14, R59, R14, !PT ;  /* 0x0000000e3b0e7209 */ /* 0x000fc40007810000 */
[----:B------:R-:W-:Y:S02]  /*5220*/  ISETP.GT.AND P4, PT, R26, 0x68, PT ;  /* 0x000000681a00780c */ /* 0x000fe40003f84270 */
[----:B------:R-:W-:Y:S01]  /*5230*/  FSEL R63, R58, -INF , P3 ;  /* 0xff8000003a3f7808 */ /* 0x000fe20001800000 */
[----:B------:R0:W2:Y:S01]  /*5240*/  MUFU.EX2 R34, R81 ;  /* 0x0000005100227308 */ /* 0x0000a20000000800 */
[----:B------:R-:W-:Y:S02]  /*5250*/  FMNMX.FTZ R14, R61, R14, !PT ;  /* 0x0000000e3d0e7209 */ /* 0x000fe40007810000 */
[----:B------:R-:W-:Y:S02]  /*5260*/  ISETP.GT.AND P3, PT, R26, 0x69, PT ;  /* 0x000000691a00780c */ /* 0x000fe40003f64270 */
[----:B------:R-:W-:Y:S02]  /*5270*/  FSEL R65, R60, -INF , P4 ;  /* 0xff8000003c417808 */ /* 0x000fe40002000000 */
[----:B------:R-:W-:Y:S01]  /*5280*/  FMNMX.FTZ R14, R63, R14, !PT ;  /* 0x0000000e3f0e7209 */ /* 0x000fe20007810000 */
[----:B------:R3:W4:Y:S01]  /*5290*/  MUFU.EX2 R26, R77 ;  /* 0x0000004d001a7308 */ /* 0x0007220000000800 */
[----:B------:R-:W-:-:S02]  /*52a0*/  FSEL R67, R50, -INF , P3 ;  /* 0xff80000032437808 */ /* 0x000fc40001800000 */
[----:B0-----:R-:W-:Y:S02]  /*52b0*/  CS2R R80, SRZ ;  /* 0x0000000000507805 */ /* 0x001fe4000001ff00 */
[----:B------:R-:W-:Y:S02]  /*52c0*/  FMNMX.FTZ R14, R65, R14, !PT ;  /* 0x0000000e410e7209 */ /* 0x000fe40007810000 */
[----:B------:R-:W-:Y:S02]  /*52d0*/  F2FP.F16.F32.PACK_AB R201, R0, R201 ;  /* 0x000000c900c9723e */ /* 0x000fe400000000ff */
[----:B------:R-:W-:Y:S01]  /*52e0*/  FMNMX.FTZ R14, R67, R14, !PT ;  /* 0x0000000e430e7209 */ /* 0x000fe20007810000 */
[----:B------:R-:W-:Y:S01]  /*52f0*/  MUFU.EX2 R83, R83 ;  /* 0x0000005300537308 */ /* 0x000fe20000000800 */
[----:B-1----:R-:W-:Y:S02]  /*5300*/  F2FP.F16.F32.PACK_AB R195, R32, R71 ;  /* 0x0000004720c3723e */ /* 0x002fe400000000ff */
[----:B---3--:R-:W-:-:S02]  /*5310*/  CS2R R76, SRZ ;  /* 0x00000000004c7805 */ /* 0x008fc4000001ff00 */
[----:B--2---:R-:W-:Y:S01]  /*5320*/  F2FP.F16.F32.PACK_AB R191, R34, R79 ;  /* 0x0000004f22bf723e */ /* 0x004fe200000000ff */
[----:B------:R-:W0:Y:S02]  /*5330*/  SHFL.BFLY PT, R11, R14, 0x2, 0x1f ;  /* 0x0c401f000e0b7f89 */ /* 0x000e2400000e0000 */
[----:B------:R1:W2:Y:S01]  /*5340*/  MUFU.EX2 R36, R85 ;  /* 0x0000005500247308 */ /* 0x0002a20000000800 */
[----:B----4-:R-:W-:-:S07]  /*5350*/  F2FP.F16.F32.PACK_AB R189, R26, R75 ;  /* 0x0000004b1abd723e */ /* 0x010fce00000000ff */
[----:B------:R-:W-:Y:S01]  /*5360*/  MUFU.EX2 R87, R87 ;  /* 0x0000005700577308 */ /* 0x000fe20000000800 */
[----:B-1----:R-:W-:-:S07]  /*5370*/  CS2R R84, SRZ ;  /* 0x0000000000547805 */ /* 0x002fce000001ff00 */
[----:B------:R1:W3:Y:S01]  /*5380*/  MUFU.EX2 R38, R89 ;  /* 0x0000005900267308 */ /* 0x0002e20000000800 */
[----:B--2---:R-:W-:Y:S02]  /*5390*/  F2FP.F16.F32.PACK_AB R185, R36, R83 ;  /* 0x0000005324b9723e */ /* 0x004fe400000000ff */
[----:B0-----:R-:W-:-:S05]  /*53a0*/  FMNMX.FTZ R20, R14, R11, !PT ;  /* 0x0000000b0e147209 */ /* 0x001fca0007810000 */
[----:B------:R-:W-:Y:S01]  /*53b0*/  MUFU.EX2 R91, R91 ;  /* 0x0000005b005b7308 */ /* 0x000fe20000000800 */
[----:B------:R-:W0:Y:S01]  /*53c0*/  SHFL.BFLY PT, R11, R20, 0x1, 0x1f ;  /* 0x0c201f00140b7f89 */ /* 0x000e2200000e0000 */
[----:B-1----:R-:W-:-:S06]  /*53d0*/  CS2R R88, SRZ ;  /* 0x0000000000587805 */ /* 0x002fcc000001ff00 */
[----:B------:R1:W2:Y:S01]  /*53e0*/  MUFU.EX2 R40, R93 ;  /* 0x0000005d00287308 */ /* 0x0002a20000000800 */
[----:B---3--:R-:W-:-:S07]  /*53f0*/  F2FP.F16.F32.PACK_AB R187, R38, R87 ;  /* 0x0000005726bb723e */ /* 0x008fce00000000ff */
[----:B------:R-:W-:Y:S01]  /*5400*/  MUFU.EX2 R95, R95 ;  /* 0x0000005f005f7308 */ /* 0x000fe20000000800 */
[----:B-1----:R-:W-:-:S07]  /*5410*/  CS2R R92, SRZ ;  /* 0x00000000005c7805 */ /* 0x002fce000001ff00 */
[----:B------:R1:W3:Y:S01]  /*5420*/  MUFU.EX2 R42, R97 ;  /* 0x00000061002a7308 */ /* 0x0002e20000000800 */
[----:B0-----:R-:W-:Y:S02]  /*5430*/  FMNMX.FTZ R11, R20, R11, !PT ;  /* 0x0000000b140b7209 */ /* 0x001fe40007810000 */
[----:B--2---:R-:W-:Y:S02]  /*5440*/  F2FP.F16.F32.PACK_AB R181, R40, R91 ;  /* 0x0000005b28b5723e */ /* 0x004fe400000000ff */
[C---:B------:R-:W-:Y:S01]  /*5450*/  FSETP.NEU.FTZ.AND P3, PT, R11.reuse, -INF , PT ;  /* 0xff8000000b00780b */ /* 0x040fe20003f7d000 */
[----:B------:R-:W-:Y:S02]  /*5460*/  FMUL.FTZ R14, R11, R6 ;  /* 0x000000060b0e7220 */ /* 0x000fe40000410000 */
[----:B------:R-:W-:Y:S01]  /*5470*/  MUFU.EX2 R99, R99 ;  /* 0x0000006300637308 */ /* 0x000fe20000000800 */
[----:B-1----:R-:W-:Y:S02]  /*5480*/  CS2R R96, SRZ ;  /* 0x0000000000607805 */ /* 0x002fe4000001ff00 */
[----:B------:R-:W-:-:S02]  /*5490*/  FSEL R14, R14, RZ, P3 ;  /* 0x000000ff0e0e7208 */ /* 0x000fc40001800000 */
[----:B------:R-:W-:-:S03]  /*54a0*/  PLOP3.LUT P3, PT, PT, PT, UP1, 0x80, 0x0 ;  /* 0x000000000000781c */ /* 0x000fc60003f6f018 */
        /* <DEDUP_REMOVED lines=23> */
[-CC-:B------:R-:W-:Y:S01]  /*5620*/  FFMA.FTZ R53, R53, R6.reuse, -R14.reuse ;  /* 0x0000000635357223 */ /* 0x180fe2000001080e */
[-CC-:B------:R-:W-:Y:S01]  /*5630*/  FFMA.FTZ R55, R55, R6.reuse, -R14.reuse ;  /* 0x0000000637377223 */ /* 0x180fe2000001080e */
[-CC-:B------:R-:W-:Y:S01]  /*5640*/  FFMA.FTZ R57, R57, R6.reuse, -R14.reuse ;  /* 0x0000000639397223 */ /* 0x180fe2000001080e */
[-CC-:B------:R-:W-:Y:S01]  /*5650*/  FFMA.FTZ R59, R59, R6.reuse, -R14.reuse ;  /* 0x000000063b3b7223 */ /* 0x180fe2000001080e */
[-CC-:B------:R-:W-:Y:S01]  /*5660*/  FFMA.FTZ R61, R61, R6.reuse, -R14.reuse ;  /* 0x000000063d3d7223 */ /* 0x180fe2000001080e */
[-CC-:B------:R-:W-:Y:S01]  /*5670*/  FFMA.FTZ R63, R63, R6.reuse, -R14.reuse ;  /* 0x000000063f3f7223 */ /* 0x180fe2000001080e */
[-C--:B------:R-:W-:Y:S01]  /*5680*/  FFMA.FTZ R65, R65, R6.reuse, -R14 ;  /* 0x0000000641417223 */ /* 0x080fe2000001080e */
[----:B------:R2:W4:Y:S01]  /*5690*/  MUFU.EX2 R202, R7 ;  /* 0x0000000700ca7308 */ /* 0x0005220000000800 */
[----:B-1----:R-:W-:Y:S01]  /*56a0*/  FADD.FTZ R3, R203, R44 ;  /* 0x0000002ccb037221 */ /* 0x002fe20000010000 */
[----:B------:R-:W-:Y:S01]  /*56b0*/  FFMA.FTZ R14, R67, R6, -R14 ;  /* 0x00000006430e7223 */ /* 0x000fe2000001080e */
[----:B------:R-:W-:-:S02]  /*56c0*/  F2FP.F16.F32.PACK_AB R203, R2, R203 ;  /* 0x000000cb02cb723e */ /* 0x000fc400000000ff */
[----:B------:R-:W-:Y:S01]  /*56d0*/  CS2R R66, SRZ ;  /* 0x0000000000427805 */ /* 0x000fe2000001ff00 */
[----:B------:R-:W-:Y:S01]  /*56e0*/  FADD.FTZ R44, R2, R3 ;  /* 0x00000003022c7221 */ /* 0x000fe20000010000 */
[----:B---3--:R-:W-:Y:S01]  /*56f0*/  F2FP.F16.F32.PACK_AB R183, R42, R95 ;  /* 0x0000005f2ab7723e */ /* 0x008fe200000000ff */
[----:B------:R-:W1:Y:S02]  /*5700*/  MUFU.EX2 R27, R27 ;  /* 0x0000001b001b7308 */ /* 0x000e640000000800 */
[----:B------:R-:W-:Y:S01]  /*5710*/  FADD.FTZ R3, R197, R44 ;  /* 0x0000002cc5037221 */ /* 0x000fe20000010000 */
[----:B------:R-:W-:Y:S02]  /*5720*/  F2FP.F16.F32.PACK_AB R197, R8, R197 ;  /* 0x000000c508c5723e */ /* 0x000fe400000000ff */
[----:B0-----:R-:W-:Y:S01]  /*5730*/  F2FP.F16.F32.PACK_AB R200, R24, R25 ;  /* 0x0000001918c8723e */ /* 0x001fe200000000ff */
[----:B------:R-:W-:Y:S01]  /*5740*/  FADD.FTZ R44, R8, R3 ;  /* 0x00000003082c7221 */ /* 0x000fe20000010000 */
[----:B------:R-:W-:Y:S01]  /*5750*/  FADD.FTZ R3, R25, R24 ;  /* 0x0000001819037221 */ /* 0x000fe20000010000 */
[----:B------:R-:W-:Y:S01]  /*5760*/  CS2R R24, SRZ ;  /* 0x0000000000187805 */ /* 0x000fe2000001ff00 */
[----:B------:R0:W3:Y:S01]  /*5770*/  MUFU.EX2 R196, R29 ;  /* 0x0000001d00c47308 */ /* 0x0000e20000000800 */
[----:B--2---:R-:W-:Y:S01]  /*5780*/  FADD.FTZ R7, R199, R44 ;  /* 0x0000002cc7077221 */ /* 0x004fe20000010000 */
[----:B----4-:R-:W-:Y:S01]  /*5790*/  FADD.FTZ R44, R202, R3 ;  /* 0x00000003ca2c7221 */ /* 0x010fe20000010000 */
[----:B------:R-:W-:-:S02]  /*57a0*/  F2FP.F16.F32.PACK_AB R202, R69, R202 ;  /* 0x000000ca45ca723e */ /* 0x000fc400000000ff */
[C---:B------:R-:W-:Y:S01]  /*57b0*/  FADD.FTZ R46, R22.reuse, R7 ;  /* 0x00000007162e7221 */ /* 0x040fe20000010000 */
[----:B------:R-:W-:Y:S01]  /*57c0*/  FADD.FTZ R44, R69, R44 ;  /* 0x0000002c452c7221 */ /* 0x000fe20000010000 */
[----:B------:R-:W-:Y:S01]  /*57d0*/  F2FP.F16.F32.PACK_AB R199, R22, R199 ;  /* 0x000000c716c7723e */ /* 0x000fe200000000ff */
[----:B------:R-:W2:Y:S01]  /*57e0*/  MUFU.EX2 R15, R15 ;  /* 0x0000000f000f7308 */ /* 0x000ea20000000800 */
[----:B------:R-:W-:Y:S01]  /*57f0*/  FADD.FTZ R7, R193, R46 ;  /* 0x0000002ec1077221 */ /* 0x000fe20000010000 */
[----:B-1----:R-:W-:Y:S01]  /*5800*/  FADD.FTZ R3, R27, R44 ;  /* 0x0000002c1b037221 */ /* 0x002fe20000010000 */
[C---:B------:R-:W-:Y:S02]  /*5810*/  F2FP.F16.F32.PACK_AB R193, R28.reuse, R193 ;  /* 0x000000c11cc1723e */ /* 0x040fe400000000ff */
[----:B------:R-:W-:Y:S01]  /*5820*/  CS2R R68, SRZ ;  /* 0x0000000000447805 */ /* 0x000fe2000001ff00 */
[----:B------:R-:W-:Y:S01]  /*5830*/  FADD.FTZ R46, R28, R7 ;  /* 0x000000071c2e7221 */ /* 0x000fe20000010000 */
[----:B0-----:R-:W-:Y:S01]  /*5840*/  CS2R R28, SRZ ;  /* 0x00000000001c7805 */ /* 0x001fe2000001ff00 */
[----:B------:R-:W0:Y:S01]  /*5850*/  MUFU.EX2 R198, R31 ;  /* 0x0000001f00c67308 */ /* 0x000e220000000800 */
[C---:B---3--:R-:W-:Y:S01]  /*5860*/  FADD.FTZ R44, R196.reuse, R3 ;  /* 0x00000003c42c7221 */ /* 0x048fe20000010000 */
[----:B------:R-:W-:Y:S01]  /*5870*/  FADD.FTZ R3, R71, R46 ;  /* 0x0000002e47037221 */ /* 0x000fe20000010000 */
[----:B------:R-:W-:-:S02]  /*5880*/  F2FP.F16.F32.PACK_AB R196, R196, R27 ;  /* 0x0000001bc4c4723e */ /* 0x000fc400000000ff */
[----:B------:R-:W-:Y:S01]  /*5890*/  CS2R R70, SRZ ;  /* 0x0000000000467805 */ /* 0x000fe2000001ff00 */
[----:B------:R-:W-:Y:S02]  /*58a0*/  FADD.FTZ R46, R32, R3 ;  /* 0x00000003202e7221 */ /* 0x000fe40000010000 */
[----:B------:R-:W1:Y:S01]  /*58b0*/  MUFU.EX2 R21, R21 ;  /* 0x0000001500157308 */ /* 0x000e620000000800 */
[----:B--2---:R-:W-:-:S07]  /*58c0*/  FADD.FTZ R7, R15, R44 ;  /* 0x0000002c0f077221 */ /* 0x004fce0000010000 */
[----:B------:R2:W3:Y:S01]  /*58d0*/  MUFU.EX2 R192, R33 ;  /* 0x0000002100c07308 */ /* 0x0004e20000000800 */
[C---:B0-----:R-:W-:Y:S01]  /*58e0*/  FADD.FTZ R44, R198.reuse, R7 ;  /* 0x00000007c62c7221 */ /* 0x041fe20000010000 */
[----:B------:R-:W-:-:S06]  /*58f0*/  F2FP.F16.F32.PACK_AB R198, R198, R15 ;  /* 0x0000000fc6c6723e */ /* 0x000fcc00000000ff */
[----:B------:R-:W0:Y:S01]  /*5900*/  MUFU.EX2 R35, R35 ;  /* 0x0000002300237308 */ /* 0x000e220000000800 */
[----:B-1----:R-:W-:Y:S01]  /*5910*/  FADD.FTZ R7, R21, R44 ;  /* 0x0000002c15077221 */ /* 0x002fe20000010000 */
[----:B--2---:R-:W-:-:S06]  /*5920*/  CS2R R32, SRZ ;  /* 0x0000000000207805 */ /* 0x004fcc000001ff00 */
[----:B------:R1:W2:Y:S01]  /*5930*/  MUFU.EX2 R194, R23 ;  /* 0x0000001700c27308 */ /* 0x0002a20000000800 */
[C---:B---3--:R-:W-:Y:S01]  /*5940*/  FADD.FTZ R44, R192.reuse, R7 ;  /* 0x00000007c02c7221 */ /* 0x048fe20000010000 */
[----:B------:R-:W-:-:S06]  /*5950*/  F2FP.F16.F32.PACK_AB R192, R192, R21 ;  /* 0x00000015c0c0723e */ /* 0x000fcc00000000ff */
[----:B------:R-:W3:Y:S01]  /*5960*/  MUFU.EX2 R37, R37 ;  /* 0x0000002500257308 */ /* 0x000ee20000000800 */
[----:B-1----:R-:W-:-:S04]  /*5970*/  IMAD.U32 R23, RZ, RZ, UR49 ;  /* 0x00000031ff177e24 */ /* 0x002fc8000f8e00ff */
[----:B------:R-:W-:Y:S02]  /*5980*/  @!P1 VIADD R3, R23, 0x36840 ;  /* 0x0003684017039836 */ /* 0x000fe40000000000 */
[----:B------:R-:W-:Y:S01]  /*5990*/  FADD.FTZ R23, R75, R46 ;  /* 0x0000002e4b177221 */ /* 0x000fe20000010000 */
[----:B------:R-:W-:Y:S01]  /*59a0*/  CS2R R74, SRZ ;  /* 0x00000000004a7805 */ /* 0x000fe2000001ff00 */
[----:B------:R-:W1:Y:S01]  /*59b0*/  MUFU.EX2 R188, R39 ;  /* 0x0000002700bc7308 */ /* 0x000e620000000800 */
[----:B------:R-:W-:Y:S01]  /*59c0*/  @!P1 PRMT R3, RZ, 0x654, R3 ;  /* 0x00000654ff039816 */ /* 0x000fe20000000003 */
[----:B------:R-:W-:Y:S01]  /*59d0*/  FADD.FTZ R46, R26, R23 ;  /* 0x000000171a2e7221 */ /* 0x000fe20000010000 */
[----:B------:R-:W-:Y:S02]  /*59e0*/  CS2R R26, SRZ ;  /* 0x00000000001a7805 */ /* 0x000fe4000001ff00 */
[----:B------:R0:W-:Y:S01]  /*59f0*/  @!P1 SYNCS.ARRIVE.TRANS64.RED.A1T0 RZ, [R3+URZ], RZ ;  /* 0x000000ff03ff99a7 */ /* 0x0001e2000810043f */
[----:B------:R-:W-:-:S02]  /*5a00*/  FADD.FTZ R7, R79, R46 ;  /* 0x0000002e4f077221 */ /* 0x000fc40000010000 */
[----:B------:R-:W4:Y:S01]  /*5a10*/  MUFU.EX2 R41, R41 ;  /* 0x0000002900297308 */ /* 0x000f220000000800 */
[----:B------:R-:W-:Y:S01]  /*5a20*/  CS2R R78, SRZ ;  /* 0x00000000004e7805 */ /* 0x000fe2000001ff00 */
[----:B------:R-:W-:Y:S01]  /*5a30*/  FADD.FTZ R46, R34, R7 ;  /* 0x00000007222e7221 */ /* 0x000fe20000010000 */
[----:B0-----:R-:W-:-:S03]  /*5a40*/  FADD.FTZ R3, R35, R44 ;  /* 0x0000002c23037221 */ /* 0x001fc60000010000 */
[----:B------:R-:W-:Y:S02]  /*5a50*/  FADD.FTZ R7, R83, R46 ;  /* 0x0000002e53077221 */ /* 0x000fe40000010000 */
[----:B------:R-:W0:Y:S01]  /*5a60*/  MUFU.EX2 R190, R43 ;  /* 0x0000002b00be7308 */ /* 0x000e220000000800 */
[----:B------:R-:W-:Y:S01]  /*5a70*/  CS2R R82, SRZ ;  /* 0x0000000000527805 */ /* 0x000fe2000001ff00 */
[----:B--2---:R-:W-:Y:S01]  /*5a80*/  FADD.FTZ R44, R194, R3 ;  /* 0x00000003c22c7221 */ /* 0x004fe20000010000 */
[----:B------:R-:W-:Y:S01]  /*5a90*/  FADD.FTZ R46, R36, R7 ;  /* 0x00000007242e7221 */ /* 0x000fe20000010000 */
[----:B------:R-:W-:Y:S02]  /*5aa0*/  F2FP.F16.F32.PACK_AB R194, R194, R35 ;  /* 0x00000023c2c2723e */ /* 0x000fe400000000ff */
[----:B------:R-:W-:Y:S01]  /*5ab0*/  CS2R R34, SRZ ;  /* 0x0000000000227805 */ /* 0x000fe2000001ff00 */
[----:B---3--:R-:W-:Y:S01]  /*5ac0*/  FADD.FTZ R3, R37, R44 ;  /* 0x0000002c25037221 */ /* 0x008fe20000010000 */
[----:B------:R-:W-:Y:S01]  /*5ad0*/  FADD.FTZ R7, R87, R46 ;  /* 0x0000002e57077221 */ /* 0x000fe20000010000 */
[----:B------:R-:W2:Y:S01]  /*5ae0*/  MUFU.EX2 R45, R45 ;  /* 0x0000002d002d7308 */ /* 0x000ea20000000800 */
[----:B------:R-:W-:Y:S01]  /*5af0*/  CS2R R86, SRZ ;  /* 0x0000000000567805 */ /* 0x000fe2000001ff00 */
[C---:B-1----:R-:W-:Y:S01]  /*5b00*/  FADD.FTZ R44, R188.reuse, R3 ;  /* 0x00000003bc2c7221 */ /* 0x042fe20000010000 */
[----:B------:R-:W-:-:S02]  /*5b10*/  F2FP.F16.F32.PACK_AB R188, R188, R37 ;  /* 0x00000025bcbc723e */ /* 0x000fc400000000ff */
[----:B------:R-:W-:Y:S01]  /*5b20*/  CS2R R36, SRZ ;  /* 0x0000000000247805 */ /* 0x000fe2000001ff00 */
[----:B----4-:R-:W-:Y:S01]  /*5b30*/  FADD.FTZ R3, R41, R44 ;  /* 0x0000002c29037221 */ /* 0x010fe20000010000 */
[----:B------:R-:W-:Y:S01]  /*5b40*/  FADD.FTZ R44, R38, R7 ;  /* 0x00000007262c7221 */ /* 0x000fe20000010000 */
[----:B------:R1:W3:Y:S01]  /*5b50*/  MUFU.EX2 R184, R47 ;  /* 0x0000002f00b87308 */ /* 0x0002e20000000800 */
[----:B------:R-:W-:Y:S01]  /*5b60*/  CS2R R38, SRZ ;  /* 0x0000000000267805 */ /* 0x000fe2000001ff00 */
[C---:B0-----:R-:W-:Y:S01]  /*5b70*/  FADD.FTZ R0, R190.reuse, R3 ;  /* 0x00000003be007221 */ /* 0x041fe20000010000 */
[----:B------:R-:W-:Y:S01]  /*5b80*/  FADD.FTZ R7, R91, R44 ;  /* 0x0000002c5b077221 */ /* 0x000fe20000010000 */
[----:B------:R-:W-:Y:S02]  /*5b90*/  F2FP.F16.F32.PACK_AB R190, R190, R41 ;  /* 0x00000029bebe723e */ /* 0x000fe400000000ff */
[----:B------:R-:W-:Y:S01]  /*5ba0*/  CS2R R90, SRZ ;  /* 0x00000000005a7805 */ /* 0x000fe2000001ff00 */
[----:B------:R-:W-:Y:S01]  /*5bb0*/  FADD.FTZ R2, R40, R7 ;  /* 0x0000000728027221 */ /* 0x000fe20000010000 */
[----:B------:R-:W0:Y:S01]  /*5bc0*/  MUFU.EX2 R49, R49 ;  /* 0x0000003100317308 */ /* 0x000e220000000800 */
[----:B--2---:R-:W-:Y:S01]  /*5bd0*/  FADD.FTZ R3, R45, R0 ;  /* 0x000000002d037221 */ /* 0x004fe20000010000 */
[----:B-1----:R-:W-:Y:S01]  /*5be0*/  CS2R R46, SRZ ;  /* 0x00000000002e7805 */ /* 0x002fe2000001ff00 */
[----:B------:R-:W-:Y:S01]  /*5bf0*/  FADD.FTZ R7, R95, R2 ;  /* 0x000000025f077221 */ /* 0x000fe20000010000 */
[----:B------:R-:W-:-:S02]  /*5c00*/  CS2R R94, SRZ ;  /* 0x00000000005e7805 */ /* 0x000fc4000001ff00 */
[----:B------:R-:W-:Y:S01]  /*5c10*/  CS2R R40, SRZ ;  /* 0x0000000000287805 */ /* 0x000fe2000001ff00 */
[----:B------:R-:W-:Y:S01]  /*5c20*/  FADD.FTZ R2, R42, R7 ;  /* 0x000000072a027221 */ /* 0x000fe20000010000 */
[----:B------:R1:W2:Y:S01]  /*5c30*/  MUFU.EX2 R186, R51 ;  /* 0x0000003300ba7308 */ /* 0x0002a20000000800 */
[C---:B---3--:R-:W-:Y:S01]  /*5c40*/  FADD.FTZ R0, R184.reuse, R3 ;  /* 0x00000003b8007221 */ /* 0x048fe20000010000 */
[----:B------:R-:W-:Y:S01]  /*5c50*/  F2FP.F16.F32.PACK_AB R184, R184, R45 ;  /* 0x0000002db8b8723e */ /* 0x000fe200000000ff */
[----:B------:R-:W-:Y:S01]  /*5c60*/  FADD.FTZ R7, R99, R2 ;  /* 0x0000000263077221 */ /* 0x000fe20000010000 */
[----:B------:R-:W-:Y:S02]  /*5c70*/  CS2R R44, SRZ ;  /* 0x00000000002c7805 */ /* 0x000fe4000001ff00 */
[----:B------:R-:W-:Y:S02]  /*5c80*/  CS2R R42, SRZ ;  /* 0x00000000002a7805 */ /* 0x000fe4000001ff00 */
[----:B------:R-:W3:Y:S01]  /*5c90*/  MUFU.EX2 R53, R53 ;  /* 0x0000003500357308 */ /* 0x000ee20000000800 */
[----:B0-----:R-:W-:Y:S01]  /*5ca0*/  FADD.FTZ R3, R49, R0 ;  /* 0x0000000031037221 */ /* 0x001fe20000010000 */
[----:B-1----:R-:W-:-:S06]  /*5cb0*/  CS2R R50, SRZ ;  /* 0x0000000000327805 */ /* 0x002fcc000001ff00 */
[----:B------:R0:W1:Y:S01]  /*5cc0*/  MUFU.EX2 R180, R55 ;  /* 0x0000003700b47308 */ /* 0x0000620000000800 */
[C---:B--2---:R-:W-:Y:S01]  /*5cd0*/  FADD.FTZ R0, R186.reuse, R3 ;  /* 0x00000003ba007221 */ /* 0x044fe20000010000 */
[----:B------:R-:W-:Y:S02]  /*5ce0*/  F2FP.F16.F32.PACK_AB R186, R186, R49 ;  /* 0x00000031baba723e */ /* 0x000fe400000000ff */
[----:B------:R-:W-:-:S04]  /*5cf0*/  CS2R R48, SRZ ;  /* 0x0000000000307805 */ /* 0x000fc8000001ff00 */
[----:B------:R-:W2:Y:S01]  /*5d00*/  MUFU.EX2 R57, R57 ;  /* 0x0000003900397308 */ /* 0x000ea20000000800 */
[----:B---3--:R-:W-:Y:S01]  /*5d10*/  FADD.FTZ R3, R53, R0 ;  /* 0x0000000035037221 */ /* 0x008fe20000010000 */
[----:B0-----:R-:W-:-:S06]  /*5d20*/  CS2R R54, SRZ ;  /* 0x0000000000367805 */ /* 0x001fcc000001ff00 */
[----:B------:R0:W3:Y:S01]  /*5d30*/  MUFU.EX2 R182, R59 ;  /* 0x0000003b00b67308 */ /* 0x0000e20000000800 */
[C---:B-1----:R-:W-:Y:S01]  /*5d40*/  FADD.FTZ R0, R180.reuse, R3 ;  /* 0x00000003b4007221 */ /* 0x042fe20000010000 */
[----:B------:R-:W-:Y:S02]  /*5d50*/  F2FP.F16.F32.PACK_AB R180, R180, R53 ;  /* 0x00000035b4b4723e */ /* 0x000fe400000000ff */
[----:B------:R-:W-:-:S04]  /*5d60*/  CS2R R52, SRZ ;  /* 0x0000000000347805 */ /* 0x000fc8000001ff00 */
[----:B------:R-:W1:Y:S01]  /*5d70*/  MUFU.EX2 R61, R61 ;  /* 0x0000003d003d7308 */ /* 0x000e620000000800 */
[----:B--2---:R-:W-:Y:S01]  /*5d80*/  FADD.FTZ R3, R57, R0 ;  /* 0x0000000039037221 */ /* 0x004fe20000010000 */
[----:B0-----:R-:W-:-:S06]  /*5d90*/  CS2R R58, SRZ ;  /* 0x00000000003a7805 */ /* 0x001fcc000001ff00 */
[----:B------:R0:W2:Y:S01]  /*5da0*/  MUFU.EX2 R176, R63 ;  /* 0x0000003f00b07308 */ /* 0x0000a20000000800 */
[C---:B---3--:R-:W-:Y:S01]  /*5db0*/  FADD.FTZ R0, R182.reuse, R3 ;  /* 0x00000003b6007221 */ /* 0x048fe20000010000 */
[----:B------:R-:W-:Y:S02]  /*5dc0*/  F2FP.F16.F32.PACK_AB R182, R182, R57 ;  /* 0x00000039b6b6723e */ /* 0x000fe400000000ff */
[----:B------:R-:W-:-:S04]  /*5dd0*/  CS2R R56, SRZ ;  /* 0x0000000000387805 */ /* 0x000fc8000001ff00 */
[----:B------:R3:W4:Y:S01]  /*5de0*/  MUFU.EX2 R20, R101 ;  /* 0x0000006500147308 */ /* 0x0007220000000800 */
[----:B-1----:R-:W-:Y:S01]  /*5df0*/  FADD.FTZ R3, R61, R0 ;  /* 0x000000003d037221 */ /* 0x002fe20000010000 */
[----:B0-----:R-:W-:-:S06]  /*5e00*/  CS2R R62, SRZ ;  /* 0x00000000003e7805 */ /* 0x001fcc000001ff00 */
[----:B------:R-:W0:Y:S01]  /*5e10*/  MUFU.EX2 R65, R65 ;  /* 0x0000004100417308 */ /* 0x000e220000000800 */
[C---:B--2---:R-:W-:Y:S01]  /*5e20*/  FADD.FTZ R0, R176.reuse, R3 ;  /* 0x00000003b0007221 */ /* 0x044fe20000010000 */
[----:B------:R-:W-:Y:S02]  /*5e30*/  F2FP.F16.F32.PACK_AB R176, R176, R61 ;  /* 0x0000003db0b0723e */ /* 0x000fe400000000ff */
[----:B---3--:R-:W-:Y:S02]  /*5e40*/  CS2R R100, SRZ ;  /* 0x0000000000647805 */ /* 0x008fe4000001ff00 */
[----:B------:R-:W-:Y:S02]  /*5e50*/  CS2R R60, SRZ ;  /* 0x00000000003c7805 */ /* 0x000fe4000001ff00 */
[----:B------:R-:W1:Y:S01]  /*5e60*/  MUFU.EX2 R103, R103 ;  /* 0x0000006700677308 */ /* 0x000e620000000800 */
[C---:B----4-:R-:W-:Y:S01]  /*5e70*/  FADD.FTZ R2, R20.reuse, R7 ;  /* 0x0000000714027221 */ /* 0x050fe20000010000 */
[----:B------:R-:W-:Y:S01]  /*5e80*/  F2FP.F16.F32.PACK_AB R177, R20, R99 ;  /* 0x0000006314b1723e */ /* 0x000fe200000000ff */
[----:B------:R-:W-:Y:S01]  /*5e90*/  IMAD.U32 R20, RZ, RZ, UR14 ;  /* 0x0000000eff147e24 */ /* 0x000fe2000f8e00ff */
[----:B------:R-:W-:-:S04]  /*5ea0*/  CS2R R98, SRZ ;  /* 0x0000000000627805 */ /* 0x000fc8000001ff00 */
[----:B------:R-:W2:Y:S01]  /*5eb0*/  MUFU.EX2 R14, R14 ;  /* 0x0000000e000e7308 */ /* 0x000ea20000000800 */
[----:B0-----:R-:W-:Y:S01]  /*5ec0*/  FADD.FTZ R3, R65, R0 ;  /* 0x0000000041037221 */ /* 0x001fe20000010000 */
[----:B------:R-:W-:-:S06]  /*5ed0*/  MOV R0, 0x3f800000 ;  /* 0x3f80000000007802 */ /* 0x000fcc0000000f00 */
[----:B------:R-:W0:Y:S01]  /*5ee0*/  MUFU.EX2 R30, R30 ;  /* 0x0000001e001e7308 */ /* 0x000e220000000800 */
[----:B-1----:R-:W-:Y:S01]  /*5ef0*/  FADD.FTZ R7, R103, R2 ;  /* 0x0000000267077221 */ /* 0x002fe20000010000 */
[----:B------:R-:W-:Y:S02]  /*5f00*/  IMAD.MOV.U32 R2, RZ, RZ, 0x3f800000 ;  /* 0x3f800000ff027424 */ /* 0x000fe400078e00ff */
[C---:B--2---:R-:W-:Y:S01]  /*5f10*/  FADD.FTZ R8, R14.reuse, R3 ;  /* 0x000000030e087221 */ /* 0x044fe20000010000 */
[----:B------:R-:W-:Y:S01]  /*5f20*/  IMAD.U32 R3, RZ, RZ, UR6 ;  /* 0x00000006ff037e24 */ /* 0x000fe2000f8e00ff */
[----:B------:R-:W-:Y:S02]  /*5f30*/  F2FP.F16.F32.PACK_AB R178, R14, R65 ;  /* 0x000000410eb2723e */ /* 0x000fe400000000ff */
[----:B------:R-:W-:Y:S01]  /*5f40*/  CS2R R64, SRZ ;  /* 0x0000000000407805 */ /* 0x000fe2000001ff00 */
[C---:B0-----:R-:W-:Y:S01]  /*5f50*/  FADD.FTZ R7, R30.reuse, R7 ;  /* 0x000000071e077221 */ /* 0x041fe20000010000 */
[----:B------:R-:W-:-:S02]  /*5f60*/  F2FP.F16.F32.PACK_AB R179, R30, R103 ;  /* 0x000000671eb3723e */ /* 0x000fc400000000ff */
[----:B------:R-:W-:Y:S02]  /*5f70*/  CS2R R102, SRZ ;  /* 0x0000000000667805 */ /* 0x000fe4000001ff00 */
[----:B------:R-:W-:Y:S01]  /*5f80*/  CS2R R30, SRZ ;  /* 0x00000000001e7805 */ /* 0x000fe2000001ff00 */
[----:B------:R-:W-:Y:S06]  /*5f90*/  @!P3 BRA `(.L_x_2076) ;  /* 0x0000004c0030b947 */ /* 0x000fec0003800000 */
[----:B------:R-:W-:Y:S01]  /*5fa0*/  R2UR UR59, R20 ;  /* 0x00000000143b72ca */ /* 0x000fe200000e0000 */
[----:B------:R-:W-:Y:S01]  /*5fb0*/  UMOV UR6, URZ ;  /* 0x0000003f00067c82 */ /* 0x000fe20008000000 */
[----:B------:R-:W-:Y:S01]  /*5fc0*/  IMAD.MOV.U32 R14, RZ, RZ, R10 ;  /* 0x000000ffff0e7224 */ /* 0x000fe200078e000a */
[----:B------:R-:W-:Y:S01]  /*5fd0*/  MOV R15, R11 ;  /* 0x0000000b000f7202 */ /* 0x000fe20000000f00 */
[----:B------:R-:W-:Y:S01]  /*5fe0*/  IMAD.U32 R21, RZ, RZ, UR6 ;  /* 0x00000006ff157e24 */ /* 0x000fe2000f8e00ff */
[----:B------:R-:W-:Y:S01]  /*5ff0*/  UMOV UR58, URZ ;  /* 0x0000003f003a7c82 */ /* 0x000fe20008000000 */
[----:B------:R-:W-:Y:S01]  /*6000*/  IMAD.MOV.U32 R2, RZ, RZ, 0x3f800000 ;  /* 0x3f800000ff027424 */ /* 0x000fe200078e00ff */
[----:B------:R-:W-:Y:S01]  /*6010*/  ULDC UR57, c[0x0][0x9d8] ;  /* 0x0002760000397ab9 */ /* 0x000fe20000000800 */
[----:B------:R-:W-:-:S07]  /*6020*/  IMAD.MOV.U32 R119, RZ, RZ, RZ ;  /* 0x000000ffff777224 */ /* 0x000fce00078e00ff */
.L_x_2085:
[----:B------:R-:W-:Y:S01]  /*6030*/  R2UR UR10, R21 ;  /* 0x00000000150a72ca */ /* 0x000fe200000e0000 */
[----:B------:R-:W-:-:S04]  /*6040*/  UIADD3 UR6, UR58, 0x1, URZ ;  /* 0x000000013a067890 */ /* 0x000fc8000fffe03f */
[----:B------:R-:W-:-:S04]  /*6050*/  UISETP.NE.AND UP1, UPT, UR6, 0x2, UPT ;  /* 0x000000020600788c */ /* 0x000fc8000bf25270 */
[----:B------:R-:W-:Y:S02]  /*6060*/  USEL UR7, URZ, 0x1, UP1 ;  /* 0x000000013f077887 */ /* 0x000fe40008800000 */
[----:B------:R-:W-:Y:S02]  /*6070*/  USEL UR60, UR6, URZ, UP1 ;  /* 0x0000003f063c7287 */ /* 0x000fe40008800000 */
[----:B------:R-:W-:-:S06]  /*6080*/  ULOP3.LUT UR6, UR10, UR7, URZ, 0x3c, !UPT ;  /* 0x000000070a067292 */ /* 0x000fcc000f8e3c3f */
[----:B------:R-:W-:Y:S01]  /*6090*/  IMAD.U32 R3, RZ, RZ, UR6 ;  /* 0x00000006ff037e24 */ /* 0x000fe2000f8e00ff */
[----:B------:R-:W-:Y:S06]  /*60a0*/  @!P0 BRA `(.L_x_2077) ;  /* 0x0000000000048947 */ /* 0x000fec0003800000 */
[----:B------:R-:W-:Y:S01]  /*60b0*/  BPT.TRAP 0x1 ;  /* 0x000000040000795c */ /* 0x000fe20000300000 */
.L_x_2077:
[----:B------:R-:W-:Y:S02]  /*60c0*/  R2UR UR7, R16 ;  /* 0x00000000100772ca */ /* 0x000fe400000e0000 */
[----:B------:R-:W-:-:S11]  /*60d0*/  R2UR UR6, R3 ;  /* 0x00000000030672ca */ /* 0x000fd600000e0000 */
[----:B------:R-:W-:Y:S02]  /*60e0*/  ULEA UR61, UR60, UR7, 0x3 ;  /* 0x000000073c3d7291 */ /* 0x000fe4000f8e183f */
[----:B------:R-:W-:-:S04]  /*60f0*/  MOV R6, UR6 ;  /* 0x0000000600067c02 */ /* 0x000fc80008000f00 */
[----:B------:R-:W-:-:S04]  /*6100*/  SHF.L.U32 R6, R6, 0x1f, RZ ;  /* 0x0000001f06067819 */ /* 0x000fc800000006ff */
[----:B------:R0:W1:Y:S01]  /*6110*/  SYNCS.PHASECHK.TRANS64.TRYWAIT P3, [UR61+0x36830], R6 ;  /* 0x03683006ff0075a7 */ /* 0x000062000806017d */
[----:B------:R-:W-:Y:S05]  /*6120*/  @!P0 BRA `(.L_x_2078) ;  /* 0x0000000000048947 */ /* 0x000fea0003800000 */
[----:B------:R-:W-:Y:S01]  /*6130*/  BPT.TRAP 0x1 ;  /* 0x000000040000795c */ /* 0x000fe20000300000 */
.L_x_2078:
[----:B-1----:R-:W-:Y:S05]  /*6140*/  @P3 BRA `(.L_x_2079) ;  /* 0x0000000000083947 */ /* 0x002fea0003800000 */
[----:B------:R-:W1:Y:S02]  /*6150*/  SYNCS.PHASECHK.TRANS64.TRYWAIT P3, [UR61+0x36830], R6 ;  /* 0x03683006ff0075a7 */ /* 0x000e64000806017d */
[----:B-1----:R-:W-:Y:S05]  /*6160*/  @!P3 BRA `(.L_x_2080) ;  /* 0x00000104005cb947 */ /* 0x002fea0003800000 */
.L_x_2079:
        /* <DEDUP_REMOVED lines=10> */
[----:B01----:R-:W-:Y:S01]  /*6210*/  MOV R6, UR41 ;  /* 0x0000002900067c02 */ /* 0x003fe20008000f00 */
[----:B------:R-:W-:Y:S01]  /*6220*/  UMOV UR15, 0x40000040 ;  /* 0x40000040000f7882 */ /* 0x000fe20000000000 */
[----:B------:R-:W-:Y:S01]  /*6230*/  MOV R10, UR40 ;  /* 0x00000028000a7c02 */ /* 0x000fe20008000f00 */
[----:B------:R-:W-:Y:S01]  /*6240*/  UIMAD UR56, UR60, 0xa80, UR6 ;  /* 0x00000a803c3878a4 */ /* 0x000fe2000f8e0206 */
[C---:B------:R-:W-:Y:S01]  /*6250*/  R2UR UR40, R4.reuse ;  /* 0x00000000042872ca */ /* 0x040fe200000e0000 */
[----:B------:R-:W-:Y:S01]  /*6260*/  UMOV UR19, 0x40000040 ;  /* 0x4000004000137882 */ /* 0x000fe20000000000 */
[C---:B------:R-:W-:Y:S01]  /*6270*/  R2UR UR41, R5.reuse ;  /* 0x00000000052972ca */ /* 0x040fe200000e0000 */
[----:B------:R-:W-:Y:S01]  /*6280*/  UIADD3 UR50, UR56, 0x80, URZ ;  /* 0x0000008038327890 */ /* 0x000fe2000fffe03f */
[----:B------:R-:W-:Y:S01]  /*6290*/  MOV R11, UR45 ;  /* 0x0000002d000b7c02 */ /* 0x000fe20008000f00 */
[----:B------:R-:W-:Y:S01]  /*62a0*/  UIADD3 UR6, UR56, 0x100, URZ ;  /* 0x0000010038067890 */ /* 0x000fe2000fffe03f */
[----:B------:R-:W-:Y:S01]  /*62b0*/  MOV R20, UR44 ;  /* 0x0000002c00147c02 */ /* 0x000fe20008000f00 */
[----:B------:R-:W-:Y:S01]  /*62c0*/  UMOV UR54, UR56 ;  /* 0x0000003800367c82 */ /* 0x000fe20008000000 */
[----:B------:R-:W-:Y:S01]  /*62d0*/  UIADD3 UR7, UR56, 0x180, URZ ;  /* 0x0000018038077890 */ /* 0x000fe2000fffe03f */
[----:B------:R-:W-:Y:S01]  /*62e0*/  HGMMA.64x16x16.F32 R168, gdesc[UR52], RZ, !UPT, gsb0 ;  /* 0x0020000034a879f0 */ /* 0x000fe2000c0008ff */
[C---:B------:R-:W-:Y:S01]  /*62f0*/  R2UR UR52, R4.reuse ;  /* 0x00000000043472ca */ /* 0x040fe200000e0000 */
[----:B------:R-:W-:Y:S01]  /*6300*/  UMOV UR55, 0x40000040 ;  /* 0x4000004000377882 */ /* 0x000fe20000000000 */
[C---:B------:R-:W-:Y:S01]  /*6310*/  R2UR UR53, R5.reuse ;  /* 0x00000000053572ca */ /* 0x040fe200000e0000 */
[----:B------:R-:W-:Y:S01]  /*6320*/  UMOV UR54, UR6 ;  /* 0x0000000600367c82 */ /* 0x000fe20008000000 */
[----:B------:R-:W-:Y:S01]  /*6330*/  R2UR UR44, R4 ;  /* 0x00000000042c72ca */ /* 0x000fe200000e0000 */
[----:B------:R-:W-:Y:S01]  /*6340*/  UMOV UR42, UR7 ;  /* 0x00000007002a7c82 */ /* 0x000fe20008000000 */
[----:B------:R-:W-:Y:S01]  /*6350*/  R2UR UR45, R5 ;  /* 0x00000000052d72ca */ /* 0x000fe200000e0000 */
[----:B------:R-:W-:Y:S01]  /*6360*/  UIADD3 UR6, UR56, 0x200, URZ ;  /* 0x0000020038067890 */ /* 0x000fe2000fffe03f */
[-C--:B------:R-:W-:Y:S01]  /*6370*/  FMUL.FTZ R24, R24, R0.reuse ;  /* 0x0000000018187220 */ /* 0x080fe20000410000 */
[----:B------:R-:W-:Y:S01]  /*6380*/  UMOV UR7, 0x40000040 ;  /* 0x4000004000077882 */ /* 0x000fe20000000000 */
[----:B------:R-:W-:Y:S01]  /*6390*/  UIADD3 UR10, UR56, 0x82, URZ ;  /* 0x00000082380a7890 */ /* 0x000fe2000fffe03f */
[-C--:B------:R-:W-:Y:S01]  /*63a0*/  FMUL.FTZ R25, R25, R0.reuse ;  /* 0x0000000019197220 */ /* 0x080fe20000410000 */
[----:B------:R-:W-:Y:S01]  /*63b0*/  UIADD3 UR11, UR56, 0x102, URZ ;  /* 0x00000102380b7890 */ /* 0x000fe2000fffe03f */
[-C--:B------:R-:W-:Y:S01]  /*63c0*/  FMUL.FTZ R28, R28, R0.reuse ;  /* 0x000000001c1c7220 */ /* 0x080fe20000410000 */
[----:B------:R-:W-:Y:S01]  /*63d0*/  UMOV UR46, UR6 ;  /* 0x00000006002e7c82 */ /* 0x000fe20008000000 */
        /* <DEDUP_REMOVED lines=572> */
.L_x_2081:
        /* <DEDUP_REMOVED lines=8> */
.L_x_2082:
[----:B-1----:R-:W-:Y:S05]  /*8820*/  @P3 BRA `(.L_x_2083) ;  /* 0x0000000000083947 */ /* 0x002fea0003800000 */
[----:B------:R-:W1:Y:S02]  /*8830*/  SYNCS.PHASECHK.TRANS64.TRYWAIT P3, [UR11+0x36850], R0 ;  /* 0x03685000ff0075a7 */ /* 0x000e64000806014b */
[----:B-1----:R-:W-:Y:S05]  /*8840*/  @!P3 BRA `(.L_x_2084) ;  /* 0x000000dc00bcb947 */ /* 0x002fea0003800000 */
.L_x_2083:
[----:B------:R-:W-:Y:S01]  /*8850*/  R2UR UR6, R16 ;  /* 0x00000000100672ca */ /* 0x000fe200000e0000 */
[----:B------:R-:W-:Y:S01]  /*8860*/  WARPGROUP.ARRIVE ;  /* 0x00000000000079c5 */ /* 0x000fe20000000000 */
[----:B------:R-:W-:Y:S01]  /*8870*/  UMOV UR7, 0x40000040 ;  /* 0x4000004000077882 */ /* 0x000fe20000000000 */
[----:B------:R-:W-:Y:S01]  /*8880*/  FMUL.FTZ R159, R159, UR57 ;  /* 0x000000399f9f7c20 */ /* 0x000fe20008410000 */
[----:B------:R-:W-:Y:S01]  /*8890*/  FMUL.FTZ R22, R160, UR57 ;  /* 0x00000039a0167c20 */ /* 0x000fe20008410000 */
[----:B------:R-:W-:Y:S01]  /*88a0*/  FMUL.FTZ R160, R164, UR57 ;  /* 0x00000039a4a07c20 */ /* 0x000fe20008410000 */
[----:B------:R-:W-:Y:S01]  /*88b0*/  R2UR UR15, R17 ;  /* 0x00000000110f72ca */ /* 0x000fe200000e0000 */
[----:B------:R-:W-:Y:S01]  /*88c0*/  MUFU.TANH R164, R159 ;  /* 0x0000009f00a47308 */ /* 0x000fe20000002400 */
[----:B------:R-:W-:Y:S01]  /*88d0*/  FMUL.FTZ R6, R170, UR57 ;  /* 0x00000039aa067c20 */ /* 0x000fe20008410000 */
[----:B------:R-:W-:Y:S01]  /*88e0*/  FMUL.FTZ R10, R171, UR57 ;  /* 0x00000039ab0a7c20 */ /* 0x000fe20008410000 */
[----:B------:R-:W-:Y:S01]  /*88f0*/  ULDC UR14, c[0x0][0x2f0] ;  /* 0x0000bc00000e7ab9 */ /* 0x000fe20000000800 */
[----:B------:R-:W-:Y:S01]  /*8900*/  FMUL.FTZ R21, R161, UR57 ;  /* 0x00000039a1157c20 */ /* 0x000fe20008410000 */
[----:B------:R-:W-:Y:S01]  /*8910*/  FMUL.FTZ R161, R152, UR57 ;  /* 0x0000003998a17c20 */ /* 0x000fe20008410000 */
[----:B------:R-:W-:Y:S01]  /*8920*/  UIADD3 UR6, UR6, 0x400, URZ ;  /* 0x0000040006067890 */ /* 0x000fe2000fffe03f */
[----:B------:R-:W-:Y:S01]  /*8930*/  FMUL.FTZ R152, R153, UR57 ;  /* 0x0000003999987c20 */ /* 0x000fe20008410000 */
[----:B------:R-:W2:Y:S01]  /*8940*/  MUFU.TANH R6, R6 ;  /* 0x0000000600067308 */ /* 0x000ea20000002400 */
[----:B------:R-:W-:Y:S01]  /*8950*/  FMUL.FTZ R153, R157, UR57 ;  /* 0x000000399d997c20 */ /* 0x000fe20008410000 */
[----:B------:R-:W-:Y:S01]  /*8960*/  USHF.R.U32.HI UR6, URZ, 0x4, UR6 ;  /* 0x000000043f067899 */ /* 0x000fe20008011606 */
[----:B------:R-:W-:Y:S01]  /*8970*/  FMUL.FTZ R157, R150, UR57 ;  /* 0x00000039969d7c20 */ /* 0x000fe20008410000 */
[----:B------:R-:W-:Y:S01]  /*8980*/  FMUL.FTZ R158, R158, UR57 ;  /* 0x000000399e9e7c20 */ /* 0x000fe20008410000 */
[----:B------:R-:W-:Y:S01]  /*8990*/  FMUL.FTZ R147, R147, UR57 ;  /* 0x0000003993937c20 */ /* 0x000fe20008410000 */
[----:B------:R-:W-:Y:S01]  /*89a0*/  ULOP3.LUT UR6, UR6, 0x3fff, URZ, 0xc0, !UPT ;  /* 0x00003fff06067892 */ /* 0x000fe2000f8ec03f */
[----:B------:R-:W-:Y:S01]  /*89b0*/  FMUL.FTZ R23, R165, UR57 ;  /* 0x00000039a5177c20 */ /* 0x000fe20008410000 */
[----:B------:R-:W3:Y:S01]  /*89c0*/  MUFU.TANH R10, R10 ;  /* 0x0000000a000a7308 */ /* 0x000ee20000002400 */
[----:B------:R-:W-:Y:S01]  /*89d0*/  FMUL.FTZ R151, R151, UR57 ;  /* 0x0000003997977c20 */ /* 0x000fe20008410000 */
[----:B------:R-:W-:Y:S01]  /*89e0*/  ULOP3.LUT UR6, UR6, 0x3800000, URZ, 0xfc, !UPT ;  /* 0x0380000006067892 */ /* 0x000fe2000f8efc3f */
[----:B------:R-:W-:Y:S01]  /*89f0*/  FMUL.FTZ R138, R138, UR57 ;  /* 0x000000398a8a7c20 */ /* 0x000fe20008410000 */
[----:B------:R-:W-:Y:S01]  /*8a00*/  FMUL.FTZ R139, R139, UR57 ;  /* 0x000000398b8b7c20 */ /* 0x000fe20008410000 */
[----:B------:R-:W-:Y:S01]  /*8a10*/  FMUL.FTZ R143, R143, UR57 ;  /* 0x000000398f8f7c20 */ /* 0x000fe20008410000 */
[----:B------:R-:W-:Y:S01]  /*8a20*/  UIMAD UR10, UR58, 0xa80, UR6 ;  /* 0x00000a803a0a78a4 */ /* 0x000fe2000f8e0206 */
[----:B------:R-:W-:Y:S01]  /*8a30*/  FMUL.FTZ R142, R142, UR57 ;  /* 0x000000398e8e7c20 */ /* 0x000fe20008410000 */
[----:B------:R-:W-:Y:S01]  /*8a40*/  MUFU.TANH R158, R158 ;  /* 0x0000009e009e7308 */ /* 0x000fe20000002400 */
[----:B------:R-:W-:Y:S01]  /*8a50*/  FMUL.FTZ R130, R130, UR57 ;  /* 0x0000003982827c20 */ /* 0x000fe20008410000 */
[----:B------:R-:W-:Y:S01]  /*8a60*/  FMUL.FTZ R134, R134, UR57 ;  /* 0x0000003986867c20 */ /* 0x000fe20008410000 */
[----:B------:R-:W-:Y:S01]  /*8a70*/  FMUL.FTZ R122, R122, UR57 ;  /* 0x000000397a7a7c20 */ /* 0x000fe20008410000 */
[----:B01----:R-:W-:Y:S01]  /*8a80*/  FMUL.FTZ R0, R169, UR57 ;  /* 0x00000039a9007c20 */ /* 0x003fe20008410000 */
[----:B------:R-:W-:Y:S01]  /*8a90*/  UMOV UR6, UR10 ;  /* 0x0000000a00067c82 */ /* 0x000fe20008000000 */
[----:B------:R-:W-:Y:S01]  /*8aa0*/  FMUL.FTZ R126, R126, UR57 ;  /* 0x000000397e7e7c20 */ /* 0x000fe20008410000 */
[----:B------:R-:W-:Y:S01]  /*8ab0*/  HGMMA.64x192x16.F32 R24, R200, gdesc[UR4].tnspB, R24, gsb0 ;  /* 0x42e00004c8187df0 */ /* 0x000fe20008000818 */
[----:B------:R-:W-:Y:S01]  /*8ac0*/  UIADD3 UR6, UR10, 0x80, URZ ;  /* 0x000000800a067890 */ /* 0x000fe2000fffe03f */
[----:B------:R-:W-:Y:S01]  /*8ad0*/  MUFU.TANH R165, R147 ;  /* 0x0000009300a57308 */ /* 0x000fe20000002400 */
[----:B------:R-:W-:Y:S01]  /*8ae0*/  UMOV UR7, 0x40000040 ;  /* 0x4000004000077882 */ /* 0x000fe20000000000 */
        /* <DEDUP_REMOVED lines=8> */
[----:B------:R-:W-:-:S06]  /*8b70*/  UMOV UR58, UR60 ;  /* 0x0000003c003a7c82 */ /* 0x000fcc0008000000 */
[----:B------:R-:W-:Y:S08]  /*8b80*/  MUFU.TANH R138, R138 ;  /* 0x0000008a008a7308 */ /* 0x000ff00000002400 */
[----:B------:R-:W-:Y:S08]  /*8b90*/  MUFU.TANH R142, R142 ;  /* 0x0000008e008e7308 */ /* 0x000ff00000002400 */
[----:B------:R-:W-:Y:S08]  /*8ba0*/  MUFU.TANH R130, R130 ;  /* 0x0000008200827308 */ /* 0x000ff00000002400 */
[----:B------:R-:W-:Y:S08]  /*8bb0*/  MUFU.TANH R134, R134 ;  /* 0x0000008600867308 */ /* 0x000ff00000002400 */
[----:B------:R-:W-:Y:S08]  /*8bc0*/  MUFU.TANH R122, R122 ;  /* 0x0000007a007a7308 */ /* 0x000ff00000002400 */
[----:B------:R0:W-:Y:S08]  /*8bd0*/  MUFU.TANH R173, R126 ;  /* 0x0000007e00ad7308 */ /* 0x0001f00000002400 */
[----:B------:R-:W-:Y:S01]  /*8be0*/  MUFU.TANH R2, R2 ;  /* 0x0000000200027308 */ /* 0x000fe20000002400 */
[----:B0-----:R-:W-:Y:S01]  /*8bf0*/  FMUL.FTZ R126, R148, UR57 ;  /* 0x00000039947e7c20 */ /* 0x001fe20008410000 */
[----:B------:R-:W-:-:S06]  /*8c00*/  FMUL.FTZ R148, R121, UR57 ;  /* 0x0000003979947c20 */ /* 0x000fcc0008410000 */
        /* <DEDUP_REMOVED lines=17> */
[----:B------:R-:W-:-:S05]  /*8d20*/  FMUL.FTZ R203, R174, UR57 ;  /* 0x00000039aecb7c20 */ /* 0x000fca0008410000 */
[----:B------:R-:W-:Y:S01]  /*8d30*/  HGMMA.64x192x16.F32 R24, R196, gdesc[UR4].tnspB, R24, gsb0 ;  /* 0x42e00004c4187df0 */ /* 0x000fe20008000818 */
[----:B------:R-:W-:Y:S01]  /*8d40*/  UIADD3 UR6, UR10, 0x100, URZ ;  /* 0x000001000a067890 */ /* 0x000fe2000fffe03f */
[----:B------:R-:W0:Y:S01]  /*8d50*/  MUFU.TANH R203, R203 ;  /* 0x000000cb00cb7308 */ /* 0x000e220000002400 */
[----:B------:R-:W-:Y:S01]  /*8d60*/  UMOV UR7, 0x40000040 ;  /* 0x4000004000077882 */ /* 0x000fe20000000000 */
[----:B------:R-:W-:Y:S02]  /*8d70*/  WARPGROUP.DEPBAR.LE gsb0, 0x0 ;  /* 0x00008000000079c5 */ /* 0x000fe40000010000 */
[----:B------:R-:W-:Y:S01]  /*8d80*/  WARPGROUP.ARRIVE ;  /* 0x00000000000079c5 */ /* 0x000fe20000000000 */
[----:B------:R-:W-:Y:S01]  /*8d90*/  FMUL.FTZ R199, R175, UR57 ;  /* 0x00000039afc77c20 */ /* 0x000fe20008410000 */
[----:B------:R-:W-:Y:S01]  /*8da0*/  FMUL.FTZ R175, R155, UR57 ;  /* 0x000000399baf7c20 */ /* 0x000fe20008410000 */
[----:B------:R-:W-:Y:S01]  /*8db0*/  FMUL.FTZ R197, R162, UR57 ;  /* 0x00000039a2c57c20 */ /* 0x000fe20008410000 */
[----:B------:R-:W-:Y:S01]  /*8dc0*/  FMUL.FTZ R162, R167, UR57 ;  /* 0x00000039a7a27c20 */ /* 0x000fe20008410000 */
[----:B------:R-:W-:-:S09]  /*8dd0*/  IMAD.U32 R167, RZ, RZ, UR14 ;  /* 0x0000000effa77e24 */ /* 0x000fd2000f8e00ff */
[----:B------:R-:W-:Y:S01]  /*8de0*/  HGMMA.64x192x16.F32 R24, R192, gdesc[UR4].tnspB, R24, gsb0 ;  /* 0x42e00004c0187df0 */ /* 0x000fe20008000818 */
[----:B------:R-:W-:Y:S01]  /*8df0*/  @UP0 ULDC UR6, c[0x0][0x44c] ;  /* 0x0001130000060ab9 */ /* 0x000fe20000000800 */
[----:B------:R-:W-:Y:S01]  /*8e00*/  UMOV UR7, 0x40000040 ;  /* 0x4000004000077882 */ /* 0x000fe20000000000 */
[----:B------:R-:W-:Y:S01]  /*8e10*/  @P2 IMAD.HI.U32 R155, R12, UR6, RZ ;  /* 0x000000060c9b2c27 */ /* 0x000fe2000f8e00ff */
[----:B------:R-:W-:Y:S01]  /*8e20*/  @UP0 ULDC UR6, c[0x0][0x450] ;  /* 0x0001140000060ab9 */ /* 0x000fe20000000800 */
[----:B------:R-:W-:Y:S01]  /*8e30*/  ULDC UR14, c[0x0][0x288] ;  /* 0x0000a200000e7ab9 */ /* 0x000fe20000000800 */
[----:B------:R-:W1:Y:S08]  /*8e40*/  MUFU.TANH R199, R199 ;  /* 0x000000c700c77308 */ /* 0x000e700000002400 */
[----:B------:R-:W4:Y:S08]  /*8e50*/  MUFU.TANH R197, R197 ;  /* 0x000000c500c57308 */ /* 0x000f300000002400 */
[----:B------:R-:W-:Y:S08]  /*8e60*/  MUFU.TANH R162, R162 ;  /* 0x000000a200a27308 */ /* 0x000ff00000002400 */
[----:B------:R-:W-:Y:S01]  /*8e70*/  MUFU.TANH R175, R175 ;  /* 0x000000af00af7308 */ /* 0x000fe20000002400 */
[----:B------:R-:W-:-:S02]  /*8e80*/  WARPGROUP.DEPBAR.LE gsb0, 0x0 ;  /* 0x00008000000079c5 */ /* 0x000fc40000010000 */
[----:B------:R-:W-:Y:S01]  /*8e90*/  FMUL.FTZ R195, R163, UR57 ;  /* 0x00000039a3c37c20 */ /* 0x000fe20008410000 */
[----:B------:R-:W-:Y:S01]  /*8ea0*/  FMUL.FTZ R163, R154, UR57 ;  /* 0x000000399aa37c20 */ /* 0x000fe20008410000 */
[----:B------:R-:W-:Y:S01]  /*8eb0*/  FMUL.FTZ R154, R156, UR57 ;  /* 0x000000399c9a7c20 */ /* 0x000fe20008410000 */
[----:B------:R-:W-:Y:S01]  /*8ec0*/  IMAD.MOV.U32 R156, RZ, RZ, R12 ;  /* 0x000000ffff9c7224 */ /* 0x000fe200078e000c */
[----:B------:R-:W-:Y:S01]  /*8ed0*/  @P2 SHF.R.U32.HI R156, RZ, UR6, R155 ;  /* 0x00000006ff9c2c19 */ /* 0x000fe2000801169b */
[----:B------:R-:W-:Y:S01]  /*8ee0*/  UMOV UR6, 0x1 ;  /* 0x0000000100067882 */ /* 0x000fe20000000000 */
[----:B------:R-:W-:Y:S01]  /*8ef0*/  FMUL.FTZ R155, R146, UR57 ;  /* 0x00000039929b7c20 */ /* 0x000fe20008410000 */
[----:B------:R-:W-:Y:S01]  /*8f00*/  UIMAD UR6, UR59, -0x70, UR6 ;  /* 0xffffff903b0678a4 */ /* 0x000fe2000f8e0206 */
[----:B------:R-:W-:Y:S01]  /*8f10*/  WARPGROUP.ARRIVE ;  /* 0x00000000000079c5 */ /* 0x000fe20000000000 */
[----:B------:R-:W5:Y:S01]  /*8f20*/  SHFL.IDX PT, R159, R156, 0x1, 0x1c1f ;  /* 0x003c1f009c9f7f89 */ /* 0x000f6200000e0000 */
[----:B------:R-:W-:Y:S01]  /*8f30*/  FMUL.FTZ R193, R166, UR57 ;  /* 0x00000039a6c17c20 */ /* 0x000fe20008410000 */
[----:B------:R-:W4:Y:S02]  /*8f40*/  MUFU.TANH R195, R195 ;  /* 0x000000c300c37308 */ /* 0x000f240000002400 */
[----:B------:R-:W-:Y:S01]  /*8f50*/  IMAD.U32 R146, RZ, RZ, UR6 ;  /* 0x00000006ff927e24 */ /* 0x000fe2000f8e00ff */
[----:B------:R-:W-:-:S03]  /*8f60*/  UIADD3 UR6, UR10, 0x180, URZ ;  /* 0x000001800a067890 */ /* 0x000fc6000fffe03f */
[----:B------:R-:W-:Y:S02]  /*8f70*/  IMAD R146, R13, -0x2, R146 ;  /* 0xfffffffe0d927824 */ /* 0x000fe400078e0292 */
[----:B------:R-:W4:Y:S02]  /*8f80*/  MUFU.TANH R193, R193 ;  /* 0x000000c100c17308 */ /* 0x000f240000002400 */
[----:B------:R-:W-:Y:S02]  /*8f90*/  IMAD R146, R167, UR15, R146 ;  /* 0x0000000fa7927c24 */ /* 0x000fe4000f8e0292 */
[----:B------:R-:W-:Y:S01]  /*8fa0*/  HGMMA.64x192x16.F32 R24, R188, gdesc[UR4].tnspB, R24, gsb0 ;  /* 0x42e00004bc187df0 */ /* 0x000fe20008000818 */
[----:B------:R-:W-:Y:S01]  /*8fb0*/  UIADD3 UR6, UR10, 0x200, URZ ;  /* 0x000002000a067890 */ /* 0x000fe2000fffe03f */
[----:B------:R-:W-:Y:S02]  /*8fc0*/  UMOV UR7, 0x40000040 ;  /* 0x4000004000077882 */ /* 0x000fe40000000000 */
[----:B------:R-:W4:Y:S01]  /*8fd0*/  MUFU.TANH R163, R163 ;  /* 0x000000a300a37308 */ /* 0x000f220000002400 */
[----:B-----5:R-:W-:-:S07]  /*8fe0*/  IADD3 R150, R159, -UR14, R146 ;  /* 0x8000000e9f967c10 */ /* 0x020fce000fffe092 */
[----:B------:R-:W5:Y:S01]  /*8ff0*/  MUFU.TANH R155, R155 ;  /* 0x0000009b009b7308 */ /* 0x000f620000002400 */
[C---:B------:R-:W-:Y:S02]  /*9000*/  ISETP.GT.AND P3, PT, R150.reuse, RZ, PT ;  /* 0x000000ff9600720c */ /* 0x040fe40003f64270 */
[----:B------:R-:W-:Y:S02]  /*9010*/  ISETP.GT.AND P4, PT, R150, 0x1, PT ;  /* 0x000000019600780c */ /* 0x000fe40003f84270 */
[----:B--2---:R-:W-:Y:S02]  /*9020*/  FSEL R201, R6, -INF , P3 ;  /* 0xff80000006c97808 */ /* 0x004fe40001800000 */
[----:B------:R-:W-:Y:S01]  /*9030*/  ISETP.GT.AND P3, PT, R150, 0x8, PT ;  /* 0x000000089600780c */ /* 0x000fe20003f64270 */
[----:B------:R-:W2:Y:S01]  /*9040*/  MUFU.TANH R159, R151 ;  /* 0x00000097009f7308 */ /* 0x000ea20000002400 */
[----:B---3--:R-:W-:Y:S02]  /*9050*/  FSEL R205, R10, -INF , P4 ;  /* 0xff8000000acd7808 */ /* 0x008fe40002000000 */
[----:B------:R-:W-:-:S02]  /*9060*/  FMNMX.FTZ R6, R201, R14, !PT ;  /* 0x0000000ec9067209 */ /* 0x000fc40007810000 */
[C---:B------:R-:W-:Y:S02]  /*9070*/  ISETP.GT.AND P4, PT, R150.reuse, 0x9, PT ;  /* 0x000000099600780c */ /* 0x040fe40003f84270 */
[----:B0-----:R-:W-:Y:S01]  /*9080*/  FSEL R203, R203, -INF , P3 ;  /* 0xff800000cbcb7808 */ /* 0x001fe20001800000 */
[----:B------:R5:W0:Y:S01]  /*9090*/  MUFU.TANH R166, R139 ;  /* 0x0000008b00a67308 */ /* 0x000a220000002400 */
[----:B------:R-:W-:Y:S02]  /*90a0*/  FMNMX.FTZ R6, R205, R6, !PT ;  /* 0x00000006cd067209 */ /* 0x000fe40007810000 */
[C---:B------:R-:W-:Y:S02]  /*90b0*/  ISETP.GT.AND P3, PT, R150.reuse, 0x10, PT ;  /* 0x000000109600780c */ /* 0x040fe40003f64270 */
[----:B-1----:R-:W-:Y:S02]  /*90c0*/  FSEL R199, R199, -INF , P4 ;  /* 0xff800000c7c77808 */ /* 0x002fe40002000000 */
[----:B------:R-:W-:Y:S01]  /*90d0*/  FMNMX.FTZ R6, R203, R6, !PT ;  /* 0x00000006cb067209 */ /* 0x000fe20007810000 */
[----:B------:R-:W1:Y:S01]  /*90e0*/  MUFU.TANH R167, R143 ;  /* 0x0000008f00a77308 */ /* 0x000e620000002400 */
[----:B------:R-:W-:-:S02]  /*90f0*/  ISETP.GT.AND P4, PT, R150, 0x11, PT ;  /* 0x000000119600780c */ /* 0x000fc40003f84270 */
[----:B----4-:R-:W-:Y:S02]  /*9100*/  FSEL R197, R197, -INF , P3 ;  /* 0xff800000c5c57808 */ /* 0x010fe40001800000 */
[----:B------:R-:W-:Y:S02]  /*9110*/  FMNMX.FTZ R6, R199, R6, !PT ;  /* 0x00000006c7067209 */ /* 0x000fe40007810000 */
[C---:B------:R-:W-:Y:S01]  /*9120*/  ISETP.GT.AND P3, PT, R150.reuse, 0x18, PT ;  /* 0x000000189600780c */ /* 0x040fe20003f64270 */
[----:B------:R-:W-:Y:S01]  /*9130*/  MUFU.TANH R154, R154 ;  /* 0x0000009a009a7308 */ /* 0x000fe20000002400 */
[----:B------:R-:W-:Y:S02]  /*9140*/  FSEL R195, R195, -INF , P4 ;  /* 0xff800000c3c37808 */ /* 0x000fe40002000000 */
[----:B------:R-:W-:Y:S02]  /*9150*/  FMNMX.FTZ R6, R197, R6, !PT ;  /* 0x00000006c5067209 */ /* 0x000fe40007810000 */
[----:B------:R-:W-:-:S02]  /*9160*/  ISETP.GT.AND P4, PT, R150, 0x19, PT ;  /* 0x000000199600780c */ /* 0x000fc40003f84270 */
[----:B------:R-:W-:Y:S02]  /*9170*/  FSEL R193, R193, -INF , P3 ;  /* 0xff800000c1c17808 */ /* 0x000fe40001800000 */
[----:B------:R-:W-:Y:S02]  /*9180*/  FMNMX.FTZ R6, R195, R6, !PT ;  /* 0x00000006c3067209 */ /* 0x000fe40007810000 */
[----:B------:R-:W-:Y:S02]  /*9190*/  ISETP.GT.AND P3, PT, R150, 0x20, PT ;  /* 0x000000209600780c */ /* 0x000fe40003f64270 */
[----:B------:R-:W-:Y:S01]  /*91a0*/  FMNMX.FTZ R6, R193, R6, !PT ;  /* 0x00000006c1067209 */ /* 0x000fe20007810000 */
[----:B------:R-:W-:Y:S02]  /*91b0*/  WARPGROUP.DEPBAR.LE gsb0, 0x0 ;  /* 0x00008000000079c5 */ /* 0x000fe40000010000 */
[----:B------:R-:W-:Y:S01]  /*91c0*/  WARPGROUP.ARRIVE ;  /* 0x00000000000079c5 */ /* 0x000fe20000000000 */
[----:B------:R-:W-:-:S02]  /*91d0*/  FSEL R191, R162, -INF , P4 ;  /* 0xff800000a2bf7808 */ /* 0x000fc40002000000 */
[C---:B------:R-:W-:Y:S02]  /*91e0*/  ISETP.GT.AND P4, PT, R150.reuse, 0x21, PT ;  /* 0x000000219600780c */ /* 0x040fe40003f84270 */
[----:B------:R-:W-:Y:S01]  /*91f0*/  FSEL R189, R163, -INF , P3 ;  /* 0xff800000a3bd7808 */ /* 0x000fe20001800000 */
[----:B------:R-:W-:Y:S01]  /*9200*/  HGMMA.64x192x16.F32 R24, R184, gdesc[UR4].tnspB, R24, gsb0 ;  /* 0x42e00004b8187df0 */ /* 0x000fe20008000818 */
[----:B------:R-:W-:Y:S01]  /*9210*/  FMNMX.FTZ R6, R191, R6, !PT ;  /* 0x00000006bf067209 */ /* 0x000fe20007810000 */
[----:B------:R-:W-:Y:S01]  /*9220*/  UIADD3 UR6, UR10, 0x280, URZ ;  /* 0x000002800a067890 */ /* 0x000fe2000fffe03f */
[C---:B------:R-:W-:Y:S01]  /*9230*/  ISETP.GT.AND P3, PT, R150.reuse, 0x28, PT ;  /* 0x000000289600780c */ /* 0x040fe20003f64270 */
[----:B------:R-:W-:Y:S01]  /*9240*/  UMOV UR7, 0x40000040 ;  /* 0x4000004000077882 */ /* 0x000fe20000000000 */
[----:B------:R-:W-:Y:S02]  /*9250*/  FSEL R175, R175, -INF , P4 ;  /* 0xff800000afaf7808 */ /* 0x000fe40002000000 */
[----:B------:R-:W-:Y:S01]  /*9260*/  FMNMX.FTZ R10, R189, R6, !PT ;  /* 0x00000006bd0a7209 */ /* 0x000fe20007810000 */
[----:B------:R-:W-:Y:S01]  /*9270*/  FMUL.FTZ R6, R131, UR57 ;  /* 0x0000003983067c20 */ /* 0x000fe20008410000 */
[----:B------:R-:W-:-:S02]  /*9280*/  ISETP.GT.AND P4, PT, R150, 0x29, PT ;  /* 0x000000299600780c */ /* 0x000fc40003f84270 */
[----:B------:R-:W-:Y:S02]  /*9290*/  FSEL R147, R158, -INF , P3 ;  /* 0xff8000009e937808 */ /* 0x000fe40001800000 */
[----:B------:R-:W-:Y:S01]  /*92a0*/  FMNMX.FTZ R10, R175, R10, !PT ;  /* 0x0000000aaf0a7209 */ /* 0x000fe20007810000 */
[----:B------:R3:W4:Y:S01]  /*92b0*/  MUFU.TANH R158, R6 ;  /* 0x00000006009e7308 */ /* 0x0007220000002400 */
[----:B------:R-:W-:Y:S02]  /*92c0*/  ISETP.GT.AND P3, PT, R150, 0x30, PT ;  /* 0x000000309600780c */ /* 0x000fe40003f64270 */
[----:B------:R-:W-:Y:S02]  /*92d0*/  FSEL R131, R164, -INF , P4 ;  /* 0xff800000a4837808 */ /* 0x000fe40002000000 */
[----:B------:R-:W-:Y:S02]  /*92e0*/  FMNMX.FTZ R10, R147, R10, !PT ;  /* 0x0000000a930a7209 */ /* 0x000fe40007810000 */
[----:B------:R-:W-:-:S02]  /*92f0*/  ISETP.GT.AND P4, PT, R150, 0x31, PT ;  /* 0x000000319600780c */ /* 0x000fc40003f84270 */
[----:B-----5:R-:W-:Y:S01]  /*9300*/  FSEL R139, R155, -INF , P3 ;  /* 0xff8000009b8b7808 */ /* 0x020fe20001800000 */
[----:B---3--:R-:W-:Y:S01]  /*9310*/  FMUL.FTZ R6, R135, UR57 ;  /* 0x0000003987067c20 */ /* 0x008fe20008410000 */
[----:B------:R-:W-:Y:S02]  /*9320*/  FMNMX.FTZ R10, R131, R10, !PT ;  /* 0x0000000a830a7209 */ /* 0x000fe40007810000 */
[C---:B------:R-:W-:Y:S01]  /*9330*/  ISETP.GT.AND P3, PT, R150.reuse, 0x38, PT ;  /* 0x000000389600780c */ /* 0x040fe20003f64270 */
[----:B------:R3:W5:Y:S01]  /*9340*/  MUFU.TANH R171, R6 ;  /* 0x0000000600ab7308 */ /* 0x0007620000002400 */
[----:B------:R-:W-:Y:S02]  /*9350*/  FSEL R143, R165, -INF , P4 ;  /* 0xff800000a58f7808 */ /* 0x000fe40002000000 */
[----:B------:R-:W-:Y:S02]  /*9360*/  FMNMX.FTZ R10, R139, R10, !PT ;  /* 0x0000000a8b0a7209 */ /* 0x000fe40007810000 */
[----:B------:R-:W-:-:S02]  /*9370*/  ISETP.GT.AND P4, PT, R150, 0x39, PT ;  /* 0x000000399600780c */ /* 0x000fc40003f84270 */
[----:B------:R-:W-:Y:S02]  /*9380*/  FSEL R151, R157, -INF , P3 ;  /* 0xff8000009d977808 */ /* 0x000fe40001800000 */
[----:B------:R-:W-:Y:S01]  /*9390*/  FMNMX.FTZ R10, R143, R10, !PT ;  /* 0x0000000a8f0a7209 */ /* 0x000fe20007810000 */
[----:B---3--:R-:W-:Y:S01]  /*93a0*/  FMUL.FTZ R6, R123, UR57 ;  /* 0x000000397b067c20 */ /* 0x008fe20008410000 */
[C---:B------:R-:W-:Y:S02]  /*93b0*/  ISETP.GT.AND P3, PT, R150.reuse, 0x40, PT ;  /* 0x000000409600780c */ /* 0x040fe40003f64270 */
[----:B--2---:R-:W-:Y:S01]  /*93c0*/  FSEL R135, R159, -INF , P4 ;  /* 0xff8000009f877808 */ /* 0x004fe20002000000 */
[----:B------:R2:W3:Y:S01]  /*93d0*/  MUFU.TANH R169, R6 ;  /* 0x0000000600a97308 */ /* 0x0004e20000002400 */
[----:B------:R-:W-:Y:S02]  /*93e0*/  FMNMX.FTZ R10, R151, R10, !PT ;  /* 0x0000000a970a7209 */ /* 0x000fe40007810000 */
[----:B------:R-:W-:-:S02]  /*93f0*/  ISETP.GT.AND P4, PT, R150, 0x41, PT ;  /* 0x000000419600780c */ /* 0x000fc40003f84270 */
[----:B------:R-:W-:Y:S01]  /*9400*/  FSEL R155, R138, -INF , P3 ;  /* 0xff8000008a9b7808 */ /* 0x000fe20001800000 */
[----:B------:R-:W-:Y:S01]  /*9410*/  FMUL.FTZ R138, R140, UR57 ;  /* 0x000000398c8a7c20 */ /* 0x000fe20008410000 */
[----:B------:R-:W-:Y:S01]  /*9420*/  FMNMX.FTZ R10, R135, R10, !PT ;  /* 0x0000000a870a7209 */ /* 0x000fe20007810000 */
[----:B------:R-:W-:Y:S01]  /*9430*/  FMUL.FTZ R140, R128, UR57 ;  /* 0x00000039808c7c20 */ /* 0x000fe20008410000 */
[----:B------:R-:W-:Y:S01]  /*9440*/  ISETP.GT.AND P3, PT, R150, 0x48, PT ;  /* 0x000000489600780c */ /* 0x000fe20003f64270 */
[----:B--2---:R-:W-:Y:S01]  /*9450*/  FMUL.FTZ R6, R127, UR57 ;  /* 0x000000397f067c20 */ /* 0x004fe20008410000 */
[----:B0-----:R-:W-:Y:S01]  /*9460*/  FSEL R157, R166, -INF , P4 ;  /* 0xff800000a69d7808 */ /* 0x001fe20002000000 */
[----:B------:R-:W-:Y:S01]  /*9470*/  FMUL.FTZ R128, R129, UR57 ;  /* 0x0000003981807c20 */ /* 0x000fe20008410000 */
[----:B------:R-:W-:Y:S01]  /*9480*/  FMNMX.FTZ R10, R155, R10, !PT ;  /* 0x0000000a9b0a7209 */ /* 0x000fe20007810000 */
[----:B------:R0:W2:Y:S01]  /*9490*/  SHFL.IDX PT, R129, R156, RZ, 0x1c1f ;  /* 0x001c1fff9c817589 */ /* 0x0000a200000e0000 */
[----:B------:R-:W-:Y:S01]  /*94a0*/  ISETP.GT.AND P4, PT, R150, 0x49, PT ;  /* 0x000000499600780c */ /* 0x000fe20003f84270 */
[----:B------:R-:W0:Y:S01]  /*94b0*/  MUFU.TANH R6, R6 ;  /* 0x0000000600067308 */ /* 0x000e220000002400 */
[----:B------:R-:W-:Y:S01]  /*94c0*/  FSEL R123, R142, -INF , P3 ;  /* 0xff8000008e7b7808 */ /* 0x000fe20001800000 */
[----:B------:R-:W-:Y:S01]  /*94d0*/  FMUL.FTZ R142, R132, UR57 ;  /* 0x00000039848e7c20 */ /* 0x000fe20008410000 */
[----:B------:R-:W-:Y:S01]  /*94e0*/  FMNMX.FTZ R10, R157, R10, !PT ;  /* 0x0000000a9d0a7209 */ /* 0x000fe20007810000 */
[----:B------:R-:W-:Y:S01]  /*94f0*/  FMUL.FTZ R132, R133, UR57 ;  /* 0x0000003985847c20 */ /* 0x000fe20008410000 */
[----:B------:R-:W-:-:S02]  /*9500*/  ISETP.GT.AND P3, PT, R150, 0x50, PT ;  /* 0x000000509600780c */ /* 0x000fc40003f64270 */
[----:B-1----:R-:W-:Y:S01]  /*9510*/  FSEL R159, R167, -INF , P4 ;  /* 0xff800000a79f7808 */ /* 0x002fe20002000000 */
[----:B------:R-:W-:Y:S01]  /*9520*/  MUFU.TANH R138, R138 ;  /* 0x0000008a008a7308 */ /* 0x000fe20000002400 */
[----:B------:R-:W-:Y:S02]  /*9530*/  FMNMX.FTZ R10, R123, R10, !PT ;  /* 0x0000000a7b0a7209 */ /* 0x000fe40007810000 */
[----:B------:R-:W-:Y:S02]  /*9540*/  ISETP.GT.AND P4, PT, R150, 0x51, PT ;  /* 0x000000519600780c */ /* 0x000fe40003f84270 */
[----:B------:R-:W-:Y:S01]  /*9550*/  FSEL R163, R130, -INF , P3 ;  /* 0xff80000082a37808 */ /* 0x000fe20001800000 */
[----:B------:R-:W-:Y:S01]  /*9560*/  FMUL.FTZ R130, R149, UR57 ;  /* 0x0000003995827c20 */ /* 0x000fe20008410000 */
[----:B------:R-:W-:Y:S01]  /*9570*/  FMNMX.FTZ R10, R159, R10, !PT ;  /* 0x0000000a9f0a7209 */ /* 0x000fe20007810000 */
[----:B------:R-:W-:Y:S01]  /*9580*/  MUFU.TANH R140, R140 ;  /* 0x0000008c008c7308 */ /* 0x000fe20000002400 */
[----:B------:R-:W-:-:S02]  /*9590*/  ISETP.GT.AND P3, PT, R150, 0x58, PT ;  /* 0x000000589600780c */ /* 0x000fc40003f64270 */
[----:B----4-:R-:W-:Y:S01]  /*95a0*/  FSEL R165, R158, -INF , P4 ;  /* 0xff8000009ea57808 */ /* 0x010fe20002000000 */
[----:B------:R-:W-:Y:S01]  /*95b0*/  FMUL.FTZ R158, R125, UR57 ;  /* 0x000000397d9e7c20 */ /* 0x000fe20008410000 */
[----:B------:R-:W-:Y:S02]  /*95c0*/  FMNMX.FTZ R10, R163, R10, !PT ;  /* 0x0000000aa30a7209 */ /* 0x000fe40007810000 */
[----:B------:R-:W-:Y:S01]  /*95d0*/  ISETP.GT.AND P4, PT, R150, 0x59, PT ;  /* 0x000000599600780c */ /* 0x000fe20003f84270 */
[----:B------:R-:W1:Y:S01]  /*95e0*/  MUFU.TANH R130, R130 ;  /* 0x0000008200827308 */ /* 0x000e620000002400 */
[----:B------:R-:W-:Y:S01]  /*95f0*/  FSEL R167, R134, -INF , P3 ;  /* 0xff80000086a77808 */ /* 0x000fe20001800000 */
[----:B------:R-:W-:Y:S01]  /*9600*/  FMUL.FTZ R134, R137, UR57 ;  /* 0x0000003989867c20 */ /* 0x000fe20008410000 */
[----:B------:R-:W-:Y:S01]  /*9610*/  FMNMX.FTZ R10, R165, R10, !PT ;  /* 0x0000000aa50a7209 */ /* 0x000fe20007810000 */
[----:B------:R-:W-:Y:S01]  /*9620*/  FMUL.FTZ R137, R141, UR57 ;  /* 0x000000398d897c20 */ /* 0x000fe20008410000 */
[----:B------:R-:W-:-:S02]  /*9630*/  ISETP.GT.AND P3, PT, R150, 0x60, PT ;  /* 0x000000609600780c */ /* 0x000fc40003f64270 */
[----:B-----5:R-:W-:Y:S01]  /*9640*/  FSEL R171, R171, -INF , P4 ;  /* 0xff800000abab7808 */ /* 0x020fe20002000000 */
[----:B------:R-:W4:Y:S01]  /*9650*/  MUFU.TANH R134, R134 ;  /* 0x0000008600867308 */ /* 0x000f220000002400 */
[----:B------:R-:W-:Y:S02]  /*9660*/  FMNMX.FTZ R10, R167, R10, !PT ;  /* 0x0000000aa70a7209 */ /* 0x000fe40007810000 */
[----:B------:R-:W-:Y:S02]  /*9670*/  ISETP.GT.AND P4, PT, R150, 0x61, PT ;  /* 0x000000619600780c */ /* 0x000fe40003f84270 */
[----:B------:R-:W-:Y:S02]  /*9680*/  FSEL R127, R122, -INF , P3 ;  /* 0xff8000007a7f7808 */ /* 0x000fe40001800000 */
[----:B------:R-:W-:Y:S01]  /*9690*/  FMNMX.FTZ R10, R171, R10, !PT ;  /* 0x0000000aab0a7209 */ /* 0x000fe20007810000 */
[----:B------:R-:W5:Y:S01]  /*96a0*/  MUFU.TANH R137, R137 ;  /* 0x0000008900897308 */ /* 0x000f620000002400 */
[----:B------:R-:W-:-:S02]  /*96b0*/  ISETP.GT.AND P3, PT, R150, 0x68, PT ;  /* 0x000000689600780c */ /* 0x000fc40003f64270 */
[----:B---3--:R-:W-:Y:S02]  /*96c0*/  FSEL R169, R169, -INF , P4 ;  /* 0xff800000a9a97808 */ /* 0x008fe40002000000 */
[----:B------:R-:W-:Y:S02]  /*96d0*/  FMNMX.FTZ R10, R127, R10, !PT ;  /* 0x0000000a7f0a7209 */ /* 0x000fe40007810000 */
[----:B------:R-:W-:Y:S01]  /*96e0*/  ISETP.GT.AND P4, PT, R150, 0x69, PT ;  /* 0x000000699600780c */ /* 0x000fe20003f84270 */
[----:B------:R-:W-:Y:S01]  /*96f0*/  FMUL.FTZ R150, R120, UR57 ;  /* 0x0000003978967c20 */ /* 0x000fe20008410000 */
[----:B------:R-:W-:Y:S01]  /*9700*/  FSEL R173, R173, -INF , P3 ;  /* 0xff800000adad7808 */ /* 0x000fe20001800000 */
[----:B0-----:R0:W-:Y:S01]  /*9710*/  MUFU.TANH R156, R124 ;  /* 0x0000007c009c7308 */ /* 0x0011e20000002400 */
[----:B------:R-:W-:Y:S02]  /*9720*/  FMNMX.FTZ R10, R169, R10, !PT ;  /* 0x0000000aa90a7209 */ /* 0x000fe40007810000 */
[----:B------:R-:W-:-:S02]  /*9730*/  FSEL R149, R6, -INF , P4 ;  /* 0xff80000006957808 */ /* 0x000fc40002000000 */
[----:B------:R-:W-:Y:S01]  /*9740*/  FMNMX.FTZ R10, R173, R10, !PT ;  /* 0x0000000aad0a7209 */ /* 0x000fe20007810000 */
[----:B------:R-:W3:Y:S01]  /*9750*/  LDC R6, c[0x0][0x988] ;  /* 0x00026200ff067b82 */ /* 0x000ee20000000800 */
[----:B--2---:R-:W-:Y:S01]  /*9760*/  IADD3 R146, R129, -UR14, R146 ;  /* 0x8000000e81927c10 */ /* 0x004fe2000fffe092 */
[----:B------:R-:W2:Y:S01]  /*9770*/  MUFU.TANH R128, R128 ;  /* 0x0000008000807308 */ /* 0x000ea20000002400 */
[----:B------:R-:W-:Y:S02]  /*9780*/  FMNMX.FTZ R10, R149, R10, !PT ;  /* 0x0000000a950a7209 */ /* 0x000fe40007810000 */
[C---:B------:R-:W-:Y:S02]  /*9790*/  ISETP.GT.AND P4, PT, R146.reuse, RZ, PT ;  /* 0x000000ff9200720c */ /* 0x040fe40003f84270 */
[----:B------:R-:W-:Y:S01]  /*97a0*/  ISETP.GT.AND P5, PT, R146, 0x1, PT ;  /* 0x000000019200780c */ /* 0x000fe20003fa4270 */
[----:B------:R-:W1:Y:S01]  /*97b0*/  SHFL.BFLY PT, R207, R10, 0x2, 0x1f ;  /* 0x0c401f000acf7f89 */ /* 0x000e6200000e0000 */
[----:B------:R-:W-:Y:S01]  /*97c0*/  FSEL R2, R2, -INF , P4 ;  /* 0xff80000002027808 */ /* 0x000fe20002000000 */
[----:B------:R-:W2:Y:S01]  /*97d0*/  MUFU.TANH R142, R142 ;  /* 0x0000008e008e7308 */ /* 0x000ea20000002400 */
[----:B------:R-:W-:-:S02]  /*97e0*/  FSEL R121, R0, -INF , P5 ;  /* 0xff80000000797808 */ /* 0x000fc40002800000 */
[----:B------:R-:W-:Y:S02]  /*97f0*/  ISETP.GT.AND P4, PT, R146, 0x8, PT ;  /* 0x000000089200780c */ /* 0x000fe40003f84270 */
[----:B------:R-:W-:Y:S02]  /*9800*/  FMNMX.FTZ R0, R2, R15, !PT ;  /* 0x0000000f02007209 */ /* 0x000fe40007810000 */
[----:B------:R-:W-:Y:S01]  /*9810*/  ISETP.GT.AND P5, PT, R146, 0x9, PT ;  /* 0x000000099200780c */ /* 0x000fe20003fa4270 */
[----:B------:R-:W2:Y:S01]  /*9820*/  MUFU.TANH R132, R132 ;  /* 0x0000008400847308 */ /* 0x000ea20000002400 */
[----:B------:R-:W-:Y:S02]  /*9830*/  FSEL R125, R20, -INF , P4 ;  /* 0xff800000147d7808 */ /* 0x000fe40002000000 */
[----:B------:R-:W-:Y:S02]  /*9840*/  FMNMX.FTZ R0, R121, R0, !PT ;  /* 0x0000000079007209 */ /* 0x000fe40007810000 */
[----:B------:R-:W-:-:S02]  /*9850*/  ISETP.GT.AND P4, PT, R146, 0x10, PT ;  /* 0x000000109200780c */ /* 0x000fc40003f84270 */
[----:B------:R-:W-:Y:S01]  /*9860*/  FSEL R129, R11, -INF , P5 ;  /* 0xff8000000b817808 */ /* 0x000fe20002800000 */
[----:B------:R-:W2:Y:S01]  /*9870*/  MUFU.TANH R150, R150 ;  /* 0x0000009600967308 */ /* 0x000ea20000002400 */
[----:B------:R-:W-:Y:S02]  /*9880*/  FMNMX.FTZ R0, R125, R0, !PT ;  /* 0x000000007d007209 */ /* 0x000fe40007810000 */
[----:B------:R-:W-:Y:S02]  /*9890*/  ISETP.GT.AND P5, PT, R146, 0x11, PT ;  /* 0x000000119200780c */ /* 0x000fe40003fa4270 */
[----:B------:R-:W-:Y:S02]  /*98a0*/  FSEL R133, R22, -INF , P4 ;  /* 0xff80000016857808 */ /* 0x000fe40002000000 */
[----:B-1----:R-:W-:Y:S01]  /*98b0*/  FMNMX.FTZ R207, R10, R207, !PT ;  /* 0x000000cf0acf7209 */ /* 0x002fe20007810000 */
[----:B------:R-:W1:Y:S01]  /*98c0*/  MUFU.TANH R158, R158 ;  /* 0x0000009e009e7308 */ /* 0x000e620000002400 */
[----:B------:R-:W-:-:S02]  /*98d0*/  FMNMX.FTZ R0, R129, R0, !PT ;  /* 0x0000000081007209 */ /* 0x000fc40007810000 */
[C---:B------:R-:W-:Y:S01]  /*98e0*/  ISETP.GT.AND P4, PT, R146.reuse, 0x18, PT ;  /* 0x000000189200780c */ /* 0x040fe20003f84270 */
[----:B------:R-:W4:Y:S01]  /*98f0*/  SHFL.BFLY PT, R10, R207, 0x1, 0x1f ;  /* 0x0c201f00cf0a7f89 */ /* 0x000f2200000e0000 */
[----:B------:R-:W-:Y:S02]  /*9900*/  FSEL R21, R21, -INF , P5 ;  /* 0xff80000015157808 */ /* 0x000fe40002800000 */
[----:B------:R-:W-:Y:S02]  /*9910*/  FMNMX.FTZ R0, R133, R0, !PT ;  /* 0x0000000085007209 */ /* 0x000fe40007810000 */
[----:B------:R-:W-:Y:S02]  /*9920*/  ISETP.GT.AND P5, PT, R146, 0x19, PT ;  /* 0x000000199200780c */ /* 0x000fe40003fa4270 */
[----:B------:R-:W-:Y:S02]  /*9930*/  FSEL R141, R160, -INF , P4 ;  /* 0xff800000a08d7808 */ /* 0x000fe40002000000 */
[----:B------:R-:W-:-:S02]  /*9940*/  FMNMX.FTZ R0, R21, R0, !PT ;  /* 0x0000000015007209 */ /* 0x000fc40007810000 */
[C---:B------:R-:W-:Y:S02]  /*9950*/  ISETP.GT.AND P4, PT, R146.reuse, 0x20, PT ;  /* 0x000000209200780c */ /* 0x040fe40003f84270 */
[----:B------:R-:W-:Y:S02]  /*9960*/  FSEL R23, R23, -INF , P5 ;  /* 0xff80000017177808 */ /* 0x000fe40002800000 */
[----:B------:R-:W-:Y:S02]  /*9970*/  FMNMX.FTZ R0, R141, R0, !PT ;  /* 0x000000008d007209 */ /* 0x000fe40007810000 */
[----:B------:R-:W-:Y:S02]  /*9980*/  ISETP.GT.AND P5, PT, R146, 0x21, PT ;  /* 0x000000219200780c */ /* 0x000fe40003fa4270 */
[----:B------:R-:W-:Y:S02]  /*9990*/  FSEL R161, R161, -INF , P4 ;  /* 0xff800000a1a17808 */ /* 0x000fe40002000000 */
[----:B------:R-:W-:-:S02]  /*99a0*/  FMNMX.FTZ R0, R23, R0, !PT ;  /* 0x0000000017007209 */ /* 0x000fc40007810000 */
[----:B------:R-:W-:Y:S02]  /*99b0*/  ISETP.GT.AND P4, PT, R146, 0x28, PT ;  /* 0x000000289200780c */ /* 0x000fe40003f84270 */
[----:B----4-:R-:W-:Y:S02]  /*99c0*/  FMNMX.FTZ R10, R207, R10, !PT ;  /* 0x0000000acf0a7209 */ /* 0x010fe40007810000 */
[----:B------:R-:W-:Y:S02]  /*99d0*/  FMNMX.FTZ R0, R161, R0, !PT ;  /* 0x00000000a1007209 */ /* 0x000fe40007810000 */
[C---:B------:R-:W-:Y:S01]  /*99e0*/  FSETP.NEU.FTZ.AND P3, PT, R10.reuse, -INF , PT ;  /* 0xff8000000a00780b */ /* 0x040fe20003f7d000 */
[----:B---3--:R-:W-:Y:S01]  /*99f0*/  FMUL.FTZ R120, R10, R6 ;  /* 0x000000060a787220 */ /* 0x008fe20000410000 */
[----:B------:R-:W-:-:S04]  /*9a00*/  R2UR UR14, R204 ;  /* 0x00000000cc0e72ca */ /* 0x000fc800000e0000 */
[----:B------:R-:W-:-:S05]  /*9a10*/  FSEL R120, R120, RZ, P3 ;  /* 0x000000ff78787208 */ /* 0x000fca0001800000 */
[-CC-:B------:R-:W-:Y:S01]  /*9a20*/  FFMA.FTZ R20, R205, R6.reuse, -R120.reuse ;  /* 0x00000006cd147223 */ /* 0x180fe20000010878 */
[-CC-:B0-----:R-:W-:Y:S01]  /*9a30*/  FFMA.FTZ R124, R191, R6.reuse, -R120.reuse ;  /* 0x00000006bf7c7223 */ /* 0x181fe20000010878 */
        /* <DEDUP_REMOVED lines=11> */
[----:B------:R-:W-:Y:S01]  /*9af0*/  FFMA.FTZ R127, R127, R6, -R120 ;  /* 0x000000067f7f7223 */ /* 0x000fe20000010878 */
[----:B------:R-:W-:-:S02]  /*9b00*/  WARPGROUP.DEPBAR.LE gsb0, 0x0 ;  /* 0x00008000000079c5 */ /* 0x000fc40000010000 */
[----:B------:R-:W-:Y:S01]  /*9b10*/  WARPGROUP.ARRIVE ;  /* 0x00000000000079c5 */ /* 0x000fe20000000000 */
[----:B------:R-:W-:Y:S01]  /*9b20*/  FSEL R185, R152, -INF , P5 ;  /* 0xff80000098b97808 */ /* 0x000fe20002800000 */
[----:B------:R-:W-:Y:S01]  /*9b30*/  MUFU.EX2 R201, R201 ;  /* 0x000000c900c97308 */ /* 0x000fe20000000800 */
[----:B------:R-:W-:Y:S01]  /*9b40*/  ISETP.GT.AND P5, PT, R146, 0x29, PT ;  /* 0x000000299200780c */ /* 0x000fe20003fa4270 */
[----:B------:R-:W-:Y:S01]  /*9b50*/  UISETP.GT.AND UP1, UPT, UR59, UR14, UPT ;  /* 0x0000000e3b00728c */ /* 0x000fe2000bf24270 */
[----:B------:R-:W-:Y:S01]  /*9b60*/  FSEL R187, R154, -INF , P4 ;  /* 0xff8000009abb7808 */ /* 0x000fe20002000000 */
[----:B------:R-:W-:Y:S01]  /*9b70*/  HGMMA.64x192x16.F32 R24, R180, gdesc[UR4].tnspB, R24, gsb0 ;  /* 0x42e00004b4187df0 */ /* 0x000fe20008000818 */
[----:B------:R-:W-:Y:S01]  /*9b80*/  FMNMX.FTZ R0, R185, R0, !PT ;  /* 0x00000000b9007209 */ /* 0x000fe20007810000 */
[----:B------:R-:W-:Y:S01]  /*9b90*/  UIADD3 UR6, UR10, 0x300, URZ ;  /* 0x000003000a067890 */ /* 0x000fe2000fffe03f */
[C---:B------:R-:W-:Y:S01]  /*9ba0*/  ISETP.GT.AND P4, PT, R146.reuse, 0x30, PT ;  /* 0x000000309200780c */ /* 0x040fe20003f84270 */
[----:B------:R-:W-:Y:S01]  /*9bb0*/  UMOV UR7, 0x40000040 ;  /* 0x4000004000077882 */ /* 0x000fe20000000000 */
[----:B------:R-:W-:Y:S01]  /*9bc0*/  FSEL R153, R153, -INF , P5 ;  /* 0xff80000099997808 */ /* 0x000fe20002800000 */
[----:B------:R-:W-:Y:S01]  /*9bd0*/  MUFU.EX2 R203, R203 ;  /* 0x000000cb00cb7308 */ /* 0x000fe20000000800 */
[----:B------:R-:W-:Y:S01]  /*9be0*/  FMNMX.FTZ R0, R187, R0, !PT ;  /* 0x00000000bb007209 */ /* 0x000fe20007810000 */
[----:B------:R-:W-:Y:S01]  /*9bf0*/  UIADD3 UR59, UR59, -0x1, URZ ;  /* 0xffffffff3b3b7890 */ /* 0x000fe2000fffe03f */
[----:B------:R-:W-:-:S02]  /*9c00*/  ISETP.GT.AND P5, PT, R146, 0x31, PT ;  /* 0x000000319200780c */ /* 0x000fc40003fa4270 */
[----:B------:R-:W-:Y:S02]  /*9c10*/  FSEL R205, R144, -INF , P4 ;  /* 0xff80000090cd7808 */ /* 0x000fe40002000000 */
[----:B------:R-:W-:Y:S01]  /*9c20*/  FMNMX.FTZ R0, R153, R0, !PT ;  /* 0x0000000099007209 */ /* 0x000fe20007810000 */
[----:B------:R-:W-:Y:S01]  /*9c30*/  MUFU.EX2 R22, R22 ;  /* 0x0000001600167308 */ /* 0x000fe20000000800 */
[C---:B------:R-:W-:Y:S02]  /*9c40*/  ISETP.GT.AND P4, PT, R146.reuse, 0x38, PT ;  /* 0x000000389200780c */ /* 0x040fe40003f84270 */
[----:B------:R-:W-:Y:S02]  /*9c50*/  FSEL R145, R145, -INF , P5 ;  /* 0xff80000091917808 */ /* 0x000fe40002800000 */
[----:B------:R-:W-:Y:S02]  /*9c60*/  FMNMX.FTZ R0, R205, R0, !PT ;  /* 0x00000000cd007209 */ /* 0x000fe40007810000 */
[----:B------:R-:W-:Y:S01]  /*9c70*/  ISETP.GT.AND P5, PT, R146, 0x39, PT ;  /* 0x000000399200780c */ /* 0x000fe20003fa4270 */
[----:B------:R-:W-:Y:S01]  /*9c80*/  MUFU.EX2 R197, R197 ;  /* 0x000000c500c57308 */ /* 0x000fe20000000800 */
[----:B------:R-:W-:Y:S01]  /*9c90*/  FSEL R211, R126, -INF , P4 ;  /* 0xff8000007ed37808 */ /* 0x000fe20002000000 */
[----:B------:R-:W-:Y:S01]  /*9ca0*/  FFMA.FTZ R126, R175, R6, -R120 ;  /* 0x00000006af7e7223 */ /* 0x000fe20000010878 */
[----:B------:R-:W-:-:S02]  /*9cb0*/  FMNMX.FTZ R0, R145, R0, !PT ;  /* 0x0000000091007209 */ /* 0x000fc40007810000 */
[----:B------:R-:W-:Y:S02]  /*9cc0*/  ISETP.GT.AND P4, PT, R146, 0x40, PT ;  /* 0x000000409200780c */ /* 0x000fe40003f84270 */
[----:B------:R-:W-:Y:S01]  /*9cd0*/  FSEL R207, R130, -INF , P5 ;  /* 0xff80000082cf7808 */ /* 0x000fe20002800000 */
        /* <DEDUP_REMOVED lines=12> */
[----:B------:R-:W-:Y:S01]  /*9da0*/  FFMA.FTZ R134, R157, R6, -R120 ;  /* 0x000000069d867223 */ /* 0x000fe20000010878 */
[----:B------:R-:W-:-:S02]  /*9db0*/  FMNMX.FTZ R0, R209, R0, !PT ;  /* 0x00000000d1007209 */ /* 0x000fc40007810000 */
[----:B------:R-:W-:Y:S01]  /*9dc0*/  ISETP.GT.AND P5, PT, R146, 0x49, PT ;  /* 0x000000499200780c */ /* 0x000fe20003fa4270 */
[----:B------:R-:W-:Y:S01]  /*9dd0*/  MUFU.EX2 R124, R124 ;  /* 0x0000007c007c7308 */ /* 0x000fe20000000800 */
[----:B------:R-:W-:Y:S01]  /*9de0*/  FSEL R189, R138, -INF , P4 ;  /* 0xff8000008abd7808 */ /* 0x000fe20002000000 */
[----:B------:R-:W-:Y:S01]  /*9df0*/  FFMA.FTZ R138, R163, R6, -R120 ;  /* 0x00000006a38a7223 */ /* 0x000fe20000010878 */
[----:B------:R-:W-:Y:S02]  /*9e00*/  FMNMX.FTZ R0, R191, R0, !PT ;  /* 0x00000000bf007209 */ /* 0x000fe40007810000 */
[----:B------:R-:W-:Y:S02]  /*9e10*/  ISETP.GT.AND P4, PT, R146, 0x50, PT ;  /* 0x000000509200780c */ /* 0x000fe40003f84270 */
[----:B-----5:R-:W-:Y:S01]  /*9e20*/  FSEL R137, R137, -INF , P5 ;  /* 0xff80000089897808 */ /* 0x020fe20002800000 */
[----:B------:R-:W-:Y:S01]  /*9e30*/  MUFU.EX2 R193, R193 ;  /* 0x000000c100c17308 */ /* 0x000fe20000000800 */
[----:B------:R-:W-:-:S02]  /*9e40*/  FMNMX.FTZ R0, R189, R0, !PT ;  /* 0x00000000bd007209 */ /* 0x000fc40007810000 */
[----:B------:R-:W-:Y:S02]  /*9e50*/  ISETP.GT.AND P5, PT, R146, 0x51, PT ;  /* 0x000000519200780c */ /* 0x000fe40003fa4270 */
[----:B------:R-:W-:Y:S01]  /*9e60*/  FSEL R175, R140, -INF , P4 ;  /* 0xff8000008caf7808 */ /* 0x000fe20002000000 */
[--C-:B------:R-:W-:Y:S01]  /*9e70*/  FFMA.FTZ R140, R171, R6, -R120.reuse ;  /* 0x00000006ab8c7223 */ /* 0x100fe20000010878 */
[----:B------:R-:W-:Y:S01]  /*9e80*/  FMNMX.FTZ R0, R137, R0, !PT ;  /* 0x0000000089007209 */ /* 0x000fe20007810000 */
[----:B------:R-:W-:Y:S01]  /*9e90*/  MUFU.EX2 R126, R126 ;  /* 0x0000007e007e7308 */ /* 0x000fe20000000800 */
[----:B------:R-:W-:Y:S02]  /*9ea0*/  ISETP.GT.AND P4, PT, R146, 0x58, PT ;  /* 0x000000589200780c */ /* 0x000fe40003f84270 */
[----:B--2---:R-:W-:Y:S01]  /*9eb0*/  FSEL R213, R128, -INF , P5 ;  /* 0xff80000080d57808 */ /* 0x004fe20002800000 */
[--C-:B------:R-:W-:Y:S01]  /*9ec0*/  FFMA.FTZ R128, R131, R6, -R120.reuse ;  /* 0x0000000683807223 */ /* 0x100fe20000010878 */
[----:B------:R-:W-:Y:S01]  /*9ed0*/  FMNMX.FTZ R0, R175, R0, !PT ;  /* 0x00000000af007209 */ /* 0x000fe20007810000 */
[-CC-:B------:R-:W-:Y:S01]  /*9ee0*/  FFMA.FTZ R131, R155, R6.reuse, -R120.reuse ;  /* 0x000000069b837223 */ /* 0x180fe20000010878 */
[----:B------:R-:W-:Y:S01]  /*9ef0*/  ISETP.GT.AND P5, PT, R146, 0x59, PT ;  /* 0x000000599200780c */ /* 0x000fe20003fa4270 */
[----:B------:R-:W-:Y:S01]  /*9f00*/  MUFU.EX2 R195, R195 ;  /* 0x000000c300c37308 */ /* 0x000fe20000000800 */
[----:B------:R-:W-:Y:S01]  /*9f10*/  FSEL R147, R142, -INF , P4 ;  /* 0xff8000008e937808 */ /* 0x000fe20002000000 */
[----:B------:R-:W-:Y:S01]  /*9f20*/  FFMA.FTZ R142, R169, R6, -R120 ;  /* 0x00000006a98e7223 */ /* 0x000fe20000010878 */
[----:B------:R-:W-:-:S02]  /*9f30*/  FMNMX.FTZ R0, R213, R0, !PT ;  /* 0x00000000d5007209 */ /* 0x000fc40007810000 */
[----:B------:R-:W-:Y:S02]  /*9f40*/  ISETP.GT.AND P4, PT, R146, 0x60, PT ;  /* 0x000000609200780c */ /* 0x000fe40003f84270 */
[----:B------:R-:W-:Y:S01]  /*9f50*/  FSEL R215, R132, -INF , P5 ;  /* 0xff80000084d77808 */ /* 0x000fe20002800000 */
[----:B------:R-:W-:Y:S01]  /*9f60*/  FFMA.FTZ R132, R151, R6, -R120 ;  /* 0x0000000697847223 */ /* 0x000fe20000010878 */
[----:B------:R-:W-:Y:S01]  /*9f70*/  FMNMX.FTZ R0, R147, R0, !PT ;  /* 0x0000000093007209 */ /* 0x000fe20007810000 */
[----:B------:R-:W-:Y:S01]  /*9f80*/  MUFU.EX2 R128, R128 ;  /* 0x0000008000807308 */ /* 0x000fe20000000800 */
[----:B------:R-:W-:Y:S02]  /*9f90*/  ISETP.GT.AND P5, PT, R146, 0x61, PT ;  /* 0x000000619200780c */ /* 0x000fe40003fa4270 */
[----:B------:R-:W-:Y:S02]  /*9fa0*/  FSEL R217, R150, -INF , P4 ;  /* 0xff80000096d97808 */ /* 0x000fe40002000000 */
[----:B------:R-:W-:-:S02]  /*9fb0*/  FMNMX.FTZ R0, R215, R0, !PT ;  /* 0x00000000d7007209 */ /* 0x000fc40007810000 */
[----:B------:R-:W-:Y:S01]  /*9fc0*/  ISETP.GT.AND P4, PT, R146, 0x68, PT ;  /* 0x000000689200780c */ /* 0x000fe20003f84270 */
[----:B------:R-:W-:Y:S01]  /*9fd0*/  MUFU.EX2 R130, R130 ;  /* 0x0000008200827308 */ /* 0x000fe20000000800 */
[----:B------:R-:W-:Y:S02]  /*9fe0*/  FSEL R219, R148, -INF , P5 ;  /* 0xff80000094db7808 */ /* 0x000fe40002800000 */
[----:B------:R-:W-:Y:S02]  /*9ff0*/  FMNMX.FTZ R0, R217, R0, !PT ;  /* 0x00000000d9007209 */ /* 0x000fe40007810000 */
[----:B------:R-:W-:Y:S02]  /*a000*/  ISETP.GT.AND P5, PT, R146, 0x69, PT ;  /* 0x000000699200780c */ /* 0x000fe40003fa4270 */
[----:B------:R-:W-:Y:S01]  /*a010*/  FSEL R221, R156, -INF , P4 ;  /* 0xff8000009cdd7808 */ /* 0x000fe20002000000 */
[----:B------:R-:W-:Y:S01]  /*a020*/  MUFU.EX2 R139, R139 ;  /* 0x0000008b008b7308 */ /* 0x000fe20000000800 */
[----:B------:R-:W-:-:S02]  /*a030*/  FMNMX.FTZ R0, R219, R0, !PT ;  /* 0x00000000db007209 */ /* 0x000fc40007810000 */
[----:B-1----:R-:W-:Y:S02]  /*a040*/  FSEL R223, R158, -INF , P5 ;  /* 0xff8000009edf7808 */ /* 0x002fe40002800000 */
[----:B------:R-:W-:-:S03]  /*a050*/  FMNMX.FTZ R0, R221, R0, !PT ;  /* 0x00000000dd007209 */ /* 0x000fc60007810000 */
[----:B------:R-:W-:Y:S01]  /*a060*/  MUFU.EX2 R132, R132 ;  /* 0x0000008400847308 */ /* 0x000fe20000000800 */
[----:B------:R-:W-:-:S05]  /*a070*/  FMNMX.FTZ R0, R223, R0, !PT ;  /* 0x00000000df007209 */ /* 0x000fca0007810000 */
[----:B------:R-:W0:Y:S02]  /*a080*/  SHFL.BFLY PT, R11, R0, 0x2, 0x1f ;  /* 0x0c401f00000b7f89 */ /* 0x000e2400000e0000 */
        /* <DEDUP_REMOVED lines=9> */
[----:B0-----:R-:W-:-:S04]  /*a120*/  FMNMX.FTZ R11, R11, R0, !PT ;  /* 0x000000000b0b7209 */ /* 0x001fc80007810000 */
[C---:B------:R-:W-:Y:S01]  /*a130*/  FSETP.NEU.FTZ.AND P4, PT, R11.reuse, -INF , PT ;  /* 0xff8000000b00780b */ /* 0x040fe20003f9d000 */
[C---:B------:R-:W-:Y:S02]  /*a140*/  FMUL.FTZ R144, R11.reuse, R6 ;  /* 0x000000060b907220 */ /* 0x040fe40000410000 */
[----:B------:R-:W-:Y:S01]  /*a150*/  MUFU.EX2 R127, R127 ;  /* 0x0000007f007f7308 */ /* 0x000fe20000000800 */
[----:B------:R-:W-:Y:S02]  /*a160*/  FSEL R0, R11, RZ, P4 ;  /* 0x000000ff0b007208 */ /* 0x000fe40002000000 */
[----:B------:R-:W-:-:S03]  /*a170*/  FSEL R144, R144, RZ, P4 ;  /* 0x000000ff90907208 */ /* 0x000fc60002000000 */
[----:B------:R-:W-:Y:S02]  /*a180*/  FADD.FTZ R15, -R0, R15 ;  /* 0x0000000f000f7221 */ /* 0x000fe40000010100 */
[----:B------:R-:W-:Y:S01]  /*a190*/  MUFU.EX2 R142, R142 ;  /* 0x0000008e008e7308 */ /* 0x000fe20000000800 */
[-CC-:B------:R-:W-:Y:S01]  /*a1a0*/  FFMA.FTZ R198, R141, R6.reuse, -R144.reuse ;  /* 0x000000068dc67223 */ /* 0x180fe20000010890 */
[----:B------:R-:W-:Y:S01]  /*a1b0*/  FSEL R141, R10, RZ, P3 ;  /* 0x000000ff0a8d7208 */ /* 0x000fe20001800000 */
[-CC-:B------:R-:W-:Y:S01]  /*a1c0*/  FFMA.FTZ R151, R2, R6.reuse, -R144.reuse ;  /* 0x0000000602977223 */ /* 0x180fe20000010890 */
[-C--:B------:R-:W-:Y:S01]  /*a1d0*/  FMUL.FTZ R0, R15, R6.reuse ;  /* 0x000000060f007220 */ /* 0x080fe20000410000 */
[-CC-:B------:R-:W-:Y:S01]  /*a1e0*/  FFMA.FTZ R200, R121, R6.reuse, -R144.reuse ;  /* 0x0000000679c87223 */ /* 0x180fe20000010890 */
[-C--:B------:R-:W-:Y:S01]  /*a1f0*/  FFMA.FTZ R202, R125, R6.reuse, -R144 ;  /* 0x000000067dca7223 */ /* 0x080fe20000010890 */
[----:B------:R-:W-:Y:S01]  /*a200*/  FADD.FTZ R141, -R141, R14 ;  /* 0x0000000e8d8d7221 */ /* 0x000fe20000010100 */
[-CC-:B------:R-:W-:Y:S01]  /*a210*/  FFMA.FTZ R121, R129, R6.reuse, -R144.reuse ;  /* 0x0000000681797223 */ /* 0x180fe20000010890 */
[----:B------:R-:W-:Y:S01]  /*a220*/  MUFU.EX2 R151, R151 ;  /* 0x0000009700977308 */ /* 0x000fe20000000800 */
[-CC-:B------:R-:W-:Y:S01]  /*a230*/  FFMA.FTZ R196, R133, R6.reuse, -R144.reuse ;  /* 0x0000000685c47223 */ /* 0x180fe20000010890 */
[-C--:B------:R-:W-:Y:S01]  /*a240*/  FMUL.FTZ R141, R141, R6.reuse ;  /* 0x000000068d8d7220 */ /* 0x080fe20000410000 */
[----:B------:R-:W-:Y:S01]  /*a250*/  MOV R14, UR61 ;  /* 0x0000003d000e7c02 */ /* 0x000fe20008000f00 */
[----:B------:R-:W-:Y:S01]  /*a260*/  FFMA.FTZ R133, R145, R6, -R144 ;  /* 0x0000000691857223 */ /* 0x000fe20000010890 */
[----:B------:R-:W-:-:S02]  /*a270*/  IMAD.U32 R145, RZ, RZ, UR11 ;  /* 0x0000000bff917e24 */ /* 0x000fc4000f8e00ff */
[-CC-:B------:R-:W-:Y:S01]  /*a280*/  FFMA.FTZ R21, R21, R6.reuse, -R144.reuse ;  /* 0x0000000615157223 */ /* 0x180fe20000010890 */
[-CC-:B------:R-:W-:Y:S01]  /*a290*/  FFMA.FTZ R23, R23, R6.reuse, -R144.reuse ;  /* 0x0000000617177223 */ /* 0x180fe20000010890 */
[----:B------:R-:W0:Y:S01]  /*a2a0*/  MUFU.EX2 R0, R0 ;  /* 0x0000000000007308 */ /* 0x000e220000000800 */
[----:B------:R-:W-:Y:S02]  /*a2b0*/  @!P1 VIADD R14, R14, 0x36840 ;  /* 0x000368400e0e9836 */ /* 0x000fe40000000000 */
[-CC-:B------:R-:W-:Y:S01]  /*a2c0*/  FFMA.FTZ R192, R161, R6.reuse, -R144.reuse ;  /* 0x00000006a1c07223 */ /* 0x180fe20000010890 */
[----:B------:R-:W-:Y:S02]  /*a2d0*/  @!P1 VIADD R145, R145, 0x36860 ;  /* 0x0003686091919836 */ /* 0x000fe40000000000 */
[-CC-:B------:R-:W-:Y:S01]  /*a2e0*/  FFMA.FTZ R125, R185, R6.reuse, -R144.reuse ;  /* 0x00000006b97d7223 */ /* 0x180fe20000010890 */
[-C--:B------:R-:W-:Y:S01]  /*a2f0*/  FFMA.FTZ R194, R187, R6.reuse, -R144 ;  /* 0x00000006bbc27223 */ /* 0x080fe20000010890 */
[----:B------:R-:W-:Y:S01]  /*a300*/  @!P1 PRMT R14, RZ, 0x654, R14 ;  /* 0x00000654ff0e9816 */ /* 0x000fe2000000000e */
[-CC-:B------:R-:W-:Y:S01]  /*a310*/  FFMA.FTZ R129, R153, R6.reuse, -R144.reuse ;  /* 0x0000000699817223 */ /* 0x180fe20000010890 */
[----:B------:R0:W1:Y:S01]  /*a320*/  MUFU.EX2 R2, R141 ;  /* 0x0000008d00027308 */ /* 0x0000620000000800 */
[-CC-:B------:R-:W-:Y:S01]  /*a330*/  FFMA.FTZ R188, R205, R6.reuse, -R144.reuse ;  /* 0x00000006cdbc7223 */ /* 0x180fe20000010890 */
[-CC-:B------:R-:W-:Y:S01]  /*a340*/  FFMA.FTZ R137, R137, R6.reuse, -R144.reuse ;  /* 0x0000000689897223 */ /* 0x180fe20000010890 */
[----:B------:R-:W-:Y:S01]  /*a350*/  FFMA.FTZ R190, R211, R6, -R144 ;  /* 0x00000006d3be7223 */ /* 0x000fe20000010890 */
[----:B------:R-:W-:-:S02]  /*a360*/  WARPGROUP.DEPBAR.LE gsb0, 0x0 ;  /* 0x00008000000079c5 */ /* 0x000fc40000010000 */
[----:B------:R-:W-:Y:S01]  /*a370*/  WARPGROUP.ARRIVE ;  /* 0x00000000000079c5 */ /* 0x000fe20000000000 */
[--C-:B------:R-:W-:Y:S01]  /*a380*/  FFMA.FTZ R15, R207, R6, -R144.reuse ;  /* 0x00000006cf0f7223 */ /* 0x100fe20000010890 */
[----:B------:R-:W2:Y:S01]  /*a390*/  MUFU.EX2 R200, R200 ;  /* 0x000000c800c87308 */ /* 0x000ea20000000800 */
[----:B0-----:R-:W-:Y:S01]  /*a3a0*/  FFMA.FTZ R141, R0, R8, R151 ;  /* 0x00000008008d7223 */ /* 0x001fe20000010097 */
[----:B------:R-:W-:Y:S01]  /*a3b0*/  @!P1 PRMT R8, RZ, 0x654, R145 ;  /* 0x00000654ff089816 */ /* 0x000fe20000000091 */
[-CC-:B------:R-:W-:Y:S01]  /*a3c0*/  FFMA.FTZ R184, R209, R6.reuse, -R144.reuse ;  /* 0x00000006d1b87223 */ /* 0x180fe20000010890 */
[----:B------:R-:W-:Y:S01]  /*a3d0*/  HGMMA.64x192x16.F32 R24, R176, gdesc[UR4].tnspB, R24, gsb0 ;  /* 0x42e00004b0187df0 */ /* 0x000fe20008000818 */
[-CC-:B------:R-:W-:Y:S01]  /*a3e0*/  FFMA.FTZ R191, R191, R6.reuse, -R144.reuse ;  /* 0x00000006bfbf7223 */ /* 0x180fe20000010890 */
[-CC-:B------:R-:W-:Y:S01]  /*a3f0*/  FFMA.FTZ R186, R189, R6.reuse, -R144.reuse ;  /* 0x00000006bdba7223 */ /* 0x180fe20000010890 */
[-C--:B------:R-:W-:Y:S01]  /*a400*/  FFMA.FTZ R175, R175, R6.reuse, -R144 ;  /* 0x00000006afaf7223 */ /* 0x080fe20000010890 */
[----:B------:R-:W0:Y:S01]  /*a410*/  MUFU.EX2 R202, R202 ;  /* 0x000000ca00ca7308 */ /* 0x000e220000000800 */
[----:B-1----:R-:W-:Y:S01]  /*a420*/  FFMA.FTZ R145, R2, R7, R201 ;  /* 0x0000000702917223 */ /* 0x002fe200000100c9 */
[-C--:B------:R-:W-:Y:S01]  /*a430*/  FFMA.FTZ R181, R165, R6.reuse, -R120 ;  /* 0x00000006a5b57223 */ /* 0x080fe20000010878 */
[-C--:B------:R-:W-:Y:S01]  /*a440*/  FFMA.FTZ R213, R213, R6.reuse, -R144 ;  /* 0x00000006d5d57223 */ /* 0x080fe20000010890 */
[-C--:B------:R-:W-:Y:S01]  /*a450*/  FFMA.FTZ R183, R167, R6.reuse, -R120 ;  /* 0x00000006a7b77223 */ /* 0x080fe20000010878 */
[-CC-:B------:R-:W-:Y:S01]  /*a460*/  FFMA.FTZ R147, R147, R6.reuse, -R144.reuse ;  /* 0x0000000693937223 */ /* 0x180fe20000010890 */
[-CC-:B------:R-:W-:Y:S01]  /*a470*/  FFMA.FTZ R215, R215, R6.reuse, -R144.reuse ;  /* 0x00000006d7d77223 */ /* 0x180fe20000010890 */
[-CC-:B------:R-:W-:Y:S01]  /*a480*/  FFMA.FTZ R217, R217, R6.reuse, -R144.reuse ;  /* 0x00000006d9d97223 */ /* 0x180fe20000010890 */
[----:B------:R-:W1:Y:S01]  /*a490*/  MUFU.EX2 R121, R121 ;  /* 0x0000007900797308 */ /* 0x000e620000000800 */
[----:B--2---:R-:W-:Y:S01]  /*a4a0*/  FADD.FTZ R141, R200, R141 ;  /* 0x0000008dc88d7221 */ /* 0x004fe20000010000 */
[-CC-:B------:R-:W-:Y:S01]  /*a4b0*/  FFMA.FTZ R219, R219, R6.reuse, -R144.reuse ;  /* 0x00000006dbdb7223 */ /* 0x180fe20000010890 */
[-C--:B------:R-:W-:Y:S01]  /*a4c0*/  FFMA.FTZ R221, R221, R6.reuse, -R144 ;  /* 0x00000006dddd7223 */ /* 0x080fe20000010890 */
[-C--:B------:R-:W-:Y:S01]  /*a4d0*/  FFMA.FTZ R120, R149, R6.reuse, -R120 ;  /* 0x0000000695787223 */ /* 0x080fe20000010878 */
[----:B------:R-:W-:Y:S01]  /*a4e0*/  FFMA.FTZ R144, R223, R6, -R144 ;  /* 0x00000006df907223 */ /* 0x000fe20000010890 */
[----:B------:R-:W-:-:S02]  /*a4f0*/  R2UR UR6, R3 ;  /* 0x00000000030672ca */ /* 0x000fc400000e0000 */
[----:B------:R-:W2:Y:S01]  /*a500*/  MUFU.EX2 R196, R196 ;  /* 0x000000c400c47308 */ /* 0x000ea20000000800 */
[----:B------:R-:W-:Y:S02]  /*a510*/  PLOP3.LUT P3, PT, PT, PT, UP1, 0x80, 0x0 ;  /* 0x000000000000781c */ /* 0x000fe40003f6f018 */
[----:B------:R-:W-:Y:S02]  /*a520*/  F2FP.F16.F32.PACK_AB R201, R20, R201 ;  /* 0x000000c914c9723e */ /* 0x000fe400000000ff */
[----:B------:R-:W-:Y:S02]  /*a530*/  F2FP.F16.F32.PACK_AB R200, R200, R151 ;  /* 0x00000097c8c8723e */ /* 0x000fe400000000ff */
[----:B------:R-:W-:Y:S01]  /*a540*/  F2FP.F16.F32.PACK_AB R189, R139, R130 ;  /* 0x000000828bbd723e */ /* 0x000fe200000000ff */
[----:B------:R-:W3:Y:S01]  /*a550*/  MUFU.EX2 R21, R21 ;  /* 0x0000001500157308 */ /* 0x000ee20000000800 */
[----:B------:R-:W-:Y:S02]  /*a560*/  F2FP.F16.F32.PACK_AB R185, R134, R131 ;  /* 0x0000008386b9723e */ /* 0x000fe400000000ff */
[----:B------:R-:W-:-:S05]  /*a570*/  F2FP.F16.F32.PACK_AB R187, R136, R123 ;  /* 0x0000007b88bb723e */ /* 0x000fca00000000ff */
[----:B------:R-:W4:Y:S08]  /*a580*/  MUFU.EX2 R198, R198 ;  /* 0x000000c600c67308 */ /* 0x000f300000000800 */
[----:B------:R-:W5:Y:S08]  /*a590*/  MUFU.EX2 R23, R23 ;  /* 0x0000001700177308 */ /* 0x000f700000000800 */
[----:B------:R-:W5:Y:S08]  /*a5a0*/  MUFU.EX2 R192, R192 ;  /* 0x000000c000c07308 */ /* 0x000f700000000800 */
[----:B------:R-:W5:Y:S08]  /*a5b0*/  MUFU.EX2 R125, R125 ;  /* 0x0000007d007d7308 */ /* 0x000f700000000800 */
[----:B------:R-:W5:Y:S08]  /*a5c0*/  MUFU.EX2 R194, R194 ;  /* 0x000000c200c27308 */ /* 0x000f700000000800 */
[----:B------:R-:W5:Y:S08]  /*a5d0*/  MUFU.EX2 R129, R129 ;  /* 0x0000008100817308 */ /* 0x000f700000000800 */
[----:B------:R-:W5:Y:S08]  /*a5e0*/  MUFU.EX2 R188, R188 ;  /* 0x000000bc00bc7308 */ /* 0x000f700000000800 */
[----:B------:R-:W-:Y:S08]  /*a5f0*/  MUFU.EX2 R146, R137 ;  /* 0x0000008900927308 */ /* 0x000ff00000000800 */
[----:B------:R-:W5:Y:S08]  /*a600*/  MUFU.EX2 R133, R133 ;  /* 0x0000008500857308 */ /* 0x000f700000000800 */
[----:B------:R-:W5:Y:S08]  /*a610*/  MUFU.EX2 R190, R190 ;  /* 0x000000be00be7308 */ /* 0x000f700000000800 */
[----:B------:R-:W5:Y:S08]  /*a620*/  MUFU.EX2 R15, R15 ;  /* 0x0000000f000f7308 */ /* 0x000f700000000800 */
[----:B------:R-:W-:Y:S08]  /*a630*/  MUFU.EX2 R184, R184 ;  /* 0x000000b800b87308 */ /* 0x000ff00000000800 */
[----:B------:R0:W-:Y:S08]  /*a640*/  MUFU.EX2 R7, R191 ;  /* 0x000000bf00077308 */ /* 0x0001f00000000800 */
        /* <DEDUP_REMOVED lines=11> */
[----:B------:R0:W-:Y:S01]  /*a700*/  @!P1 SYNCS.ARRIVE.TRANS64.RED.A1T0 RZ, [R14+URZ], RZ ;  /* 0x000000ff0eff99a7 */ /* 0x0001e2000810043f */
[----:B------:R-:W-:-:S04]  /*a710*/  F2FP.F16.F32.PACK_AB R177, R142, R127 ;  /* 0x0000007f8eb1723e */ /* 0x000fc800000000ff */
[----:B------:R-:W-:Y:S01]  /*a720*/  MUFU.EX2 R176, R217 ;  /* 0x000000d900b07308 */ /* 0x000fe20000000800 */
[----:B------:R2:W-:Y:S01]  /*a730*/  @!P1 SYNCS.ARRIVE.TRANS64.RED.A1T0 RZ, [R8+URZ], RZ ;  /* 0x000000ff08ff99a7 */ /* 0x0005e2000810043f */
[----:B0-----:R-:W-:Y:S01]  /*a740*/  FADD.FTZ R14, R202, R141 ;  /* 0x0000008dca0e7221 */ /* 0x001fe20000010000 */
[----:B-1----:R-:W-:-:S05]  /*a750*/  F2FP.F16.F32.PACK_AB R202, R121, R202 ;  /* 0x000000ca79ca723e */ /* 0x002fca00000000ff */
[----:B------:R-:W-:Y:S01]  /*a760*/  MUFU.EX2 R178, R221 ;  /* 0x000000dd00b27308 */ /* 0x000fe20000000800 */
[----:B--2---:R-:W-:Y:S01]  /*a770*/  FADD.FTZ R8, R20, R145 ;  /* 0x0000009114087221 */ /* 0x004fe20000010000 */
[----:B------:R-:W-:-:S03]  /*a780*/  FADD.FTZ R145, R121, R14 ;  /* 0x0000000e79917221 */ /* 0x000fc60000010000 */
[----:B------:R-:W-:Y:S01]  /*a790*/  FADD.FTZ R141, R203, R8 ;  /* 0x00000008cb8d7221 */ /* 0x000fe20000010000 */
[----:B------:R-:W-:Y:S01]  /*a7a0*/  FADD.FTZ R14, R196, R145 ;  /* 0x00000091c40e7221 */ /* 0x000fe20000010000 */
[C---:B---3--:R-:W-:Y:S01]  /*a7b0*/  F2FP.F16.F32.PACK_AB R196, R21.reuse, R196 ;  /* 0x000000c415c4723e */ /* 0x048fe200000000ff */
[----:B------:R-:W-:Y:S01]  /*a7c0*/  MUFU.EX2 R144, R144 ;  /* 0x0000009000907308 */ /* 0x000fe20000000800 */
[C---:B------:R-:W-:Y:S01]  /*a7d0*/  FADD.FTZ R8, R22.reuse, R141 ;  /* 0x0000008d16087221 */ /* 0x040fe20000010000 */
[----:B------:R-:W-:Y:S01]  /*a7e0*/  FADD.FTZ R145, R21, R14 ;  /* 0x0000000e15917221 */ /* 0x000fe20000010000 */
[----:B------:R-:W-:Y:S02]  /*a7f0*/  F2FP.F16.F32.PACK_AB R203, R22, R203 ;  /* 0x000000cb16cb723e */ /* 0x000fe400000000ff */
[----:B------:R-:W-:Y:S01]  /*a800*/  FADD.FTZ R141, R197, R8 ;  /* 0x00000008c58d7221 */ /* 0x000fe20000010000 */
[----:B----4-:R-:W-:Y:S01]  /*a810*/  FADD.FTZ R14, R198, R145 ;  /* 0x00000091c60e7221 */ /* 0x010fe20000010000 */
[C---:B-----5:R-:W-:Y:S01]  /*a820*/  F2FP.F16.F32.PACK_AB R198, R23.reuse, R198 ;  /* 0x000000c617c6723e */ /* 0x060fe200000000ff */
[----:B------:R-:W0:Y:S01]  /*a830*/  MUFU.EX2 R120, R120 ;  /* 0x0000007800787308 */ /* 0x000e220000000800 */
[C---:B------:R-:W-:Y:S01]  /*a840*/  FADD.FTZ R8, R122.reuse, R141 ;  /* 0x0000008d7a087221 */ /* 0x040fe20000010000 */
[----:B------:R-:W-:Y:S01]  /*a850*/  FADD.FTZ R145, R23, R14 ;  /* 0x0000000e17917221 */ /* 0x000fe20000010000 */
        /* <DEDUP_REMOVED lines=21> */
[----:B------:R-:W-:Y:S02]  /*a9b0*/  F2FP.F16.F32.PACK_AB R190, R15, R190 ;  /* 0x000000be0fbe723e */ /* 0x000fe400000000ff */
[----:B------:R-:W-:Y:S01]  /*a9c0*/  FADD.FTZ R23, R139, R14 ;  /* 0x0000000e8b177221 */ /* 0x000fe20000010000 */
[----:B------:R-:W-:Y:S01]  /*a9d0*/  FADD.FTZ R21, R15, R8 ;  /* 0x000000080f157221 */ /* 0x000fe20000010000 */
[----:B0-----:R-:W-:Y:S02]  /*a9e0*/  F2FP.F16.F32.PACK_AB R179, R120, R143 ;  /* 0x0000008f78b3723e */ /* 0x001fe400000000ff */
[----:B------:R-:W-:Y:S01]  /*a9f0*/  FADD.FTZ R14, R132, R23 ;  /* 0x00000017840e7221 */ /* 0x000fe20000010000 */
[----:B------:R-:W-:Y:S01]  /*aa00*/  FADD.FTZ R8, R184, R21 ;  /* 0x00000015b8087221 */ /* 0x000fe20000010000 */
[----:B------:R-:W-:-:S02]  /*aa10*/  F2FP.F16.F32.PACK_AB R184, R7, R184 ;  /* 0x000000b807b8723e */ /* 0x000fc400000000ff */
[----:B------:R-:W-:Y:S01]  /*aa20*/  FADD.FTZ R14, R135, R14 ;  /* 0x0000000e870e7221 */ /* 0x000fe20000010000 */
[----:B------:R-:W-:-:S03]  /*aa30*/  FADD.FTZ R23, R7, R8 ;  /* 0x0000000807177221 */ /* 0x000fc60000010000 */
[----:B------:R-:W-:Y:S01]  /*aa40*/  FADD.FTZ R21, R131, R14 ;  /* 0x0000000e83157221 */ /* 0x000fe20000010000 */
[----:B------:R-:W-:Y:S01]  /*aa50*/  FADD.FTZ R23, R186, R23 ;  /* 0x00000017ba177221 */ /* 0x000fe20000010000 */
[----:B------:R-:W-:Y:S01]  /*aa60*/  F2FP.F16.F32.PACK_AB R186, R146, R186 ;  /* 0x000000ba92ba723e */ /* 0x000fe200000000ff */
[----:B------:R-:W-:Y:S02]  /*aa70*/  IMAD.MOV.U32 R14, RZ, RZ, R10 ;  /* 0x000000ffff0e7224 */ /* 0x000fe400078e000a */
[----:B------:R-:W-:Y:S01]  /*aa80*/  FADD.FTZ R8, R134, R21 ;  /* 0x0000001586087221 */ /* 0x000fe20000010000 */
[----:B------:R-:W-:Y:S01]  /*aa90*/  FADD.FTZ R23, R146, R23 ;  /* 0x0000001792177221 */ /* 0x000fe20000010000 */
[----:B------:R-:W-:Y:S02]  /*aaa0*/  IMAD.U32 R21, RZ, RZ, UR6 ;  /* 0x00000006ff157e24 */ /* 0x000fe4000f8e00ff */
[----:B------:R-:W-:Y:S01]  /*aab0*/  FADD.FTZ R15, R123, R8 ;  /* 0x000000087b0f7221 */ /* 0x000fe20000010000 */
[----:B------:R-:W-:Y:S01]  /*aac0*/  FADD.FTZ R23, R180, R23 ;  /* 0x00000017b4177221 */ /* 0x000fe20000010000 */
[----:B------:R-:W-:-:S02]  /*aad0*/  F2FP.F16.F32.PACK_AB R180, R213, R180 ;  /* 0x000000b4d5b4723e */ /* 0x000fc400000000ff */
[----:B------:R-:W-:Y:S01]  /*aae0*/  FADD.FTZ R15, R136, R15 ;  /* 0x0000000f880f7221 */ /* 0x000fe20000010000 */
[----:B------:R-:W-:-:S03]  /*aaf0*/  FADD.FTZ R23, R213, R23 ;  /* 0x00000017d5177221 */ /* 0x000fc60000010000 */
        /* <DEDUP_REMOVED lines=16> */
[----:B------:R-:W-:-:S03]  /*ac00*/  MOV R15, R11 ;  /* 0x0000000b000f7202 */ /* 0x000fc60000000f00 */
[----:B------:R-:W-:Y:S01]  /*ac10*/  FADD.FTZ R7, R143, R8 ;  /* 0x000000088f077221 */ /* 0x000fe20000010000 */
[----:B------:R-:W-:-:S03]  /*ac20*/  FADD.FTZ R8, R144, R23 ;  /* 0x0000001790087221 */ /* 0x000fc60000010000 */
[----:B------:R-:W-:Y:S01]  /*ac30*/  FADD.FTZ R7, R120, R7 ;  /* 0x0000000778077221 */ /* 0x000fe20000010000 */
[----:B------:R-:W-:Y:S06]  /*ac40*/  @P3 BRA `(.L_x_2085) ;  /* 0xffffffb000f83947 */ /* 0x000fec000383ffff */
[----:B------:R-:W-:-:S07]  /*ac50*/  IMAD.U32 R20, RZ, RZ, UR59 ;  /* 0x0000003bff147e24 */ /* 0x000fce000f8e00ff */
.L_x_2076:
[----:B------:R-:W-:Y:S02]  /*ac60*/  R2UR UR7, R18 ;  /* 0x00000000120772ca */ /* 0x000fe400000e0000 */
[----:B------:R-:W-:-:S13]  /*ac70*/  R2UR UR6, R20 ;  /* 0x00000000140672ca */ /* 0x000fda00000e0000 */
[----:B------:R-:W-:-:S06]  /*ac80*/  UISETP.GE.AND UP0, UPT, UR6, UR7, UPT ;  /* 0x000000070600728c */ /* 0x000fcc000bf06270 */
[----:B------:R-:W-:-:S13]  /*ac90*/  PLOP3.LUT P2, PT, PT, PT, UP0, 0x80, 0x0 ;  /* 0x000000000000781c */ /* 0x000fda0003f4f008 */
[----:B------:R-:W-:Y:S05]  /*aca0*/  @!P2 BRA `(.L_x_2086) ;  /* 0x000000440038a947 */ /* 0x000fea0003800000 */
[----:B------:R-:W-:Y:S01]  /*acb0*/  R2UR UR7, R3 ;  /* 0x00000000030772ca */ /* 0x000fe200000e0000 */
[----:B------:R-:W-:Y:S01]  /*acc0*/  IMAD.MOV.U32 R13, RZ, RZ, R10 ;  /* 0x000000ffff0d7224 */ /* 0x000fe200078e000a */
[----:B------:R-:W-:Y:S01]  /*acd0*/  UMOV UR61, UR60 ;  /* 0x0000003c003d7c82 */ /* 0x000fe20008000000 */
[----:B------:R-:W-:Y:S01]  /*ace0*/  IMAD.MOV.U32 R12, RZ, RZ, R11 ;  /* 0x000000ffff0c7224 */ /* 0x000fe200078e000b */
[----:B------:R-:W-:-:S09]  /*acf0*/  ULDC UR6, c[0x0][0x9d8] ;  /* 0x0002760000067ab9 */ /* 0x000fd20000000800 */
[----:B------:R-:W-:-:S07]  /*ad00*/  MOV R14, UR7 ;  /* 0x00000007000e7c02 */ /* 0x000fce0008000f00 */
.L_x_2095:
        /* <DEDUP_REMOVED lines=9> */
.L_x_2087:
        /* <DEDUP_REMOVED lines=9> */
.L_x_2088:
[----:B-1----:R-:W-:Y:S05]  /*ae30*/  @P2 BRA `(.L_x_2089) ;  /* 0x00000000000c2947 */ /* 0x002fea0003800000 */
[----:B------:R-:W-:-:S13]  /*ae40*/  R2UR UR7, R15 ;  /* 0x000000000f0772ca */ /* 0x000fda00000e0000 */
[----:B------:R-:W1:Y:S02]  /*ae50*/  SYNCS.PHASECHK.TRANS64.TRYWAIT P2, [UR7+0x36830], R6 ;  /* 0x03683006ff0075a7 */ /* 0x000e640008040147 */
[----:B-1----:R-:W-:Y:S05]  /*ae60*/  @!P2 BRA `(.L_x_2090) ;  /* 0x000000b8004ca947 */ /* 0x002fea0003800000 */
.L_x_2089:
        /* <DEDUP_REMOVED lines=619> */
.L_x_2091:
        /* <DEDUP_REMOVED lines=8> */
.L_x_2092:
[----:B-1----:R-:W-:Y:S05]  /*d5a0*/  @P2 BRA `(.L_x_2093) ;  /* 0x0000000000082947 */ /* 0x002fea0003800000 */
[----:B------:R-:W1:Y:S02]  /*d5b0*/  SYNCS.PHASECHK.TRANS64.TRYWAIT P2, [UR11+0x36850], R0 ;  /* 0x03685000ff0075a7 */ /* 0x000e64000804014b */
[----:B-1----:R-:W-:Y:S05]  /*d5c0*/  @!P2 BRA `(.L_x_2094) ;  /* 0x000000900090a947 */ /* 0x002fea0003800000 */
.L_x_2093:
[----:B------:R-:W-:Y:S01]  /*d5d0*/  R2UR UR7, R16 ;  /* 0x00000000100772ca */ /* 0x000fe200000e0000 */
[----:B------:R-:W-:Y:S01]  /*d5e0*/  WARPGROUP.ARRIVE ;  /* 0x00000000000079c5 */ /* 0x000fe20000000000 */
[----:B------:R-:W-:Y:S01]  /*d5f0*/  UMOV UR15, 0x40000040 ;  /* 0x40000040000f7882 */ /* 0x000fe20000000000 */
        /* <DEDUP_REMOVED lines=39> */
[----:B------:R-:W1:Y:S01]  /*d870*/  MUFU.TANH R175, R175 ;  /* 0x000000af00af7308 */ /* 0x000e620000002400 */
        /* <DEDUP_REMOVED lines=16> */
[----:B-1----:R-:W-:Y:S01]  /*d980*/  FMNMX.FTZ R0, R175, R0, !PT ;  /* 0x00000000af007209 */ /* 0x002fe20007810000 */
        /* <DEDUP_REMOVED lines=10> */
[----:B------:R-:W-:Y:S01]  /*da30*/  R2UR UR7, R20 ;  /* 0x00000000140772ca */ /* 0x000fe200000e0000 */
[----:B------:R-:W-:-:S03]  /*da40*/  UMOV UR61, UR60 ;  /* 0x0000003c003d7c82 */ /* 0x000fc60008000000 */
[----:B------:R-:W-:Y:S08]  /*da50*/  MUFU.TANH R211, R211 ;  /* 0x000000d300d37308 */ /* 0x000ff00000002400 */
        /* <DEDUP_REMOVED lines=28> */
[----:B------:R-:W-:-:S03]  /*dc20*/  FMUL.FTZ R203, R152, UR6 ;  /* 0x0000000698cb7c20 */ /* 0x000fc60008410000 */
        /* <DEDUP_REMOVED lines=30> */
[----:B-1----:R-:W-:-:S04]  /*de10*/  FMNMX.FTZ R0, R197, R0, !PT ;  /* 0x00000000c5007209 */ /* 0x002fc80007810000 */
[----:B------:R-:W-:-:S03]  /*de20*/  FMNMX.FTZ R0, R201, R0, !PT ;  /* 0x00000000c9007209 */ /* 0x000fc60007810000 */
[----:B------:R-:W1:Y:S01]  /*de30*/  MUFU.TANH R165, R165 ;  /* 0x000000a500a57308 */ /* 0x000e620000002400 */
[----:B--2---:R-:W-:-:S04]  /*de40*/  FMNMX.FTZ R0, R199, R0, !PT ;  /* 0x00000000c7007209 */ /* 0x004fc80007810000 */
[----:B------:R-:W-:-:S04]  /*de50*/  FMNMX.FTZ R0, R203, R0, !PT ;  /* 0x00000000cb007209 */ /* 0x000fc80007810000 */
[----:B------:R-:W-:Y:S02]  /*de60*/  FMNMX.FTZ R0, R205, R0, !PT ;  /* 0x00000000cd007209 */ /* 0x000fe40007810000 */
[----:B---3--:R-:W-:-:S04]  /*de70*/  FMNMX.FTZ R10, R161, R10, !PT ;  /* 0x0000000aa10a7209 */ /* 0x008fc80007810000 */
[----:B------:R-:W-:-:S04]  /*de80*/  FMNMX.FTZ R10, R163, R10, !PT ;  /* 0x0000000aa30a7209 */ /* 0x000fc80007810000 */
[----:B-1----:R-:W-:-:S04]  /*de90*/  FMNMX.FTZ R10, R165, R10, !PT ;  /* 0x0000000aa50a7209 */ /* 0x002fc80007810000 */
        /* <DEDUP_REMOVED lines=71> */
[-CC-:B------:R-:W-:Y:S01]  /*e310*/  FFMA.FTZ R15, R15, R6.reuse, -R2.reuse ;  /* 0x000000060f0f7223 */ /* 0x180fe20000010802 */
[----:B------:R-:W0:Y:S01]  /*e320*/  SHFL.BFLY PT, R193, R10, 0x2, 0x1f ;  /* 0x0c401f000ac17f89 */ /* 0x000e2200000e0000 */
[-CC-:B------:R-:W-:Y:S01]  /*e330*/  FFMA.FTZ R198, R201, R6.reuse, -R2.reuse ;  /* 0x00000006c9c67223 */ /* 0x180fe20000010802 */
[-C--:B------:R-:W-:Y:S01]  /*e340*/  FMUL.FTZ R235, R235, R6.reuse ;  /* 0x00000006ebeb7220 */ /* 0x080fe20000410000 */
        /* <DEDUP_REMOVED lines=26> */
[----:B------:R-:W-:-:S04]  /*e4f0*/  FMUL.FTZ R132, R10, R6 ;  /* 0x000000060a847220 */ /* 0x000fc80000410000 */
[-CC-:B------:R-:W-:Y:S01]  /*e500*/  FFMA.FTZ R201, R14, R6.reuse, -R132.reuse ;  /* 0x000000060ec97223 */ /* 0x180fe20000010884 */
[-CC-:B------:R-:W-:Y:S01]  /*e510*/  FFMA.FTZ R14, R21, R6.reuse, -R132.reuse ;  /* 0x00000006150e7223 */ /* 0x180fe20000010884 */
[----:B------:R-:W-:Y:S01]  /*e520*/  MOV R21, UR18 ;  /* 0x0000001200157c02 */ /* 0x000fe20008000f00 */
[-CC-:B------:R-:W-:Y:S01]  /*e530*/  FFMA.FTZ R203, R23, R6.reuse, -R132.reuse ;  /* 0x0000000617cb7223 */ /* 0x180fe20000010884 */
[-CC-:B------:R-:W-:Y:S01]  /*e540*/  FFMA.FTZ R120, R173, R6.reuse, -R132.reuse ;  /* 0x00000006ad787223 */ /* 0x180fe20000010884 */
[----:B------:R-:W-:Y:S01]  /*e550*/  IMAD.U32 R23, RZ, RZ, UR11 ;  /* 0x0000000bff177e24 */ /* 0x000fe2000f8e00ff */
[----:B------:R-:W-:Y:S01]  /*e560*/  MUFU.EX2 R201, R201 ;  /* 0x000000c900c97308 */ /* 0x000fe20000000800 */
[----:B------:R-:W-:Y:S02]  /*e570*/  @!P1 VIADD R20, R21, 0x36840 ;  /* 0x0003684015149836 */ /* 0x000fe40000000000 */
[----:B------:R-:W-:Y:S01]  /*e580*/  FFMA.FTZ R197, R161, R6, -R132 ;  /* 0x00000006a1c57223 */ /* 0x000fe20000010884 */
[----:B------:R-:W-:-:S02]  /*e590*/  @!P1 VIADD R23, R23, 0x36860 ;  /* 0x0003686017179836 */ /* 0x000fc40000000000 */
[-CC-:B------:R-:W-:Y:S01]  /*e5a0*/  FFMA.FTZ R122, R163, R6.reuse, -R132.reuse ;  /* 0x00000006a37a7223 */ /* 0x180fe20000010884 */
[-C--:B------:R-:W-:Y:S01]  /*e5b0*/  FFMA.FTZ R199, R165, R6.reuse, -R132 ;  /* 0x00000006a5c77223 */ /* 0x080fe20000010884 */
[----:B------:R-:W-:Y:S01]  /*e5c0*/  @!P1 PRMT R21, RZ, 0x654, R20 ;  /* 0x00000654ff159816 */ /* 0x000fe20000000014 */
        /* <DEDUP_REMOVED lines=22> */
[----:B------:R-:W-:-:S03]  /*e730*/  R2UR UR18, R18 ;  /* 0x00000000121272ca */ /* 0x000fc600000e0000 */
[----:B------:R-:W-:Y:S01]  /*e740*/  MUFU.EX2 R197, R197 ;  /* 0x000000c500c57308 */ /* 0x000fe20000000800 */
[----:B------:R-:W-:Y:S02]  /*e750*/  WARPGROUP.DEPBAR.LE gsb0, 0x0 ;  /* 0x00008000000079c5 */ /* 0x000fe40000010000 */
[----:B------:R-:W-:Y:S01]  /*e760*/  WARPGROUP.ARRIVE ;  /* 0x00000000000079c5 */ /* 0x000fe20000000000 */
[-CC-:B------:R-:W-:Y:S01]  /*e770*/  FFMA.FTZ R187, R209, R6.reuse, -R2.reuse ;  /* 0x00000006d1bb7223 */ /* 0x180fe20000010802 */
[-CC-:B------:R-:W-:Y:S01]  /*e780*/  FFMA.FTZ R209, R189, R6.reuse, -R2.reuse ;  /* 0x00000006bdd17223 */ /* 0x180fe20000010802 */
[----:B------:R-:W-:Y:S01]  /*e790*/  FADD.FTZ R189, -R10, R13 ;  /* 0x0000000d0abd7221 */ /* 0x000fe20000010100 */
[-CC-:B------:R-:W-:Y:S01]  /*e7a0*/  FFMA.FTZ R185, R195, R6.reuse, -R2.reuse ;  /* 0x00000006c3b97223 */ /* 0x180fe20000010802 */
[-CC-:B------:R-:W-:Y:S01]  /*e7b0*/  FFMA.FTZ R184, R215, R6.reuse, -R2.reuse ;  /* 0x00000006d7b87223 */ /* 0x180fe20000010802 */
[----:B------:R-:W-:Y:S01]  /*e7c0*/  HGMMA.64x192x16.F32 R24, R180, gdesc[UR12].tnspB, R24, gsb0 ;  /* 0x42e0000cb4187df0 */ /* 0x000fe20008000818 */
[----:B------:R-:W-:Y:S01]  /*e7d0*/  UMOV UR14, UR10 ;  /* 0x0000000a000e7c82 */ /* 0x000fe20008000000 */
[----:B------:R-:W-:Y:S01]  /*e7e0*/  UMOV UR15, 0x40000040 ;  /* 0x40000040000f7882 */ /* 0x000fe20000000000 */
[-C--:B------:R-:W-:Y:S01]  /*e7f0*/  FMUL.FTZ R189, R189, R6.reuse ;  /* 0x00000006bdbd7220 */ /* 0x080fe20000410000 */
[-C--:B------:R-:W-:Y:S01]  /*e800*/  FFMA.FTZ R186, R219, R6.reuse, -R2 ;  /* 0x00000006dbba7223 */ /* 0x080fe20000010802 */
[----:B------:R-:W-:Y:S01]  /*e810*/  MUFU.EX2 R122, R122 ;  /* 0x0000007a007a7308 */ /* 0x000fe20000000800 */
[----:B------:R-:W-:Y:S01]  /*e820*/  FFMA.FTZ R195, R157, R6, -R132 ;  /* 0x000000069dc37223 */ /* 0x000fe20000010884 */
[----:B------:R-:W-:Y:S01]  /*e830*/  UISETP.GT.AND UP0, UPT, UR7, UR18, UPT ;  /* 0x000000120700728c */ /* 0x000fe2000bf04270 */
[----:B------:R-:W-:Y:S01]  /*e840*/  R2UR UR10, R3 ;  /* 0x00000000030a72ca */ /* 0x000fe200000e0000 */
[----:B------:R-:W-:-:S04]  /*e850*/  UIADD3 UR7, UR7, -0x1, URZ ;  /* 0xffffffff07077890 */ /* 0x000fc8000fffe03f */
[----:B------:R-:W-:Y:S01]  /*e860*/  MUFU.EX2 R198, R198 ;  /* 0x000000c600c67308 */ /* 0x000fe20000000800 */
[----:B------:R-:W-:-:S07]  /*e870*/  PLOP3.LUT P2, PT, PT, PT, UP0, 0x80, 0x0 ;  /* 0x000000000000781c */ /* 0x000fce0003f4f008 */
        /* <DEDUP_REMOVED lines=32> */
[----:B------:R0:W-:Y:S08]  /*ea80*/  MUFU.EX2 R2, R189 ;  /* 0x000000bd00027308 */ /* 0x0001f00000000800 */
[----:B------:R-:W-:Y:S01]  /*ea90*/  MUFU.EX2 R180, R180 ;  /* 0x000000b400b47308 */ /* 0x000fe20000000800 */
[----:B0-----:R-:W-:-:S07]  /*eaa0*/  FFMA.FTZ R189, R145, R6, -R132 ;  /* 0x0000000691bd7223 */ /* 0x001fce0000010884 */
        /* <DEDUP_REMOVED lines=13> */
[----:B------:R-:W1:Y:S01]  /*eb80*/  MUFU.EX2 R13, R231 ;  /* 0x000000e7000d7308 */ /* 0x000e620000000800 */
[----:B------:R-:W-:-:S02]  /*eb90*/  WARPGROUP.DEPBAR.LE gsb0, 0x0 ;  /* 0x00008000000079c5 */ /* 0x000fc40000010000 */
[----:B------:R2:W-:Y:S05]  /*eba0*/  @!P1 SYNCS.ARRIVE.TRANS64.RED.A1T0 RZ, [R21+URZ], RZ ;  /* 0x000000ff15ff99a7 */ /* 0x0005ea000810043f */
[----:B------:R-:W-:Y:S01]  /*ebb0*/  MUFU.EX2 R179, R233 ;  /* 0x000000e900b37308 */ /* 0x000fe20000000800 */
[----:B0-----:R-:W-:Y:S02]  /*ebc0*/  F2FP.F16.F32.PACK_AB R176, R209, R12 ;  /* 0x0000000cd1b0723e */ /* 0x001fe400000000ff */
[----:B-1----:R-:W-:Y:S02]  /*ebd0*/  F2FP.F16.F32.PACK_AB R178, R13, R22 ;  /* 0x000000160db2723e */ /* 0x002fe400000000ff */
[----:B------:R-:W-:Y:S01]  /*ebe0*/  F2FP.F16.F32.PACK_AB R177, R123, R151 ;  /* 0x000000977bb1723e */ /* 0x000fe200000000ff */
[----:B--2---:R-:W-:Y:S01]  /*ebf0*/  FFMA.FTZ R21, R0, R8, R15 ;  /* 0x0000000800157223 */ /* 0x004fe2000001000f */
[----:B------:R-:W-:Y:S01]  /*ec00*/  @!P1 PRMT R8, RZ, 0x654, R23 ;  /* 0x00000654ff089816 */ /* 0x000fe20000000017 */
[----:B------:R-:W-:Y:S01]  /*ec10*/  FFMA.FTZ R23, R2, R7, R201 ;  /* 0x0000000702177223 */ /* 0x000fe200000100c9 */
[----:B------:R-:W-:Y:S01]  /*ec20*/  F2FP.F16.F32.PACK_AB R201, R14, R201 ;  /* 0x000000c90ec9723e */ /* 0x000fe200000000ff */
[C---:B------:R-:W-:Y:S01]  /*ec30*/  FADD.FTZ R21, R200.reuse, R21 ;  /* 0x00000015c8157221 */ /* 0x040fe20000010000 */
[----:B------:R0:W-:Y:S01]  /*ec40*/  @!P1 SYNCS.ARRIVE.TRANS64.RED.A1T0 RZ, [R8+URZ], RZ ;  /* 0x000000ff08ff99a7 */ /* 0x0001e2000810043f */
[----:B------:R-:W-:Y:S01]  /*ec50*/  F2FP.F16.F32.PACK_AB R200, R200, R15 ;  /* 0x0000000fc8c8723e */ /* 0x000fe200000000ff */
[----:B------:R-:W1:Y:S01]  /*ec60*/  MUFU.EX2 R7, R125 ;  /* 0x0000007d00077308 */ /* 0x000e620000000800 */
[----:B------:R-:W-:Y:S01]  /*ec70*/  FADD.FTZ R134, R202, R21 ;  /* 0x00000015ca867221 */ /* 0x000fe20000010000 */
[----:B------:R-:W-:Y:S01]  /*ec80*/  F2FP.F16.F32.PACK_AB R202, R17, R202 ;  /* 0x000000ca11ca723e */ /* 0x000fe200000000ff */
[----:B0-----:R-:W-:-:S02]  /*ec90*/  FADD.FTZ R8, R14, R23 ;  /* 0x000000170e087221 */ /* 0x001fc40000010000 */
[----:B------:R-:W-:Y:S02]  /*eca0*/  FADD.FTZ R23, R17, R134 ;  /* 0x0000008611177221 */ /* 0x000fe40000010000 */
[----:B------:R-:W-:Y:S02]  /*ecb0*/  FADD.FTZ R21, R203, R8 ;  /* 0x00000008cb157221 */ /* 0x000fe40000010000 */
[----:B------:R-:W-:Y:S01]  /*ecc0*/  FADD.FTZ R134, R196, R23 ;  /* 0x00000017c4867221 */ /* 0x000fe20000010000 */
[C---:B------:R-:W-:Y:S01]  /*ecd0*/  F2FP.F16.F32.PACK_AB R196, R169.reuse, R196 ;  /* 0x000000c4a9c4723e */ /* 0x040fe200000000ff */
[C---:B------:R-:W-:Y:S02]  /*ece0*/  FADD.FTZ R8, R120.reuse, R21 ;  /* 0x0000001578087221 */ /* 0x040fe40000010000 */
[----:B------:R-:W-:Y:S01]  /*ecf0*/  FADD.FTZ R23, R169, R134 ;  /* 0x00000086a9177221 */ /* 0x000fe20000010000 */
[----:B------:R-:W-:Y:S01]  /*ed00*/  F2FP.F16.F32.PACK_AB R203, R120, R203 ;  /* 0x000000cb78cb723e */ /* 0x000fe200000000ff */
[----:B------:R-:W-:-:S02]  /*ed10*/  FADD.FTZ R21, R197, R8 ;  /* 0x00000008c5157221 */ /* 0x000fc40000010000 */
[----:B------:R-:W-:Y:S01]  /*ed20*/  FADD.FTZ R134, R198, R23 ;  /* 0x00000017c6867221 */ /* 0x000fe20000010000 */
[C---:B------:R-:W-:Y:S01]  /*ed30*/  F2FP.F16.F32.PACK_AB R197, R122.reuse, R197 ;  /* 0x000000c57ac5723e */ /* 0x040fe200000000ff */
[----:B------:R-:W-:Y:S02]  /*ed40*/  FADD.FTZ R8, R122, R21 ;  /* 0x000000157a087221 */ /* 0x000fe40000010000 */
[C---:B------:R-:W-:Y:S01]  /*ed50*/  FADD.FTZ R23, R171.reuse, R134 ;  /* 0x00000086ab177221 */ /* 0x040fe20000010000 */
[----:B------:R-:W-:Y:S01]  /*ed60*/  F2FP.F16.F32.PACK_AB R198, R171, R198 ;  /* 0x000000c6abc6723e */ /* 0x000fe200000000ff */
[----:B------:R-:W-:Y:S02]  /*ed70*/  FADD.FTZ R21, R199, R8 ;  /* 0x00000008c7157221 */ /* 0x000fe40000010000 */
[----:B------:R-:W-:Y:S01]  /*ed80*/  FADD.FTZ R134, R192, R23 ;  /* 0x00000017c0867221 */ /* 0x000fe20000010000 */
[C---:B------:R-:W-:Y:S01]  /*ed90*/  F2FP.F16.F32.PACK_AB R199, R124.reuse, R199 ;  /* 0x000000c77cc7723e */ /* 0x040fe200000000ff */
[----:B------:R-:W-:-:S02]  /*eda0*/  FADD.FTZ R8, R124, R21 ;  /* 0x000000157c087221 */ /* 0x000fc40000010000 */
[C---:B------:R-:W-:Y:S01]  /*edb0*/  FADD.FTZ R23, R175.reuse, R134 ;  /* 0x00000086af177221 */ /* 0x040fe20000010000 */
[----:B------:R-:W-:Y:S01]  /*edc0*/  F2FP.F16.F32.PACK_AB R192, R175, R192 ;  /* 0x000000c0afc0723e */ /* 0x000fe200000000ff */
[----:B------:R-:W-:Y:S02]  /*edd0*/  FADD.FTZ R21, R193, R8 ;  /* 0x00000008c1157221 */ /* 0x000fe40000010000 */
[----:B------:R-:W-:Y:S01]  /*ede0*/  FADD.FTZ R132, R194, R23 ;  /* 0x00000017c2847221 */ /* 0x000fe20000010000 */
[C---:B------:R-:W-:Y:S01]  /*edf0*/  F2FP.F16.F32.PACK_AB R194, R185.reuse, R194 ;  /* 0x000000c2b9c2723e */ /* 0x040fe200000000ff */
[----:B------:R-:W-:Y:S02]  /*ee00*/  FADD.FTZ R8, R126, R21 ;  /* 0x000000157e087221 */ /* 0x000fe40000010000 */
[----:B------:R-:W-:Y:S01]  /*ee10*/  FADD.FTZ R17, R185, R132 ;  /* 0x00000084b9117221 */ /* 0x000fe20000010000 */
[----:B-1----:R-:W-:Y:S01]  /*ee20*/  F2FP.F16.F32.PACK_AB R185, R129, R7 ;  /* 0x0000000781b9723e */ /* 0x002fe200000000ff */
[----:B------:R-:W-:-:S02]  /*ee30*/  FADD.FTZ R15, R195, R8 ;  /* 0x00000008c30f7221 */ /* 0x000fc40000010000 */
[----:B------:R-:W-:Y:S01]  /*ee40*/  FADD.FTZ R14, R188, R17 ;  /* 0x00000011bc0e7221 */ /* 0x000fe20000010000 */
[C---:B------:R-:W-:Y:S01]  /*ee50*/  F2FP.F16.F32.PACK_AB R188, R187.reuse, R188 ;  /* 0x000000bcbbbc723e */ /* 0x040fe200000000ff */
[----:B------:R-:W-:Y:S02]  /*ee60*/  FADD.FTZ R8, R128, R15 ;  /* 0x0000000f80087221 */ /* 0x000fe40000010000 */
[----:B------:R-:W-:Y:S01]  /*ee70*/  FADD.FTZ R17, R187, R14 ;  /* 0x0000000ebb117221 */ /* 0x000fe20000010000 */
[----:B------:R-:W-:Y:S01]  /*ee80*/  F2FP.F16.F32.PACK_AB R193, R126, R193 ;  /* 0x000000c17ec1723e */ /* 0x000fe200000000ff */
[----:B------:R-:W-:Y:S02]  /*ee90*/  FADD.FTZ R15, R189, R8 ;  /* 0x00000008bd0f7221 */ /* 0x000fe40000010000 */
[----:B------:R-:W-:Y:S01]  /*eea0*/  FADD.FTZ R14, R190, R17 ;  /* 0x00000011be0e7221 */ /* 0x000fe20000010000 */
[----:B------:R-:W-:Y:S01]  /*eeb0*/  F2FP.F16.F32.PACK_AB R195, R128, R195 ;  /* 0x000000c380c3723e */ /* 0x000fe200000000ff */
[----:B------:R-:W-:-:S02]  /*eec0*/  FADD.FTZ R8, R130, R15 ;  /* 0x0000000f82087221 */ /* 0x000fc40000010000 */
[----:B------:R-:W-:Y:S01]  /*eed0*/  FADD.FTZ R17, R205, R14 ;  /* 0x0000000ecd117221 */ /* 0x000fe20000010000 */
[----:B------:R-:W-:Y:S01]  /*eee0*/  F2FP.F16.F32.PACK_AB R189, R130, R189 ;  /* 0x000000bd82bd723e */ /* 0x000fe200000000ff */
[----:B------:R-:W-:Y:S02]  /*eef0*/  FADD.FTZ R15, R191, R8 ;  /* 0x00000008bf0f7221 */ /* 0x000fe40000010000 */
[----:B------:R-:W-:Y:S01]  /*ef00*/  FADD.FTZ R14, R184, R17 ;  /* 0x00000011b80e7221 */ /* 0x000fe20000010000 */
[C---:B------:R-:W-:Y:S01]  /*ef10*/  F2FP.F16.F32.PACK_AB R191, R20.reuse, R191 ;  /* 0x000000bf14bf723e */ /* 0x040fe200000000ff */
[----:B------:R-:W-:Y:S02]  /*ef20*/  FADD.FTZ R8, R20, R15 ;  /* 0x0000000f14087221 */ /* 0x000fe40000010000 */
[----:B------:R-:W-:Y:S01]  /*ef30*/  FADD.FTZ R15, R207, R14 ;  /* 0x0000000ecf0f7221 */ /* 0x000fe20000010000 */
[----:B------:R-:W0:Y:S01]  /*ef40*/  MUFU.EX2 R20, R127 ;  /* 0x0000007f00147308 */ /* 0x000e220000000800 */
[----:B------:R-:W-:Y:S01]  /*ef50*/  F2FP.F16.F32.PACK_AB R190, R205, R190 ;  /* 0x000000becdbe723e */ /* 0x000fe200000000ff */
        /* <DEDUP_REMOVED lines=23> */
[----:B------:R-:W-:Y:S02]  /*f0d0*/  IMAD.U32 R14, RZ, RZ, UR10 ;  /* 0x0000000aff0e7e24 */ /* 0x000fe4000f8e00ff */
[----:B------:R-:W-:Y:S01]  /*f0e0*/  FADD.FTZ R8, R151, R8 ;  /* 0x0000000897087221 */ /* 0x000fe20000010000 */
[----:B------:R-:W-:-:S03]  /*f0f0*/  FADD.FTZ R12, R22, R7 ;  /* 0x00000007160c7221 */ /* 0x000fc60000010000 */
[----:B------:R-:W-:-:S04]  /*f100*/  FADD.FTZ R8, R123, R8 ;  /* 0x000000087b087221 */ /* 0x000fc80000010000 */
[----:B------:R-:W-:Y:S01]  /*f110*/  FADD.FTZ R7, R179, R8 ;  /* 0x00000008b3077221 */ /* 0x000fe20000010000 */
[C---:B0-----:R-:W-:Y:S01]  /*f120*/  F2FP.F16.F32.PACK_AB R179, R20.reuse, R179 ;  /* 0x000000b314b3723e */ /* 0x041fe200000000ff */
[----:B------:R-:W-:Y:S01]  /*f130*/  FADD.FTZ R8, R13, R12 ;  /* 0x0000000c0d087221 */ /* 0x000fe20000010000 */
[----:B------:R-:W-:Y:S02]  /*f140*/  IMAD.MOV.U32 R13, RZ, RZ, R10 ;  /* 0x000000ffff0d7224 */ /* 0x000fe400078e000a */
[----:B------:R-:W-:Y:S01]  /*f150*/  FADD.FTZ R7, R20, R7 ;  /* 0x0000000714077221 */ /* 0x000fe20000010000 */
[----:B------:R-:W-:Y:S01]  /*f160*/  IMAD.U32 R20, RZ, RZ, UR7 ;  /* 0x00000007ff147e24 */ /* 0x000fe2000f8e00ff */
[----:B------:R-:W-:Y:S01]  /*f170*/  MOV R12, R11 ;  /* 0x0000000b000c7202 */ /* 0x000fe20000000f00 */
[----:B------:R-:W-:Y:S06]  /*f180*/  @P2 BRA `(.L_x_2095) ;  /* 0xffffffb800e02947 */ /* 0x000fec000383ffff */
.L_x_2086:
        /* <DEDUP_REMOVED lines=99> */
.L_x_2096:
        /* <DEDUP_REMOVED lines=8> */
.L_x_2097:
[----:B-1----:R-:W-:Y:S05]  /*f840*/  @P2 BRA `(.L_x_2098) ;  /* 0x0000000000082947 */ /* 0x002fea0003800000 */
[----:B------:R-:W1:Y:S02]  /*f850*/  SYNCS.PHASECHK.TRANS64.TRYWAIT P0, [UR5+0x36850], R0 ;  /* 0x03685000ff0075a7 */ /* 0x000e640008000145 */
[----:B-1----:R-:W-:Y:S05]  /*f860*/  @!P0 BRA `(.L_x_2099) ;  /* 0x0000007000008947 */ /* 0x002fea0003800000 */
.L_x_2098:
[----:B------:R-:W-:Y:S01]  /*f870*/  R2UR UR4, R16 ;  /* 0x00000000100472ca */ /* 0x000fe200000e0000 */
[----:B------:R-:W-:Y:S01]  /*f880*/  WARPGROUP.ARRIVE ;  /* 0x00000000000079c5 */ /* 0x000fe20000000000 */
[----:B------:R-:W-:Y:S01]  /*f890*/  UMOV UR7, 0x40000040 ;  /* 0x4000004000077882 */ /* 0x000fe20000000000 */
[----:B-1----:R-:W1:Y:S01]  /*f8a0*/  SHFL.BFLY PT, R3, R8, 0x2, 0x1f ;  /* 0x0c401f0008037f89 */ /* 0x002e6200000e0000 */
[----:B------:R-:W-:Y:S01]  /*f8b0*/  MOV R12, UR5 ;  /* 0x00000005000c7c02 */ /* 0x000fe20008000f00 */
[----:B------:R-:W-:Y:S02]  /*f8c0*/  IMAD.MOV.U32 R2, RZ, RZ, -0x800000 ;  /* 0xff800000ff027424 */ /* 0x000fe400078e00ff */
[----:B0-----:R-:W0:Y:S02]  /*f8d0*/  SHFL.BFLY PT, R0, R7, 0x2, 0x1f ;  /* 0x0c401f0007007f89 */ /* 0x001e2400000e0000 */
[----:B------:R-:W-:-:S04]  /*f8e0*/  @!P1 VIADD R12, R12, 0x36860 ;  /* 0x000368600c0c9836 */ /* 0x000fc80000000000 */
[----:B------:R-:W-:Y:S01]  /*f8f0*/  UIADD3 UR4, UR4, 0x400, URZ ;  /* 0x0000040004047890 */ /* 0x000fe2000fffe03f */
[----:B------:R-:W-:-:S03]  /*f900*/  @!P1 PRMT R12, RZ, 0x654, R12 ;  /* 0x00000654ff0c9816 */ /* 0x000fc6000000000c */
[----:B------:R-:W-:-:S04]  /*f910*/  USHF.R.U32.HI UR4, URZ, 0x4, UR4 ;  /* 0x000000043f047899 */ /* 0x000fc80008011604 */
[----:B------:R-:W-:-:S04]  /*f920*/  ULOP3.LUT UR4, UR4, 0x3fff, URZ, 0xc0, !UPT ;  /* 0x00003fff04047892 */ /* 0x000fc8000f8ec03f */
[----:B------:R-:W-:Y:S01]  /*f930*/  ULOP3.LUT UR4, UR4, 0x3800000, URZ, 0xfc, !UPT ;  /* 0x0380000004047892 */ /* 0x000fe2000f8efc3f */
[----:B-1----:R-:W-:-:S03]  /*f940*/  FADD.FTZ R3, R3, R8 ;  /* 0x0000000803037221 */ /* 0x002fc60000010000 */
[----:B------:R-:W-:Y:S01]  /*f950*/  UIMAD UR60, UR60, 0xa80, UR4 ;  /* 0x00000a803c3c78a4 */ /* 0x000fe2000f8e0204 */
[----:B0-----:R-:W-:-:S03]  /*f960*/  FADD.FTZ R4, R0, R7 ;  /* 0x0000000700047221 */ /* 0x001fc60000010000 */
[----:B------:R-:W-:Y:S01]  /*f970*/  UIADD3 UR4, UR60, 0x80, URZ ;  /* 0x000000803c047890 */ /* 0x000fe2000fffe03f */
[----:B------:R-:W0:Y:S02]  /*f980*/  SHFL.BFLY PT, R0, R3, 0x1, 0x1f ;  /* 0x0c201f0003007f89 */ /* 0x000e2400000e0000 */
[----:B------:R-:W-:-:S06]  /*f990*/  UMOV UR6, UR60 ;  /* 0x0000003c00067c82 */ /* 0x000fcc0008000000 */
[----:B------:R-:W-:Y:S01]  /*f9a0*/  HGMMA.64x192x16.F32 R24, R200, gdesc[UR4].tnspB, R24, gsb0 ;  /* 0x42e00004c8187df0 */ /* 0x000fe20008000818 */
[----:B------:R-:W-:Y:S01]  /*f9b0*/  UMOV UR7, 0x40000040 ;  /* 0x4000004000077882 */ /* 0x000fe20000000000 */
[----:B------:R-:W-:Y:S01]  /*f9c0*/  UMOV UR6, UR4 ;  /* 0x0000000400067c82 */ /* 0x000fe20008000000 */
[----:B------:R-:W-:Y:S01]  /*f9d0*/  UIADD3 UR4, UR60, 0x100, URZ ;  /* 0x000001003c047890 */ /* 0x000fe2000fffe03f */
[----:B------:R-:W1:Y:S01]  /*f9e0*/  SHFL.BFLY PT, R5, R4, 0x1, 0x1f ;  /* 0x0c201f0004057f89 */ /* 0x000e6200000e0000 */
[----:B0-----:R-:W-:Y:S01]  /*f9f0*/  FADD.FTZ R13, R3, R0 ;  /* 0x00000000030d7221 */ /* 0x001fe20000010000 */
[----:B------:R-:W-:Y:S02]  /*fa00*/  IMAD.MOV.U32 R3, RZ, RZ, RZ ;  /* 0x000000ffff037224 */ /* 0x000fe400078e00ff */
[----:B------:R-:W-:Y:S02]  /*fa10*/  IMAD.MOV.U32 R0, RZ, RZ, -0x800000 ;  /* 0xff800000ff007424 */ /* 0x000fe400078e00ff */
[----:B------:R-:W-:Y:S01]  /*fa20*/  FSETP.NE.FTZ.AND P0, PT, R13, RZ, PT ;  /* 0x000000ff0d00720b */ /* 0x000fe20003f15000 */
[----:B-1----:R-:W-:Y:S01]  /*fa30*/  FADD.FTZ R14, R4, R5 ;  /* 0x00000005040e7221 */ /* 0x002fe20000010000 */
[----:B------:R-:W-:-:S04]  /*fa40*/  IMAD.MOV.U32 R5, RZ, RZ, RZ ;  /* 0x000000ffff057224 */ /* 0x000fc800078e00ff */
[----:B------:R-:W-:-:S07]  /*fa50*/  FSETP.NE.FTZ.AND P2, PT, R14, RZ, PT ;  /* 0x000000ff0e00720b */ /* 0x000fce0003f55000 */
[----:B------:R-:W0:Y:S01]  /*fa60*/  @P0 MUFU.LG2 R9, R13 ;  /* 0x0000000d00090308 */ /* 0x000e220000000c00 */
[----:B------:R-:W-:-:S07]  /*fa70*/  @P0 FMUL.FTZ R4, R6, 0.69314718246459960938 ;  /* 0x3f31721806040820 */ /* 0x000fce0000410000 */
[----:B------:R-:W1:Y:S01]  /*fa80*/  @P2 MUFU.LG2 R8, R14 ;  /* 0x0000000e00082308 */ /* 0x000e620000000c00 */
[----:B------:R-:W-:-:S07]  /*fa90*/  @P2 FMUL.FTZ R6, R6, 0.69314718246459960938 ;  /* 0x3f31721806062820 */ /* 0x000fce0000410000 */
        /* <DEDUP_REMOVED lines=10> */
[----:B------:R-:W-:Y:S01]  /*fb40*/  UMOV UR6, UR4 ;  /* 0x0000000400067c82 */ /* 0x000fe20008000000 */
[----:B------:R-:W-:Y:S01]  /*fb50*/  UMOV UR7, 0x40000040 ;  /* 0x4000004000077882 */ /* 0x000fe20000000000 */
[----:B------:R-:W-:Y:S01]  /*fb60*/  UIADD3 UR4, UR60, 0x180, URZ ;  /* 0x000001803c047890 */ /* 0x000fe2000fffe03f */
[----:B------:R-:W-:Y:S02]  /*fb70*/  WARPGROUP.DEPBAR.LE gsb0, 0x0 ;  /* 0x00008000000079c5 */ /* 0x000fe40000010000 */
[----:B------:R-:W-:-:S14]  /*fb80*/  WARPGROUP.ARRIVE ;  /* 0x00000000000079c5 */ /* 0x000fdc0000000000 */
        /* <DEDUP_REMOVED lines=9> */
[----:B------:R-:W-:Y:S02]  /*fc20*/  UIADD3 UR4, UR60, 0x280, URZ ;  /* 0x000002803c047890 */ /* 0x000fe4000fffe03f */
[----:B------:R-:W-:Y:S01]  /*fc30*/  UIADD3 UR60, UR60, 0x300, URZ ;  /* 0x000003003c3c7890 */ /* 0x000fe2000fffe03f */
[----:B------:R-:W-:Y:S02]  /*fc40*/  WARPGROUP.DEPBAR.LE gsb0, 0x0 ;  /* 0x00008000000079c5 */ /* 0x000fe40000010000 */
[----:B------:R-:W-:-:S12]  /*fc50*/  WARPGROUP.ARRIVE ;  /* 0x00000000000079c5 */ /* 0x000fd80000000000 */
[----:B------:R-:W-:Y:S01]  /*fc60*/  HGMMA.64x192x16.F32 R24, R184, gdesc[UR4].tnspB, R24, gsb0 ;  /* 0x42e00004b8187df0 */ /* 0x000fe20008000818 */
[----:B------:R-:W-:Y:S01]  /*fc70*/  UMOV UR6, UR4 ;  /* 0x0000000400067c82 */ /* 0x000fe20008000000 */
[----:B------:R-:W-:Y:S01]  /*fc80*/  UMOV UR7, 0x40000040 ;  /* 0x4000004000077882 */ /* 0x000fe20000000000 */
[----:B------:R-:W-:Y:S02]  /*fc90*/  WARPGROUP.DEPBAR.LE gsb0, 0x0 ;  /* 0x00008000000079c5 */ /* 0x000fe40000010000 */
[----:B------:R-:W-:-:S15]  /*fca0*/  WARPGROUP.ARRIVE ;  /* 0x00000000000079c5 */ /* 0x000fde0000000000 */
        /* <DEDUP_REMOVED lines=104> */
.L_x_2069:
        /* <DEDUP_REMOVED lines=19> */
[----:B0-----:R-:W-:Y:S01]  /*10460*/  IADD3 R4, R3, -0x80, RZ ;  /* 0xffffff8003047810 */ /* 0x001fe20007ffe0ff */
[----:B------:R-:W-:Y:S01]  /*10470*/  ULDC.64 UR8, c[0x0][0xb38] ;  /* 0x0002ce0000087ab9 */ /* 0x000fe20000000a00 */
[----:B---3--:R-:W-:Y:S02]  /*10480*/  USHF.R.S32.HI UR10, URZ, 0x1f, UR12 ;  /* 0x0000001f3f0a7899 */ /* 0x008fe4000801140c */
[----:B------:R-:W-:Y:S01]  /*10490*/  SHF.R.S32.HI R3, RZ, 0x1f, R4 ;  /* 0x0000001fff037819 */ /* 0x000fe20000011404 */
[----:B------:R-:W-:Y:S02]  /*104a0*/  UIMAD UR7, UR7, UR8, URZ ;  /* 0x00000008070772a4 */ /* 0x000fe4000f8e023f */
[----:B------:R-:W0:Y:S01]  /*104b0*/  LDC.64 R14, c[0x0][0xb40] ;  /* 0x0002d000ff0e7b82 */ /* 0x000e220000000a00 */
[CC--:B------:R-:W-:Y:S02]  /*104c0*/  LEA.HI R5, R3.reuse, R4.reuse, RZ, 0x7 ;  /* 0x0000000403057211 */ /* 0x0c0fe400078f38ff */
[----:B------:R-:W-:-:S02]  /*104d0*/  LEA.HI R10, R3, R4, RZ, 0x2 ;  /* 0x00000004030a7211 */ /* 0x000fc400078f10ff */
[C---:B------:R-:W-:Y:S02]  /*104e0*/  LOP3.LUT R7, R5.reuse, 0xffffff80, RZ, 0xc0, !PT ;  /* 0xffffff8005077812 */ /* 0x040fe400078ec0ff */
[----:B------:R-:W-:Y:S01]  /*104f0*/  SHF.R.S32.HI R6, RZ, 0x7, R5 ;  /* 0x00000007ff067819 */ /* 0x000fe20000011405 */
[----:B------:R-:W1:Y:S02]  /*10500*/  @P0 LDC R13, c[0x0][0xbf0] ;  /* 0x0002fc00ff0d0b82 */ /* 0x000e640000000800 */
[----:B------:R-:W-:Y:S01]  /*10510*/  IMAD.IADD R20, R4, 0x1, -R7 ;  /* 0x0000000104147824 */ /* 0x000fe200078e0a07 */
[----:B------:R-:W-:Y:S02]  /*10520*/  LEA.HI R3, R5, R6, RZ, 0x1 ;  /* 0x0000000605037211 */ /* 0x000fe400078f08ff */
        /* <DEDUP_REMOVED lines=17> */
[----:B------:R-:W-:Y:S02]  /*10640*/  SHF.R.S32.HI R7, RZ, 0x5, R7 ;  /* 0x00000005ff077819 */ /* 0x000fe40000011407 */
[----:B------:R-:W-:Y:S01]  /*10650*/  IADD3 R12, R5, -R6, RZ ;  /* 0x80000006050c7210 */ /* 0x000fe20007ffe0ff */
[----:B------:R-:W-:-:S02]  /*10660*/  IMAD.IADD R4, R8, 0x1, -R9 ;  /* 0x0000000108047824 */ /* 0x000fc400078e0a09 */
[----:B------:R-:W0:Y:S01]  /*10670*/  @P0 LDC R9, c[0x0][0xbec] ;  /* 0x0002fb00ff090b82 */ /* 0x000e220000000800 */
[----:B------:R-:W-:Y:S02]  /*10680*/  IMAD.U32 R5, RZ, RZ, UR5 ;  /* 0x00000005ff057e24 */ /* 0x000fe4000f8e00ff */
[----:B------:R-:W-:Y:S02]  /*10690*/  IMAD R6, R7, 0x10, R4 ;  /* 0x0000001007067824 */ /* 0x000fe400078e0204 */
[----:B------:R-:W-:Y:S01]  /*106a0*/  IMAD.U32 R4, RZ, RZ, UR4 ;  /* 0x00000004ff047e24 */ /* 0x000fe2000f8e00ff */
[----:B------:R-:W-:Y:S01]  /*106b0*/  UIMAD.WIDE.U32 UR4, UR13, UR8, URZ ;  /* 0x000000080d0472a5 */ /* 0x000fe2000f8e003f */
[----:B------:R-:W-:Y:S01]  /*106c0*/  IMAD.U32 R5, RZ, RZ, UR6 ;  /* 0x00000006ff057e24 */ /* 0x000fe2000f8e00ff */
[----:B------:R-:W-:Y:S01]  /*106d0*/  LEA R3, R3, R6, 0x6 ;  /* 0x0000000603037211 */ /* 0x000fe200078e30ff */
[----:B------:R-:W-:Y:S01]  /*106e0*/  UIMAD UR6, UR13, UR9, UR7 ;  /* 0x000000090d0672a4 */ /* 0x000fe2000f8e0207 */
[----:B---3--:R-:W-:-:S02]  /*106f0*/  IMAD R8, R10, UR10, RZ ;  /* 0x0000000a0a087c24 */ /* 0x008fc4000f8e02ff */
[----:B------:R-:W-:Y:S01]  /*10700*/  IMAD.WIDE.U32 R4, R10, UR12, R4 ;  /* 0x0000000c0a047c25 */ /* 0x000fe2000f8e0004 */
[----:B------:R-:W-:Y:S01]  /*10710*/  UIADD3 UR6, UR5, UR6, URZ ;  /* 0x0000000605067290 */ /* 0x000fe2000fffe03f */
[----:B------:R-:W-:Y:S02]  /*10720*/  ULDC.64 UR8, c[0x0][0xb28] ;  /* 0x0002ca0000087ab9 */ /* 0x000fe40000000a00 */
[----:B------:R-:W-:Y:S02]  /*10730*/  IMAD R6, R12, 0x8, R3 ;  /* 0x000000080c067824 */ /* 0x000fe400078e0203 */
[----:B------:R-:W-:Y:S02]  /*10740*/  IMAD R11, R11, UR12, R8 ;  /* 0x0000000c0b0b7c24 */ /* 0x000fe4000f8e0208 */
[----:B--2---:R-:W-:Y:S02]  /*10750*/  IMAD R8, R16, 0x80, R6 ;  /* 0x0000008010087824 */ /* 0x004fe400078e0206 */
[----:B------:R-:W-:Y:S01]  /*10760*/  IMAD.U32 R7, RZ, RZ, UR5 ;  /* 0x00000005ff077e24 */ /* 0x000fe2000f8e00ff */
[----:B------:R-:W-:Y:S01]  /*10770*/  MOV R7, UR6 ;  /* 0x0000000600077c02 */ /* 0x000fe20008000f00 */
[----:B0-----:R-:W-:Y:S01]  /*10780*/  @P0 IMAD.HI.U32 R10, R8, R9, RZ ;  /* 0x00000009080a0227 */ /* 0x001fe200078e00ff */
[----:B------:R-:W-:-:S03]  /*10790*/  ULDC.64 UR6, c[0x0][0xb48] ;  /* 0x0002d20000067ab9 */ /* 0x000fc60000000a00 */
[----:B------:R-:W-:Y:S01]  /*107a0*/  IMAD.U32 R6, RZ, RZ, UR4 ;  /* 0x00000004ff067e24 */ /* 0x000fe2000f8e00ff */
[----:B------:R-:W-:Y:S01]  /*107b0*/  ULDC.64 UR4, c[0x0][0xbe0] ;  /* 0x0002f80000047ab9 */ /* 0x000fe20000000a00 */
[C---:B------:R-:W-:Y:S02]  /*107c0*/  IMAD R12, R14.reuse, UR10, RZ ;  /* 0x0000000a0e0c7c24 */ /* 0x040fe4000f8e02ff */
[----:B------:R-:W-:Y:S01]  /*107d0*/  IMAD.MOV.U32 R9, RZ, RZ, R8 ;  /* 0x000000ffff097224 */ /* 0x000fe200078e0008 */
[----:B-1----:R-:W-:Y:S01]  /*107e0*/  @P0 SHF.R.U32.HI R9, RZ, R13, R10 ;  /* 0x0000000dff090219 */ /* 0x002fe2000001160a */
[----:B------:R-:W-:Y:S01]  /*107f0*/  IMAD R13, R15, UR12, R12 ;  /* 0x0000000c0f0d7c24 */ /* 0x000fe2000f8e020c */
[----:B------:R-:W-:Y:S01]  /*10800*/  SHF.R.S32.HI R12, RZ, 0x1f, R21 ;  /* 0x0000001fff0c7819 */ /* 0x000fe20000011415 */
[----:B------:R-:W-:-:S04]  /*10810*/  IMAD.WIDE.U32 R6, R14, UR12, R6 ;  /* 0x0000000c0e067c25 */ /* 0x000fc8000f8e0006 */
[----:B------:R-:W-:Y:S01]  /*10820*/  IMAD.IADD R5, R5, 0x1, R11 ;  /* 0x0000000105057824 */ /* 0x000fe200078e020b */
[----:B------:R-:W-:Y:S01]  /*10830*/  IADD3 R7, R7, R13, RZ ;  /* 0x0000000d07077210 */ /* 0x000fe20007ffe0ff */
[----:B----4-:R-:W-:-:S04]  /*10840*/  @P0 IMAD.HI.U32 R23, R8, R23, RZ ;  /* 0x0000001708170227 */ /* 0x010fc800078e00ff */
        /* <DEDUP_REMOVED lines=35> */
[----:B------:R-:W-:Y:S01]  /*10a80*/  IADD3 R5, R5, R11, RZ ;  /* 0x0000000b05057210 */ /* 0x000fe20007ffe0ff */
        /* <DEDUP_REMOVED lines=16> */
[----:B------:R1:W2:Y:S01]  /*10b90*/  SHFL.IDX PT, R11, R13, 0x1, 0x1c1f ;  /* 0x003c1f000d0b7f89 */ /* 0x0002a200000e0000 */
[-C--:B------:R-:W-:Y:S01]  /*10ba0*/  ISETP.GE.OR P0, PT, R23, R18.reuse, P0 ;  /* 0x000000121700720c */ /* 0x080fe20000706670 */
[----:B------:R-:W-:Y:S01]  /*10bb0*/  UPRMT UR4, URZ, 0x654, UR4 ;  /* 0x000006543f047896 */ /* 0x000fe20008000004 */
[----:B------:R-:W-:Y:S01]  /*10bc0*/  ISETP.GE.AND P2, PT, R3, R18, PT ;  /* 0x000000120300720c */ /* 0x000fe20003f46270 */
[----:B------:R3:W4:Y:S01]  /*10bd0*/  SHFL.IDX PT, R4, R6, RZ, 0x1c1f ;  /* 0x001c1fff06047589 */ /* 0x00072200000e0000 */
[----:B-1----:R-:W-:-:S03]  /*10be0*/  LOP3.LUT R13, R22, 0x7ffffffc, RZ, 0xc0, !PT ;  /* 0x7ffffffc160d7812 */ /* 0x002fc600078ec0ff */
[----:B------:R3:W1:Y:S03]  /*10bf0*/  SHFL.IDX PT, R5, R7, RZ, 0x1c1f ;  /* 0x001c1fff07057589 */ /* 0x00066600000e0000 */
[----:B------:R-:W-:Y:S01]  /*10c00*/  SYNCS.ARRIVE.TRANS64.RED.A1T0 RZ, [UR4], RZ ;  /* 0x000000ffffff79a7 */ /* 0x000fe20008100404 */
[----:B------:R-:W-:-:S05]  /*10c10*/  IMAD.IADD R13, R20, 0x1, -R13 ;  /* 0x00000001140d7824 */ /* 0x000fca00078e0a0d */
[----:B------:R-:W-:Y:S01]  /*10c20*/  SHF.L.U32 R3, R13, 0x1, RZ ;  /* 0x000000010d037819 */ /* 0x000fe200000006ff */
        /* <DEDUP_REMOVED lines=15> */
[C---:B------:R-:W-:Y:S01]  /*10d20*/  VIADD R17, R3.reuse, 0x40 ;  /* 0x0000004003117836 */ /* 0x040fe20000000000 */
[C---:B------:R-:W-:Y:S01]  /*10d30*/  IADD3 R22, R3.reuse, 0x50, RZ ;  /* 0x0000005003167810 */ /* 0x040fe20007ffe0ff */
[C---:B------:R-:W-:Y:S01]  /*10d40*/  VIADD R20, R3.reuse, 0x48 ;  /* 0x0000004803147836 */ /* 0x040fe20000000000 */
[----:B------:R-:W-:Y:S01]  /*10d50*/  ISETP.GE.AND P3, PT, R16, UR4, PT ;  /* 0x0000000410007c0c */ /* 0x000fe2000bf66270 */
[----:B-1--4-:R-:W-:-:S02]  /*10d60*/  @!P0 IMAD.WIDE R8, R3, 0x4, R4 ;  /* 0x0000000403088825 */ /* 0x012fc400078e0204 */
[----:B------:R-:W-:Y:S02]  /*10d70*/  @!P1 LEA.HI R0, R0, R0, RZ, 0x1 ;  /* 0x0000000000009211 */ /* 0x000fe400078f08ff */
[----:B------:R-:W-:Y:S01]  /*10d80*/  @!P2 LEA.HI R2, R2, R2, RZ, 0x1 ;  /* 0x000000020202a211 */ /* 0x000fe200078f08ff */
[----:B------:R0:W-:Y:S01]  /*10d90*/  @!P0 ST.E.64 desc[UR6][R8.64], R24 ;  /* 0x0000001808008985 */ /* 0x0001e2000c101b06 */
[----:B------:R-:W-:Y:S02]  /*10da0*/  @!P1 LOP3.LUT R11, R0, 0xfffffffe, RZ, 0xc0, !PT ;  /* 0xfffffffe000b9812 */ /* 0x000fe400078ec0ff */
[----:B------:R-:W-:Y:S01]  /*10db0*/  @!P2 LOP3.LUT R13, R2, 0xfffffffe, RZ, 0xc0, !PT ;  /* 0xfffffffe020da812 */ /* 0x000fe200078ec0ff */
[C---:B------:R-:W-:Y:S01]  /*10dc0*/  VIADD R2, R3.reuse, 0x30 ;  /* 0x0000003003027836 */ /* 0x040fe20000000000 */
[----:B------:R-:W-:Y:S01]  /*10dd0*/  IADD3 R0, R3, 0x28, RZ ;  /* 0x0000002803007810 */ /* 0x000fe20007ffe0ff */
[----:B------:R-:W-:Y:S01]  /*10de0*/  @!P1 IMAD.WIDE R10, R11, 0x4, R4 ;  /* 0x000000040b0a9825 */ /* 0x000fe200078e0204 */
[----:B------:R-:W-:-:S02]  /*10df0*/  @!P5 LEA.HI R14, R14, R14, RZ, 0x1 ;  /* 0x0000000e0e0ed211 */ /* 0x000fc400078f08ff */
[----:B------:R-:W-:Y:S01]  /*10e00*/  ISETP.GE.AND P0, PT, R0, UR4, PT ;  /* 0x0000000400007c0c */ /* 0x000fe2000bf06270 */
[----:B------:R-:W-:Y:S01]  /*10e10*/  @!P2 IMAD.WIDE R12, R13, 0x4, R4 ;  /* 0x000000040d0ca825 */ /* 0x000fe200078e0204 */
[----:B------:R1:W-:Y:S01]  /*10e20*/  @!P1 ST.E.64 desc[UR6][R10.64], R28 ;  /* 0x0000001c0a009985 */ /* 0x0003e2000c101b06 */
[----:B------:R-:W-:Y:S02]  /*10e30*/  ISETP.GE.AND P4, PT, R2, UR4, PT ;  /* 0x0000000402007c0c */ /* 0x000fe4000bf86270 */
[----:B------:R-:W-:Y:S01]  /*10e40*/  ISETP.GE.AND P1, PT, R20, UR4, PT ;  /* 0x0000000414007c0c */ /* 0x000fe2000bf26270 */
        /* <DEDUP_REMOVED lines=22> */
[----:B------:R-:W-:Y:S01]  /*10fb0*/  VIADD R20, R3, 0x70 ;  /* 0x0000007003147836 */ /* 0x000fe20000000000 */
[----:B------:R-:W-:Y:S02]  /*10fc0*/  ISETP.GE.AND P5, PT, R22, UR4, PT ;  /* 0x0000000416007c0c */ /* 0x000fe4000bfa6270 */
[----:B------:R-:W-:Y:S01]  /*10fd0*/  ISETP.GE.AND P6, PT, R24, UR4, PT ;  /* 0x0000000418007c0c */ /* 0x000fe2000bfc6270 */
[----:B0-----:R-:W-:-:S04]  /*10fe0*/  @!P0 IMAD.WIDE R8, R13, 0x4, R4 ;  /* 0x000000040d088825 */ /* 0x001fc800078e0204 */
[--C-:B-1----:R-:W-:Y:S01]  /*10ff0*/  @!P4 IMAD.WIDE R10, R15, 0x4, R4.reuse ;  /* 0x000000040f0ac825 */ /* 0x102fe200078e0204 */
[----:B------:R0:W-:Y:S01]  /*11000*/  @!P0 ST.E.64 desc[UR6][R8.64], R44 ;  /* 0x0000002c08008985 */ /* 0x0001e2000c101b06 */
[----:B------:R-:W-:Y:S02]  /*11010*/  ISETP.GE.AND P0, PT, R0, UR4, PT ;  /* 0x0000000400007c0c */ /* 0x000fe4000bf06270 */
[--C-:B------:R-:W-:Y:S01]  /*11020*/  @!P3 IMAD.WIDE R12, R17, 0x4, R4.reuse ;  /* 0x00000004110cb825 */ /* 0x100fe200078e0204 */
[----:B------:R1:W-:Y:S01]  /*11030*/  @!P4 ST.E.64 desc[UR6][R10.64], R48 ;  /* 0x000000300a00c985 */ /* 0x0003e2000c101b06 */
[----:B------:R-:W-:Y:S02]  /*11040*/  @!P5 LEA.HI R22, R22, R22, RZ, 0x1 ;  /* 0x000000161616d211 */ /* 0x000fe400078f08ff */
        /* <DEDUP_REMOVED lines=12> */
[----:B0-----:R-:W-:Y:S02]  /*11110*/  @!P5 LOP3.LUT R9, R22, 0xfffffffe, RZ, 0xc0, !PT ;  /* 0xfffffffe1609d812 */ /* 0x001fe400078ec0ff */
[----:B------:R-:W-:Y:S02]  /*11120*/  @!P0 LEA.HI R0, R0, R0, RZ, 0x1 ;  /* 0x0000000000008211 */ /* 0x000fe400078f08ff */
[----:B-1----:R-:W-:Y:S01]  /*11130*/  @!P6 LOP3.LUT R11, R24, 0xfffffffe, RZ, 0xc0, !PT ;  /* 0xfffffffe180be812 */ /* 0x002fe200078ec0ff */
[--C-:B------:R-:W-:Y:S01]  /*11140*/  @!P5 IMAD.WIDE R8, R9, 0x4, R4.reuse ;  /* 0x000000040908d825 */ /* 0x100fe200078e0204 */
[----:B------:R-:W-:Y:S02]  /*11150*/  @!P1 LEA.HI R2, R2, R2, RZ, 0x1 ;  /* 0x0000000202029211 */ /* 0x000fe400078f08ff */
[----:B--2---:R-:W-:Y:S01]  /*11160*/  @!P0 LOP3.LUT R13, R0, 0xfffffffe, RZ, 0xc0, !PT ;  /* 0xfffffffe000d8812 */ /* 0x004fe200078ec0ff */
        /* <DEDUP_REMOVED lines=21> */
[----:B------:R-:W-:Y:S01]  /*112c0*/  IADD3 R21, R3, 0xa0, RZ ;  /* 0x000000a003157810 */ /* 0x000fe20007ffe0ff */
[----:B------:R1:W-:Y:S01]  /*112d0*/  @!P2 ST.E.64 desc[UR6][R10.64], R80 ;  /* 0x000000500a00a985 */ /* 0x0003e2000c101b06 */
[----:B------:R-:W-:Y:S01]  /*112e0*/  ISETP.GE.AND P2, PT, R20, UR4, PT ;  /* 0x0000000414007c0c */ /* 0x000fe2000bf46270 */
[----:B------:R-:W-:Y:S01]  /*112f0*/  @!P4 IMAD.WIDE R16, R25, 0x4, R4 ;  /* 0x000000041910c825 */ /* 0x000fe200078e0204 */
[----:B------:R-:W-:Y:S01]  /*11300*/  @!P0 LEA.HI R0, R0, R0, RZ, 0x1 ;  /* 0x0000000000008211 */ /* 0x000fe200078f08ff */
[----:B------:R3:W-:Y:S01]  /*11310*/  @!P3 ST.E.64 desc[UR6][R14.64], R84 ;  /* 0x000000540e00b985 */ /* 0x0007e2000c101b06 */
[----:B------:R-:W-:Y:S01]  /*11320*/  ISETP.GE.AND P3, PT, R21, UR4, PT ;  /* 0x0000000415007c0c */ /* 0x000fe2000bf66270 */
[----:B--2---:R-:W-:-:S02]  /*11330*/  VIADD R12, R3, 0xa8 ;  /* 0x000000a8030c7836 */ /* 0x004fc40000000000 */
[C---:B------:R-:W-:Y:S01]  /*11340*/  VIADD R13, R3.reuse, 0xb0 ;  /* 0x000000b0030d7836 */ /* 0x040fe20000000000 */
[----:B------:R2:W-:Y:S01]  /*11350*/  @!P4 ST.E.64 desc[UR6][R16.64], R88 ;  /* 0x000000581000c985 */ /* 0x0005e2000c101b06 */
[----:B0-----:R-:W-:Y:S01]  /*11360*/  VIADD R9, R3, 0xb8 ;  /* 0x000000b803097836 */ /* 0x001fe20000000000 */
[----:B------:R-:W-:Y:S02]  /*11370*/  ISETP.GE.AND P4, PT, R12, UR4, PT ;  /* 0x000000040c007c0c */ /* 0x000fe4000bf86270 */
[----:B------:R-:W-:Y:S02]  /*11380*/  ISETP.GE.AND P5, PT, R13, UR4, PT ;  /* 0x000000040d007c0c */ /* 0x000fe4000bfa6270 */
[----:B------:R-:W-:Y:S02]  /*11390*/  ISETP.GE.AND P6, PT, R9, UR4, PT ;  /* 0x0000000409007c0c */ /* 0x000fe4000bfc6270 */
[----:B------:R-:W-:Y:S02]  /*113a0*/  @!P1 LEA.HI R2, R2, R2, RZ, 0x1 ;  /* 0x0000000202029211 */ /* 0x000fe400078f08ff */
[----:B------:R-:W-:-:S02]  /*113b0*/  @!P2 LEA.HI R20, R20, R20, RZ, 0x1 ;  /* 0x000000141414a211 */ /* 0x000fc400078f08ff */
[----:B------:R-:W-:Y:S02]  /*113c0*/  @!P3 LEA.HI R21, R21, R21, RZ, 0x1 ;  /* 0x000000151515b211 */ /* 0x000fe400078f08ff */
[----:B-1----:R-:W-:Y:S02]  /*113d0*/  @!P1 LOP3.LUT R11, R2, 0xfffffffe, RZ, 0xc0, !PT ;  /* 0xfffffffe020b9812 */ /* 0x002fe400078ec0ff */
[----:B------:R-:W-:Y:S02]  /*113e0*/  @!P4 LEA.HI R12, R12, R12, RZ, 0x1 ;  /* 0x0000000c0c0cc211 */ /* 0x000fe400078f08ff */
[----:B------:R-:W-:Y:S02]  /*113f0*/  @!P5 LEA.HI R8, R13, R13, RZ, 0x1 ;  /* 0x0000000d0d08d211 */ /* 0x000fe400078f08ff */
[----:B------:R-:W-:Y:S02]  /*11400*/  @!P6 LEA.HI R10, R9, R9, RZ, 0x1 ;  /* 0x00000009090ae211 */ /* 0x000fe400078f08ff */
[----:B------:R-:W-:-:S02]  /*11410*/  @!P0 LOP3.LUT R9, R0, 0xfffffffe, RZ, 0xc0, !PT ;  /* 0xfffffffe00098812 */ /* 0x000fc400078ec0ff */
[----:B------:R-:W-:Y:S02]  /*11420*/  @!P2 LOP3.LUT R13, R20, 0xfffffffe, RZ, 0xc0, !PT ;  /* 0xfffffffe140da812 */ /* 0x000fe400078ec0ff */
[----:B---3--:R-:W-:Y:S02]  /*11430*/  @!P3 LOP3.LUT R15, R21, 0xfffffffe, RZ, 0xc0, !PT ;  /* 0xfffffffe150fb812 */ /* 0x008fe400078ec0ff */
[----:B--2---:R-:W-:Y:S01]  /*11440*/  @!P4 LOP3.LUT R17, R12, 0xfffffffe, RZ, 0xc0, !PT ;  /* 0xfffffffe0c11c812 */ /* 0x004fe200078ec0ff */
        /* <DEDUP_REMOVED lines=16> */
.L_x_2102:
[----:B------:R-:W-:Y:S05]  /*11550*/  BSYNC B0 ;  /* 0x0000000000007941 */ /* 0x000fea0003800000 */
.L_x_2101:
[----:B------:R-:W-:Y:S01]  /*11560*/  ISETP.GE.AND P0, PT, R23, R18, PT ;  /* 0x000000121700720c */ /* 0x000fe20003f06270 */
[----:B01----:R0:W1:Y:S04]  /*11570*/  SHFL.IDX PT, R5, R7, 0x1, 0x1c1f ;  /* 0x003c1f0007057f89 */ /* 0x00306800000e0000 */
[----:B----4-:R0:W4:Y:S08]  /*11580*/  SHFL.IDX PT, R4, R6, 0x1, 0x1c1f ;  /* 0x003c1f0006047f89 */ /* 0x01013000000e0000 */
[----:B0-----:R-:W-:Y:S05]  /*11590*/  @P0 BRA `(.L_x_2067) ;  /* 0x0000005000100947 */ /* 0x001fea0003800000 */
[C---:B---3--:R-:W-:Y:S01]  /*115a0*/  VIADD R0, R3.reuse, 0x8 ;  /* 0x0000000803007836 */ /* 0x048fe20000000000 */
[----:B------:R-:W-:Y:S01]  /*115b0*/  ULDC UR4, c[0x0][0xac8] ;  /* 0x0002b20000047ab9 */ /* 0x000fe20000000800 */
[C---:B------:R-:W-:Y:S01]  /*115c0*/  IADD3 R2, R3.reuse, 0x10, RZ ;  /* 0x0000001003027810 */ /* 0x040fe20007ffe0ff */
[C---:B------:R-:W-:Y:S01]  /*115d0*/  VIADD R10, R3.reuse, 0x18 ;  /* 0x00000018030a7836 */ /* 0x040fe20000000000 */
[C---:B------:R-:W-:Y:S01]  /*115e0*/  ISETP.GE.AND P2, PT, R3.reuse, UR4, PT ;  /* 0x0000000403007c0c */ /* 0x040fe2000bf46270 */
[C---:B------:R-:W-:Y:S01]  /*115f0*/  VIADD R11, R3.reuse, 0x28 ;  /* 0x00000028030b7836 */ /* 0x040fe20000000000 */
[----:B------:R-:W-:Y:S01]  /*11600*/  ISETP.GE.AND P3, PT, R0, UR4, PT ;  /* 0x0000000400007c0c */ /* 0x000fe2000bf66270 */
[----:B------:R-:W-:Y:S01]  /*11610*/  ULDC.64 UR6, c[0x0][0x208] ;  /* 0x0000820000067ab9 */ /* 0x000fe20000000a00 */
[----:B------:R-:W-:Y:S01]  /*11620*/  ISETP.GE.AND P0, PT, R2, UR4, PT ;  /* 0x0000000402007c0c */ /* 0x000fe2000bf06270 */
[C---:B------:R-:W-:Y:S01]  /*11630*/  VIADD R12, R3.reuse, 0x30 ;  /* 0x00000030030c7836 */ /* 0x040fe20000000000 */
[----:B------:R-:W-:Y:S01]  /*11640*/  ISETP.GE.AND P1, PT, R10, UR4, PT ;  /* 0x000000040a007c0c */ /* 0x000fe2000bf26270 */
[C---:B------:R-:W-:Y:S01]  /*11650*/  VIADD R14, R3.reuse, 0x40 ;  /* 0x00000040030e7836 */ /* 0x040fe20000000000 */
[C---:B------:R-:W-:Y:S01]  /*11660*/  IADD3 R13, R3.reuse, 0x38, RZ ;  /* 0x00000038030d7810 */ /* 0x040fe20007ffe0ff */
[C---:B------:R-:W-:Y:S01]  /*11670*/  VIADD R16, R3.reuse, 0x48 ;  /* 0x0000004803107836 */ /* 0x040fe20000000000 */
[----:B------:R-:W-:Y:S01]  /*11680*/  ISETP.GE.AND P4, PT, R12, UR4, PT ;  /* 0x000000040c007c0c */ /* 0x000fe2000bf86270 */
[----:B------:R-:W-:Y:S01]  /*11690*/  VIADD R18, R3, 0x50 ;  /* 0x0000005003127836 */ /* 0x000fe20000000000 */
[----:B------:R-:W-:Y:S01]  /*116a0*/  ISETP.GE.AND P5, PT, R13, UR4, PT ;  /* 0x000000040d007c0c */ /* 0x000fe2000bfa6270 */
[----:B-1--4-:R-:W-:Y:S01]  /*116b0*/  @!P2 IMAD.WIDE R6, R3, 0x4, R4 ;  /* 0x000000040306a825 */ /* 0x012fe200078e0204 */
[----:B------:R-:W-:-:S02]  /*116c0*/  ISETP.GE.AND P6, PT, R14, UR4, PT ;  /* 0x000000040e007c0c */ /* 0x000fc4000bfc6270 */
[----:B------:R-:W-:Y:S01]  /*116d0*/  @!P3 LEA.HI R0, R0, R0, RZ, 0x1 ;  /* 0x000000000000b211 */ /* 0x000fe200078f08ff */
[C---:B------:R-:W-:Y:S01]  /*116e0*/  VIADD R20, R3.reuse, 0x70 ;  /* 0x0000007003147836 */ /* 0x040fe20000000000 */
[----:B------:R0:W-:Y:S01]  /*116f0*/  @!P2 ST.E.64 desc[UR6][R6.64], R26 ;  /* 0x0000001a0600a985 */ /* 0x0001e2000c101b06 */
[----:B------:R-:W-:Y:S02]  /*11700*/  @!P0 LEA.HI R2, R2, R2, RZ, 0x1 ;  /* 0x0000000202028211 */ /* 0x000fe400078f08ff */
[----:B------:R-:W-:Y:S01]  /*11710*/  @!P3 LOP3.LUT R9, R0, 0xfffffffe, RZ, 0xc0, !PT ;  /* 0xfffffffe0009b812 */ /* 0x000fe200078ec0ff */
[----:B------:R-:W-:Y:S01]  /*11720*/  VIADD R0, R3, 0x20 ;  /* 0x0000002003007836 */ /* 0x000fe20000000000 */
[----:B------:R-:W-:Y:S02]  /*11730*/  @!P1 LEA.HI R10, R10, R10, RZ, 0x1 ;  /* 0x0000000a0a0a9211 */ /* 0x000fe400078f08ff */
[----:B------:R-:W-:Y:S01]  /*11740*/  @!P4 LEA.HI R12, R12, R12, RZ, 0x1 ;  /* 0x0000000c0c0cc211 */ /* 0x000fe200078f08ff */
[----:B------:R-:W-:Y:S01]  /*11750*/  @!P3 IMAD.WIDE R8, R9, 0x4, R4 ;  /* 0x000000040908b825 */ /* 0x000fe200078e0204 */
[----:B------:R-:W-:-:S02]  /*11760*/  ISETP.GE.AND P2, PT, R0, UR4, PT ;  /* 0x0000000400007c0c */ /* 0x000fc4000bf46270 */
[----:B------:R-:W-:Y:S02]  /*11770*/  @!P6 LEA.HI R14, R14, R14, RZ, 0x1 ;  /* 0x0000000e0e0ee211 */ /* 0x000fe400078f08ff */
[----:B------:R1:W-:Y:S01]  /*11780*/  @!P3 ST.E.64 desc[UR6][R8.64], R30 ;  /* 0x0000001e0800b985 */ /* 0x0003e2000c101b06 */
[----:B------:R-:W-:Y:S02]  /*11790*/  ISETP.GE.AND P3, PT, R11, UR4, PT ;  /* 0x000000040b007c0c */ /* 0x000fe4000bf66270 */
[----:B0-----:R-:W-:Y:S02]  /*117a0*/  @!P0 LOP3.LUT R7, R2, 0xfffffffe, RZ, 0xc0, !PT ;  /* 0xfffffffe02078812 */ /* 0x001fe400078ec0ff */
[----:B------:R-:W-:Y:S02]  /*117b0*/  @!P4 LOP3.LUT R15, R12, 0xfffffffe, RZ, 0xc0, !PT ;  /* 0xfffffffe0c0fc812 */ /* 0x000fe400078ec0ff */
[----:B------:R-:W-:Y:S01]  /*117c0*/  @!P6 LOP3.LUT R21, R14, 0xfffffffe, RZ, 0xc0, !PT ;  /* 0xfffffffe0e15e812 */ /* 0x000fe200078ec0ff */
[----:B------:R-:W-:Y:S01]  /*117d0*/  @!P0 IMAD.WIDE R6, R7, 0x4, R4 ;  /* 0x0000000407068825 */ /* 0x000fe200078e0204 */
[----:B------:R-:W-:-:S04]  /*117e0*/  @!P2 LEA.HI R0, R0, R0, RZ, 0x1 ;  /* 0x000000000000a211 */ /* 0x000fc800078f08ff */
        /* <DEDUP_REMOVED lines=12> */
[----:B------:R-:W-:-:S02]  /*118b0*/  ISETP.GE.AND P0, PT, R18, UR4, PT ;  /* 0x0000000412007c0c */ /* 0x000fc4000bf06270 */
[----:B------:R-:W-:Y:S01]  /*118c0*/  IADD3 R2, R3, 0x60, RZ ;  /* 0x0000006003027810 */ /* 0x000fe20007ffe0ff */
        /* <DEDUP_REMOVED lines=12> */
[----:B------:R-:W-:Y:S01]  /*11990*/  VIADD R21, R3, 0x78 ;  /* 0x0000007803157836 */ /* 0x000fe20000000000 */
[----:B------:R-:W-:Y:S01]  /*119a0*/  ISETP.GE.AND P4, PT, R20, UR4, PT ;  /* 0x0000000414007c0c */ /* 0x000fe2000bf86270 */
[----:B------:R-:W-:Y:S01]  /*119b0*/  @!P1 IMAD.WIDE R6, R7, 0x4, R4 ;  /* 0x0000000407069825 */ /* 0x000fe200078e0204 */
[----:B------:R-:W-:Y:S01]  /*119c0*/  @!P5 ST.E.64 desc[UR6][R12.64], R54 ;  /* 0x000000360c00d985 */ /* 0x000fe2000c101b06 */
[----:B------:R-:W-:-:S02]  /*119d0*/  ISETP.GE.AND P5, PT, R17, UR4, PT ;  /* 0x0000000411007c0c */ /* 0x000fc4000bfa6270 */
[----:B------:R-:W-:Y:S01]  /*119e0*/  ISETP.GE.AND P3, PT, R21, UR4, PT ;  /* 0x0000000415007c0c */ /* 0x000fe2000bf66270 */
[----:B------:R-:W-:Y:S01]  /*119f0*/  @!P6 ST.E.64 desc[UR6][R14.64], R58 ;  /* 0x0000003a0e00e985 */ /* 0x000fe2000c101b06 */
[----:B------:R-:W-:Y:S01]  /*11a00*/  ISETP.GE.AND P6, PT, R2, UR4, PT ;  /* 0x0000000402007c0c */ /* 0x000fe2000bfc6270 */
[----:B------:R-:W-:Y:S01]  /*11a10*/  VIADD R16, R3, 0x80 ;  /* 0x0000008003107836 */ /* 0x000fe20000000000 */
[----:B-1----:R-:W-:Y:S01]  /*11a20*/  @!P0 LOP3.LUT R9, R18, 0xfffffffe, RZ, 0xc0, !PT ;  /* 0xfffffffe12098812 */ /* 0x002fe200078ec0ff */
[----:B------:R1:W-:Y:S01]  /*11a30*/  @!P1 ST.E.64 desc[UR6][R6.64], R62 ;  /* 0x0000003e06009985 */ /* 0x0003e2000c101b06 */
[----:B------:R-:W-:Y:S02]  /*11a40*/  @!P2 LEA.HI R0, R0, R0, RZ, 0x1 ;  /* 0x000000000000a211 */ /* 0x000fe400078f08ff */
[----:B------:R-:W-:Y:S01]  /*11a50*/  @!P4 LEA.HI R20, R20, R20, RZ, 0x1 ;  /* 0x000000141414c211 */ /* 0x000fe200078f08ff */
[----:B------:R-:W-:Y:S01]  /*11a60*/  @!P0 IMAD.WIDE R8, R9, 0x4, R4 ;  /* 0x0000000409088825 */ /* 0x000fe200078e0204 */
[----:B0-----:R-:W-:-:S02]  /*11a70*/  @!P2 LOP3.LUT R11, R0, 0xfffffffe, RZ, 0xc0, !PT ;  /* 0xfffffffe000ba812 */ /* 0x001fc400078ec0ff */
[----:B------:R-:W-:Y:S01]  /*11a80*/  @!P5 LEA.HI R17, R17, R17, RZ, 0x1 ;  /* 0x000000111111d211 */ /* 0x000fe200078f08ff */
[----:B------:R-:W-:Y:S01]  /*11a90*/  VIADD R0, R3, 0x90 ;  /* 0x0000009003007836 */ /* 0x000fe20000000000 */
[----:B------:R-:W-:Y:S01]  /*11aa0*/  @!P3 LEA.HI R21, R21, R21, RZ, 0x1 ;  /* 0x000000151515b211 */ /* 0x000fe200078f08ff */
[----:B------:R0:W-:Y:S01]  /*11ab0*/  @!P0 ST.E.64 desc[UR6][R8.64], R66 ;  /* 0x0000004208008985 */ /* 0x0001e2000c101b06 */
[----:B------:R-:W-:Y:S02]  /*11ac0*/  @!P6 LEA.HI R2, R2, R2, RZ, 0x1 ;  /* 0x000000020202e211 */ /* 0x000fe400078f08ff */
[----:B------:R-:W-:Y:S01]  /*11ad0*/  @!P5 LOP3.LUT R17, R17, 0xfffffffe, RZ, 0xc0, !PT ;  /* 0xfffffffe1111d812 */ /* 0x000fe200078ec0ff */
[--C-:B-1----:R-:W-:Y:S01]  /*11ae0*/  @!P2 IMAD.WIDE R6, R11, 0x4, R4.reuse ;  /* 0x000000040b06a825 */ /* 0x102fe200078e0204 */
[----:B------:R-:W-:Y:S02]  /*11af0*/  @!P6 LOP3.LUT R13, R2, 0xfffffffe, RZ, 0xc0, !PT ;  /* 0xfffffffe020de812 */ /* 0x000fe400078ec0ff */
[----:B------:R-:W-:Y:S01]  /*11b00*/  @!P4 LOP3.LUT R15, R20, 0xfffffffe, RZ, 0xc0, !PT ;  /* 0xfffffffe140fc812 */ /* 0x000fe200078ec0ff */
[--C-:B------:R-:W-:Y:S01]  /*11b10*/  @!P5 IMAD.WIDE R10, R17, 0x4, R4.reuse ;  /* 0x00000004110ad825 */ /* 0x100fe200078e0204 */
[----:B------:R-:W-:Y:S01]  /*11b20*/  @!P3 LOP3.LUT R21, R21, 0xfffffffe, RZ, 0xc0, !PT ;  /* 0xfffffffe1515b812 */ /* 0x000fe200078ec0ff */
[----:B------:R1:W-:Y:S01]  /*11b30*/  @!P2 ST.E.64 desc[UR6][R6.64], R70 ;  /* 0x000000460600a985 */ /* 0x0003e2000c101b06 */
[C---:B------:R-:W-:Y:S01]  /*11b40*/  IADD3 R18, R3.reuse, 0x88, RZ ;  /* 0x0000008803127810 */ /* 0x040fe20007ffe0ff */
[----:B------:R-:W-:Y:S01]  /*11b50*/  VIADD R2, R3, 0x98 ;  /* 0x0000009803027836 */ /* 0x000fe20000000000 */
[----:B------:R-:W-:Y:S01]  /*11b60*/  ISETP.GE.AND P0, PT, R16, UR4, PT ;  /* 0x0000000410007c0c */ /* 0x000fe2000bf06270 */
[----:B0-----:R-:W-:Y:S01]  /*11b70*/  @!P6 IMAD.WIDE R8, R13, 0x4, R4 ;  /* 0x000000040d08e825 */ /* 0x001fe200078e0204 */
[----:B------:R-:W-:-:S02]  /*11b80*/  ISETP.GE.AND P1, PT, R18, UR4, PT ;  /* 0x0000000412007c0c */ /* 0x000fc4000bf26270 */
[----:B------:R-:W-:Y:S01]  /*11b90*/  ISETP.GE.AND P2, PT, R0, UR4, PT ;  /* 0x0000000400007c0c */ /* 0x000fe2000bf46270 */
[--C-:B------:R-:W-:Y:S01]  /*11ba0*/  @!P4 IMAD.WIDE R12, R15, 0x4, R4.reuse ;  /* 0x000000040f0cc825 */ /* 0x100fe200078e0204 */
[----:B------:R0:W-:Y:S03]  /*11bb0*/  @!P6 ST.E.64 desc[UR6][R8.64], R74 ;  /* 0x0000004a0800e985 */ /* 0x0001e6000c101b06 */
[----:B------:R-:W-:Y:S01]  /*11bc0*/  @!P3 IMAD.WIDE R14, R21, 0x4, R4 ;  /* 0x00000004150eb825 */ /* 0x000fe200078e0204 */
[----:B------:R2:W-:Y:S01]  /*11bd0*/  @!P5 ST.E.64 desc[UR6][R10.64], R78 ;  /* 0x0000004e0a00d985 */ /* 0x0005e2000c101b06 */
[C---:B------:R-:W-:Y:S02]  /*11be0*/  IADD3 R21, R3.reuse, 0xb0, RZ ;  /* 0x000000b003157810 */ /* 0x040fe40007ffe0ff */
[C---:B------:R-:W-:Y:S01]  /*11bf0*/  VIADD R17, R3.reuse, 0xa0 ;  /* 0x000000a003117836 */ /* 0x040fe20000000000 */
[----:B------:R3:W-:Y:S01]  /*11c00*/  @!P4 ST.E.64 desc[UR6][R12.64], R82 ;  /* 0x000000520c00c985 */ /* 0x0007e2000c101b06 */
[C---:B------:R-:W-:Y:S01]  /*11c10*/  VIADD R20, R3.reuse, 0xa8 ;  /* 0x000000a803147836 */ /* 0x040fe20000000000 */
[----:B------:R-:W-:Y:S01]  /*11c20*/  @!P0 LEA.HI R16, R16, R16, RZ, 0x1 ;  /* 0x0000001010108211 */ /* 0x000fe200078f08ff */
[----:B------:R-:W-:Y:S01]  /*11c30*/  VIADD R3, R3, 0xb8 ;  /* 0x000000b803037836 */ /* 0x000fe20000000000 */
[----:B------:R4:W-:Y:S01]  /*11c40*/  @!P3 ST.E.64 desc[UR6][R14.64], R86 ;  /* 0x000000560e00b985 */ /* 0x0009e2000c101b06 */
[----:B------:R-:W-:-:S02]  /*11c50*/  ISETP.GE.AND P3, PT, R2, UR4, PT ;  /* 0x0000000402007c0c */ /* 0x000fc4000bf66270 */
[----:B------:R-:W-:Y:S02]  /*11c60*/  ISETP.GE.AND P4, PT, R17, UR4, PT ;  /* 0x0000000411007c0c */ /* 0x000fe4000bf86270 */
[----:B------:R-:W-:Y:S02]  /*11c70*/  ISETP.GE.AND P5, PT, R20, UR4, PT ;  /* 0x0000000414007c0c */ /* 0x000fe4000bfa6270 */
[----:B------:R-:W-:Y:S02]  /*11c80*/  ISETP.GE.AND P6, PT, R21, UR4, PT ;  /* 0x0000000415007c0c */ /* 0x000fe4000bfc6270 */
[----:B------:R-:W-:Y:S02]  /*11c90*/  @!P1 LEA.HI R18, R18, R18, RZ, 0x1 ;  /* 0x0000001212129211 */ /* 0x000fe400078f08ff */
[----:B-1----:R-:W-:Y:S02]  /*11ca0*/  @!P0 LOP3.LUT R7, R16, 0xfffffffe, RZ, 0xc0, !PT ;  /* 0xfffffffe10078812 */ /* 0x002fe400078ec0ff */
[----:B0-----:R-:W-:-:S02]  /*11cb0*/  @!P1 LOP3.LUT R9, R18, 0xfffffffe, RZ, 0xc0, !PT ;  /* 0xfffffffe12099812 */ /* 0x001fc400078ec0ff */
[----:B------:R-:W-:Y:S01]  /*11cc0*/  @!P2 LEA.HI R0, R0, R0, RZ, 0x1 ;  /* 0x000000000000a211 */ /* 0x000fe200078f08ff */
[--C-:B------:R-:W-:Y:S01]  /*11cd0*/  @!P0 IMAD.WIDE R6, R7, 0x4, R4.reuse ;  /* 0x0000000407068825 */ /* 0x100fe200078e0204 */
[----:B------:R-:W-:Y:S02]  /*11ce0*/  @!P3 LEA.HI R2, R2, R2, RZ, 0x1 ;  /* 0x000000020202b211 */ /* 0x000fe400078f08ff */
[----:B------:R-:W-:Y:S01]  /*11cf0*/  @!P4 LEA.HI R17, R17, R17, RZ, 0x1 ;  /* 0x000000111111c211 */ /* 0x000fe200078f08ff */
[----:B------:R-:W-:Y:S01]  /*11d00*/  @!P1 IMAD.WIDE R8, R9, 0x4, R4 ;  /* 0x0000000409089825 */ /* 0x000fe200078e0204 */
[----:B------:R-:W-:Y:S01]  /*11d10*/  @!P5 LEA.HI R20, R20, R20, RZ, 0x1 ;  /* 0x000000141414d211 */ /* 0x000fe200078f08ff */
[----:B------:R0:W-:Y:S01]  /*11d20*/  @!P0 ST.E.64 desc[UR6][R6.64], R90 ;  /* 0x0000005a06008985 */ /* 0x0001e2000c101b06 */
[----:B------:R-:W-:Y:S02]  /*11d30*/  @!P6 LEA.HI R21, R21, R21, RZ, 0x1 ;  /* 0x000000151515e211 */ /* 0x000fe400078f08ff */
[----:B--2---:R-:W-:Y:S01]  /*11d40*/  @!P2 LOP3.LUT R11, R0, 0xfffffffe, RZ, 0xc0, !PT ;  /* 0xfffffffe000ba812 */ /* 0x004fe200078ec0ff */
[----:B------:R1:W-:Y:S01]  /*11d50*/  @!P1 ST.E.64 desc[UR6][R8.64], R94 ;  /* 0x0000005e08009985 */ /* 0x0003e2000c101b06 */
[----:B---3--:R-:W-:-:S02]  /*11d60*/  @!P3 LOP3.LUT R13, R2, 0xfffffffe, RZ, 0xc0, !PT ;  /* 0xfffffffe020db812 */ /* 0x008fc400078ec0ff */
[----:B------:R-:W-:Y:S02]  /*11d70*/  @!P4 LOP3.LUT R17, R17, 0xfffffffe, RZ, 0xc0, !PT ;  /* 0xfffffffe1111c812 */ /* 0x000fe400078ec0ff */
[----:B------:R-:W-:Y:S02]  /*11d80*/  ISETP.GE.AND P0, PT, R3, UR4, PT ;  /* 0x0000000403007c0c */ /* 0x000fe4000bf06270 */
[----:B----4-:R-:W-:Y:S02]  /*11d90*/  @!P5 LOP3.LUT R15, R20, 0xfffffffe, RZ, 0xc0, !PT ;  /* 0xfffffffe140fd812 */ /* 0x010fe400078ec0ff */
[----:B------:R-:W-:Y:S01]  /*11da0*/  @!P6 LOP3.LUT R21, R21, 0xfffffffe, RZ, 0xc0, !PT ;  /* 0xfffffffe1515e812 */ /* 0x000fe200078ec0ff */
        /* <DEDUP_REMOVED lines=17> */
.L_x_2100:
        /* <DEDUP_REMOVED lines=16> */
[----:B------:R-:W-:Y:S01]  /*11fc0*/  MOV R5, R0 ;  /* 0x0000000000057202 */ /* 0x000fe20000000f00 */
        /* <DEDUP_REMOVED lines=45> */
.L_x_2065:
        /* <DEDUP_REMOVED lines=18> */
.L_x_2103:
[----:B------:R-:W-:Y:S01]  /*123c0*/  ULDC UR42, c[0x0][0xc50] ;  /* 0x00031400002a7ab9 */ /* 0x000fe20000000800 */
[----:B------:R-:W-:Y:S01]  /*123d0*/  UMOV UR36, UR6 ;  /* 0x0000000600247c82 */ /* 0x000fe20008000000 */
[----:B------:R-:W-:-:S11]  /*123e0*/  UISETP.NE.AND UP0, UPT, UR42, 0x1, UPT ;  /* 0x000000012a00788c */ /* 0x000fd6000bf05270 */
[----:B------:R-:W-:Y:S01]  /*123f0*/  @UP0 ULDC UR4, c[0x0][0xc54] ;  /* 0x0003150000040ab9 */ /* 0x000fe20000000800 */
[----:B------:R-:W-:Y:S01]  /*12400*/  @UP0 ULDC UR7, c[0x0][0xc58] ;  /* 0x0003160000070ab9 */ /* 0x000fe20000000800 */
[----:B------:R-:W-:-:S04]  /*12410*/  UIMAD.WIDE.U32 UR4, UR6, UR4, URZ ;  /* 0x00000004060472a5 */ /* 0x000fc8000f8e003f */
[----:B------:R-:W-:-:S12]  /*12420*/  @UP0 USHF.R.U32.HI UR36, URZ, UR7, UR5 ;  /* 0x000000073f240299 */ /* 0x000fd80008011605 */
.L_x_2104:
[----:B------:R-:W-:Y:S01]  /*12430*/  ISETP.GE.AND P0, PT, R18, RZ, PT ;  /* 0x000000ff1200720c */ /* 0x000fe20003f06270 */
[----:B------:R-:W-:Y:S01]  /*12440*/  UIADD3 UR4, -UR36, URZ, URZ ;  /* 0x0000003f24047290 */ /* 0x000fe2000fffe13f */
[----:B------:R-:W-:Y:S01]  /*12450*/  IMAD.MOV.U32 R9, RZ, RZ, 0x1 ;  /* 0x00000001ff097424 */ /* 0x000fe200078e00ff */
[----:B------:R-:W-:Y:S01]  /*12460*/  MOV R0, RZ ;  /* 0x000000ff00007202 */ /* 0x000fe20000000f00 */
[----:B------:R-:W-:Y:S01]  /*12470*/  IMAD.MOV.U32 R3, RZ, RZ, 0x1 ;  /* 0x00000001ff037424 */ /* 0x000fe200078e00ff */
[----:B------:R-:W-:-:S08]  /*12480*/  UIMAD UR42, UR42, UR4, UR6 ;  /* 0x000000042a2a72a4 */ /* 0x000fd0000f8e0206 */
        /* <DEDUP_REMOVED lines=8> */
[----:B------:R-:W-:Y:S02]  /*12510*/  UISETP.NE.AND.EX UP0, UPT, UR7, URZ, UPT, UP0 ;  /* 0x0000003f0700728c */ /* 0x000fe4000bf05300 */
[----:B------:R-:W-:-:S02]  /*12520*/  UIADD3 UR10, -UR5, 0x70, URZ ;  /* 0x00000070050a7890 */ /* 0x000fc4000fffe13f */
[----:B------:R-:W-:Y:S01]  /*12530*/  USEL UR7, UR6, 0x1, UP0 ;  /* 0x0000000106077887 */ /* 0x000fe20008000000 */
[----:B------:R-:W-:Y:S01]  /*12540*/  ULDC UR9, c[0x0][0x2f0] ;  /* 0x0000bc0000097ab9 */ /* 0x000fe20000000800 */
[----:B------:R-:W-:Y:S02]  /*12550*/  UMOV UR41, URZ ;  /* 0x0000003f00297c82 */ /* 0x000fe40008000000 */
[----:B------:R-:W-:Y:S02]  /*12560*/  UIMAD UR10, UR7, UR9, UR10 ;  /* 0x00000009070a72a4 */ /* 0x000fe4000f8e020a */
[----:B0-----:R-:W-:-:S03]  /*12570*/  ULEA UR8, UR4, 0x7f, 0x7 ;  /* 0x0000007f04087891 */ /* 0x001fc6000f8e383f */
[----:B------:R-:W-:Y:S02]  /*12580*/  @UP1 ULDC UR4, c[0x0][0x44c] ;  /* 0x0001130000041ab9 */ /* 0x000fe40000000800 */
[----:B------:R-:W-:Y:S02]  /*12590*/  UIMAD.WIDE.U32 UR4, UR8, UR4, URZ ;  /* 0x00000004080472a5 */ /* 0x000fe4000f8e003f */
[----:B------:R-:W-:Y:S01]  /*125a0*/  UMOV UR6, UR8 ;  /* 0x0000000800067c82 */ /* 0x000fe20008000000 */
[----:B------:R-:W-:Y:S02]  /*125b0*/  @UP1 ULDC UR8, c[0x0][0x450] ;  /* 0x0001140000081ab9 */ /* 0x000fe40000000800 */
[----:B------:R-:W-:Y:S02]  /*125c0*/  @UP1 USHF.R.U32.HI UR6, URZ, UR8, UR5 ;  /* 0x000000083f061299 */ /* 0x000fe40008011605 */
[----:B------:R-:W-:Y:S02]  /*125d0*/  UIMAD UR5, UR7, UR9, 0x6f ;  /* 0x0000006f070574a4 */ /* 0x000fe4000f8e0209 */
[----:B------:R-:W-:Y:S01]  /*125e0*/  UIADD3 UR7, UR10, UR6, URZ ;  /* 0x000000060a077290 */ /* 0x000fe2000fffe03f */
[----:B------:R-:W-:-:S02]  /*125f0*/  UMOV UR4, URZ ;  /* 0x0000003f00047c82 */ /* 0x000fc40008000000 */
[----:B------:R-:W-:Y:S01]  /*12600*/  UMOV UR6, URZ ;  /* 0x0000003f00067c82 */ /* 0x000fe20008000000 */
[----:B------:R-:W-:Y:S02]  /*12610*/  UIMAD.WIDE UR4, UR5, -0x6db6db6d, UR4 ;  /* 0x92492493050478a5 */ /* 0x000fe4000f8e0204 */
[----:B------:R-:W-:Y:S02]  /*12620*/  UIMAD.WIDE UR6, UR7, -0x6db6db6d, UR6 ;  /* 0x92492493070678a5 */ /* 0x000fe4000f8e0206 */
[----:B------:R-:W-:Y:S02]  /*12630*/  USHF.R.U32.HI UR8, URZ, 0x1f, UR5 ;  /* 0x0000001f3f087899 */ /* 0x000fe40008011605 */
[----:B------:R-:W-:Y:S02]  /*12640*/  USHF.R.U32.HI UR4, URZ, 0x1f, UR7 ;  /* 0x0000001f3f047899 */ /* 0x000fe40008011607 */
[----:B------:R-:W-:Y:S02]  /*12650*/  ULEA.HI.SX32 UR8, UR5, UR8, 0x1a ;  /* 0x0000000805087291 */ /* 0x000fe4000f8fd23f */
[----:B------:R-:W-:-:S02]  /*12660*/  ULEA.HI.SX32 UR4, UR7, UR4, 0x1a ;  /* 0x0000000407047291 */ /* 0x000fc4000f8fd23f */
[----:B------:R-:W-:Y:S02]  /*12670*/  USHF.R.U32.HI UR10, URZ, 0x10, UR42 ;  /* 0x000000103f0a7899 */ /* 0x000fe4000801162a */
[----:B------:R-:W-:Y:S02]  /*12680*/  UISETP.LT.AND UP0, UPT, UR8, UR4, UPT ;  /* 0x000000040800728c */ /* 0x000fe4000bf01270 */
[----:B------:R-:W-:Y:S02]  /*12690*/  ULOP3.LUT UR42, UR42, 0xffff, URZ, 0xc0, !UPT ;  /* 0x0000ffff2a2a7892 */ /* 0x000fe4000f8ec03f */
[----:B------:R-:W-:Y:S02]  /*126a0*/  USEL UR39, UR8, UR4, UP0 ;  /* 0x0000000408277287 */ /* 0x000fe40008000000 */
[----:B------:R-:W-:Y:S02]  /*126b0*/  UISETP.NE.AND UP0, UPT, UR10, URZ, UPT ;  /* 0x0000003f0a00728c */ /* 0x000fe4000bf05270 */
[----:B------:R-:W-:-:S06]  /*126c0*/  UISETP.GE.AND UP1, UPT, UR39, 0x1, UPT ;  /* 0x000000012700788c */ /* 0x000fcc000bf26270 */
[----:B------:R-:W-:-:S03]  /*126d0*/  PLOP3.LUT P0, PT, PT, PT, UP1, 0x80, 0x0 ;  /* 0x000000000000781c */ /* 0x000fc60003f0f018 */
[----:B------:R-:W-:-:S10]  /*126e0*/  @!UP0 ULDC UR10, c[0x0][0x9f0] ;  /* 0x00027c00000a8ab9 */ /* 0x000fd40000000800 */
[----:B------:R-:W-:Y:S05]  /*126f0*/  @!P0 BRA `(.L_x_2106) ;  /* 0x0000000000848947 */ /* 0x000fea0003800000 */
[----:B------:R-:W-:Y:S01]  /*12700*/  IMAD.U32 R3, RZ, RZ, UR10 ;  /* 0x0000000aff037e24 */ /* 0x000fe2000f8e00ff */
[----:B------:R-:W-:Y:S01]  /*12710*/  UIADD3 UR6, UR10, -0x1, UR39 ;  /* 0xffffffff0a067890 */ /* 0x000fe2000fffe027 */
[----:B------:R-:W-:-:S03]  /*12720*/  UMOV UR4, URZ ;  /* 0x0000003f00047c82 */ /* 0x000fc60008000000 */
[-C--:B------:R-:W-:Y:S02]  /*12730*/  IABS R0, R3.reuse ;  /* 0x0000000300007213 */ /* 0x080fe40000000000 */
[----:B------:R-:W-:Y:S01]  /*12740*/  IABS R4, R3 ;  /* 0x0000000300047213 */ /* 0x000fe20000000000 */
[----:B------:R-:W-:Y:S01]  /*12750*/  IMAD.U32 R3, RZ, RZ, UR6 ;  /* 0x00000006ff037e24 */ /* 0x000fe2000f8e00ff */
[----:B------:R-:W-:Y:S01]  /*12760*/  R2UR UR11, R0 ;  /* 0x00000000000b72ca */ /* 0x000fe200000e0000 */
[----:B------:R-:W-:Y:S01]  /*12770*/  ULOP3.LUT UR6, UR6, UR10, URZ, 0x3c, !UPT ;  /* 0x0000000a06067292 */ /* 0x000fe2000f8e3c3f */
[----:B------:R-:W-:-:S11]  /*12780*/  IADD3 R4, RZ, -R4, RZ ;  /* 0x80000004ff047210 */ /* 0x000fd60007ffe0ff */
[----:B------:R-:W0:Y:S08]  /*12790*/  I2F.RP R0, UR11 ;  /* 0x0000000b00007d06 */ /* 0x000e300008209400 */
[----:B0-----:R-:W0:Y:S02]  /*127a0*/  MUFU.RCP R0, R0 ;  /* 0x0000000000007308 */ /* 0x001e240000001000 */
[----:B0-----:R-:W-:Y:S01]  /*127b0*/  VIADD R2, R0, 0xffffffe ;  /* 0x0ffffffe00027836 */ /* 0x001fe20000000000 */
[----:B------:R-:W-:Y:S01]  /*127c0*/  IABS R0, R3 ;  /* 0x0000000300007213 */ /* 0x000fe20000000000 */
[----:B------:R-:W-:-:S03]  /*127d0*/  IMAD.MOV.U32 R3, RZ, RZ, R4 ;  /* 0x000000ffff037224 */ /* 0x000fc600078e0004 */
[----:B------:R-:W-:Y:S01]  /*127e0*/  R2UR UR8, R0 ;  /* 0x00000000000872ca */ /* 0x000fe200000e0000 */
[----:B------:R-:W0:Y:S01]  /*127f0*/  F2I.FTZ.U32.TRUNC.NTZ R2, R2 ;  /* 0x0000000200027305 */ /* 0x000e22000021f000 */
        /* <DEDUP_REMOVED lines=17> */
.L_x_2106:
[----:B------:R-:W-:Y:S01]  /*12910*/  UIMAD UR40, UR42, UR41, URZ ;  /* 0x000000292a2872a4 */ /* 0x000fe2000f8e023f */
[----:B------:R-:W-:-:S05]  /*12920*/  IMAD.U32 R0, RZ, RZ, UR39 ;  /* 0x00000027ff007e24 */ /* 0x000fca000f8e00ff */
[----:B------:R-:W-:-:S05]  /*12930*/  IMAD.U32 R3, RZ, RZ, UR40 ;  /* 0x00000028ff037e24 */ /* 0x000fca000f8e00ff */
[----:B------:R-:W-:Y:S01]  /*12940*/  VIADDMNMX R17, R3, UR41, R0, PT ;  /* 0x0000002903117c46 */ /* 0x000fe2000b800100 */
[----:B------:R-:W-:Y:S01]  /*12950*/  IMAD.MOV.U32 R0, RZ, RZ, RZ ;  /* 0x000000ffff007224 */ /* 0x000fe200078e00ff */
[----:B------:R-:W-:Y:S02]  /*12960*/  MOV R3, 0x1 ;  /* 0x0000000100037802 */ /* 0x000fe40000000f00 */
        /* <DEDUP_REMOVED lines=16> */
[----:B------:R-:W0:Y:S01]  /*12a70*/  LDC.64 R2, c[0x4][R2] ;  /* 0x0100000002027b82 */ /* 0x000e220000000a00 */
        /* <DEDUP_REMOVED lines=8> */
[----:B0-----:R-:W-:Y:S05]  /*12b00*/  CALL.ABS.NOINC R2 ;  /* 0x0000000002007343 */ /* 0x001fea0003c00000 */
.L_x_2107:
        /* <DEDUP_REMOVED lines=9> */
[----:B------:R-:W-:Y:S01]  /*12ba0*/  MOV R4, UR6 ;  /* 0x0000000600047c02 */ /* 0x000fe20008000f00 */
[----:B------:R-:W-:Y:S01]  /*12bb0*/  IMAD.U32 R5, RZ, RZ, UR7 ;  /* 0x00000007ff057e24 */ /* 0x000fe2000f8e00ff */
        /* <DEDUP_REMOVED lines=9> */
.L_x_2109:
        /* <DEDUP_REMOVED lines=15> */
.L_x_2108:
        /* <DEDUP_REMOVED lines=21> */
.L_x_2194:
        /* <DEDUP_REMOVED lines=8> */
.L_x_2197:
[----:B------:R-:W-:Y:S05]  /*12f10*/  @!P6 BRA `(.L_x_2111) ;  /* 0x000000040008e947 */ /* 0x000fea0003800000 */
[----:B------:R-:W-:Y:S01]  /*12f20*/  IMAD.MOV.U32 R16, RZ, RZ, R18 ;  /* 0x000000ffff107224 */ /* 0x000fe200078e0012 */
[----:B------:R-:W-:Y:S06]  /*12f30*/  @!P1 BRA `(.L_x_2113) ;  /* 0x00000000004c9947 */ /* 0x000fec0003800000 */
[----:B------:R-:W1:Y:S01]  /*12f40*/  LDC R6, c[0x0][0x43c] ;  /* 0x00010f00ff067b82 */ /* 0x000e620000000800 */
[----:B0-----:R-:W-:Y:S01]  /*12f50*/  MOV R0, R17 ;  /* 0x0000001100007202 */ /* 0x001fe20000000f00 */
        /* <DEDUP_REMOVED lines=17> */
.L_x_2113:
[----:B0-----:R-:W-:Y:S01]  /*13070*/  IMAD.MOV.U32 R0, RZ, RZ, 0x1 ;  /* 0x00000001ff007424 */ /* 0x001fe200078e00ff */
[----:B------:R-:W1:Y:S04]  /*13080*/  S2R R8, SR_TID.X ;  /* 0x0000000000087919 */ /* 0x000e680000002100 */
[----:B------:R-:W-:-:S04]  /*13090*/  SHF.L.U32 R0, R0, 0x1f, RZ ;  /* 0x0000001f00007819 */ /* 0x000fc800000006ff */
[----:B------:R-:W0:Y:S01]  /*130a0*/  SYNCS.PHASECHK.TRANS64.TRYWAIT P0, [UR38+0x36840], R0 ;  /* 0x03684000ff0075a7 */ /* 0x000e220008000166 */
[----:B-1----:R-:W-:-:S04]  /*130b0*/  LOP3.LUT R2, R8, 0x7f, RZ, 0xc0, !PT ;  /* 0x0000007f08027812 */ /* 0x002fc800078ec0ff */
[----:B------:R-:W-:Y:S01]  /*130c0*/  ISETP.NE.AND P1, PT, R2, RZ, PT ;  /* 0x000000ff0200720c */ /* 0x000fe20003f25270 */
[----:B0-----:R-:W-:-:S12]  /*130d0*/  @!P0 BRA `(.L_x_2114) ;  /* 0x00000038003c8947 */ /* 0x001fd80003800000 */
.L_x_2198:
[----:B------:R-:W-:Y:S05]  /*130e0*/  @P1 BRA `(.L_x_2115) ;  /* 0x0000000000181947 */ /* 0x000fea0003800000 */
[----:B------:R-:W1:Y:S01]  /*130f0*/  S2R R2, SR_TID.X ;  /* 0x0000000000027919 */ /* 0x000e620000002100 */
[----:B0-----:R-:W-:-:S04]  /*13100*/  MOV R0, 0xa800 ;  /* 0x0000a80000007802 */ /* 0x001fc80000000f00 */
[----:B------:R2:W-:Y:S01]  /*13110*/  SYNCS.ARRIVE.TRANS64 RZ, [UR38+0x36830], R0 ;  /* 0x03683000ffff79a7 */ /* 0x0005e20008000026 */
[----:B-1----:R-:W-:-:S13]  /*13120*/  LOP3.LUT P0, RZ, R2, 0x1f, RZ, 0xc0, !PT ;  /* 0x0000001f02ff7812 */ /* 0x002fda000780c0ff */
[----:B--2---:R-:W-:Y:S05]  /*13130*/  @!P0 BRA `(.L_x_2115) ;  /* 0x0000000000048947 */ /* 0x004fea0003800000 */
[----:B------:R-:W-:Y:S01]  /*13140*/  BPT.TRAP 0x1 ;  /* 0x000000040000795c */ /* 0x000fe20000300000 */
.L_x_2115:
        /* <DEDUP_REMOVED lines=31> */
.L_x_2111:
        /* <DEDUP_REMOVED lines=21> */
[----:B01----:R-:W-:Y:S05]  /*13490*/  CALL.ABS.NOINC R2 ;  /* 0x0000000002007343 */ /* 0x003fea0003c00000 */
.L_x_2116:
        /* <DEDUP_REMOVED lines=26> */
[----:B-1----:R-:W-:-:S04]  /*13640*/  @P0 IMAD.HI.U32 R10, R0, R9, RZ ;  /* 0x00000009000a0227 */ /* 0x002fc800078e00ff */
[----:B------:R-:W-:Y:S01]  /*13650*/  IMAD.SHL.U32 R9, R12, 0x8, RZ ;  /* 0x000000080c097824 */ /* 0x000fe200078e00ff */
[----:B0-----:R-:W-:-:S04]  /*13660*/  @P0 SHF.R.U32.HI R4, RZ, R7, R10 ;  /* 0x00000007ff040219 */ /* 0x001fc8000001160a */
[--C-:B------:R-:W-:Y:S01]  /*13670*/  SHF.R.S32.HI R5, RZ, 0x1f, R4.reuse ;  /* 0x0000001fff057819 */ /* 0x100fe20000011404 */
[----:B------:R-:W-:Y:S02]  /*13680*/  IMAD.MOV R7, RZ, RZ, -R4 ;  /* 0x000000ffff077224 */ /* 0x000fe400078e0a04 */
[----:B------:R-:W-:-:S04]  /*13690*/  IMAD.WIDE.U32 R2, R4, UR4, R2 ;  /* 0x0000000404027c25 */ /* 0x000fc8000f8e0002 */
[----:B------:R-:W-:Y:S02]  /*136a0*/  IMAD R5, R5, UR4, RZ ;  /* 0x0000000405057c24 */ /* 0x000fe4000f8e02ff */
[----:B------:R-:W-:Y:S02]  /*136b0*/  IMAD R0, R6, R7, R0 ;  /* 0x0000000706007224 */ /* 0x000fe400078e0200 */
[----:B------:R-:W-:Y:S01]  /*136c0*/  IMAD R5, R4, UR5, R5 ;  /* 0x0000000504057c24 */ /* 0x000fe2000f8e0205 */
[----:B------:R-:W-:Y:S02]  /*136d0*/  ULDC.64 UR4, c[0x0][0x2c8] ;  /* 0x0000b20000047ab9 */ /* 0x000fe40000000a00 */
[----:B------:R-:W-:Y:S02]  /*136e0*/  SHF.R.S32.HI R4, RZ, 0x1f, R0 ;  /* 0x0000001fff047819 */ /* 0x000fe40000011400 */
[----:B------:R-:W-:-:S03]  /*136f0*/  IADD3 R3, R3, R5, RZ ;  /* 0x0000000503037210 */ /* 0x000fc60007ffe0ff */
        /* <DEDUP_REMOVED lines=23> */
[----:B------:R-:W-:Y:S01]  /*13870*/  IMAD R8, R11, 0x80, R8 ;  /* 0x000000800b087824 */ /* 0x000fe200078e0208 */
[----:B------:R-:W-:Y:S01]  /*13880*/  ULDC.64 UR6, c[0x0][0x208] ;  /* 0x0000820000067ab9 */ /* 0x000fe20000000a00 */
[----:B------:R-:W1:Y:S01]  /*13890*/  SHFL.IDX PT, R14, R0, RZ, 0x181f ;  /* 0x00181fff000e7589 */ /* 0x000e6200000e0000 */
[----:B------:R-:W-:Y:S02]  /*138a0*/  IMAD R6, R6, UR4, RZ ;  /* 0x0000000406067c24 */ /* 0x000fe4000f8e02ff */
[C---:B------:R-:W-:Y:S01]  /*138b0*/  VIADD R5, R8.reuse, 0x10 ;  /* 0x0000001008057836 */ /* 0x040fe20000000000 */
[----:B------:R-:W2:Y:S02]  /*138c0*/  SHFL.IDX PT, R4, R7, 0x1, 0x181f ;  /* 0x00381f0007047f89 */ /* 0x000ea400000e0000 */
[----:B------:R-:W-:-:S13]  /*138d0*/  ISETP.GE.AND P3, PT, R8, R6, PT ;  /* 0x000000060800720c */ /* 0x000fda0003f66270 */
[----:B------:R-:W-:Y:S02]  /*138e0*/  @!P3 LEA R21, R9, UR38, 0x1 ;  /* 0x000000260915bc11 */ /* 0x000fe4000f8e08ff */
[----:B0-----:R-:W-:Y:S01]  /*138f0*/  MOV R3, R2 ;  /* 0x0000000200037202 */ /* 0x001fe20000000f00 */
[----:B-1----:R-:W-:Y:S02]  /*13900*/  IMAD.MOV.U32 R2, RZ, RZ, R14 ;  /* 0x000000ffff027224 */ /* 0x002fe400078e000e */
[----:B------:R-:W0:Y:S02]  /*13910*/  SHFL.IDX PT, R14, R0, 0x1, 0x181f ;  /* 0x00381f00000e7f89 */ /* 0x000e2400000e0000 */
[----:B------:R-:W-:-:S05]  /*13920*/  @!P3 IMAD.WIDE.U32 R2, R10, 0x2, R2 ;  /* 0x000000020a02b825 */ /* 0x000fca00078e0002 */
[----:B------:R-:W-:Y:S04]  /*13930*/  @!P3 LDGSTS.E.BYPASS.LTC128B.128 [R21+0x15400], desc[UR6][R2.64], !P2 ;  /* 0x154000000215bfae */ /* 0x000fe8000d101d46 */
[----:B------:R-:W-:Y:S04]  /*13940*/  @!P3 LDGSTS.E.BYPASS.LTC128B.128 [R21+0x19400], desc[UR6][R2.64+0x80], !P0 ;  /* 0x194000800215bfae */ /* 0x000fe8000c101d46 */
[----:B------:R1:W-:Y:S01]  /*13950*/  @!P3 LDGSTS.E.BYPASS.LTC128B.128 [R21+0x1d400], desc[UR6][R2.64+0x100], !P1 ;  /* 0x1d4001000215bfae */ /* 0x0003e2000c901d46 */
[----:B------:R-:W-:Y:S01]  /*13960*/  ISETP.GE.AND P3, PT, R5, R6, PT ;  /* 0x000000060500720c */ /* 0x000fe20003f66270 */
[----:B--2---:R-:W-:-:S02]  /*13970*/  IMAD.MOV.U32 R5, RZ, RZ, R4 ;  /* 0x000000ffff057224 */ /* 0x004fc400078e0004 */
[----:B0-----:R-:W-:Y:S02]  /*13980*/  IMAD.MOV.U32 R4, RZ, RZ, R14 ;  /* 0x000000ffff047224 */ /* 0x001fe400078e000e */
[----:B------:R-:W-:Y:S01]  /*13990*/  SHFL.IDX PT, R14, R0, 0x2, 0x181f ;  /* 0x00581f00000e7f89 */ /* 0x000fe200000e0000 */
[----:B-1----:R-:W-:-:S07]  /*139a0*/  IADD3 R3, R8, 0x20, RZ ;  /* 0x0000002008037810 */ /* 0x002fce0007ffe0ff */
[----:B------:R-:W-:Y:S01]  /*139b0*/  @!P3 IMAD.WIDE.U32 R4, R10, 0x2, R4 ;  /* 0x000000020a04b825 */ /* 0x000fe200078e0004 */
[----:B------:R-:W0:Y:S01]  /*139c0*/  SHFL.IDX PT, R2, R7, 0x2, 0x181f ;  /* 0x00581f0007027f89 */ /* 0x000e2200000e0000 */
[----:B------:R-:W-:-:S05]  /*139d0*/  @!P3 LEA R20, R9, UR38, 0x1 ;  /* 0x000000260914bc11 */ /* 0x000fca000f8e08ff */
[----:B------:R-:W-:Y:S04]  /*139e0*/  @!P3 LDGSTS.E.BYPASS.LTC128B.128 [R20+0x15c00], desc[UR6][R4.64], !P2 ;  /* 0x15c000000414bfae */ /* 0x000fe8000d101d46 */
[----:B------:R-:W-:Y:S04]  /*139f0*/  @!P3 LDGSTS.E.BYPASS.LTC128B.128 [R20+0x19c00], desc[UR6][R4.64+0x80], !P0 ;  /* 0x19c000800414bfae */ /* 0x000fe8000c101d46 */
[----:B------:R1:W-:Y:S01]  /*13a00*/  @!P3 LDGSTS.E.BYPASS.LTC128B.128 [R20+0x1dc00], desc[UR6][R4.64+0x100], !P1 ;  /* 0x1dc001000414bfae */ /* 0x0003e2000c901d46 */
[----:B------:R-:W-:Y:S01]  /*13a10*/  ISETP.GE.AND P3, PT, R3, R6, PT ;  /* 0x000000060300720c */ /* 0x000fe20003f66270 */
[----:B0-----:R-:W-:-:S02]  /*13a20*/  IMAD.MOV.U32 R3, RZ, RZ, R2 ;  /* 0x000000ffff037224 */ /* 0x001fc400078e0002 */
[----:B------:R-:W-:Y:S01]  /*13a30*/  IMAD.MOV.U32 R2, RZ, RZ, R14 ;  /* 0x000000ffff027224 */ /* 0x000fe200078e000e */
[----:B-1----:R-:W0:Y:S09]  /*13a40*/  SHFL.IDX PT, R4, R7, 0x3, 0x181f ;  /* 0x00781f0007047f89 */ /* 0x002e3200000e0000 */
        /* <DEDUP_REMOVED lines=8> */
[----:B0-----:R-:W-:Y:S01]  /*13ad0*/  IMAD.MOV.U32 R5, RZ, RZ, R4 ;  /* 0x000000ffff057224 */ /* 0x001fe200078e0004 */
[----:B-1----:R-:W-:Y:S01]  /*13ae0*/  MOV R4, R14 ;  /* 0x0000000e00047202 */ /* 0x002fe20000000f00 */
[----:B--2---:R-:W0:Y:S01]  /*13af0*/  SHFL.IDX PT, R2, R7, 0x4, 0x181f ;  /* 0x00981f0007027f89 */ /* 0x004e2200000e0000 */
[----:B------:R-:W-:-:S09]  /*13b00*/  VIADD R3, R8, 0x40 ;  /* 0x0000004008037836 */ /* 0x000fd20000000000 */
        /* <DEDUP_REMOVED lines=20> */
[----:B--2---:R-:W0:Y:S01]  /*13c50*/  SHFL.IDX PT, R2, R7, 0x6, 0x181f ;  /* 0x00d81f0007027f89 */ /* 0x004e2200000e0000 */
        /* <DEDUP_REMOVED lines=17> */
.L_x_2215:
[----:B0-----:R-:W-:Y:S01]  /*13d70*/  IADD3 R3, R8, 0x70, RZ ;  /* 0x0000007008037810 */ /* 0x001fe20007ffe0ff */
[----:B------:R-:W-:Y:S01]  /*13d80*/  BSSY B0, `(.L_x_2118) ;  /* 0x000000e000007945 */ /* 0x000fe20003800000 */
[----:B--2---:R-:W-:Y:S02]  /*13d90*/  IMAD.MOV.U32 R2, RZ, RZ, R14 ;  /* 0x000000ffff027224 */ /* 0x004fe400078e000e */
[----:B------:R-:W-:Y:S01]  /*13da0*/  ISETP.GE.AND P3, PT, R3, R6, PT ;  /* 0x000000060300720c */ /* 0x000fe20003f66270 */
[----:B-1----:R-:W-:-:S12]  /*13db0*/  IMAD.MOV.U32 R3, RZ, RZ, R4 ;  /* 0x000000ffff037224 */ /* 0x002fd800078e0004 */
        /* <DEDUP_REMOVED lines=10> */
.L_x_2119:
[----:B------:R-:W-:Y:S05]  /*13e60*/  BSYNC B0 ;  /* 0x0000000000007941 */ /* 0x000fea0003800000 */
.L_x_2118:
        /* <DEDUP_REMOVED lines=12> */
.L_x_2216:
[----:B0-----:R-:W-:Y:S01]  /*13f30*/  MOV R9, 0x1 ;  /* 0x0000000100097802 */ /* 0x001fe20000000f00 */
[----:B------:R-:W-:Y:S01]  /*13f40*/  IMAD.MOV.U32 R8, RZ, RZ, RZ ;  /* 0x000000ffff087224 */ /* 0x000fe200078e00ff */
        /* <DEDUP_REMOVED lines=26> */
.L_x_2157:
[----:B------:R-:W2:Y:S01]  /*140f0*/  LDL R2, [R1] ;  /* 0x0000000001027983 */ /* 0x000ea20000100800 */
[----:B------:R-:W-:Y:S01]  /*14100*/  VIADD R7, R7, 0xfffffffe ;  /* 0xfffffffe07077836 */ /* 0x000fe20000000000 */
[----:B------:R-:W-:Y:S04]  /*14110*/  BSSY B1, `(.L_x_2123) ;  /* 0x0000097000017945 */ /* 0x000fe80003800000 */
[----:B------:R-:W-:Y:S02]  /*14120*/  ISETP.NE.AND P1, PT, R7, RZ, PT ;  /* 0x000000ff0700720c */ /* 0x000fe40003f25270 */
[----:B--2---:R-:W-:-:S13]  /*14130*/  ISETP.NE.AND P0, PT, R2, RZ, PT ;  /* 0x000000ff0200720c */ /* 0x004fda0003f05270 */
[----:B0-----:R-:W-:Y:S05]  /*14140*/  @!P0 BRA `(.L_x_2124) ;  /* 0x00000008004c8947 */ /* 0x001fea0003800000 */
[----:B------:R-:W2:Y:S01]  /*14150*/  LDL R2, [R1+0x4] ;  /* 0x0000040001027983 */ /* 0x000ea20000100800 */
[----:B------:R-:W-:Y:S02]  /*14160*/  MOV R9, R0 ;  /* 0x0000000000097202 */ /* 0x000fe40000000f00 */
        /* <DEDUP_REMOVED lines=16> */
[----:B------:R-:W-:Y:S01]  /*14270*/  IMAD.IADD R3, R4, 0x1, R3 ;  /* 0x0000000104037824 */ /* 0x000fe200078e0203 */
[----:B------:R-:W-:Y:S01]  /*14280*/  LEA R4, P0, R2, UR4, 0x2 ;  /* 0x0000000402047c11 */ /* 0x000fe2000f8010ff */
[----:B------:R-:W-:-:S03]  /*14290*/  IMAD R9, R9, R5, R0 ;  /* 0x0000000509097224 */ /* 0x000fc600078e0200 */
[----:B------:R-:W-:-:S05]  /*142a0*/  LEA.HI.X R5, R2, UR5, R3, 0x2, P0 ;  /* 0x0000000502057c11 */ /* 0x000fca00080f1403 */
[----:B------:R0:W5:Y:S04]  /*142b0*/  LDG.E R4, desc[UR6][R4.64] ;  /* 0x0000000604047981 */ /* 0x000168000c1e1900 */
.L_x_2125:
[----:B------:R-:W1:Y:S01]  /*142c0*/  S2R R2, SR_TID.X ;  /* 0x0000000000027919 */ /* 0x000e620000002100 */
[----:B------:R-:W-:Y:S01]  /*142d0*/  BSSY B2, `(.L_x_2126) ;  /* 0x0000006000027945 */ /* 0x000fe20003800000 */
[----:B-1----:R-:W-:Y:S02]  /*142e0*/  LOP3.LUT R3, R2, 0x7f, RZ, 0xc0, !PT ;  /* 0x0000007f02037812 */ /* 0x002fe400078ec0ff */
[----:B------:R-:W-:Y:S02]  /*142f0*/  SHF.L.U32 R2, R6, 0x1f, RZ ;  /* 0x0000001f06027819 */ /* 0x000fe400000006ff */
[----:B------:R-:W-:Y:S02]  /*14300*/  ISETP.NE.AND P2, PT, R3, RZ, PT ;  /* 0x000000ff0300720c */ /* 0x000fe40003f45270 */
[----:B------:R-:W1:Y:S02]  /*14310*/  SYNCS.PHASECHK.TRANS64.TRYWAIT P0, [UR38+0x36848], R2 ;  /* 0x03684802ff0075a7 */ /* 0x000e640008000166 */
[----:B-1----:R-:W-:Y:S09]  /*14320*/  @!P0 BRA `(.L_x_2127) ;  /* 0x0000003000988947 */ /* 0x002ff20003800000 */
.L_x_2217:
[----:B------:R-:W-:Y:S05]  /*14330*/  BSYNC B2 ;  /* 0x0000000000027941 */ /* 0x000fea0003800000 */
.L_x_2126:
[----:B------:R-:W-:Y:S04]  /*14340*/  BSSY B2, `(.L_x_2128) ;  /* 0x0000007000027945 */ /* 0x000fe80003800000 */
[----:B------:R-:W-:Y:S05]  /*14350*/  @P2 BRA `(.L_x_2129) ;  /* 0x0000000000142947 */ /* 0x000fea0003800000 */
[----:B------:R-:W-:Y:S01]  /*14360*/  ISETP.NE.AND P0, PT, R10, RZ, PT ;  /* 0x000000ff0a00720c */ /* 0x000fe20003f05270 */
[----:B-1----:R-:W-:-:S04]  /*14370*/  IMAD.MOV.U32 R3, RZ, RZ, 0xa800 ;  /* 0x0000a800ff037424 */ /* 0x002fc800078e00ff */
[----:B------:R2:W-:Y:S08]  /*14380*/  SYNCS.ARRIVE.TRANS64 RZ, [UR38+0x36838], R3 ;  /* 0x03683803ffff79a7 */ /* 0x0005f00008000026 */
[----:B--2---:R-:W-:Y:S05]  /*14390*/  @!P0 BRA `(.L_x_2129) ;  /* 0x0000000000048947 */ /* 0x004fea0003800000 */
[----:B------:R-:W-:Y:S01]  /*143a0*/  BPT.TRAP 0x1 ;  /* 0x000000040000795c */ /* 0x000fe20000300000 */
.L_x_2129:
[----:B------:R-:W-:Y:S05]  /*143b0*/  BSYNC B2 ;  /* 0x0000000000027941 */ /* 0x000fea0003800000 */
.L_x_2128:
[----:B0-----:R-:W-:Y:S01]  /*143c0*/  MOV R5, RZ ;  /* 0x000000ff00057202 */ /* 0x001fe20000000f00 */
[----:B------:R-:W-:Y:S01]  /*143d0*/  ULDC.64 UR4, c[0x0][0x198] ;  /* 0x0000660000047ab9 */ /* 0x000fe20000000a00 */
[----:B------:R-:W-:Y:S01]  /*143e0*/  PLOP3.LUT P0, PT, PT, PT, PT, 0x80, 0x0 ;  /* 0x000000000000781c */ /* 0x000fe20003f0f070 */
[----:B------:R-:W-:Y:S01]  /*143f0*/  UIADD3 UR4, UP0, UR4, 0x370, URZ ;  /* 0x0000037004047890 */ /* 0x000fe2000ff1e03f */
[----:B------:R-:W-:Y:S01]  /*14400*/  R2UR UR34, R5 ;  /* 0x00000000052272ca */ /* 0x000fe200000e0000 */
[----:B-1----:R-:W-:Y:S01]  /*14410*/  IMAD R3, R9, 0x70, RZ ;  /* 0x0000007009037824 */ /* 0x002fe200078e02ff */
[----:B------:R-:W-:Y:S02]  /*14420*/  UIADD3 UR32, UR38, 0x2bc00, URZ ;  /* 0x0002bc0026207890 */ /* 0x000fe4000fffe03f */
[----:B------:R-:W-:Y:S02]  /*14430*/  UIADD3 UR33, UR38, 0x36838, URZ ;  /* 0x0003683826217890 */ /* 0x000fe4000fffe03f */
[----:B------:R-:W-:Y:S01]  /*14440*/  UIADD3.X UR5, URZ, UR5, URZ, UP0, !UPT ;  /* 0x000000053f057290 */ /* 0x000fe200087fe43f */
[----:B------:R-:W-:Y:S01]  /*14450*/  UMOV UR6, 0x0 ;  /* 0x0000000000067882 */ /* 0x000fe20000000000 */
[----:B------:R-:W-:-:S10]  /*14460*/  UMOV UR7, 0x14f00000 ;  /* 0x14f0000000077882 */ /* 0x000fd40000000000 */
.L_x_2130:
        /* <DEDUP_REMOVED lines=13> */
.L_x_2131:
        /* <DEDUP_REMOVED lines=15> */
.L_x_2132:
        /* <DEDUP_REMOVED lines=12> */
.L_x_2218:
[----:B------:R-:W-:Y:S05]  /*146f0*/  BSYNC B2 ;  /* 0x0000000000027941 */ /* 0x000fea0003800000 */
.L_x_2133:
        /* <DEDUP_REMOVED lines=9> */
.L_x_2136:
[----:B------:R-:W-:Y:S05]  /*14790*/  BSYNC B2 ;  /* 0x0000000000027941 */ /* 0x000fea0003800000 */
.L_x_2135:
        /* <DEDUP_REMOVED lines=10> */
.L_x_2137:
        /* <DEDUP_REMOVED lines=13> */
.L_x_2138:
        /* <DEDUP_REMOVED lines=13> */
.L_x_2139:
        /* <DEDUP_REMOVED lines=10> */
.L_x_2124:
[----:B------:R-:W-:Y:S05]  /*14a80*/  BSYNC B1 ;  /* 0x0000000000017941 */ /* 0x000fea0003800000 */
.L_x_2123:
        /* <DEDUP_REMOVED lines=9> */
[----:B------:R-:W1:Y:S01]  /*14b20*/  LDC R4, c[0x0][0x43c] ;  /* 0x00010f00ff047b82 */ /* 0x000e620000000800 */
[----:B------:R-:W-:Y:S01]  /*14b30*/  ULDC.64 UR4, c[0x0][0x428] ;  /* 0x00010a0000047ab9 */ /* 0x000fe20000000a00 */
[----:B------:R-:W-:Y:S01]  /*14b40*/  ULDC.64 UR6, c[0x0][0x208] ;  /* 0x0000820000067ab9 */ /* 0x000fe20000000a00 */
[----:B-1----:R-:W-:-:S13]  /*14b50*/  ISETP.NE.AND P0, PT, R4, 0x1, PT ;  /* 0x000000010400780c */ /* 0x002fda0003f05270 */
[----:B------:R-:W1:Y:S02]  /*14b60*/  @P0 LDC.64 R2, c[0x0][0x440] ;  /* 0x00011000ff020b82 */ /* 0x000e640000000a00 */
[----:B-1----:R-:W-:-:S04]  /*14b70*/  @P0 IMAD.HI.U32 R5, R11, R2, RZ ;  /* 0x000000020b050227 */ /* 0x002fc800078e00ff */
        /* <DEDUP_REMOVED lines=13> */
.L_x_2142:
[----:B------:R-:W2:Y:S01]  /*14c50*/  S2R R2, SR_TID.X ;  /* 0x0000000000027919 */ /* 0x000ea20000002100 */
[----:B------:R-:W-:Y:S01]  /*14c60*/  BSSY B2, `(.L_x_2143) ;  /* 0x0000006000027945 */ /* 0x000fe20003800000 */
[----:B--2---:R-:W-:Y:S02]  /*14c70*/  LOP3.LUT R3, R2, 0x7f, RZ, 0xc0, !PT ;  /* 0x0000007f02037812 */ /* 0x004fe400078ec0ff */
[----:B------:R-:W-:Y:S02]  /*14c80*/  SHF.L.U32 R2, R9, 0x1f, RZ ;  /* 0x0000001f09027819 */ /* 0x000fe400000006ff */
[----:B------:R-:W-:Y:S02]  /*14c90*/  ISETP.NE.AND P2, PT, R3, RZ, PT ;  /* 0x000000ff0300720c */ /* 0x000fe40003f45270 */
[----:B------:R-:W2:Y:S02]  /*14ca0*/  SYNCS.PHASECHK.TRANS64.TRYWAIT P0, [UR38+0x36840], R2 ;  /* 0x03684002ff0075a7 */ /* 0x000ea40008000166 */
[----:B--2---:R-:W-:Y:S09]  /*14cb0*/  @!P0 BRA `(.L_x_2144) ;  /* 0x0000002800648947 */ /* 0x004ff20003800000 */
.L_x_2219:
[----:B------:R-:W-:Y:S05]  /*14cc0*/  BSYNC B2 ;  /* 0x0000000000027941 */ /* 0x000fea0003800000 */
.L_x_2143:
[----:B------:R-:W-:Y:S04]  /*14cd0*/  BSSY B2, `(.L_x_2145) ;  /* 0x0000007000027945 */ /* 0x000fe80003800000 */
[----:B------:R-:W-:Y:S05]  /*14ce0*/  @P2 BRA `(.L_x_2146) ;  /* 0x0000000000142947 */ /* 0x000fea0003800000 */
[----:B------:R-:W-:Y:S01]  /*14cf0*/  ISETP.NE.AND P0, PT, R10, RZ, PT ;  /* 0x000000ff0a00720c */ /* 0x000fe20003f05270 */
[----:B--2---:R-:W-:-:S04]  /*14d00*/  IMAD.MOV.U32 R2, RZ, RZ, 0xa800 ;  /* 0x0000a800ff027424 */ /* 0x004fc800078e00ff */
[----:B------:R3:W-:Y:S08]  /*14d10*/  SYNCS.ARRIVE.TRANS64 RZ, [UR38+0x36830], R2 ;  /* 0x03683002ffff79a7 */ /* 0x0007f00008000026 */
[----:B---3--:R-:W-:Y:S05]  /*14d20*/  @!P0 BRA `(.L_x_2146) ;  /* 0x0000000000048947 */ /* 0x008fea0003800000 */
[----:B------:R-:W-:Y:S01]  /*14d30*/  BPT.TRAP 0x1 ;  /* 0x000000040000795c */ /* 0x000fe20000300000 */
.L_x_2146:
[----:B------:R-:W-:Y:S05]  /*14d40*/  BSYNC B2 ;  /* 0x0000000000027941 */ /* 0x000fea0003800000 */
.L_x_2145:
[----:B0-----:R-:W-:Y:S01]  /*14d50*/  IMAD.MOV.U32 R14, RZ, RZ, RZ ;  /* 0x000000ffff0e7224 */ /* 0x001fe200078e00ff */
[----:B------:R-:W-:Y:S01]  /*14d60*/  ULDC.64 UR4, c[0x0][0x198] ;  /* 0x0000660000047ab9 */ /* 0x000fe20000000a00 */
[----:B------:R-:W-:Y:S01]  /*14d70*/  PLOP3.LUT P0, PT, PT, PT, PT, 0x80, 0x0 ;  /* 0x000000000000781c */ /* 0x000fe20003f0f070 */
[----:B------:R-:W-:Y:S01]  /*14d80*/  UIADD3 UR4, UP0, UR4, 0x370, URZ ;  /* 0x0000037004047890 */ /* 0x000fe2000ff1e03f */
[----:B--2---:R-:W-:Y:S01]  /*14d90*/  IMAD R2, R11, 0x70, RZ ;  /* 0x000000700b027824 */ /* 0x004fe200078e02ff */
[----:B------:R-:W-:Y:S01]  /*14da0*/  R2UR UR10, R14 ;  /* 0x000000000e0a72ca */ /* 0x000fe200000e0000 */
[----:B------:R-:W-:Y:S02]  /*14db0*/  UIADD3 UR8, UR38, 0x21400, URZ ;  /* 0x0002140026087890 */ /* 0x000fe4000fffe03f */
[----:B------:R-:W-:Y:S02]  /*14dc0*/  UIADD3 UR9, UR38, 0x36830, URZ ;  /* 0x0003683026097890 */ /* 0x000fe4000fffe03f */
[----:B------:R-:W-:Y:S01]  /*14dd0*/  UIADD3.X UR5, URZ, UR5, URZ, UP0, !UPT ;  /* 0x000000053f057290 */ /* 0x000fe200087fe43f */
[----:B------:R-:W-:Y:S01]  /*14de0*/  UMOV UR6, 0x0 ;  /* 0x0000000000067882 */ /* 0x000fe20000000000 */
[----:B------:R-:W-:-:S10]  /*14df0*/  UMOV UR7, 0x14f00000 ;  /* 0x14f0000000077882 */ /* 0x000fd40000000000 */
.L_x_2147:
        /* <DEDUP_REMOVED lines=8> */
[----:B-1----:R-:W-:Y:S01]  /*14e80*/  IMAD.MOV.U32 R5, RZ, RZ, 0x40 ;  /* 0x00000040ff057424 */ /* 0x002fe200078e00ff */
[----:B------:R-:W-:Y:S01]  /*14e90*/  PLOP3.LUT P0, PT, PT, PT, PT, 0x80, 0x0 ;  /* 0x000000000000781c */ /* 0x000fe20003f0f070 */
[----:B------:R-:W-:Y:S01]  /*14ea0*/  UIADD3 UR8, UR38, 0x24c00, URZ ;  /* 0x00024c0026087890 */ /* 0x000fe2000fffe03f */
[----:B------:R-:W-:Y:S02]  /*14eb0*/  UMOV UR6, 0x0 ;  /* 0x0000000000067882 */ /* 0x000fe40000000000 */
[----:B------:R-:W-:Y:S01]  /*14ec0*/  R2UR UR10, R5 ;  /* 0x00000000050a72ca */ /* 0x000fe200000e0000 */
[----:B------:R-:W-:-:S14]  /*14ed0*/  UMOV UR7, 0x14f00000 ;  /* 0x14f0000000077882 */ /* 0x000fdc0000000000 */
.L_x_2148:
        /* <DEDUP_REMOVED lines=14> */
.L_x_2149:
        /* <DEDUP_REMOVED lines=12> */
.L_x_2220:
[----:B------:R-:W-:Y:S05]  /*15080*/  BSYNC B2 ;  /* 0x0000000000027941 */ /* 0x000fea0003800000 */
.L_x_2150:
        /* <DEDUP_REMOVED lines=9> */
.L_x_2153:
[----:B------:R-:W-:Y:S05]  /*15120*/  BSYNC B2 ;  /* 0x0000000000027941 */ /* 0x000fea0003800000 */
.L_x_2152:
        /* <DEDUP_REMOVED lines=10> */
.L_x_2154:
        /* <DEDUP_REMOVED lines=13> */
.L_x_2155:
        /* <DEDUP_REMOVED lines=13> */
.L_x_2156:
        /* <DEDUP_REMOVED lines=8> */
[----:B------:R-:W-:Y:S01]  /*153f0*/  IMAD.MOV.U32 R17, RZ, RZ, R11 ;  /* 0x000000ffff117224 */ /* 0x000fe200078e000b */
[----:B------:R-:W-:-:S07]  /*15400*/  MOV R16, R4 ;  /* 0x0000000400107202 */ /* 0x000fce0000000f00 */
.L_x_2141:
[----:B------:R-:W-:Y:S05]  /*15410*/  BSYNC B1 ;  /* 0x0000000000017941 */ /* 0x000fea0003800000 */
.L_x_2140:
[----:B------:R-:W-:Y:S02]  /*15420*/  VIADD R0, R0, 0xfffffffe ;  /* 0xfffffffe00007836 */ /* 0x000fe40000000000 */
[----:B------:R-:W-:Y:S01]  /*15430*/  IMAD.MOV.U32 R6, RZ, RZ, R9 ;  /* 0x000000ffff067224 */ /* 0x000fe200078e0009 */
[----:B------:R-:W-:Y:S06]  /*15440*/  @P1 BRA `(.L_x_2157) ;  /* 0xffffffec00281947 */ /* 0x000fec000383ffff */
[----:B------:R-:W-:Y:S05]  /*15450*/  BSYNC B0 ;  /* 0x0000000000007941 */ /* 0x000fea0003800000 */
.L_x_2122:
        /* <DEDUP_REMOVED lines=10> */
[----:B------:R-:W1:Y:S01]  /*15500*/  LDC R7, c[0x0][0x43c] ;  /* 0x00010f00ff077b82 */ /* 0x000e620000000800 */
[----:B------:R-:W-:Y:S01]  /*15510*/  IMAD.MOV.U32 R6, RZ, RZ, R0 ;  /* 0x000000ffff067224 */ /* 0x000fe200078e0000 */
[----:B------:R-:W-:Y:S01]  /*15520*/  ULDC.64 UR4, c[0x0][0x428] ;  /* 0x00010a0000047ab9 */ /* 0x000fe20000000a00 */
[----:B------:R-:W-:Y:S01]  /*15530*/  ULDC.64 UR6, c[0x0][0x208] ;  /* 0x0000820000067ab9 */ /* 0x000fe20000000a00 */
[----:B------:R-:W-:-:S04]  /*15540*/  IMAD R19, R19, UR4, RZ ;  /* 0x0000000413137c24 */ /* 0x000fc8000f8e02ff */
[----:B------:R-:W-:Y:S01]  /*15550*/  IMAD R19, R18, UR5, R19 ;  /* 0x0000000512137c24 */ /* 0x000fe2000f8e0213 */
[----:B-1----:R-:W-:-:S13]  /*15560*/  ISETP.NE.AND P0, PT, R7, 0x1, PT ;  /* 0x000000010700780c */ /* 0x002fda0003f05270 */
[----:B------:R-:W1:Y:S02]  /*15570*/  @P0 LDC.64 R2, c[0x0][0x440] ;  /* 0x00011000ff020b82 */ /* 0x000e640000000a00 */
[----:B-1----:R-:W-:-:S05]  /*15580*/  @P0 IMAD.HI.U32 R2, R0, R2, RZ ;  /* 0x0000000200020227 */ /* 0x002fca00078e00ff */
[----:B------:R-:W-:-:S04]  /*15590*/  @P0 SHF.R.U32.HI R6, RZ, R3, R2 ;  /* 0x00000003ff060219 */ /* 0x000fc80000011602 */
[----:B------:R-:W-:Y:S02]  /*155a0*/  SHF.R.S32.HI R3, RZ, 0x1f, R6 ;  /* 0x0000001fff037819 */ /* 0x000fe40000011406 */
[----:B------:R-:W-:-:S05]  /*155b0*/  MOV R2, R6 ;  /* 0x0000000600027202 */ /* 0x000fca0000000f00 */
        /* <DEDUP_REMOVED lines=8> */
.L_x_2159:
[----:B------:R-:W2:Y:S01]  /*15640*/  S2R R2, SR_TID.X ;  /* 0x0000000000027919 */ /* 0x000ea20000002100 */
[----:B------:R-:W-:Y:S01]  /*15650*/  BSSY B1, `(.L_x_2160) ;  /* 0x0000006000017945 */ /* 0x000fe20003800000 */
[----:B--2---:R-:W-:Y:S02]  /*15660*/  LOP3.LUT R3, R2, 0x7f, RZ, 0xc0, !PT ;  /* 0x0000007f02037812 */ /* 0x004fe400078ec0ff */
[----:B------:R-:W-:Y:S02]  /*15670*/  SHF.L.U32 R2, R9, 0x1f, RZ ;  /* 0x0000001f09027819 */ /* 0x000fe400000006ff */
[----:B------:R-:W-:Y:S02]  /*15680*/  ISETP.NE.AND P1, PT, R3, RZ, PT ;  /* 0x000000ff0300720c */ /* 0x000fe40003f25270 */
[----:B------:R-:W2:Y:S02]  /*15690*/  SYNCS.PHASECHK.TRANS64.TRYWAIT P0, [UR38+0x36848], R2 ;  /* 0x03684802ff0075a7 */ /* 0x000ea40008000166 */
[----:B--2---:R-:W-:Y:S09]  /*156a0*/  @!P0 BRA `(.L_x_2161) ;  /* 0x0000002000188947 */ /* 0x004ff20003800000 */
.L_x_2221:
[----:B------:R-:W-:Y:S05]  /*156b0*/  BSYNC B1 ;  /* 0x0000000000017941 */ /* 0x000fea0003800000 */
.L_x_2160:
[----:B------:R-:W-:Y:S04]  /*156c0*/  BSSY B1, `(.L_x_2162) ;  /* 0x0000007000017945 */ /* 0x000fe80003800000 */
[----:B------:R-:W-:Y:S05]  /*156d0*/  @P1 BRA `(.L_x_2163) ;  /* 0x0000000000141947 */ /* 0x000fea0003800000 */
[----:B------:R-:W-:Y:S01]  /*156e0*/  ISETP.NE.AND P0, PT, R10, RZ, PT ;  /* 0x000000ff0a00720c */ /* 0x000fe20003f05270 */
[----:B--2---:R-:W-:-:S04]  /*156f0*/  IMAD.MOV.U32 R3, RZ, RZ, 0xa800 ;  /* 0x0000a800ff037424 */ /* 0x004fc800078e00ff */
[----:B------:R3:W-:Y:S08]  /*15700*/  SYNCS.ARRIVE.TRANS64 RZ, [UR38+0x36838], R3 ;  /* 0x03683803ffff79a7 */ /* 0x0007f00008000026 */
[----:B---3--:R-:W-:Y:S05]  /*15710*/  @!P0 BRA `(.L_x_2163) ;  /* 0x0000000000048947 */ /* 0x008fea0003800000 */
[----:B------:R-:W-:Y:S01]  /*15720*/  BPT.TRAP 0x1 ;  /* 0x000000040000795c */ /* 0x000fe20000300000 */
.L_x_2163:
[----:B------:R-:W-:Y:S05]  /*15730*/  BSYNC B1 ;  /* 0x0000000000017941 */ /* 0x000fea0003800000 */
.L_x_2162:
[----:B------:R-:W-:Y:S01]  /*15740*/  IMAD.MOV.U32 R7, RZ, RZ, RZ ;  /* 0x000000ffff077224 */ /* 0x000fe200078e00ff */
        /* <DEDUP_REMOVED lines=10> */
.L_x_2164:
[----:B------:R-:W-:-:S13]  /*157f0*/  @P0 ELECT P2, URZ, PT ;  /* 0x00000000003f082f */ /* 0x000fda0003840000 */
[----:B-----5:R-:W-:Y:S01]  /*15800*/  @P2 R2UR UR13, R4 ;  /* 0x00000000040d22ca */ /* 0x020fe200000e0000 */
[----:B------:R-:W-:Y:S01]  /*15810*/  UMOV UR12, UR36 ;  /* 0x00000024000c7c82 */ /* 0x000fe20008000000 */
[----:B------:R-:W-:Y:S02]  /*15820*/  @P2 R2UR UR11, R3 ;  /* 0x00000000030b22ca */ /* 0x000fe400000e0000 */
[----:B------:R-:W-:Y:S02]  /*15830*/  @P2 PLOP3.LUT P0, PT, P2, PT, PT, 0x8, 0x0 ;  /* 0x000000000000281c */ /* 0x000fe4000170e170 */
[----:B------:R-:W-:-:S09]  /*15840*/  PLOP3.LUT P2, PT, PT, PT, PT, 0x8, 0x0 ;  /* 0x000000000000781c */ /* 0x000fd20003f4e170 */
[----:B------:R2:W-:Y:S02]  /*15850*/  UTMALDG.4D [UR8], [UR4], desc[UR6] ;  /* 0x00000608040075b4 */ /* 0x0005e40008019000 */
[----:B--2---:R-:W-:Y:S05]  /*15860*/  @P0 BRA.U.ANY `(.L_x_2164) ;  /* 0xfffffffd00e00947 */ /* 0x004fea000393ffff */
[----:B------:R-:W-:Y:S01]  /*15870*/  MOV R6, 0x40 ;  /* 0x0000004000067802 */ /* 0x000fe20000000f00 */
[----:B------:R-:W-:Y:S01]  /*15880*/  UIADD3 UR8, UR38, 0x2f400, URZ ;  /* 0x0002f40026087890 */ /* 0x000fe2000fffe03f */
[----:B------:R-:W-:Y:S01]  /*15890*/  PLOP3.LUT P0, PT, PT, PT, PT, 0x80, 0x0 ;  /* 0x000000000000781c */ /* 0x000fe20003f0f070 */
[----:B------:R-:W-:Y:S01]  /*158a0*/  UMOV UR6, 0x0 ;  /* 0x0000000000067882 */ /* 0x000fe20000000000 */
[----:B------:R-:W-:Y:S01]  /*158b0*/  R2UR UR10, R6 ;  /* 0x00000000060a72ca */ /* 0x000fe200000e0000 */
[----:B------:R-:W-:-:S14]  /*158c0*/  UMOV UR7, 0x14f00000 ;  /* 0x14f0000000077882 */ /* 0x000fdc0000000000 */
.L_x_2165:
        /* <DEDUP_REMOVED lines=8> */
[----:B-1----:R-:W-:Y:S01]  /*15950*/  IMAD.MOV.U32 R5, RZ, RZ, 0x80 ;  /* 0x00000080ff057424 */ /* 0x002fe200078e00ff */
[----:B------:R-:W-:Y:S01]  /*15960*/  PLOP3.LUT P0, PT, PT, PT, PT, 0x80, 0x0 ;  /* 0x000000000000781c */ /* 0x000fe20003f0f070 */
[----:B------:R-:W-:Y:S01]  /*15970*/  UIADD3 UR8, UR38, 0x32c00, URZ ;  /* 0x00032c0026087890 */ /* 0x000fe2000fffe03f */
[----:B------:R-:W-:Y:S02]  /*15980*/  UMOV UR6, 0x0 ;  /* 0x0000000000067882 */ /* 0x000fe40000000000 */
[----:B------:R-:W-:Y:S01]  /*15990*/  R2UR UR10, R5 ;  /* 0x00000000050a72ca */ /* 0x000fe200000e0000 */
[----:B------:R-:W-:-:S14]  /*159a0*/  UMOV UR7, 0x14f00000 ;  /* 0x14f0000000077882 */ /* 0x000fdc0000000000 */
.L_x_2166:
        /* <DEDUP_REMOVED lines=8> */
[----:B------:R-:W1:Y:S01]  /*15a30*/  SYNCS.PHASECHK.TRANS64.TRYWAIT P0, [UR38+0x36860], R2 ;  /* 0x03686002ff0075a7 */ /* 0x000e620008000166 */
[----:B------:R-:W-:Y:S04]  /*15a40*/  BSSY B1, `(.L_x_2167) ;  /* 0x0000002000017945 */ /* 0x000fe80003800000 */
[----:B-1----:R-:W-:Y:S05]  /*15a50*/  @!P0 BRA `(.L_x_2168) ;  /* 0x0000001c00448947 */ /* 0x002fea0003800000 */
.L_x_2222:
[----:B------:R-:W-:Y:S05]  /*15a60*/  BSYNC B1 ;  /* 0x0000000000017941 */ /* 0x000fea0003800000 */
.L_x_2167:
[----:B------:R-:W-:Y:S01]  /*15a70*/  BSSY B1, `(.L_x_2169) ;  /* 0x0000009000017945 */ /* 0x000fe20003800000 */
[----:B-1----:R-:W-:Y:S02]  /*15a80*/  IMAD.MOV.U32 R2, RZ, RZ, 0x0 ;  /* 0x00000000ff027424 */ /* 0x002fe400078e00ff */
[----:B------:R-:W-:Y:S01]  /*15a90*/  IMAD.MOV.U32 R3, RZ, RZ, 0x14f00000 ;  /* 0x14f00000ff037424 */ /* 0x000fe200078e00ff */
[----:B------:R-:W-:Y:S06]  /*15aa0*/  @P1 BRA `(.L_x_2170) ;  /* 0x0000000000141947 */ /* 0x000fec0003800000 */
[----:B------:R-:W-:Y:S01]  /*15ab0*/  ISETP.NE.AND P0, PT, R10, RZ, PT ;  /* 0x000000ff0a00720c */ /* 0x000fe20003f05270 */
[----:B------:R-:W-:-:S04]  /*15ac0*/  IMAD.MOV.U32 R11, RZ, RZ, 0xa800 ;  /* 0x0000a800ff0b7424 */ /* 0x000fc800078e00ff */
[----:B------:R1:W-:Y:S08]  /*15ad0*/  SYNCS.ARRIVE.TRANS64 RZ, [UR38+0x36850], R11 ;  /* 0x0368500bffff79a7 */ /* 0x0003f00008000026 */
[----:B-1----:R-:W-:Y:S05]  /*15ae0*/  @!P0 BRA `(.L_x_2170) ;  /* 0x0000000000048947 */ /* 0x002fea0003800000 */
[----:B------:R-:W-:Y:S01]  /*15af0*/  BPT.TRAP 0x1 ;  /* 0x000000040000795c */ /* 0x000fe20000300000 */
.L_x_2170:
[----:B------:R-:W-:Y:S05]  /*15b00*/  BSYNC B1 ;  /* 0x0000000000017941 */ /* 0x000fea0003800000 */
.L_x_2169:
        /* <DEDUP_REMOVED lines=10> */
.L_x_2171:
        /* <DEDUP_REMOVED lines=13> */
.L_x_2172:
        /* <DEDUP_REMOVED lines=13> */
.L_x_2173:
        /* <DEDUP_REMOVED lines=8> */
[----:B------:R-:W-:Y:S01]  /*15dd0*/  MOV R17, R0 ;  /* 0x0000000000117202 */ /* 0x000fe20000000f00 */
[----:B------:R-:W-:-:S07]  /*15de0*/  IMAD.MOV.U32 R16, RZ, RZ, R4 ;  /* 0x000000ffff107224 */ /* 0x000fce00078e0004 */
.L_x_2158:
[----:B------:R-:W-:Y:S05]  /*15df0*/  BSYNC B0 ;  /* 0x0000000000007941 */ /* 0x000fea0003800000 */
.L_x_2121:
        /* <DEDUP_REMOVED lines=12> */
.L_x_2223:
[----:B------:R-:W-:Y:S05]  /*15ec0*/  BSYNC B1 ;  /* 0x0000000000017941 */ /* 0x000fea0003800000 */
.L_x_2176:
        /* <DEDUP_REMOVED lines=8> */
.L_x_2179:
[----:B------:R-:W-:Y:S05]  /*15f50*/  BSYNC B1 ;  /* 0x0000000000017941 */ /* 0x000fea0003800000 */
.L_x_2178:
        /* <DEDUP_REMOVED lines=13> */
.L_x_2180:
        /* <DEDUP_REMOVED lines=13> */
.L_x_2181:
        /* <DEDUP_REMOVED lines=13> */
.L_x_2182:
        /* <DEDUP_REMOVED lines=8> */
.L_x_2175:
[----:B------:R-:W-:Y:S05]  /*16250*/  BSYNC B0 ;  /* 0x0000000000007941 */ /* 0x000fea0003800000 */
.L_x_2174:
[----:B-1----:R-:W-:Y:S02]  /*16260*/  VIADD R0, R8, 0x1 ;  /* 0x0000000108007836 */ /* 0x002fe40000000000 */
[----:B------:R-:W-:-:S03]  /*16270*/  IMAD.MOV.U32 R3, RZ, RZ, RZ ;  /* 0x000000ffff037224 */ /* 0x000fc600078e00ff */
[----:B------:R-:W-:-:S04]  /*16280*/  ISETP.NE.AND P0, PT, R0, 0x2, PT ;  /* 0x000000020000780c */ /* 0x000fc80003f05270 */
[----:B------:R-:W-:Y:S02]  /*16290*/  SEL R2, RZ, 0x1, P0 ;  /* 0x00000001ff027807 */ /* 0x000fe40000000000 */
[----:B------:R-:W-:Y:S02]  /*162a0*/  SEL R0, R0, RZ, P0 ;  /* 0x000000ff00007207 */ /* 0x000fe40000000000 */
[----:B------:R-:W-:-:S07]  /*162b0*/  LOP3.LUT R9, R9, R2, RZ, 0x3c, !PT ;  /* 0x0000000209097212 */ /* 0x000fce00078e3cff */
.L_x_2105:
[----:B------:R-:W1:Y:S01]  /*162c0*/  S2R R5, SR_CgaCtaId ;  /* 0x0000000000057919 */ /* 0x000e620000008800 */
[----:B------:R-:W-:Y:S02]  /*162d0*/  MOV R2, 0x400 ;  /* 0x0000040000027802 */ /* 0x000fe40000000f00 */
[----:B------:R-:W-:Y:S02]  /*162e0*/  SHF.L.U32 R3, R3, 0x1f, RZ ;  /* 0x0000001f03037819 */ /* 0x000fe400000006ff */
[----:B-1----:R-:W-:-:S04]  /*162f0*/  LEA R2, R5, R2, 0x18 ;  /* 0x0000000205027211 */ /* 0x002fc800078ec0ff */
[----:B------:R-:W1:Y:S02]  /*16300*/  SYNCS.PHASECHK.TRANS64.TRYWAIT P0, [R2+URZ+0x36820], R3 ;  /* 0x03682003020075a7 */ /* 0x000e64000800017f */
[----:B-1----:R-:W-:Y:S05]  /*16310*/  @!P0 BRA `(.L_x_2183) ;  /* 0x0000001400408947 */ /* 0x002fea0003800000 */
.L_x_2224:
[----:B------:R-:W-:-:S03]  /*16320*/  UMOV UR4, 0xffffffff ;  /* 0xffffffff00047882 */ /* 0x000fc60000000000 */
[----:B------:R-:W-:Y:S05]  /*16330*/  BRA.DIV UR4, `(.L_x_2184) ;  /* 0x00000016044c7947 */ /* 0x000fea000b800000 */
[----:B-1----:R-:W1:Y:S02]  /*16340*/  S2R R3, SR_TID.X ;  /* 0x0000000000037919 */ /* 0x002e640000002100 */
[----:B-1----:R-:W-:-:S04]  /*16350*/  SHF.R.U32.HI R3, RZ, 0x5, R3 ;  /* 0x00000005ff037819 */ /* 0x002fc80000011603 */
[----:B------:R-:W-:-:S05]  /*16360*/  LOP3.LUT R3, R3, 0x3, RZ, 0xc0, !PT ;  /* 0x0000000303037812 */ /* 0x000fca00078ec0ff */
[----:B0-----:R0:W1:Y:S02]  /*16370*/  SHFL.IDX PT, R14, R3, RZ, 0x1f ;  /* 0x00001fff030e7589 */ /* 0x00106400000e0000 */
.L_x_2227:
[----:B-1----:R-:W-:-:S13]  /*16380*/  ISETP.NE.AND P0, PT, R14, RZ, PT ;  /* 0x000000ff0e00720c */ /* 0x002fda0003f05270 */
[----:B------:R-:W-:Y:S05]  /*16390*/  @P0 BRA `(.L_x_2067) ;  /* 0x0000000000900947 */ /* 0x000fea0003800000 */
[----:B------:R-:W-:-:S03]  /*163a0*/  UMOV UR4, 0xffffffff ;  /* 0xffffffff00047882 */ /* 0x000fc60000000000 */
[----:B------:R-:W-:Y:S05]  /*163b0*/  BRA.DIV UR4, `(.L_x_2185) ;  /* 0x0000001604607947 */ /* 0x000fea000b800000 */
[----:B------:R-:W-:-:S13]  /*163c0*/  ELECT P6, URZ, PT ;  /* 0x00000000003f782f */ /* 0x000fda00038c0000 */
.L_x_2230:
[----:B------:R-:W-:Y:S05]  /*163d0*/  @!P6 BRA `(.L_x_2067) ;  /* 0x000000000080e947 */ /* 0x000fea0003800000 */
[----:B0-----:R-:W2:Y:S02]  /*163e0*/  LDL R3, [R1+0xc] ;  /* 0x00000c0001037983 */ /* 0x001ea40000100800 */
[----:B--2---:R-:W-:-:S13]  /*163f0*/  R2UR UR4, R3 ;  /* 0x00000000030472ca */ /* 0x004fda00000e0000 */
[----:B------:R-:W-:-:S06]  /*16400*/  ULOP3.LUT UR4, UR4, 0x2, URZ, 0xfc, !UPT ;  /* 0x0000000204047892 */ /* 0x000fcc000f8efc3f */
[----:B------:R-:W-:-:S04]  /*16410*/  MOV R3, UR4 ;  /* 0x0000000400037c02 */ /* 0x000fc80008000f00 */
[----:B------:R-:W-:-:S13]  /*16420*/  ISETP.NE.AND P2, PT, R3, 0x3, PT ;  /* 0x000000030300780c */ /* 0x000fda0003f45270 */
[----:B------:R-:W-:Y:S05]  /*16430*/  @!P2 BRA `(.L_x_2186) ;  /* 0x000000000004a947 */ /* 0x000fea0003800000 */
[----:B------:R-:W-:Y:S01]  /*16440*/  BPT.TRAP 0x1 ;  /* 0x000000040000795c */ /* 0x000fe20000300000 */
.L_x_2186:
        /* <DEDUP_REMOVED lines=12> */
.L_x_2231:
[----:B------:R-:W1:Y:S02]  /*16510*/  SYNCS.PHASECHK.TRANS64.TRYWAIT P0, [R3+URZ], R4 ;  /* 0x00000004030075a7 */ /* 0x000e64000800017f */
[----:B-1----:R-:W-:Y:S05]  /*16520*/  @!P0 BRA `(.L_x_2188) ;  /* 0x0000001400388947 */ /* 0x002fea0003800000 */
.L_x_2232:
[----:B------:R-:W-:Y:S05]  /*16530*/  @!P2 BRA `(.L_x_2189) ;  /* 0x000000000004a947 */ /* 0x000fea0003800000 */
[----:B------:R-:W-:Y:S01]  /*16540*/  BPT.TRAP 0x1 ;  /* 0x000000040000795c */ /* 0x000fe20000300000 */
.L_x_2189:
[----:B-1----:R-:W-:-:S05]  /*16550*/  IADD3 R3, R2, 0x36860, RZ ;  /* 0x0003686002037810 */ /* 0x002fca0007ffe0ff */
[----:B------:R-:W-:-:S04]  /*16560*/  IMAD R0, R0, 0x8, R3 ;  /* 0x0000000800007824 */ /* 0x000fc800078e0203 */
[----:B------:R-:W1:Y:S02]  /*16570*/  SYNCS.PHASECHK.TRANS64.TRYWAIT P0, [R0+URZ], R5 ;  /* 0x00000005000075a7 */ /* 0x000e64000800017f */
[----:B-1----:R-:W-:Y:S05]  /*16580*/  @!P0 BRA `(.L_x_2190) ;  /* 0x0000001400348947 */ /* 0x002fea0003800000 */
.L_x_2233:
[----:B------:R-:W-:-:S07]  /*16590*/  IMAD R3, R8, 0x8, R3 ;  /* 0x0000000808037824 */ /* 0x000fce00078e0203 */
.L_x_2191:
[----:B--2---:R2:W3:Y:S02]  /*165a0*/  SYNCS.PHASECHK.TRANS64.TRYWAIT P0, [R3+URZ], R4 ;  /* 0x00000004030075a7 */ /* 0x0044e4000800017f */
[----:B---3--:R-:W-:Y:S05]  /*165b0*/  @!P0 NANOSLEEP.SYNCS 0x989680 ;  /* 0x009896800000895d */ /* 0x008fea0003900000 */
[----:B------:R-:W3:Y:S02]  /*165c0*/  @!P0 SYNCS.PHASECHK.TRANS64 P0, [R3+URZ], R4 ;  /* 0x00000004030085a7 */ /* 0x000ee4000800007f */
[----:B---3--:R-:W-:Y:S05]  /*165d0*/  @!P0 BRA `(.L_x_2191) ;  /* 0xfffffffc00f08947 */ /* 0x008fea000383ffff */
.L_x_2067:
[----:B------:R-:W-:Y:S05]  /*165e0*/  BSYNC B6 ;  /* 0x0000000000067941 */ /* 0x000fea0003800000 */
.L_x_2064:
[----:B------:R-:W-:Y:S05]  /*165f0*/  EXIT ;  /* 0x000000000000794d */ /* 0x000fea0003800000 */
.L_x_2071:
[----:B------:R-:W-:-:S13]  /*16600*/  R2UR UR4, R16 ;  /* 0x00000000100472ca */ /* 0x000fda00000e0000 */
[----:B0-----:R-:W-:-:S04]  /*16610*/  IMAD.U32 R3, RZ, RZ, UR4 ;  /* 0x00000004ff037e24 */ /* 0x001fc8000f8e00ff */
[----:B------:R0:W1:Y:S03]  /*16620*/  SYNCS.PHASECHK.TRANS64.TRYWAIT P0, [R3+URZ+0x36800], R0 ;  /* 0x03680000030075a7 */ /* 0x000066000800017f */
[----:B-1----:R-:W-:Y:S05]  /*16630*/  @!P0 NANOSLEEP.SYNCS 0x989680 ;  /* 0x009896800000895d */ /* 0x002fea0003900000 */
[----:B------:R-:W1:Y:S02]  /*16640*/  @!P0 SYNCS.PHASECHK.TRANS64 P0, [R3+URZ+0x36800], R0 ;  /* 0x03680000030085a7 */ /* 0x000e64000800007f */
[----:B-1----:R-:W-:Y:S05]  /*16650*/  @!P0 BRA `(.L_x_2071) ;  /* 0xfffffffc00e88947 */ /* 0x002fea000383ffff */
[----:B------:R-:W-:Y:S05]  /*16660*/  BRA `(.L_x_2192) ;  /* 0xfffffeac00d47947 */ /* 0x000fea000383ffff */
.L_x_2075:
[----:B------:R-:W-:-:S13]  /*16670*/  R2UR UR4, R16 ;  /* 0x00000000100472ca */ /* 0x000fda00000e0000 */
[----:B0-----:R-:W-:-:S04]  /*16680*/  IMAD.U32 R3, RZ, RZ, UR4 ;  /* 0x00000004ff037e24 */ /* 0x001fc8000f8e00ff */
[----:B------:R0:W2:Y:S03]  /*16690*/  SYNCS.PHASECHK.TRANS64.TRYWAIT P2, [R3+URZ+0x36830], R0 ;  /* 0x03683000030075a7 */ /* 0x0000a6000804017f */
[----:B--2---:R-:W-:Y:S05]  /*166a0*/  @!P2 NANOSLEEP.SYNCS 0x989680 ;  /* 0x009896800000a95d */ /* 0x004fea0003900000 */
[----:B------:R-:W2:Y:S02]  /*166b0*/  @!P2 SYNCS.PHASECHK.TRANS64 P2, [R3+URZ+0x36830], R0 ;  /* 0x036830000300a5a7 */ /* 0x000ea4000804007f */
[----:B--2---:R-:W-:Y:S05]  /*166c0*/  @!P2 BRA `(.L_x_2075) ;  /* 0xfffffffc00e8a947 */ /* 0x004fea000383ffff */
[----:B------:R-:W-:Y:S05]  /*166d0*/  BRA `(.L_x_2074) ;  /* 0xfffffeb000087947 */ /* 0x000fea000383ffff */
.L_x_2080:
[----:B-1----:R-:W-:-:S04]  /*166e0*/  MOV R11, UR61 ;  /* 0x0000003d000b7c02 */ /* 0x002fc80008000f00 */
[----:B------:R1:W2:Y:S03]  /*166f0*/  SYNCS.PHASECHK.TRANS64.TRYWAIT P3, [R11+URZ+0x36830], R6 ;  /* 0x036830060b0075a7 */ /* 0x0002a6000806017f */
[----:B--2---:R-:W-:Y:S05]  /*16700*/  @!P3 NANOSLEEP.SYNCS 0x989680 ;  /* 0x009896800000b95d */ /* 0x004fea0003900000 */
[----:B------:R-:W2:Y:S02]  /*16710*/  @!P3 SYNCS.PHASECHK.TRANS64 P3, [R11+URZ+0x36830], R6 ;  /* 0x036830060b00b5a7 */ /* 0x000ea4000806007f */
[----:B--2---:R-:W-:Y:S05]  /*16720*/  @!P3 BRA `(.L_x_2080) ;  /* 0xfffffffc00ecb947 */ /* 0x004fea000383ffff */
[----:B------:R-:W-:Y:S05]  /*16730*/  BRA `(.L_x_2079) ;  /* 0xfffffef8008c7947 */ /* 0x000fea000383ffff */
.L_x_2084:
[----:B-1----:R-:W-:-:S04]  /*16740*/  IMAD.U32 R11, RZ, RZ, UR11 ;  /* 0x0000000bff0b7e24 */ /* 0x002fc8000f8e00ff */
[----:B------:R1:W2:Y:S03]  /*16750*/  SYNCS.PHASECHK.TRANS64.TRYWAIT P3, [R11+URZ+0x36850], R0 ;  /* 0x036850000b0075a7 */ /* 0x0002a6000806017f */
[----:B--2---:R-:W-:Y:S05]  /*16760*/  @!P3 NANOSLEEP.SYNCS 0x989680 ;  /* 0x009896800000b95d */ /* 0x004fea0003900000 */
[----:B------:R-:W2:Y:S02]  /*16770*/  @!P3 SYNCS.PHASECHK.TRANS64 P3, [R11+URZ+0x36850], R0 ;  /* 0x036850000b00b5a7 */ /* 0x000ea4000806007f */
[----:B--2---:R-:W-:Y:S05]  /*16780*/  @!P3 BRA `(.L_x_2084) ;  /* 0xfffffffc00ecb947 */ /* 0x004fea000383ffff */
[----:B------:R-:W-:Y:S05]  /*16790*/  BRA `(.L_x_2083) ;  /* 0xffffff20002c7947 */ /* 0x000fea000383ffff */
.L_x_2090:
[----:B------:R-:W-:-:S13]  /*167a0*/  R2UR UR7, R15 ;  /* 0x000000000f0772ca */ /* 0x000fda00000e0000 */
[----:B-1----:R-:W-:-:S04]  /*167b0*/  IMAD.U32 R11, RZ, RZ, UR7 ;  /* 0x00000007ff0b7e24 */ /* 0x002fc8000f8e00ff */
[----:B------:R1:W2:Y:S03]  /*167c0*/  SYNCS.PHASECHK.TRANS64.TRYWAIT P2, [R11+URZ+0x36830], R6 ;  /* 0x036830060b0075a7 */ /* 0x0002a6000804017f */
[----:B--2---:R-:W-:Y:S05]  /*167d0*/  @!P2 NANOSLEEP.SYNCS 0x989680 ;  /* 0x009896800000a95d */ /* 0x004fea0003900000 */
[----:B------:R-:W2:Y:S02]  /*167e0*/  @!P2 SYNCS.PHASECHK.TRANS64 P2, [R11+URZ+0x36830], R6 ;  /* 0x036830060b00a5a7 */ /* 0x000ea4000804007f */
[----:B--2---:R-:W-:Y:S05]  /*167f0*/  @!P2 BRA `(.L_x_2090) ;  /* 0xfffffffc00e8a947 */ /* 0x004fea000383ffff */
[----:B------:R-:W-:Y:S05]  /*16800*/  BRA `(.L_x_2089) ;  /* 0xffffff4400987947 */ /* 0x000fea000383ffff */
.L_x_2094:
[----:B-1----:R-:W-:-:S04]  /*16810*/  IMAD.U32 R11, RZ, RZ, UR11 ;  /* 0x0000000bff0b7e24 */ /* 0x002fc8000f8e00ff */
[----:B------:R1:W2:Y:S03]  /*16820*/  SYNCS.PHASECHK.TRANS64.TRYWAIT P2, [R11+URZ+0x36850], R0 ;  /* 0x036850000b0075a7 */ /* 0x0002a6000804017f */
[----:B--2---:R-:W-:Y:S05]  /*16830*/  @!P2 NANOSLEEP.SYNCS 0x989680 ;  /* 0x009896800000a95d */ /* 0x004fea0003900000 */
[----:B------:R-:W2:Y:S02]  /*16840*/  @!P2 SYNCS.PHASECHK.TRANS64 P2, [R11+URZ+0x36850], R0 ;  /* 0x036850000b00a5a7 */ /* 0x000ea4000804007f */
[----:B--2---:R-:W-:Y:S05]  /*16850*/  @!P2 BRA `(.L_x_2094) ;  /* 0xfffffffc00eca947 */ /* 0x004fea000383ffff */
[----:B------:R-:W-:Y:S05]  /*16860*/  BRA `(.L_x_2093) ;  /* 0xffffff6c00587947 */ /* 0x000fea000383ffff */
.L_x_2099:
[----:B-1----:R-:W-:-:S04]  /*16870*/  IMAD.U32 R3, RZ, RZ, UR5 ;  /* 0x00000005ff037e24 */ /* 0x002fc8000f8e00ff */
[----:B------:R1:W2:Y:S03]  /*16880*/  SYNCS.PHASECHK.TRANS64.TRYWAIT P0, [R3+URZ+0x36850], R0 ;  /* 0x03685000030075a7 */ /* 0x0002a6000800017f */
[----:B--2---:R-:W-:Y:S05]  /*16890*/  @!P0 NANOSLEEP.SYNCS 0x989680 ;  /* 0x009896800000895d */ /* 0x004fea0003900000 */
[----:B------:R-:W2:Y:S02]  /*168a0*/  @!P0 SYNCS.PHASECHK.TRANS64 P0, [R3+URZ+0x36850], R0 ;  /* 0x03685000030085a7 */ /* 0x000ea4000800007f */
[----:B--2---:R-:W-:Y:S05]  /*168b0*/  @!P0 BRA `(.L_x_2099) ;  /* 0xfffffffc00ec8947 */ /* 0x004fea000383ffff */
[----:B------:R-:W-:Y:S05]  /*168c0*/  BRA `(.L_x_2098) ;  /* 0xffffff8c00e87947 */ /* 0x000fea000383ffff */
.L_x_2110:
[----:B------:R-:W-:Y:S01]  /*168d0*/  MOV R13, R0 ;  /* 0x00000000000d7202 */ /* 0x000fe20000000f00 */
[----:B------:R-:W-:Y:S02]  /*168e0*/  IMAD.MOV.U32 R12, RZ, RZ, RZ ;  /* 0x000000ffff0c7224 */ /* 0x000fe400078e00ff */
[----:B------:R-:W-:Y:S02]  /*168f0*/  IMAD.MOV.U32 R11, RZ, RZ, 0x1f ;  /* 0x0000001fff0b7424 */ /* 0x000fe400078e00ff */
[----:B------:R-:W-:-:S07]  /*16900*/  IMAD.MOV.U32 R15, RZ, RZ, -0x1 ;  /* 0xffffffffff0f7424 */ /* 0x000fce00078e00ff */
[----:B------:R-:W-:Y:S05]  /*16910*/  WARPSYNC.COLLECTIVE R15, `(.L_x_2193) ;  /* 0x000000000f087348 */ /* 0x000fea0003c00000 */
[----:B------:R0:W1:Y:S02]  /*16920*/  SHFL.IDX P6, R14, R13, R12, R11 ;  /* 0x0000000c0d0e7389 */ /* 0x00006400000c000b */
[----:B01----:R-:W-:Y:S01]  /*16930*/  ENDCOLLECTIVE ;  /* 0x000000000000791b */ /* 0x003fe20003800000 */
.L_x_2193:
[----:B------:R-:W-:Y:S05]  /*16940*/  BRA `(.L_x_2194) ;  /* 0xffffffc400507947 */ /* 0x000fea000383ffff */
.L_x_2112:
[----:B------:R-:W-:Y:S01]  /*16950*/  BSSY B0, `(.L_x_2195) ;  /* 0x0000006000007945 */ /* 0x000fe20003800000 */
[----:B------:R-:W-:-:S07]  /*16960*/  IMAD.MOV.U32 R15, RZ, RZ, -0x1 ;  /* 0xffffffffff0f7424 */ /* 0x000fce00078e00ff */
[----:B0-----:R-:W-:Y:S05]  /*16970*/  WARPSYNC.COLLECTIVE R15, `(.L_x_2196) ;  /* 0x000000000f0c7348 */ /* 0x001fea0003c00000 */
[----:B------:R-:W-:Y:S02]  /*16980*/  ELECT P6, UR62, PT ;  /* 0x00000000003e782f */ /* 0x000fe400038c0000 */
[----:B------:R-:W-:Y:S01]  /*16990*/  MOV R14, UR62 ;  /* 0x0000003e000e7c02 */ /* 0x000fe20008000f00 */
[----:B0-----:R-:W-:Y:S10]  /*169a0*/  ENDCOLLECTIVE ;  /* 0x000000000000791b */ /* 0x001ff40003800000 */
.L_x_2196:
[----:B------:R-:W-:Y:S05]  /*169b0*/  BSYNC B0 ;  /* 0x0000000000007941 */ /* 0x000fea0003800000 */
.L_x_2195:
[----:B------:R-:W-:Y:S05]  /*169c0*/  BRA `(.L_x_2197) ;  /* 0xffffffc400507947 */ /* 0x000fea000383ffff */
.L_x_2114:
[----:B0-----:R-:W-:-:S04]  /*169d0*/  MOV R3, UR38 ;  /* 0x0000002600037c02 */ /* 0x001fc80008000f00 */
[----:B------:R0:W1:Y:S03]  /*169e0*/  SYNCS.PHASECHK.TRANS64.TRYWAIT P0, [R3+URZ+0x36840], R0 ;  /* 0x03684000030075a7 */ /* 0x000066000800017f */
[----:B-1----:R-:W-:Y:S05]  /*169f0*/  @!P0 NANOSLEEP.SYNCS 0x989680 ;  /* 0x009896800000895d */ /* 0x002fea0003900000 */
[----:B------:R-:W1:Y:S02]  /*16a00*/  @!P0 SYNCS.PHASECHK.TRANS64 P0, [R3+URZ+0x36840], R0 ;  /* 0x03684000030085a7 */ /* 0x000e64000800007f */
[----:B-1----:R-:W-:Y:S05]  /*16a10*/  @!P0 BRA `(.L_x_2114) ;  /* 0xfffffffc00ec8947 */ /* 0x002fea000383ffff */
[----:B------:R-:W-:Y:S05]  /*16a20*/  BRA `(.L_x_2198) ;  /* 0xffffffc400ac7947 */ /* 0x000fea000383ffff */
.L_x_2117:
[----:B------:R-:W-:Y:S01]  /*16a30*/  IMAD R8, R11, 0x80, R8 ;  /* 0x000000800b087824 */ /* 0x000fe200078e0208 */
[----:B------:R-:W-:Y:S01]  /*16a40*/  MOV R15, 0xffffffff ;  /* 0xffffffff000f7802 */ /* 0x000fe20000000f00 */
[----:B------:R-:W-:Y:S02]  /*16a50*/  IMAD.MOV.U32 R13, RZ, RZ, R7 ;  /* 0x000000ffff0d7224 */ /* 0x000fe400078e0007 */
[----:B------:R-:W-:Y:S01]  /*16a60*/  IMAD.MOV.U32 R12, RZ, RZ, RZ ;  /* 0x000000ffff0c7224 */ /* 0x000fe200078e00ff */
[----:B------:R-:W-:Y:S01]  /*16a70*/  IADD3 R5, R8, 0x10, RZ ;  /* 0x0000001008057810 */ /* 0x000fe20007ffe0ff */
[----:B------:R-:W-:-:S07]  /*16a80*/  IMAD.MOV.U32 R11, RZ, RZ, 0x181f ;  /* 0x0000181fff0b7424 */ /* 0x000fce00078e00ff */
[----:B------:R-:W-:Y:S05]  /*16a90*/  WARPSYNC.COLLECTIVE R15, `(.L_x_2199) ;  /* 0x000000000f087348 */ /* 0x000fea0003c00000 */
[----:B------:R0:W1:Y:S02]  /*16aa0*/  SHFL.IDX P6, R14, R13, R12, R11 ;  /* 0x0000000c0d0e7389 */ /* 0x00006400000c000b */
[----:B01----:R-:W-:Y:S01]  /*16ab0*/  ENDCOLLECTIVE ;  /* 0x000000000000791b */ /* 0x003fe20003800000 */
.L_x_2199:
[----:B------:R-:W-:Y:S02]  /*16ac0*/  IMAD.MOV.U32 R13, RZ, RZ, R0 ;  /* 0x000000ffff0d7224 */ /* 0x000fe400078e0000 */
[----:B------:R-:W-:-:S07]  /*16ad0*/  IMAD.MOV.U32 R2, RZ, RZ, R14 ;  /* 0x000000ffff027224 */ /* 0x000fce00078e000e */
[----:B------:R-:W-:Y:S05]  /*16ae0*/  WARPSYNC.COLLECTIVE R15, `(.L_x_2200) ;  /* 0x000000000f087348 */ /* 0x000fea0003c00000 */
[----:B------:R0:W1:Y:S02]  /*16af0*/  SHFL.IDX P6, R14, R13, R12, R11 ;  /* 0x0000000c0d0e7389 */ /* 0x00006400000c000b */
[----:B01----:R-:W-:Y:S01]  /*16b00*/  ENDCOLLECTIVE ;  /* 0x000000000000791b */ /* 0x003fe20003800000 */
.L_x_2200:
        /* <DEDUP_REMOVED lines=20> */
.L_x_2201:
[----:B------:R-:W-:Y:S01]  /*16c50*/  VIADD R3, R8, 0x20 ;  /* 0x0000002008037836 */ /* 0x000fe20000000000 */
[----:B------:R-:W-:Y:S01]  /*16c60*/  @!P3 LEA R20, R9, UR38, 0x1 ;  /* 0x000000260914bc11 */ /* 0x000fe2000f8e08ff */
[----:B------:R-:W-:Y:S02]  /*16c70*/  IMAD.MOV.U32 R13, RZ, RZ, R0 ;  /* 0x000000ffff0d7224 */ /* 0x000fe400078e0000 */
[----:B------:R-:W-:-:S07]  /*16c80*/  IMAD.MOV.U32 R4, RZ, RZ, R14 ;  /* 0x000000ffff047224 */ /* 0x000fce00078e000e */
[----:B------:R-:W-:Y:S05]  /*16c90*/  WARPSYNC.COLLECTIVE R15, `(.L_x_2202) ;  /* 0x000000000f087348 */ /* 0x000fea0003c00000 */
[----:B------:R0:W1:Y:S02]  /*16ca0*/  SHFL.IDX P6, R14, R13, R12, R11 ;  /* 0x0000000c0d0e7389 */ /* 0x00006400000c000b */
[----:B01----:R-:W-:Y:S01]  /*16cb0*/  ENDCOLLECTIVE ;  /* 0x000000000000791b */ /* 0x003fe20003800000 */
.L_x_2202:
[----:B------:R-:W-:Y:S01]  /*16cc0*/  ULDC.64 UR4, c[0x0][0x208] ;  /* 0x0000820000047ab9 */ /* 0x000fe20000000a00 */
[----:B------:R-:W-:Y:S01]  /*16cd0*/  MOV R5, R4 ;  /* 0x0000000400057202 */ /* 0x000fe20000000f00 */
        /* <DEDUP_REMOVED lines=14> */
.L_x_2203:
[----:B------:R-:W-:Y:S01]  /*16dc0*/  VIADD R5, R8, 0x30 ;  /* 0x0000003008057836 */ /* 0x000fe20000000000 */
[----:B------:R-:W-:Y:S01]  /*16dd0*/  @!P3 LEA R21, R9, UR38, 0x1 ;  /* 0x000000260915bc11 */ /* 0x000fe2000f8e08ff */
[----:B------:R-:W-:Y:S01]  /*16de0*/  IMAD.MOV.U32 R13, RZ, RZ, R0 ;  /* 0x000000ffff0d7224 */ /* 0x000fe200078e0000 */
[----:B------:R-:W-:-:S07]  /*16df0*/  MOV R2, R14 ;  /* 0x0000000e00027202 */ /* 0x000fce0000000f00 */
[----:B------:R-:W-:Y:S05]  /*16e00*/  WARPSYNC.COLLECTIVE R15, `(.L_x_2204) ;  /* 0x000000000f087348 */ /* 0x000fea0003c00000 */
[----:B------:R0:W1:Y:S02]  /*16e10*/  SHFL.IDX P6, R14, R13, R12, R11 ;  /* 0x0000000c0d0e7389 */ /* 0x00006400000c000b */
[----:B01----:R-:W-:Y:S01]  /*16e20*/  ENDCOLLECTIVE ;  /* 0x000000000000791b */ /* 0x003fe20003800000 */
.L_x_2204:
[----:B------:R-:W-:Y:S01]  /*16e30*/  ULDC.64 UR4, c[0x0][0x208] ;  /* 0x0000820000047ab9 */ /* 0x000fe20000000a00 */
[----:B------:R-:W-:Y:S01]  /*16e40*/  IMAD.MOV.U32 R3, RZ, RZ, R2 ;  /* 0x000000ffff037224 */ /* 0x000fe200078e0002 */
        /* <DEDUP_REMOVED lines=14> */
.L_x_2205:
[----:B------:R-:W-:Y:S01]  /*16f30*/  VIADD R3, R8, 0x40 ;  /* 0x0000004008037836 */ /* 0x000fe20000000000 */
[----:B------:R-:W-:Y:S01]  /*16f40*/  @!P3 LEA R20, R9, UR38, 0x1 ;  /* 0x000000260914bc11 */ /* 0x000fe2000f8e08ff */
[----:B------:R-:W-:Y:S02]  /*16f50*/  IMAD.MOV.U32 R13, RZ, RZ, R0 ;  /* 0x000000ffff0d7224 */ /* 0x000fe400078e0000 */
[----:B------:R-:W-:-:S07]  /*16f60*/  IMAD.MOV.U32 R4, RZ, RZ, R14 ;  /* 0x000000ffff047224 */ /* 0x000fce00078e000e */
[----:B------:R-:W-:Y:S05]  /*16f70*/  WARPSYNC.COLLECTIVE R15, `(.L_x_2206) ;  /* 0x000000000f087348 */ /* 0x000fea0003c00000 */
[----:B------:R0:W1:Y:S02]  /*16f80*/  SHFL.IDX P6, R14, R13, R12, R11 ;  /* 0x0000000c0d0e7389 */ /* 0x00006400000c000b */
[----:B01----:R-:W-:Y:S01]  /*16f90*/  ENDCOLLECTIVE ;  /* 0x000000000000791b */ /* 0x003fe20003800000 */
.L_x_2206:
[----:B------:R-:W-:Y:S01]  /*16fa0*/  ULDC.64 UR4, c[0x0][0x208] ;  /* 0x0000820000047ab9 */ /* 0x000fe20000000a00 */
[----:B------:R-:W-:Y:S01]  /*16fb0*/  MOV R5, R4 ;  /* 0x0000000400057202 */ /* 0x000fe20000000f00 */
[----:B------:R-:W-:Y:S01]  /*16fc0*/  IMAD.MOV.U32 R13, RZ, RZ, R7 ;  /* 0x000000ffff0d7224 */ /* 0x000fe200078e0007 */
[----:B------:R-:W-:Y:S01]  /*16fd0*/  MOV R12, 0x4 ;  /* 0x00000004000c7802 */ /* 0x000fe20000000f00 */
        /* <DEDUP_REMOVED lines=12> */
.L_x_2207:
[----:B------:R-:W-:Y:S01]  /*170a0*/  VIADD R5, R8, 0x50 ;  /* 0x0000005008057836 */ /* 0x000fe20000000000 */
[----:B------:R-:W-:Y:S01]  /*170b0*/  @!P3 LEA R21, R9, UR38, 0x1 ;  /* 0x000000260915bc11 */ /* 0x000fe2000f8e08ff */
[----:B------:R-:W-:Y:S02]  /*170c0*/  IMAD.MOV.U32 R13, RZ, RZ, R0 ;  /* 0x000000ffff0d7224 */ /* 0x000fe400078e0000 */
[----:B------:R-:W-:-:S07]  /*170d0*/  IMAD.MOV.U32 R2, RZ, RZ, R14 ;  /* 0x000000ffff027224 */ /* 0x000fce00078e000e */
[----:B------:R-:W-:Y:S05]  /*170e0*/  WARPSYNC.COLLECTIVE R15, `(.L_x_2208) ;  /* 0x000000000f087348 */ /* 0x000fea0003c00000 */
[----:B------:R0:W1:Y:S02]  /*170f0*/  SHFL.IDX P6, R14, R13, R12, R11 ;  /* 0x0000000c0d0e7389 */ /* 0x00006400000c000b */
[----:B01----:R-:W-:Y:S01]  /*17100*/  ENDCOLLECTIVE ;  /* 0x000000000000791b */ /* 0x003fe20003800000 */
.L_x_2208:
        /* <DEDUP_REMOVED lines=16> */
.L_x_2209:
[----:B------:R-:W-:Y:S02]  /*17210*/  IADD3 R3, R8, 0x60, RZ ;  /* 0x0000006008037810 */ /* 0x000fe40007ffe0ff */
[----:B------:R-:W-:Y:S01]  /*17220*/  @!P3 LEA R20, R9, UR38, 0x1 ;  /* 0x000000260914bc11 */ /* 0x000fe2000f8e08ff */
[----:B------:R-:W-:Y:S01]  /*17230*/  IMAD.MOV.U32 R13, RZ, RZ, R0 ;  /* 0x000000ffff0d7224 */ /* 0x000fe200078e0000 */
[----:B------:R-:W-:-:S07]  /*17240*/  MOV R4, R14 ;  /* 0x0000000e00047202 */ /* 0x000fce0000000f00 */
[----:B------:R-:W-:Y:S05]  /*17250*/  WARPSYNC.COLLECTIVE R15, `(.L_x_2210) ;  /* 0x000000000f087348 */ /* 0x000fea0003c00000 */
[----:B------:R0:W1:Y:S02]  /*17260*/  SHFL.IDX P6, R14, R13, R12, R11 ;  /* 0x0000000c0d0e7389 */ /* 0x00006400000c000b */
[----:B01----:R-:W-:Y:S01]  /*17270*/  ENDCOLLECTIVE ;  /* 0x000000000000791b */ /* 0x003fe20003800000 */
.L_x_2210:
        /* <DEDUP_REMOVED lines=16> */
.L_x_2211:
[----:B------:R-:W-:Y:S02]  /*17380*/  @!P3 LEA R21, R9, UR38, 0x1 ;  /* 0x000000260915bc11 */ /* 0x000fe4000f8e08ff */
[----:B------:R-:W-:Y:S01]  /*17390*/  MOV R13, R0 ;  /* 0x00000000000d7202 */ /* 0x000fe20000000f00 */
[----:B------:R-:W-:-:S07]  /*173a0*/  IMAD.MOV.U32 R2, RZ, RZ, R14 ;  /* 0x000000ffff027224 */ /* 0x000fce00078e000e */
[----:B------:R-:W-:Y:S05]  /*173b0*/  WARPSYNC.COLLECTIVE R15, `(.L_x_2212) ;  /* 0x000000000f087348 */ /* 0x000fea0003c00000 */
[----:B------:R0:W1:Y:S02]  /*173c0*/  SHFL.IDX P6, R14, R13, R12, R11 ;  /* 0x0000000c0d0e7389 */ /* 0x00006400000c000b */
[----:B01----:R-:W-:Y:S01]  /*173d0*/  ENDCOLLECTIVE ;  /* 0x000000000000791b */ /* 0x003fe20003800000 */
.L_x_2212:
[----:B------:R-:W-:Y:S01]  /*173e0*/  ULDC.64 UR4, c[0x0][0x208] ;  /* 0x0000820000047ab9 */ /* 0x000fe20000000a00 */
[----:B------:R-:W-:Y:S02]  /*173f0*/  IMAD.MOV.U32 R3, RZ, RZ, R2 ;  /* 0x000000ffff037224 */ /* 0x000fe400078e0002 */
        /* <DEDUP_REMOVED lines=13> */
.L_x_2213:
[----:B------:R-:W-:Y:S02]  /*174d0*/  IMAD.MOV.U32 R13, RZ, RZ, R0 ;  /* 0x000000ffff0d7224 */ /* 0x000fe400078e0000 */
[----:B------:R-:W-:-:S07]  /*174e0*/  IMAD.MOV.U32 R4, RZ, RZ, R14 ;  /* 0x000000ffff047224 */ /* 0x000fce00078e000e */
[----:B------:R-:W-:Y:S05]  /*174f0*/  WARPSYNC.COLLECTIVE R15, `(.L_x_2214) ;  /* 0x000000000f087348 */ /* 0x000fea0003c00000 */
[----:B------:R0:W1:Y:S02]  /*17500*/  SHFL.IDX P6, R14, R13, R12, R11 ;  /* 0x0000000c0d0e7389 */ /* 0x00006400000c000b */
[----:B01----:R-:W-:Y:S01]  /*17510*/  ENDCOLLECTIVE ;  /* 0x000000000000791b */ /* 0x003fe20003800000 */
.L_x_2214:
[----:B------:R-:W-:Y:S05]  /*17520*/  BRA `(.L_x_2215) ;  /* 0xffffffc800107947 */ /* 0x000fea000383ffff */
.L_x_2120:
[----:B-1----:R-:W-:-:S04]  /*17530*/  IMAD.U32 R3, RZ, RZ, UR38 ;  /* 0x00000026ff037e24 */ /* 0x002fc8000f8e00ff */
[----:B------:R1:W2:Y:S03]  /*17540*/  SYNCS.PHASECHK.TRANS64.TRYWAIT P0, [R3+URZ+0x36820], R2 ;  /* 0x03682002030075a7 */ /* 0x0002a6000800017f */
[----:B--2---:R-:W-:Y:S05]  /*17550*/  @!P0 NANOSLEEP.SYNCS 0x989680 ;  /* 0x009896800000895d */ /* 0x004fea0003900000 */
[----:B------:R-:W2:Y:S02]  /*17560*/  @!P0 SYNCS.PHASECHK.TRANS64 P0, [R3+URZ+0x36820], R2 ;  /* 0x03682002030085a7 */ /* 0x000ea4000800007f */
[----:B--2---:R-:W-:Y:S05]  /*17570*/  @!P0 BRA `(.L_x_2120) ;  /* 0xfffffffc00ec8947 */ /* 0x004fea000383ffff */
[----:B------:R-:W-:Y:S05]  /*17580*/  BRA `(.L_x_2216) ;  /* 0xffffffc800687947 */ /* 0x000fea000383ffff */
.L_x_2127:
[----:B-1----:R-:W-:-:S04]  /*17590*/  MOV R3, UR38 ;  /* 0x0000002600037c02 */ /* 0x002fc80008000f00 */
[----:B------:R1:W2:Y:S03]  /*175a0*/  SYNCS.PHASECHK.TRANS64.TRYWAIT P0, [R3+URZ+0x36848], R2 ;  /* 0x03684802030075a7 */ /* 0x0002a6000800017f */
[----:B--2---:R-:W-:Y:S05]  /*175b0*/  @!P0 NANOSLEEP.SYNCS 0x989680 ;  /* 0x009896800000895d */ /* 0x004fea0003900000 */
[----:B------:R-:W2:Y:S02]  /*175c0*/  @!P0 SYNCS.PHASECHK.TRANS64 P0, [R3+URZ+0x36848], R2 ;  /* 0x03684802030085a7 */ /* 0x000ea4000800007f */
[----:B--2---:R-:W-:Y:S05]  /*175d0*/  @!P0 BRA `(.L_x_2127) ;  /* 0xfffffffc00ec8947 */ /* 0x004fea000383ffff */
[----:B------:R-:W-:Y:S05]  /*175e0*/  BRA `(.L_x_2217) ;  /* 0xffffffcc00507947 */ /* 0x000fea000383ffff */
.L_x_2134:
[----:B0-----:R-:W-:-:S04]  /*175f0*/  IMAD.U32 R3, RZ, RZ, UR38 ;  /* 0x00000026ff037e24 */ /* 0x001fc8000f8e00ff */
[----:B------:R0:W1:Y:S03]  /*17600*/  SYNCS.PHASECHK.TRANS64.TRYWAIT P0, [R3+URZ+0x36860], R2 ;  /* 0x03686002030075a7 */ /* 0x000066000800017f */
[----:B-1----:R-:W-:Y:S05]  /*17610*/  @!P0 NANOSLEEP.SYNCS 0x989680 ;  /* 0x009896800000895d */ /* 0x002fea0003900000 */
[----:B------:R-:W1:Y:S02]  /*17620*/  @!P0 SYNCS.PHASECHK.TRANS64 P0, [R3+URZ+0x36860], R2 ;  /* 0x03686002030085a7 */ /* 0x000e64000800007f */
[----:B-1----:R-:W-:Y:S05]  /*17630*/  @!P0 BRA `(.L_x_2134) ;  /* 0xfffffffc00ec8947 */ /* 0x002fea000383ffff */
[----:B------:R-:W-:Y:S05]  /*17640*/  BRA `(.L_x_2218) ;  /* 0xffffffd000287947 */ /* 0x000fea000383ffff */
.L_x_2144:
[----:B--2---:R-:W-:-:S04]  /*17650*/  IMAD.U32 R3, RZ, RZ, UR38 ;  /* 0x00000026ff037e24 */ /* 0x004fc8000f8e00ff */
[----:B------:R2:W3:Y:S03]  /*17660*/  SYNCS.PHASECHK.TRANS64.TRYWAIT P0, [R3+URZ+0x36840], R2 ;  /* 0x03684002030075a7 */ /* 0x0004e6000800017f */
[----:B---3--:R-:W-:Y:S05]  /*17670*/  @!P0 NANOSLEEP.SYNCS 0x989680 ;  /* 0x009896800000895d */ /* 0x008fea0003900000 */
[----:B------:R-:W3:Y:S02]  /*17680*/  @!P0 SYNCS.PHASECHK.TRANS64 P0, [R3+URZ+0x36840], R2 ;  /* 0x03684002030085a7 */ /* 0x000ee4000800007f */
[----:B---3--:R-:W-:Y:S05]  /*17690*/  @!P0 BRA `(.L_x_2144) ;  /* 0xfffffffc00ec8947 */ /* 0x008fea000383ffff */
[----:B------:R-:W-:Y:S05]  /*176a0*/  BRA `(.L_x_2219) ;  /* 0xffffffd400847947 */ /* 0x000fea000383ffff */
.L_x_2151:
[----:B0-----:R-:W-:-:S04]  /*176b0*/  IMAD.U32 R3, RZ, RZ, UR38 ;  /* 0x00000026ff037e24 */ /* 0x001fc8000f8e00ff */
[----:B------:R0:W1:Y:S03]  /*176c0*/  SYNCS.PHASECHK.TRANS64.TRYWAIT P0, [R3+URZ+0x36868], R2 ;  /* 0x03686802030075a7 */ /* 0x000066000800017f */
[----:B-1----:R-:W-:Y:S05]  /*176d0*/  @!P0 NANOSLEEP.SYNCS 0x989680 ;  /* 0x009896800000895d */ /* 0x002fea0003900000 */
[----:B------:R-:W1:Y:S02]  /*176e0*/  @!P0 SYNCS.PHASECHK.TRANS64 P0, [R3+URZ+0x36868], R2 ;  /* 0x03686802030085a7 */ /* 0x000e64000800007f */
[----:B-1----:R-:W-:Y:S05]  /*176f0*/  @!P0 BRA `(.L_x_2151) ;  /* 0xfffffffc00ec8947 */ /* 0x002fea000383ffff */
[----:B------:R-:W-:Y:S05]  /*17700*/  BRA `(.L_x_2220) ;  /* 0xffffffd8005c7947 */ /* 0x000fea000383ffff */
.L_x_2161:
[----:B--2---:R-:W-:-:S04]  /*17710*/  MOV R3, UR38 ;  /* 0x0000002600037c02 */ /* 0x004fc80008000f00 */
[----:B------:R2:W3:Y:S03]  /*17720*/  SYNCS.PHASECHK.TRANS64.TRYWAIT P0, [R3+URZ+0x36848], R2 ;  /* 0x03684802030075a7 */ /* 0x0004e6000800017f */
[----:B---3--:R-:W-:Y:S05]  /*17730*/  @!P0 NANOSLEEP.SYNCS 0x989680 ;  /* 0x009896800000895d */ /* 0x008fea0003900000 */
[----:B------:R-:W3:Y:S02]  /*17740*/  @!P0 SYNCS.PHASECHK.TRANS64 P0, [R3+URZ+0x36848], R2 ;  /* 0x03684802030085a7 */ /* 0x000ee4000800007f */
[----:B---3--:R-:W-:Y:S05]  /*17750*/  @!P0 BRA `(.L_x_2161) ;  /* 0xfffffffc00ec8947 */ /* 0x008fea000383ffff */
[----:B------:R-:W-:Y:S05]  /*17760*/  BRA `(.L_x_2221) ;  /* 0xffffffdc00d07947 */ /* 0x000fea000383ffff */
.L_x_2168:
[----:B-1----:R-:W-:-:S04]  /*17770*/  IMAD.U32 R3, RZ, RZ, UR38 ;  /* 0x00000026ff037e24 */ /* 0x002fc8000f8e00ff */
[----:B------:R1:W2:Y:S03]  /*17780*/  SYNCS.PHASECHK.TRANS64.TRYWAIT P0, [R3+URZ+0x36860], R2 ;  /* 0x03686002030075a7 */ /* 0x0002a6000800017f */
[----:B--2---:R-:W-:Y:S05]  /*17790*/  @!P0 NANOSLEEP.SYNCS 0x989680 ;  /* 0x009896800000895d */ /* 0x004fea0003900000 */
[----:B------:R-:W2:Y:S02]  /*177a0*/  @!P0 SYNCS.PHASECHK.TRANS64 P0, [R3+URZ+0x36860], R2 ;  /* 0x03686002030085a7 */ /* 0x000ea4000800007f */
[----:B--2---:R-:W-:Y:S05]  /*177b0*/  @!P0 BRA `(.L_x_2168) ;  /* 0xfffffffc00ec8947 */ /* 0x004fea000383ffff */
[----:B------:R-:W-:Y:S05]  /*177c0*/  BRA `(.L_x_2222) ;  /* 0xffffffe000a47947 */ /* 0x000fea000383ffff */
.L_x_2177:
[----:B-1----:R1:W2:Y:S02]  /*177d0*/  SYNCS.PHASECHK.TRANS64.TRYWAIT P0, [R3+URZ+0x36860], R0 ;  /* 0x03686000030075a7 */ /* 0x0022a4000800017f */
[----:B--2---:R-:W-:Y:S05]  /*177e0*/  @!P0 NANOSLEEP.SYNCS 0x989680 ;  /* 0x009896800000895d */ /* 0x004fea0003900000 */
[----:B------:R-:W2:Y:S02]  /*177f0*/  @!P0 SYNCS.PHASECHK.TRANS64 P0, [R3+URZ+0x36860], R0 ;  /* 0x03686000030085a7 */ /* 0x000ea4000800007f */
[----:B--2---:R-:W-:Y:S05]  /*17800*/  @!P0 BRA `(.L_x_2177) ;  /* 0xfffffffc00f08947 */ /* 0x004fea000383ffff */
[----:B------:R-:W-:Y:S05]  /*17810*/  BRA `(.L_x_2223) ;  /* 0xffffffe400a87947 */ /* 0x000fea000383ffff */
.L_x_2183:
[----:B-1----:R1:W2:Y:S02]  /*17820*/  SYNCS.PHASECHK.TRANS64.TRYWAIT P0, [R2+URZ+0x36820], R3 ;  /* 0x03682003020075a7 */ /* 0x0022a4000800017f */
[----:B--2---:R-:W-:Y:S05]  /*17830*/  @!P0 NANOSLEEP.SYNCS 0x989680 ;  /* 0x009896800000895d */ /* 0x004fea0003900000 */
[----:B------:R-:W2:Y:S02]  /*17840*/  @!P0 SYNCS.PHASECHK.TRANS64 P0, [R2+URZ+0x36820], R3 ;  /* 0x03682003020085a7 */ /* 0x000ea4000800007f */
[----:B--2---:R-:W-:Y:S05]  /*17850*/  @!P0 BRA `(.L_x_2183) ;  /* 0xfffffffc00f08947 */ /* 0x004fea000383ffff */
[----:B------:R-:W-:Y:S05]  /*17860*/  BRA `(.L_x_2224) ;  /* 0xffffffe800ac7947 */ /* 0x000fea000383ffff */
.L_x_2184:
[----:B------:R-:W2:Y:S01]  /*17870*/  S2R R4, SR_TID.X ;  /* 0x0000000000047919 */ /* 0x000ea20000002100 */
[----:B------:R-:W-:Y:S01]  /*17880*/  BSSY B0, `(.L_x_2225) ;  /* 0x000000a000007945 */ /* 0x000fe20003800000 */
[----:B------:R-:W-:Y:S01]  /*17890*/  IMAD.MOV.U32 R12, RZ, RZ, RZ ;  /* 0x000000ffff0c7224 */ /* 0x000fe200078e00ff */
[----:B------:R-:W-:Y:S01]  /*178a0*/  MOV R11, 0x1f ;  /* 0x0000001f000b7802 */ /* 0x000fe20000000f00 */
[----:B------:R-:W-:Y:S01]  /*178b0*/  IMAD.MOV.U32 R15, RZ, RZ, -0x1 ;  /* 0xffffffffff0f7424 */ /* 0x000fe200078e00ff */
[----:B--2---:R-:W-:-:S04]  /*178c0*/  SHF.R.U32.HI R4, RZ, 0x5, R4 ;  /* 0x00000005ff047819 */ /* 0x004fc80000011604 */
[----:B------:R-:W-:-:S05]  /*178d0*/  LOP3.LUT R4, R4, 0x3, RZ, 0xc0, !PT ;  /* 0x0000000304047812 */ /* 0x000fca00078ec0ff */
[----:B------:R-:W-:-:S07]  /*178e0*/  IMAD.MOV.U32 R13, RZ, RZ, R4 ;  /* 0x000000ffff0d7224 */ /* 0x000fce00078e0004 */
[----:B01----:R-:W-:Y:S05]  /*178f0*/  WARPSYNC.COLLECTIVE R15, `(.L_x_2226) ;  /* 0x000000000f087348 */ /* 0x003fea0003c00000 */
[----:B0-----:R0:W2:Y:S02]  /*17900*/  SHFL.IDX P6, R14, R13, R12, R11 ;  /* 0x0000000c0d0e7389 */ /* 0x0010a400000c000b */
[----:B012---:R-:W-:Y:S01]  /*17910*/  ENDCOLLECTIVE ;  /* 0x000000000000791b */ /* 0x007fe20003800000 */
.L_x_2226:
[----:B------:R-:W-:Y:S05]  /*17920*/  BSYNC B0 ;  /* 0x0000000000007941 */ /* 0x000fea0003800000 */
.L_x_2225:
[----:B------:R-:W-:Y:S05]  /*17930*/  BRA `(.L_x_2227) ;  /* 0xffffffe800907947 */ /* 0x000fea000383ffff */
.L_x_2185:
[----:B------:R-:W-:Y:S01]  /*17940*/  BSSY B0, `(.L_x_2228) ;  /* 0x0000006000007945 */ /* 0x000fe20003800000 */
[----:B------:R-:W-:-:S07]  /*17950*/  IMAD.MOV.U32 R15, RZ, RZ, -0x1 ;  /* 0xffffffffff0f7424 */ /* 0x000fce00078e00ff */
[----:B0-----:R-:W-:Y:S05]  /*17960*/  WARPSYNC.COLLECTIVE R15, `(.L_x_2229) ;  /* 0x000000000f0c7348 */ /* 0x001fea0003c00000 */
[----:B------:R-:W-:Y:S02]  /*17970*/  ELECT P6, UR62, PT ;  /* 0x00000000003e782f */ /* 0x000fe400038c0000 */
[----:B------:R-:W-:Y:S01]  /*17980*/  MOV R14, UR62 ;  /* 0x0000003e000e7c02 */ /* 0x000fe20008000f00 */
[----:B0-----:R-:W-:Y:S10]  /*17990*/  ENDCOLLECTIVE ;  /* 0x000000000000791b */ /* 0x001ff40003800000 */
.L_x_2229:
[----:B------:R-:W-:Y:S05]  /*179a0*/  BSYNC B0 ;  /* 0x0000000000007941 */ /* 0x000fea0003800000 */
.L_x_2228:
[----:B------:R-:W-:Y:S05]  /*179b0*/  BRA `(.L_x_2230) ;  /* 0xffffffe800847947 */ /* 0x000fea000383ffff */
.L_x_2187:
[----:B0-----:R0:W1:Y:S02]  /*179c0*/  SYNCS.PHASECHK.TRANS64.TRYWAIT P0, [R6+URZ], R5 ;  /* 0x00000005060075a7 */ /* 0x001064000800017f */
[----:B-1----:R-:W-:Y:S05]  /*179d0*/  @!P0 NANOSLEEP.SYNCS 0x989680 ;  /* 0x009896800000895d */ /* 0x002fea0003900000 */
[----:B------:R-:W1:Y:S02]  /*179e0*/  @!P0 SYNCS.PHASECHK.TRANS64 P0, [R6+URZ], R5 ;  /* 0x00000005060085a7 */ /* 0x000e64000800007f */
[----:B-1----:R-:W-:Y:S05]  /*179f0*/  @!P0 BRA `(.L_x_2187) ;  /* 0xfffffffc00f08947 */ /* 0x002fea000383ffff */
[----:B------:R-:W-:Y:S05]  /*17a00*/  BRA `(.L_x_2231) ;  /* 0xffffffe800c07947 */ /* 0x000fea000383ffff */
.L_x_2188:
[----:B-1----:R1:W2:Y:S02]  /*17a10*/  SYNCS.PHASECHK.TRANS64.TRYWAIT P0, [R3+URZ], R4 ;  /* 0x00000004030075a7 */ /* 0x0022a4000800017f */
[----:B--2---:R-:W-:Y:S05]  /*17a20*/  @!P0 NANOSLEEP.SYNCS 0x989680 ;  /* 0x009896800000895d */ /* 0x004fea0003900000 */
[----:B------:R-:W2:Y:S02]  /*17a30*/  @!P0 SYNCS.PHASECHK.TRANS64 P0, [R3+URZ], R4 ;  /* 0x00000004030085a7 */ /* 0x000ea4000800007f */
[----:B--2---:R-:W-:Y:S05]  /*17a40*/  @!P0 BRA `(.L_x_2188) ;  /* 0xfffffffc00f08947 */ /* 0x004fea000383ffff */
[----:B------:R-:W-:Y:S05]  /*17a50*/  BRA `(.L_x_2232) ;  /* 0xffffffe800b47947 */ /* 0x000fea000383ffff */
.L_x_2190:
[----:B-1----:R1:W2:Y:S02]  /*17a60*/  SYNCS.PHASECHK.TRANS64.TRYWAIT P0, [R0+URZ], R5 ;  /* 0x00000005000075a7 */ /* 0x0022a4000800017f */
[----:B--2---:R-:W-:Y:S05]  /*17a70*/  @!P0 NANOSLEEP.SYNCS 0x989680 ;  /* 0x009896800000895d */ /* 0x004fea0003900000 */
[----:B------:R-:W2:Y:S02]  /*17a80*/  @!P0 SYNCS.PHASECHK.TRANS64 P0, [R0+URZ], R5 ;  /* 0x00000005000085a7 */ /* 0x000ea4000800007f */
[----:B--2---:R-:W-:Y:S05]  /*17a90*/  @!P0 BRA `(.L_x_2190) ;  /* 0xfffffffc00f08947 */ /* 0x004fea000383ffff */
[----:B------:R-:W-:Y:S05]  /*17aa0*/  BRA `(.L_x_2233) ;  /* 0xffffffe800b87947 */ /* 0x000fea000383ffff */
.L_x_2234:
        /* <DEDUP_REMOVED lines=13> */
.L_x_3029:


//--------------------- .text._ZN7cutlass13device_kernelIN5flash11enable_sm90INS1_16FlashAttnFwdSm90INS1_25CollectiveMainloopFwdSm90ILi2EN4cute5tupleIJNS5_1CILi1EEES8_S8_EEENS6_IJNS7_ILi128EEENS7_ILi112EEENS7_ILi192EEEEEELi192ENS_6half_tEfNS_4arch4Sm90ELb1ELb0ELb1ELb1ELb0ELb0ELb0ELb1ELb1ELb1ELb1ELb0EEENS1_21CollectiveEpilogueFwdINS6_IJSA_SC_SB_EEES9_SE_SG_Li256ELb1ELb1ELb1ELb0EEENS1_36VarlenDynamicPersistentTileSchedulerILi128ELi112ELi256ELi128ELb1ELb1ELb1ELb1ELb1ELb1EEEEEEEEEvNT_6ParamsE --------------------------
	.section	.text._ZN7cutlass13device_kernelIN5flash11enable_sm90INS1_16FlashAttnFwdSm90INS1_25CollectiveMainloopFwdSm90ILi2EN4cute5tupleIJNS5_1CILi1EEES8_S8_EEENS6_IJNS7_ILi128EEENS7_ILi112EEENS7_ILi192EEEEEELi192ENS_6half_tEfNS_4arch4Sm90ELb1ELb0ELb1ELb1ELb0ELb0ELb0ELb1ELb1ELb1ELb1ELb0EEENS1_21CollectiveEpilogueFwdINS6_IJSA_SC_SB_EEES9_SE_SG_Li256ELb1ELb1ELb1ELb0EEENS1_36VarlenDynamicPersistentTileSchedulerILi128ELi112ELi256ELi128ELb1ELb1ELb1ELb1ELb1ELb1EEEEEEEEEvNT_6ParamsE,"ax",@progbits
	.align	128
.text._ZN7cutlass13device_kernelIN5flash11enable_sm90INS1_16FlashAttnFwdSm90INS1_25CollectiveMainloopFwdSm90ILi2EN4cute5tupleIJNS5_1CILi1EEES8_S8_EEENS6_IJNS7_ILi128EEENS7_ILi112EEENS7_ILi192EEEEEELi192ENS_6half_tEfNS_4arch4Sm90ELb1ELb0ELb1ELb1ELb0ELb0ELb0ELb1ELb1ELb1ELb1ELb0EEENS1_21CollectiveEpilogueFwdINS6_IJSA_SC_SB_EEES9_SE_SG_Li256ELb1ELb1ELb1ELb0EEENS1_36VarlenDynamicPersistentTileSchedulerILi128ELi112ELi256ELi128ELb1ELb1ELb1ELb1ELb1ELb1EEEEEEEEEvNT_6ParamsE:
        .type           _ZN7cutlass13device_kernelIN5flash11enable_sm90INS1_16FlashAttnFwdSm90INS1_25CollectiveMainloopFwdSm90ILi2EN4cute5tupleIJNS5_1CILi1EEES8_S8_EEENS6_IJNS7_ILi128EEENS7_ILi112EEENS7_ILi192EEEEEELi192ENS_6half_tEfNS_4arch4Sm90ELb1ELb0ELb1ELb1ELb0ELb0ELb0ELb1ELb1ELb1ELb1ELb0EEENS1_21CollectiveEpilogueFwdINS6_IJSA_SC_SB_EEES9_SE_SG_Li256ELb1ELb1ELb1ELb0EEENS1_36VarlenDynamicPersistentTileSchedulerILi128ELi112ELi256ELi128ELb1ELb1ELb1ELb1ELb1ELb1EEEEEEEEEvNT_6ParamsE,@function
        .size           _ZN7cutlass13device_kernelIN5flash11enable_sm90INS1_16FlashAttnFwdSm90INS1_25CollectiveMainloopFwdSm90ILi2EN4cute5tupleIJNS5_1CILi1EEES8_S8_EEENS6_IJNS7_ILi128EEENS7_ILi112EEENS7_ILi192EEEEEELi192ENS_6half_tEfNS_4arch4Sm90ELb1ELb0ELb1ELb1ELb0ELb0ELb0ELb1ELb1ELb1ELb1ELb0EEENS1_21CollectiveEpilogueFwdINS6_IJSA_SC_SB_EEES9_SE_SG_Li256ELb1ELb1ELb1ELb0EEENS1_36VarlenDynamicPersistentTileSchedulerILi128ELi112ELi256ELi128ELb1ELb1ELb1ELb1ELb1ELb1EEEEEEEEEvNT_6ParamsE,(.L_x_3030 - _ZN7cutlass13device_kernelIN5flash11enable_sm90INS1_16FlashAttnFwdSm90INS1_25CollectiveMainloopFwdSm90ILi2EN4cute5tupleIJNS5_1CILi1EEES8_S8_EEENS6_IJNS7_ILi128EEENS7_ILi112EEENS7_ILi192EEEEEELi192ENS_6half_tEfNS_4arch4Sm90ELb1ELb0ELb1ELb1ELb0ELb0ELb0ELb1ELb1ELb1ELb1ELb0EEENS1_21CollectiveEpilogueFwdINS6_IJSA_SC_SB_EEES9_SE_SG_Li256ELb1ELb1ELb1ELb0EEENS1_36VarlenDynamicPersistentTileSchedulerILi128ELi112ELi256ELi128ELb1ELb1ELb1ELb1ELb1ELb1EEEEEEEEEvNT_6ParamsE)
        .other          _ZN7cutlass13device_kernelIN5flash11enable_sm90INS1_16FlashAttnFwdSm90INS1_25CollectiveMainloopFwdSm90ILi2EN4cute5tupleIJNS5_1CILi1EEES8_S8_EEENS6_IJNS7_ILi128EEENS7_ILi112EEENS7_ILi192EEEEEELi192ENS_6half_tEfNS_4arch4Sm90ELb1ELb0ELb1ELb1ELb0ELb0ELb0ELb1ELb1ELb1ELb1ELb0EEENS1_21CollectiveEpilogueFwdINS6_IJSA_SC_SB_EEES9_SE_SG_Li256ELb1ELb1ELb1ELb0EEENS1_36VarlenDynamicPersistentTileSchedulerILi128ELi112ELi256ELi128ELb1ELb1ELb1ELb1ELb1ELb1EEEEEEEEEvNT_6ParamsE,@"STO_CUDA_ENTRY STV_DEFAULT"
_ZN7cutlass13device_kernelIN5flash11enable_sm90INS1_16FlashAttnFwdSm90INS1_25CollectiveMainloopFwdSm90ILi2EN4cute5tupleIJNS5_1CILi1EEES8_S8_EEENS6_IJNS7_ILi128EEENS7_ILi112EEENS7_ILi192EEEEEELi192ENS_6half_tEfNS_4arch4Sm90ELb1ELb0ELb1ELb1ELb0ELb0ELb0ELb1ELb1ELb1ELb1ELb0EEENS1_21CollectiveEpilogueFwdINS6_IJSA_SC_SB_EEES9_SE_SG_Li256ELb1ELb1ELb1ELb0EEENS1_36VarlenDynamicPersistentTileSchedulerILi128ELi112ELi256ELi128ELb1ELb1ELb1ELb1ELb1ELb1EEEEEEEEEvNT_6ParamsE:
        /* <DEDUP_REMOVED lines=18> */
.L_x_2236:
[----:B------:R-:W-:Y:S05]  /*0120*/  BSYNC B0 ;  /* 0x0000000000007941 */ /* 0x000fea0003800000 */
.L_x_2235:
        /* <DEDUP_REMOVED lines=41> */
.L_x_2237:
        /* <DEDUP_REMOVED lines=22> */
.L_x_2238:
        /* <DEDUP_REMOVED lines=18> */
.L_x_2239:
        /* <DEDUP_REMOVED lines=22> */
.L_x_2240:
        /* <DEDUP_REMOVED lines=22> */
.L_x_2241:
        /* <DEDUP_REMOVED lines=8> */
.L_x_2243:
        /* <DEDUP_REMOVED lines=16> */
[----:B------:R-:W-:Y:S01]  /*0a80*/  UMOV UR36, URZ ;  /* 0x0000003f00247c82 */ /* 0x000fe20008000000 */
[----:B------:R-:W-:Y:S01]  /*0a90*/  R2UR UR7, R7 ;  /* 0x00000000070772ca */ /* 0x000fe200000e0000 */
[----:B------:R-:W0:Y:S01]  /*0aa0*/  S2R R0, SR_TID.X ;  /* 0x0000000000007919 */ /* 0x000e220000002100 */
[----:B------:R-:W-:Y:S01]  /*0ab0*/  R2UR UR5, R5 ;  /* 0x00000000050572ca */ /* 0x000fe200000e0000 */
[----:B0-----:R-:W-:-:S05]  /*0ac0*/  VIADD R12, R0, 0xffffff80 ;  /* 0xffffff80000c7836 */ /* 0x001fca0000000000 */
[----:B------:R-:W-:-:S04]  /*0ad0*/  SHF.R.S32.HI R0, RZ, 0x1f, R12 ;  /* 0x0000001fff007819 */ /* 0x000fc8000001140c */
[CC--:B------:R-:W-:Y:S02]  /*0ae0*/  LEA.HI R3, R0.reuse, R12.reuse, RZ, 0x4 ;  /* 0x0000000c00037211 */ /* 0x0c0fe400078f20ff */
[CC--:B------:R-:W-:Y:S02]  /*0af0*/  LEA.HI R4, R0.reuse, R12.reuse, RZ, 0x5 ;  /* 0x0000000c00047211 */ /* 0x0c0fe400078f28ff */
[----:B------:R-:W-:Y:S02]  /*0b00*/  SHF.R.S32.HI R6, RZ, 0x4, R3 ;  /* 0x00000004ff067819 */ /* 0x000fe40000011403 */
[----:B------:R-:W-:Y:S01]  /*0b10*/  LEA.HI R11, R0, R12, RZ, 0x2 ;  /* 0x0000000c000b7211 */ /* 0x000fe200078f10ff */
[----:B------:R-:W-:Y:S01]  /*0b20*/  IMAD.SHL.U32 R5, R4, 0x20, RZ ;  /* 0x0000002004057824 */ /* 0x000fe200078e00ff */
[C---:B------:R-:W-:Y:S02]  /*0b30*/  LOP3.LUT R4, R3.reuse, 0x3fffff0, RZ, 0xc0, !PT ;  /* 0x03fffff003047812 */ /* 0x040fe400078ec0ff */
[----:B------:R-:W-:-:S02]  /*0b40*/  LEA.HI R3, R3, R6, RZ, 0x1 ;  /* 0x0000000603037211 */ /* 0x000fc400078f08ff */
[----:B------:R-:W-:Y:S01]  /*0b50*/  LOP3.LUT R5, R5, 0xfffffc00, RZ, 0xc0, !PT ;  /* 0xfffffc0005057812 */ /* 0x000fe200078ec0ff */
[----:B------:R-:W-:Y:S01]  /*0b60*/  IMAD.IADD R4, R12, 0x1, -R4 ;  /* 0x000000010c047824 */ /* 0x000fe200078e0a04 */
[----:B------:R-:W-:Y:S02]  /*0b70*/  LOP3.LUT R3, R3, 0x1ffffffe, RZ, 0xc0, !PT ;  /* 0x1ffffffe03037812 */ /* 0x000fe400078ec0ff */
[----:B------:R-:W-:Y:S01]  /*0b80*/  LOP3.LUT R11, R11, 0xfffffffc, RZ, 0xc0, !PT ;  /* 0xfffffffc0b0b7812 */ /* 0x000fe200078ec0ff */
[----:B------:R-:W-:Y:S02]  /*0b90*/  IMAD R4, R4, 0x40, R5 ;  /* 0x0000004004047824 */ /* 0x000fe400078e0205 */
[----:B------:R-:W-:Y:S02]  /*0ba0*/  IMAD.IADD R3, R6, 0x1, -R3 ;  /* 0x0000000106037824 */ /* 0x000fe400078e0a03 */
[----:B------:R-:W-:Y:S02]  /*0bb0*/  IMAD.IADD R11, R12, 0x1, -R11 ;  /* 0x000000010c0b7824 */ /* 0x000fe400078e0a0b */
[----:B------:R-:W-:-:S03]  /*0bc0*/  IMAD R3, R3, 0x8, R4 ;  /* 0x0000000803037824 */ /* 0x000fc600078e0204 */
[----:B------:R-:W-:Y:S02]  /*0bd0*/  LEA.HI R5, R11, R11, RZ, 0x1 ;  /* 0x0000000b0b057211 */ /* 0x000fe400078f08ff */
[----:B------:R0:W-:Y:S02]  /*0be0*/  STL [R1+0x50], R3 ;  /* 0x0000500301007387 */ /* 0x0001e40000100800 */
[----:B------:R-:W-:-:S05]  /*0bf0*/  LOP3.LUT R4, R5, 0x1ffffffe, RZ, 0xc0, !PT ;  /* 0x1ffffffe05047812 */ /* 0x000fca00078ec0ff */
        /* <DEDUP_REMOVED lines=19> */
[----:B------:R-:W-:-:S02]  /*0d30*/  LOP3.LUT R6, R7, 0x7ffffffc, RZ, 0xc0, !PT ;  /* 0x7ffffffc07067812 */ /* 0x000fc400078ec0ff */
[----:B------:R-:W-:Y:S02]  /*0d40*/  LEA.HI R10, R10, R9, RZ, 0x3 ;  /* 0x000000090a0a7211 */ /* 0x000fe400078f18ff */
[----:B------:R-:W-:Y:S01]  /*0d50*/  SHF.R.S32.HI R8, RZ, 0x5, R8 ;  /* 0x00000005ff087819 */ /* 0x000fe20000011408 */
[----:B------:R-:W-:Y:S01]  /*0d60*/  IMAD.IADD R6, R235, 0x1, -R6 ;  /* 0x00000001eb067824 */ /* 0x000fe200078e0a06 */
[----:B------:R-:W-:-:S03]  /*0d70*/  LOP3.LUT R10, R10, 0xfffffff8, RZ, 0xc0, !PT ;  /* 0xfffffff80a0a7812 */ /* 0x000fc600078ec0ff */
[----:B------:R-:W-:Y:S02]  /*0d80*/  IMAD.SHL.U32 R19, R6, 0x2, RZ ;  /* 0x0000000206137824 */ /* 0x000fe400078e00ff */
[----:B------:R-:W-:Y:S02]  /*0d90*/  IMAD.IADD R9, R9, 0x1, -R10 ;  /* 0x0000000109097824 */ /* 0x000fe400078e0a0a */
[C---:B------:R-:W-:Y:S02]  /*0da0*/  VIADD R230, R19.reuse, 0x8 ;  /* 0x0000000813e67836 */ /* 0x040fe40000000000 */
[----:B------:R-:W-:Y:S02]  /*0db0*/  IMAD R9, R8, 0x10, R9 ;  /* 0x0000001008097824 */ /* 0x000fe400078e0209 */
[----:B------:R-:W-:Y:S01]  /*0dc0*/  VIADD R229, R19, 0x10 ;  /* 0x0000001013e57836 */ /* 0x000fe20000000000 */
[----:B------:R-:W-:Y:S01]  /*0dd0*/  SHF.R.S32.HI R5, RZ, 0x1f, R230 ;  /* 0x0000001fff057819 */ /* 0x000fe200000114e6 */
[----:B0-----:R-:W-:-:S02]  /*0de0*/  IMAD R3, R2, 0x40, R9 ;  /* 0x0000004002037824 */ /* 0x001fc400078e0209 */
[----:B------:R-:W-:Y:S01]  /*0df0*/  IMAD.U32 R2, RZ, RZ, UR4 ;  /* 0x00000004ff027e24 */ /* 0x000fe2000f8e00ff */
[----:B------:R-:W-:Y:S01]  /*0e00*/  UMOV UR4, URZ ;  /* 0x0000003f00047c82 */ /* 0x000fe20008000000 */
[C---:B------:R-:W-:Y:S01]  /*0e10*/  VIADD R228, R19.reuse, 0x30 ;  /* 0x0000003013e47836 */ /* 0x040fe20000000000 */
[----:B------:R-:W-:Y:S01]  /*0e20*/  STL [R1+0x48], R3 ;  /* 0x0000480301007387 */ /* 0x000fe20000100800 */
[C---:B------:R-:W-:Y:S02]  /*0e30*/  VIADD R227, R19.reuse, 0x38 ;  /* 0x0000003813e37836 */ /* 0x040fe40000000000 */
[C---:B------:R-:W-:Y:S01]  /*0e40*/  VIADD R226, R19.reuse, 0x40 ;  /* 0x0000004013e27836 */ /* 0x040fe20000000000 */
[----:B------:R0:W-:Y:S01]  /*0e50*/  STL [R1+0x54], R2 ;  /* 0x0000540201007387 */ /* 0x0001e20000100800 */
        /* <DEDUP_REMOVED lines=30> */
[----:B------:R-:W-:Y:S01]  /*1040*/  IMAD.U32 R234, RZ, RZ, UR4 ;  /* 0x00000004ffea7e24 */ /* 0x000fe2000f8e00ff */
[----:B------:R-:W-:Y:S01]  /*1050*/  SHF.R.S32.HI R2, RZ, 0x1f, R214 ;  /* 0x0000001fff027819 */ /* 0x000fe200000114d6 */
[C---:B------:R-:W-:Y:S01]  /*1060*/  VIADD R208, R19.reuse, 0x18 ;  /* 0x0000001813d07836 */ /* 0x040fe20000000000 */
[----:B------:R-:W-:Y:S01]  /*1070*/  SHF.R.S32.HI R0, RZ, 0x1f, R213 ;  /* 0x0000001fff007819 */ /* 0x000fe200000114d5 */
[----:B------:R-:W-:Y:S01]  /*1080*/  VIADD R207, R19, 0x28 ;  /* 0x0000002813cf7836 */ /* 0x000fe20000000000 */
[----:B------:R-:W-:Y:S01]  /*1090*/  SHF.R.S32.HI R237, RZ, 0x1f, R212 ;  /* 0x0000001fffed7819 */ /* 0x000fe200000114d4 */
[----:B------:R-:W-:Y:S01]  /*10a0*/  IMAD R204, R4, 0x8, R3 ;  /* 0x0000000804cc7824 */ /* 0x000fe200078e0203 */
[----:B------:R-:W-:Y:S01]  /*10b0*/  SHF.R.S32.HI R236, RZ, 0x1f, R211 ;  /* 0x0000001fffec7819 */ /* 0x000fe200000114d3 */
[----:B------:R-:W-:-:S07]  /*10c0*/  IMAD.U32 R16, RZ, RZ, UR4 ;  /* 0x00000004ff107e24 */ /* 0x000fce000f8e00ff */
.L_x_2301:
[----:B------:R-:W-:Y:S01]  /*10d0*/  ULDC.64 UR8, c[0x0][0xc88] ;  /* 0x0003220000087ab9 */ /* 0x000fe20000000a00 */
[----:B------:R-:W-:Y:S01]  /*10e0*/  ULDC.64 UR12, c[0x0][0x208] ;  /* 0x00008200000c7ab9 */ /* 0x000fe20000000a00 */
[----:B------:R-:W-:Y:S01]  /*10f0*/  UIMAD.WIDE UR8, UR7, 0x4, UR8 ;  /* 0x00000004070878a5 */ /* 0x000fe2000f8e0208 */
[----:B------:R-:W-:-:S05]  /*1100*/  ULDC.64 UR10, c[0x0][0xa18] ;  /* 0x00028600000a7ab9 */ /* 0x000fca0000000a00 */
[----:B01-34-:R-:W-:Y:S02]  /*1110*/  IMAD.U32 R2, RZ, RZ, UR8 ;  /* 0x00000008ff027e24 */ /* 0x01bfe4000f8e00ff */
[----:B------:R-:W-:Y:S01]  /*1120*/  IMAD.U32 R3, RZ, RZ, UR9 ;  /* 0x00000009ff037e24 */ /* 0x000fe2000f8e00ff */
[----:B------:R-:W-:-:S04]  /*1130*/  ULDC.64 UR8, c[0x0][0xa28] ;  /* 0x00028a0000087ab9 */ /* 0x000fc80000000a00 */
[----:B--2---:R-:W2:Y:S01]  /*1140*/  LDG.E R2, desc[UR12][R2.64] ;  /* 0x0000000c02027981 */ /* 0x004ea2000c1e1900 */
[----:B------:R-:W-:Y:S02]  /*1150*/  UISETP.NE.U32.AND UP0, UPT, UR8, URZ, UPT ;  /* 0x0000003f0800728c */ /* 0x000fe4000bf05070 */
[----:B------:R-:W-:Y:S02]  /*1160*/  UISETP.NE.U32.AND UP1, UPT, UR10, URZ, UPT ;  /* 0x0000003f0a00728c */ /* 0x000fe4000bf25070 */
[----:B------:R-:W-:Y:S02]  /*1170*/  UISETP.NE.AND.EX UP0, UPT, UR9, URZ, UPT, UP0 ;  /* 0x0000003f0900728c */ /* 0x000fe4000bf05300 */
[----:B------:R-:W-:-:S04]  /*1180*/  UISETP.NE.AND.EX UP1, UPT, UR11, URZ, UPT, UP1 ;  /* 0x0000003f0b00728c */ /* 0x000fc8000bf25310 */
[----:B------:R-:W-:Y:S02]  /*1190*/  PLOP3.LUT P0, PT, PT, PT, UP0, 0x80, 0x0 ;  /* 0x000000000000781c */ /* 0x000fe40003f0f008 */
[----:B------:R-:W-:Y:S02]  /*11a0*/  PLOP3.LUT P2, PT, PT, PT, UP1, 0x80, 0x0 ;  /* 0x000000000000781c */ /* 0x000fe40003f4f018 */
[----:B--2---:R-:W-:-:S13]  /*11b0*/  R2UR UR4, R2 ;  /* 0x00000000020472ca */ /* 0x004fda00000e0000 */
[----:B------:R-:W-:Y:S02]  /*11c0*/  USHF.R.S32.HI UR14, URZ, 0x1f, UR4 ;  /* 0x0000001f3f0e7899 */ /* 0x000fe40008011404 */
[----:B------:R-:W-:Y:S01]  /*11d0*/  IMAD.U32 R210, RZ, RZ, UR4 ;  /* 0x00000004ffd27e24 */ /* 0x000fe2000f8e00ff */
[----:B------:R-:W-:-:S04]  /*11e0*/  @UP0 ULEA UR8, UP2, UR4, UR8, 0x2 ;  /* 0x0000000804080291 */ /* 0x000fc8000f84103f */
[----:B------:R-:W-:Y:S02]  /*11f0*/  @UP0 ULEA.HI.X UR9, UR4, UR9, UR14, 0x2, UP2 ;  /* 0x0000000904090291 */ /* 0x000fe400090f140e */
[----:B------:R-:W-:Y:S01]  /*1200*/  IMAD.U32 R233, RZ, RZ, UR14 ;  /* 0x0000000effe97e24 */ /* 0x000fe2000f8e00ff */
[----:B------:R-:W-:Y:S01]  /*1210*/  @UP1 ULEA UR10, UP0, UR4, UR10, 0x2 ;  /* 0x0000000a040a1291 */ /* 0x000fe2000f80103f */
[----:B------:R-:W-:-:S03]  /*1220*/  IMAD.U32 R2, RZ, RZ, UR8 ;  /* 0x00000008ff027e24 */ /* 0x000fc6000f8e00ff */
[----:B------:R-:W-:Y:S01]  /*1230*/  @UP1 ULEA.HI.X UR11, UR4, UR11, UR14, 0x2, UP0 ;  /* 0x0000000b040b1291 */ /* 0x000fe200080f140e */
[----:B------:R-:W-:Y:S01]  /*1240*/  IMAD.U32 R3, RZ, RZ, UR9 ;  /* 0x00000009ff037e24 */ /* 0x000fe2000f8e00ff */
[----:B------:R-:W-:Y:S01]  /*1250*/  ULDC.64 UR8, c[0x0][0x418] ;  /* 0x0001060000087ab9 */ /* 0x000fe20000000a00 */
[----:B------:R-:W-:-:S03]  /*1260*/  IMAD.U32 R4, RZ, RZ, UR10 ;  /* 0x0000000aff047e24 */ /* 0x000fc6000f8e00ff */
[----:B------:R-:W-:Y:S01]  /*1270*/  IMAD.U32 R5, RZ, RZ, UR11 ;  /* 0x0000000bff057e24 */ /* 0x000fe2000f8e00ff */
[----:B------:R-:W2:Y:S01]  /*1280*/  @P0 LDG.E R2, desc[UR12][R2.64] ;  /* 0x0000000c02020981 */ /* 0x000ea2000c1e1900 */
[----:B------:R-:W-:Y:S02]  /*1290*/  UISETP.NE.U32.AND UP0, UPT, UR8, URZ, UPT ;  /* 0x0000003f0800728c */ /* 0x000fe4000bf05070 */
[----:B------:R-:W-:Y:S01]  /*12a0*/  ULOP3.LUT UR7, UR6, 0xff000000, URZ, 0xc0, !UPT ;  /* 0xff00000006077892 */ /* 0x000fe2000f8ec03f */
[----:B------:R-:W3:Y:S01]  /*12b0*/  @P2 LDG.E R4, desc[UR12][R4.64] ;  /* 0x0000000c04042981 */ /* 0x000ee2000c1e1900 */
[----:B------:R-:W-:Y:S01]  /*12c0*/  ULDC UR11, c[0x0][0x288] ;  /* 0x0000a200000b7ab9 */ /* 0x000fe20000000800 */
[----:B------:R-:W-:Y:S02]  /*12d0*/  UISETP.NE.AND.EX UP0, UPT, UR9, URZ, UPT, UP0 ;  /* 0x0000003f0900728c */ /* 0x000fe4000bf05300 */
[----:B------:R-:W-:Y:S01]  /*12e0*/  ULOP3.LUT UR8, UR6, 0xff0000, URZ, 0xc0, !UPT ;  /* 0x00ff000006087892 */ /* 0x000fe2000f8ec03f */
[----:B------:R-:W-:Y:S01]  /*12f0*/  ULDC UR9, c[0x0][0x424] ;  /* 0x0001090000097ab9 */ /* 0x000fe20000000800 */
[----:B------:R-:W-:Y:S01]  /*1300*/  ULDC.64 UR12, c[0x0][0xa20] ;  /* 0x00028800000c7ab9 */ /* 0x000fe20000000a00 */
[----:B------:R-:W-:Y:S01]  /*1310*/  ULOP3.LUT UR6, UR6, 0xffff, URZ, 0xc0, !UPT ;  /* 0x0000ffff06067892 */ /* 0x000fe2000f8ec03f */
[----:B------:R-:W-:Y:S01]  /*1320*/  ISETP.NE.U32.AND P1, PT, RZ, UR12, PT ;  /* 0x0000000cff007c0c */ /* 0x000fe2000bf25070 */
[----:B------:R-:W-:-:S02]  /*1330*/  USHF.R.U32.HI UR7, URZ, 0x8, UR7 ;  /* 0x000000083f077899 */ /* 0x000fc40008011607 */
[----:B------:R-:W-:Y:S01]  /*1340*/  USEL UR9, UR9, 0x1, UP0 ;  /* 0x0000000109097887 */ /* 0x000fe20008000000 */
[----:B------:R-:W-:Y:S01]  /*1350*/  ISETP.NE.AND.EX P1, PT, RZ, UR13, PT, P1 ;  /* 0x0000000dff007c0c */ /* 0x000fe2000bf25310 */
[----:B------:R-:W-:Y:S01]  /*1360*/  ULDC UR10, c[0x0][0x2f0] ;  /* 0x0000bc00000a7ab9 */ /* 0x000fe20000000800 */
[----:B------:R-:W-:Y:S01]  /*1370*/  UMOV UR4, URZ ;  /* 0x0000003f00047c82 */ /* 0x000fe20008000000 */
[----:B------:R-:W-:Y:S01]  /*1380*/  ULEA.HI UR8, UR8, UR7, URZ, 0x10 ;  /* 0x0000000708087291 */ /* 0x000fe2000f8f803f */
[----:B------:R-:W-:Y:S01]  /*1390*/  IMAD.U32 R231, RZ, RZ, UR6 ;  /* 0x00000006ffe77e24 */ /* 0x000fe2000f8e00ff */
[----:B------:R-:W-:Y:S01]  /*13a0*/  UIMAD UR9, UR9, UR10, URZ ;  /* 0x0000000a090972a4 */ /* 0x000fe2000f8e023f */
[----:B--2---:R-:W-:Y:S02]  /*13b0*/  @P0 R2UR UR4, R2 ;  /* 0x00000000020402ca */ /* 0x004fe400000e0000 */
[----:B---3--:R-:W-:-:S13]  /*13c0*/  @P2 R2UR UR11, R4 ;  /* 0x00000000040b22ca */ /* 0x008fda00000e0000 */
[----:B------:R-:W-:Y:S01]  /*13d0*/  IMAD.U32 R17, RZ, RZ, UR11 ;  /* 0x0000000bff117e24 */ /* 0x000fe2000f8e00ff */
[----:B-----5:R-:W-:Y:S06]  /*13e0*/  @P2 BRA `(.L_x_2244) ;  /* 0x0000000000402947 */ /* 0x020fec0003800000 */
        /* <DEDUP_REMOVED lines=14> */
[----:B------:R-:W-:-:S06]  /*14d0*/  UIADD3 UR6, -UR6, UR7, URZ ;  /* 0x0000000706067290 */ /* 0x000fcc000fffe13f */
[----:B------:R-:W-:-:S07]  /*14e0*/  IMAD.U32 R17, RZ, RZ, UR6 ;  /* 0x00000006ff117e24 */ /* 0x000fce000f8e00ff */
.L_x_2244:
[----:B------:R-:W-:Y:S05]  /*14f0*/  @!P1 BRA `(.L_x_2245) ;  /* 0x0000000000289947 */ /* 0x000fea0003800000 */
[----:B------:R-:W-:Y:S01]  /*1500*/  R2UR UR7, R210 ;  /* 0x00000000d20772ca */ /* 0x000fe200000e0000 */
[----:B------:R-:W-:Y:S01]  /*1510*/  ULDC.64 UR10, c[0x0][0x208] ;  /* 0x00008200000a7ab9 */ /* 0x000fe20000000a00 */
[----:B------:R-:W-:-:S11]  /*1520*/  R2UR UR9, R233 ;  /* 0x00000000e90972ca */ /* 0x000fd600000e0000 */
[----:B------:R-:W-:-:S04]  /*1530*/  ULEA UR6, UP0, UR7, UR12, 0x2 ;  /* 0x0000000c07067291 */ /* 0x000fc8000f80103f */
[----:B------:R-:W-:Y:S02]  /*1540*/  ULEA.HI.X UR7, UR7, UR13, UR9, 0x2, UP0 ;  /* 0x0000000d07077291 */ /* 0x000fe400080f1409 */
[----:B------:R-:W-:-:S04]  /*1550*/  IMAD.U32 R2, RZ, RZ, UR6 ;  /* 0x00000006ff027e24 */ /* 0x000fc8000f8e00ff */
[----:B------:R-:W-:-:S05]  /*1560*/  IMAD.U32 R3, RZ, RZ, UR7 ;  /* 0x00000007ff037e24 */ /* 0x000fca000f8e00ff */
[----:B------:R-:W2:Y:S02]  /*1570*/  LDG.E R2, desc[UR10][R2.64] ;  /* 0x0000000a02027981 */ /* 0x000ea4000c1e1900 */
[----:B--2---:R-:W-:Y:S01]  /*1580*/  R2UR UR9, R2 ;  /* 0x00000000020972ca */ /* 0x004fe200000e0000 */
[----:B------:R-:W-:-:S14]  /*1590*/  BRA `(.L_x_2246) ;  /* 0x00000000003c7947 */ /* 0x000fdc0003800000 */
.L_x_2245:
        /* <DEDUP_REMOVED lines=15> */
.L_x_2246:
[----:B------:R-:W-:Y:S01]  /*1690*/  ULDC UR6, c[0x0][0x448] ;  /* 0x0001120000067ab9 */ /* 0x000fe20000000800 */
[----:B------:R-:W-:Y:S01]  /*16a0*/  R2UR UR7, R17 ;  /* 0x00000000110772ca */ /* 0x000fe200000e0000 */
[----:B------:R-:W-:Y:S02]  /*16b0*/  UISETP.NE.AND UP0, UPT, UR6, 0x1, UPT ;  /* 0x000000010600788c */ /* 0x000fe4000bf05270 */
[----:B------:R-:W-:Y:S02]  /*16c0*/  USHF.L.U32 UR5, UR5, 0x7, URZ ;  /* 0x0000000705057899 */ /* 0x000fe4000800063f */
[----:B------:R-:W-:Y:S02]  /*16d0*/  UIADD3 UR10, -UR4, UR9, URZ ;  /* 0x00000009040a7290 */ /* 0x000fe4000fffe13f */
[----:B------:R-:W-:Y:S02]  /*16e0*/  UIADD3 UR6, UR5, 0x7f, URZ ;  /* 0x0000007f05067890 */ /* 0x000fe4000fffe03f */
[----:B------:R-:W-:-:S02]  /*16f0*/  IMAD.U32 R23, RZ, RZ, UR5 ;  /* 0x00000005ff177e24 */ /* 0x000fc4000f8e00ff */
[----:B------:R-:W-:Y:S01]  /*1700*/  IMAD.U32 R18, RZ, RZ, UR10 ;  /* 0x0000000aff127e24 */ /* 0x000fe2000f8e00ff */
[----:B------:R-:W-:Y:S01]  /*1710*/  @UP0 ULDC UR4, c[0x0][0x44c] ;  /* 0x0001130000040ab9 */ /* 0x000fe20000000800 */
[----:B------:R-:W-:Y:S01]  /*1720*/  @UP0 ULDC UR9, c[0x0][0x450] ;  /* 0x0001140000090ab9 */ /* 0x000fe20000000800 */
[----:B------:R-:W-:Y:S02]  /*1730*/  UIMAD.WIDE.U32 UR4, UR6, UR4, URZ ;  /* 0x00000004060472a5 */ /* 0x000fe4000f8e003f */
[----:B------:R-:W-:Y:S02]  /*1740*/  UIADD3 UR7, UR10, 0x70, -UR7 ;  /* 0x000000700a077890 */ /* 0x000fe4000fffe807 */
[----:B------:R-:W-:Y:S02]  /*1750*/  @UP0 USHF.R.U32.HI UR6, URZ, UR9, UR5 ;  /* 0x000000093f060299 */ /* 0x000fe40008011605 */
[----:B------:R-:W-:Y:S02]  /*1760*/  UIADD3 UR5, UR10, 0x6f, URZ ;  /* 0x0000006f0a057890 */ /* 0x000fe4000fffe03f */
        /* <DEDUP_REMOVED lines=10> */
[----:B------:R-:W-:-:S04]  /*1810*/  UISETP.LT.AND UP0, UPT, UR4, UR6, UPT ;  /* 0x000000060400728c */ /* 0x000fc8000bf01270 */
[----:B------:R-:W-:Y:S01]  /*1820*/  USEL UR9, UR4, UR6, UP0 ;  /* 0x0000000604097287 */ /* 0x000fe20008000000 */
[----:B------:R-:W-:Y:S01]  /*1830*/  IMAD.U32 R206, RZ, RZ, UR5 ;  /* 0x00000005ffce7e24 */ /* 0x000fe2000f8e00ff */
[----:B------:R-:W-:Y:S02]  /*1840*/  ULOP3.LUT UR6, UR8, 0xff, URZ, 0xc0, !UPT ;  /* 0x000000ff08067892 */ /* 0x000fe4000f8ec03f */
[----:B------:R-:W-:Y:S01]  /*1850*/  UISETP.GE.AND UP0, UPT, UR9, 0x1, UPT ;  /* 0x000000010900788c */ /* 0x000fe2000bf06270 */
[----:B------:R-:W-:-:S03]  /*1860*/  UMOV UR4, URZ ;  /* 0x0000003f00047c82 */ /* 0x000fc60008000000 */
[----:B------:R-:W-:Y:S02]  /*1870*/  IMAD.U32 R209, RZ, RZ, UR6 ;  /* 0x00000006ffd17e24 */ /* 0x000fe4000f8e00ff */
[----:B------:R-:W-:-:S13]  /*1880*/  PLOP3.LUT P0, PT, PT, PT, UP0, 0x80, 0x0 ;  /* 0x000000000000781c */ /* 0x000fda0003f0f008 */
[----:B------:R-:W-:Y:S05]  /*1890*/  @!P0 BRA `(.L_x_2247) ;  /* 0x0000000000948947 */ /* 0x000fea0003800000 */
        /* <DEDUP_REMOVED lines=37> */
.L_x_2247:
        /* <DEDUP_REMOVED lines=97> */
.L_x_2249:
        /* <DEDUP_REMOVED lines=12> */
.L_x_2432:
[----:B------:R-:W-:Y:S05]  /*21c0*/  @!P0 BRA `(.L_x_2251) ;  /* 0x0000000000048947 */ /* 0x000fea0003800000 */
[----:B------:R-:W-:Y:S01]  /*21d0*/  BPT.TRAP 0x1 ;  /* 0x000000040000795c */ /* 0x000fe20000300000 */
.L_x_2251:
[----:B------:R-:W-:Y:S01]  /*21e0*/  R2UR UR4, R16 ;  /* 0x00000000100472ca */ /* 0x000fe200000e0000 */
[----:B0-----:R-:W-:-:S05]  /*21f0*/  IMAD.U32 R0, RZ, RZ, UR36 ;  /* 0x00000024ff007e24 */ /* 0x001fca000f8e00ff */
[----:B------:R-:W-:-:S07]  /*2200*/  LEA R0, R0, UR60, 0x3 ;  /* 0x0000003c00007c11 */ /* 0x000fce000f8e18ff */
[----:B------:R-:W-:-:S05]  /*2210*/  IMAD.U32 R3, RZ, RZ, UR4 ;  /* 0x00000004ff037e24 */ /* 0x000fca000f8e00ff */
[----:B------:R-:W-:-:S04]  /*2220*/  SHF.L.U32 R3, R3, 0x1f, RZ ;  /* 0x0000001f03037819 */ /* 0x000fc800000006ff */
[----:B------:R0:W1:Y:S01]  /*2230*/  SYNCS.PHASECHK.TRANS64.TRYWAIT P2, [R0+URZ+0x36830], R3 ;  /* 0x03683003000075a7 */ /* 0x000062000804017f */
[----:B------:R-:W-:Y:S05]  /*2240*/  @!P0 BRA `(.L_x_2252) ;  /* 0x0000000000048947 */ /* 0x000fea0003800000 */
[----:B------:R-:W-:Y:S01]  /*2250*/  BPT.TRAP 0x1 ;  /* 0x000000040000795c */ /* 0x000fe20000300000 */
.L_x_2252:
[----:B------:R-:W2:Y:S02]  /*2260*/  S2R R2, SR_TID.X ;  /* 0x0000000000027919 */ /* 0x000ea40000002100 */
[----:B--2---:R-:W-:Y:S01]  /*2270*/  LOP3.LUT P1, RZ, R2, 0x7f, RZ, 0xc0, !PT ;  /* 0x0000007f02ff7812 */ /* 0x004fe2000782c0ff */
[----:B-1----:R-:W-:-:S12]  /*2280*/  @P2 BRA `(.L_x_2253) ;  /* 0x0000000000082947 */ /* 0x002fd80003800000 */
[----:B------:R-:W1:Y:S02]  /*2290*/  SYNCS.PHASECHK.TRANS64.TRYWAIT P2, [R0+URZ+0x36830], R3 ;  /* 0x03683003000075a7 */ /* 0x000e64000804017f */
[----:B-1----:R-:W-:Y:S05]  /*22a0*/  @!P2 BRA `(.L_x_2254) ;  /* 0x000001a0000ca947 */ /* 0x002fea0003800000 */
.L_x_2253:
[----:B------:R-:W-:Y:S05]  /*22b0*/  WARPSYNC.ALL ;  /* 0x0000000000007948 */ /* 0x000fea0003800000 */
[----:B------:R-:W-:Y:S01]  /*22c0*/  UIADD3 UR4, UR60, 0x21400, URZ ;  /* 0x000214003c047890 */ /* 0x000fe2000fffe03f */
[----:B------:R-:W-:Y:S01]  /*22d0*/  WARPGROUP.ARRIVE ;  /* 0x00000000000079c5 */ /* 0x000fe20000000000 */
[----:B------:R-:W-:Y:S01]  /*22e0*/  ULOP3.LUT UR38, UR38, 0x10000, URZ, 0xfc, !UPT ;  /* 0x0001000026267892 */ /* 0x000fe2000f8efc3f */
[----:B01----:R-:W-:Y:S01]  /*22f0*/  @!P1 VIADD R0, R0, 0x36840 ;  /* 0x0003684000009836 */ /* 0x003fe20000000000 */
[----:B------:R-:W-:Y:S01]  /*2300*/  USHF.R.U32.HI UR4, URZ, 0x4, UR4 ;  /* 0x000000043f047899 */ /* 0x000fe20008011604 */
[----:B------:R-:W-:Y:S01]  /*2310*/  CS2R R118, SRZ ;  /* 0x0000000000767805 */ /* 0x000fe2000001ff00 */
[----:B------:R-:W-:Y:S01]  /*2320*/  UMOV UR53, 0x40000040 ;  /* 0x4000004000357882 */ /* 0x000fe20000000000 */
[----:B------:R-:W-:Y:S01]  /*2330*/  UMOV UR55, 0x40000040 ;  /* 0x4000004000377882 */ /* 0x000fe20000000000 */
[----:B------:R-:W-:Y:S01]  /*2340*/  ULOP3.LUT UR4, UR4, 0x3fff, URZ, 0xc0, !UPT ;  /* 0x00003fff04047892 */ /* 0x000fe2000f8ec03f */
[----:B------:R-:W-:Y:S01]  /*2350*/  MOV R4, UR53 ;  /* 0x0000003500047c02 */ /* 0x000fe20008000f00 */
[----:B------:R-:W-:Y:S01]  /*2360*/  UMOV UR52, UR38 ;  /* 0x0000002600347c82 */ /* 0x000fe20008000000 */
[----:B------:R-:W-:Y:S01]  /*2370*/  UMOV UR7, 0x40000040 ;  /* 0x4000004000077882 */ /* 0x000fe20000000000 */
[----:B------:R-:W-:Y:S01]  /*2380*/  ULOP3.LUT UR5, UR4, 0x10000, URZ, 0xfc, !UPT ;  /* 0x0001000004057892 */ /* 0x000fe2000f8efc3f */
[----:B------:R-:W-:Y:S01]  /*2390*/  MOV R6, UR52 ;  /* 0x0000003400067c02 */ /* 0x000fe20008000f00 */
[----:B------:R-:W-:Y:S01]  /*23a0*/  UMOV UR8, UR52 ;  /* 0x0000003400087c82 */ /* 0x000fe20008000000 */
[----:B------:R-:W-:Y:S01]  /*23b0*/  UMOV UR4, UR52 ;  /* 0x0000003400047c82 */ /* 0x000fe20008000000 */
[----:B------:R-:W-:Y:S01]  /*23c0*/  UIMAD UR37, UR36, 0xa80, UR5 ;  /* 0x00000a80242578a4 */ /* 0x000fe2000f8e0205 */
[----:B------:R-:W-:Y:S01]  /*23d0*/  @!P1 PRMT R0, RZ, 0x654, R0 ;  /* 0x00000654ff009816 */ /* 0x000fe20000000000 */
[----:B------:R-:W-:Y:S01]  /*23e0*/  IMAD.U32 R5, RZ, RZ, UR5 ;  /* 0x00000005ff057e24 */ /* 0x000fe2000f8e00ff */
[----:B------:R-:W-:Y:S01]  /*23f0*/  UMOV UR5, UR53 ;  /* 0x0000003500057c82 */ /* 0x000fe20008000000 */
[----:B------:R-:W-:Y:S01]  /*2400*/  UIADD3 UR6, UR37, 0x80, URZ ;  /* 0x0000008025067890 */ /* 0x000fe2000fffe03f */
[----:B------:R-:W-:Y:S01]  /*2410*/  CS2R R116, SRZ ;  /* 0x0000000000747805 */ /* 0x000fe2000001ff00 */
[----:B------:R-:W-:Y:S01]  /*2420*/  UIADD3 UR10, UR37, 0x100, URZ ;  /* 0x00000100250a7890 */ /* 0x000fe2000fffe03f */
[----:B------:R-:W-:Y:S01]  /*2430*/  CS2R R114, SRZ ;  /* 0x0000000000727805 */ /* 0x000fe2000001ff00 */
[----:B------:R-:W-:Y:S01]  /*2440*/  UMOV UR54, UR37 ;  /* 0x0000002500367c82 */ /* 0x000fe20008000000 */
[----:B------:R-:W-:Y:S01]  /*2450*/  UMOV UR9, UR53 ;  /* 0x0000003500097c82 */ /* 0x000fe20008000000 */
[----:B------:R-:W-:Y:S01]  /*2460*/  HGMMA.64x16x16.F32 R72, gdesc[UR52], RZ, !UPT, gsb0 ;  /* 0x00200000344879f0 */ /* 0x000fe2000c0008ff */
[----:B------:R-:W-:Y:S01]  /*2470*/  UMOV UR11, 0x40000040 ;  /* 0x40000040000b7882 */ /* 0x000fe20000000000 */
[----:B------:R-:W-:Y:S01]  /*2480*/  UIADD3 UR14, UR37, 0x180, URZ ;  /* 0x00000180250e7890 */ /* 0x000fe2000fffe03f */
[----:B------:R-:W-:Y:S01]  /*2490*/  CS2R R112, SRZ ;  /* 0x0000000000707805 */ /* 0x000fe2000001ff00 */
[----:B------:R-:W-:Y:S01]  /*24a0*/  UMOV UR12, UR52 ;  /* 0x00000034000c7c82 */ /* 0x000fe20008000000 */
[----:B------:R-:W-:Y:S01]  /*24b0*/  UMOV UR13, UR53 ;  /* 0x00000035000d7c82 */ /* 0x000fe20008000000 */
        /* <DEDUP_REMOVED lines=13> */
[----:B------:R-:W-:Y:S01]  /*2590*/  UIADD3 UR26, UR37, 0x284, URZ ;  /* 0x00000284251a7890 */ /* 0x000fe2000fffe03f */
[----:B------:R-:W-:Y:S01]  /*25a0*/  CS2R R104, SRZ ;  /* 0x0000000000687805 */ /* 0x000fe2000001ff00 */
[----:B------:R-:W-:Y:S01]  /*25b0*/  UMOV UR27, 0x40000040 ;  /* 0x40000040001b7882 */ /* 0x000fe20000000000 */
        /* <DEDUP_REMOVED lines=18> */
[----:B------:R-:W-:Y:S01]  /*26e0*/  UMOV UR55, 0x40000040 ;  /* 0x4000004000377882 */ /* 0x000fe20000000000 */
[----:B------:R-:W-:-:S02]  /*26f0*/  CS2R R90, SRZ ;  /* 0x00000000005a7805 */ /* 0x000fc4000001ff00 */
[----:B------:R-:W-:Y:S02]  /*2700*/  CS2R R88, SRZ ;  /* 0x0000000000587805 */ /* 0x000fe4000001ff00 */
[----:B------:R-:W-:Y:S02]  /*2710*/  CS2R R86, SRZ ;  /* 0x0000000000567805 */ /* 0x000fe4000001ff00 */
[----:B------:R-:W-:Y:S02]  /*2720*/  CS2R R84, SRZ ;  /* 0x0000000000547805 */ /* 0x000fe4000001ff00 */
[----:B------:R-:W-:Y:S01]  /*2730*/  CS2R R82, SRZ ;  /* 0x0000000000527805 */ /* 0x000fe2000001ff00 */
        /* <DEDUP_REMOVED lines=440> */
[----:B------:R-:W-:Y:S01]  /*42c0*/  UMOV UR56, UR44 ;  /* 0x0000002c00387c82 */ /* 0x000fe20008000000 */
[----:B------:R-:W-:Y:S01]  /*42d0*/  UMOV UR57, UR45 ;  /* 0x0000002d00397c82 */ /* 0x000fe20008000000 */
[----:B------:R-:W-:-:S02]  /*42e0*/  UIADD3 UR6, UR38, 0x806, URZ ;  /* 0x0000080626067890 */ /* 0x000fc4000fffe03f */
[----:B------:R-:W-:Y:S01]  /*42f0*/  UIADD3 UR38, UR39, -0x2, URZ ;  /* 0xfffffffe27267890 */ /* 0x000fe2000fffe03f */
        /* <DEDUP_REMOVED lines=20> */
[----:B------:R-:W-:Y:S02]  /*4440*/  R2UR UR12, R3 ;  /* 0x00000000030c72ca */ /* 0x000fe400000e0000 */
        /* <DEDUP_REMOVED lines=18> */
[----:B------:R-:W-:Y:S02]  /*4570*/  WARPGROUP.DEPBAR.LE gsb0, 0x0 ;  /* 0x00008000000079c5 */ /* 0x000fe40000010000 */
[----:B------:R-:W-:-:S06]  /*4580*/  WARPGROUP.ARRIVE ;  /* 0x00000000000079c5 */ /* 0x000fcc0000000000 */
[----:B------:R-:W-:Y:S01]  /*4590*/  HGMMA.64x16x16.F32 R32, gdesc[UR48], R32, gsb0 ;  /* 0x00200000302079f0 */ /* 0x000fe20008000820 */
[----:B------:R-:W-:Y:S01]  /*45a0*/  UMOV UR48, UR6 ;  /* 0x0000000600307c82 */ /* 0x000fe20008000000 */
[----:B------:R-:W-:Y:S01]  /*45b0*/  UMOV UR49, 0x40000040 ;  /* 0x4000004000317882 */ /* 0x000fe20000000000 */
[----:B------:R-:W-:Y:S01]  /*45c0*/  UMOV UR50, UR10 ;  /* 0x0000000a00327c82 */ /* 0x000fe20008000000 */
[----:B------:R-:W-:Y:S01]  /*45d0*/  UMOV UR51, 0x40000040 ;  /* 0x4000004000337882 */ /* 0x000fe20000000000 */
[----:B------:R-:W-:Y:S01]  /*45e0*/  ULDC UR6, c[0x0][0x9d8] ;  /* 0x0002760000067ab9 */ /* 0x000fe20000000800 */
[----:B------:R-:W-:Y:S01]  /*45f0*/  UIMAD UR10, UR39, -0x70, UR18 ;  /* 0xffffff90270a78a4 */ /* 0x000fe2000f8e0212 */
        /* <DEDUP_REMOVED lines=17> */
[----:B------:R-:W0:Y:S01]  /*4710*/  MUFU.TANH R74, R74 ;  /* 0x0000004a004a7308 */ /* 0x000e220000002400 */
[----:B------:R-:W-:Y:S01]  /*4720*/  UMOV UR51, 0x40000040 ;  /* 0x4000004000337882 */ /* 0x000fe20000000000 */
[----:B------:R-:W-:Y:S01]  /*4730*/  FMUL.FTZ R2, R72, UR6 ;  /* 0x0000000648027c20 */ /* 0x000fe20008410000 */
[----:B------:R-:W-:Y:S01]  /*4740*/  FMUL.FTZ R3, R73, UR6 ;  /* 0x0000000649037c20 */ /* 0x000fe20008410000 */
        /* <DEDUP_REMOVED lines=10> */
[----:B------:R-:W-:Y:S02]  /*47f0*/  VIADD R65, R204, UR11 ;  /* 0x0000000bcc417c36 */ /* 0x000fe40008000000 */
[----:B------:R-:W-:Y:S01]  /*4800*/  FMUL.FTZ R66, R66, UR6 ;  /* 0x0000000642427c20 */ /* 0x000fe20008410000 */
[----:B------:R-:W-:Y:S01]  /*4810*/  FMUL.FTZ R67, R67, UR6 ;  /* 0x0000000643437c20 */ /* 0x000fe20008410000 */
[----:B------:R-:W-:Y:S01]  /*4820*/  FMUL.FTZ R70, R70, UR6 ;  /* 0x0000000646467c20 */ /* 0x000fe20008410000 */
[----:B------:R-:W-:Y:S01]  /*4830*/  HGMMA.64x16x16.F32 R56, gdesc[UR48], R56, gsb0 ;  /* 0x00200000303879f0 */ /* 0x000fe20008000838 */
[----:B------:R-:W-:Y:S01]  /*4840*/  UIADD3 UR50, UR37, 0x886, URZ ;  /* 0x0000088625327890 */ /* 0x000fe2000fffe03f */
[----:B------:R-:W-:Y:S01]  /*4850*/  @P2 IMAD.HI.U32 R6, R65, UR7, RZ ;  /* 0x0000000741062c27 */ /* 0x000fe2000f8e00ff */
[----:B------:R-:W-:Y:S01]  /*4860*/  UMOV UR51, 0x40000040 ;  /* 0x4000004000337882 */ /* 0x000fe20000000000 */
[----:B------:R-:W-:Y:S01]  /*4870*/  @UP0 ULDC UR7, c[0x0][0x450] ;  /* 0x0001140000070ab9 */ /* 0x000fe20000000800 */
[----:B------:R4:W5:Y:S01]  /*4880*/  MUFU.TANH R20, R66 ;  /* 0x0000004200147308 */ /* 0x0009620000002400 */
[----:B------:R-:W-:Y:S01]  /*4890*/  FMUL.FTZ R8, R64, UR6 ;  /* 0x0000000640087c20 */ /* 0x000fe20008410000 */
[----:B------:R-:W-:Y:S01]  /*48a0*/  @P2 SHF.R.U32.HI R65, RZ, UR7, R6 ;  /* 0x00000007ff412c19 */ /* 0x000fe20008011606 */
[----:B------:R-:W-:Y:S01]  /*48b0*/  UIMAD UR7, UR39, -0x70, URZ ;  /* 0xffffff90270778a4 */ /* 0x000fe2000f8e023f */
[----:B------:R-:W-:Y:S01]  /*48c0*/  FMUL.FTZ R11, R68, UR6 ;  /* 0x00000006440b7c20 */ /* 0x000fe20008410000 */
[----:B------:R-:W-:Y:S01]  /*48d0*/  FMUL.FTZ R71, R71, UR6 ;  /* 0x0000000647477c20 */ /* 0x000fe20008410000 */
[----:B------:R-:W-:Y:S01]  /*48e0*/  FMUL.FTZ R10, R69, UR6 ;  /* 0x00000006450a7c20 */ /* 0x000fe20008410000 */
[----:B------:R-:W0:Y:S01]  /*48f0*/  SHFL.IDX PT, R6, R65, 0x1, 0x1c1f ;  /* 0x003c1f0041067f89 */ /* 0x000e2200000e0000 */
[----:B------:R-:W5:Y:S01]  /*4900*/  MUFU.TANH R72, R67 ;  /* 0x0000004300487308 */ /* 0x000f620000002400 */
[----:B----4-:R-:W-:Y:S01]  /*4910*/  IMAD.U32 R66, RZ, RZ, UR10 ;  /* 0x0000000aff427e24 */ /* 0x010fe2000f8e00ff */
[----:B------:R-:W-:Y:S01]  /*4920*/  UMOV UR10, UR11 ;  /* 0x0000000b000a7c82 */ /* 0x000fe20008000000 */
[----:B------:R-:W4:Y:S03]  /*4930*/  SHFL.IDX PT, R65, R65, RZ, 0x1c1f ;  /* 0x001c1fff41417589 */ /* 0x000f2600000e0000 */
[----:B------:R-:W-:-:S02]  /*4940*/  IADD3 R66, -R19, 0x70, R66 ;  /* 0x0000007013427810 */ /* 0x000fc40007ffe142 */
[----:B------:R-:W5:Y:S08]  /*4950*/  MUFU.TANH R70, R70 ;  /* 0x0000004600467308 */ /* 0x000f700000002400 */
[----:B------:R-:W5:Y:S08]  /*4960*/  MUFU.TANH R71, R71 ;  /* 0x0000004700477308 */ /* 0x000f700000002400 */
        /* <DEDUP_REMOVED lines=8> */
[----:B------:R1:W5:Y:S01]  /*49f0*/  MUFU.TANH R56, R58 ;  /* 0x0000003a00387308 */ /* 0x0003620000002400 */
[----:B------:R-:W-:Y:S01]  /*4a00*/  HGMMA.64x16x16.F32 R48, gdesc[UR48], R48, gsb0 ;  /* 0x00200000303079f0 */ /* 0x000fe20008000830 */
[----:B------:R-:W-:Y:S01]  /*4a10*/  UIADD3 UR50, UR37, 0x906, URZ ;  /* 0x0000090625327890 */ /* 0x000fe2000fffe03f */
[----:B------:R-:W-:Y:S01]  /*4a20*/  IMAD.U32 R60, RZ, RZ, UR19 ;  /* 0x00000013ff3c7e24 */ /* 0x000fe2000f8e00ff */
[----:B------:R-:W-:Y:S01]  /*4a30*/  UMOV UR51, 0x40000040 ;  /* 0x4000004000337882 */ /* 0x000fe20000000000 */
[----:B------:R-:W-:Y:S01]  /*4a40*/  FMUL.FTZ R62, R62, UR6 ;  /* 0x000000063e3e7c20 */ /* 0x000fe20008410000 */
[----:B------:R-:W-:Y:S01]  /*4a50*/  FMUL.FTZ R14, R61, UR6 ;  /* 0x000000063d0e7c20 */ /* 0x000fe20008410000 */
[----:B------:R-:W-:Y:S01]  /*4a60*/  FMUL.FTZ R59, R59, UR6 ;  /* 0x000000063b3b7c20 */ /* 0x000fe20008410000 */
[----:B------:R2:W-:Y:S01]  /*4a70*/  MUFU.TANH R76, R63 ;  /* 0x0000003f004c7308 */ /* 0x0005e20000002400 */
[----:B-1----:R-:W-:-:S02]  /*4a80*/  IMAD.U32 R58, RZ, RZ, UR7 ;  /* 0x00000007ff3a7e24 */ /* 0x002fc4000f8e00ff */
[----:B------:R-:W-:-:S05]  /*4a90*/  FMUL.FTZ R13, R57, UR6 ;  /* 0x00000006390d7c20 */ /* 0x000fca0008410000 */
[----:B------:R1:W-:Y:S01]  /*4aa0*/  MUFU.TANH R73, R62 ;  /* 0x0000003e00497308 */ /* 0x0003e20000002400 */
[----:B--2---:R-:W-:-:S04]  /*4ab0*/  IADD3 R63, -R19, 0x71, R58 ;  /* 0x00000071133f7810 */ /* 0x004fc80007ffe13a */
[----:B------:R-:W-:-:S03]  /*4ac0*/  IADD3 R63, -R60, UR18, R63 ;  /* 0x000000123c3f7c10 */ /* 0x000fc6000fffe13f */
[----:B------:R2:W2:Y:S01]  /*4ad0*/  MUFU.TANH R69, R59 ;  /* 0x0000003b00457308 */ /* 0x0004a20000002400 */
[-CC-:B0-----:R-:W-:Y:S02]  /*4ae0*/  VIADDMNMX R67, R6, R63.reuse, R66.reuse, PT ;  /* 0x0000003f06437246 */ /* 0x181fe40003800142 */
[----:B----4-:R-:W-:Y:S02]  /*4af0*/  VIADDMNMX R65, R65, R63, R66, PT ;  /* 0x0000003f41417246 */ /* 0x010fe40003800142 */
[C---:B------:R-:W-:Y:S02]  /*4b00*/  ISETP.GT.AND P5, PT, R67.reuse, RZ, PT ;  /* 0x000000ff4300720c */ /* 0x040fe40003fa4270 */
[C---:B------:R-:W-:Y:S01]  /*4b10*/  ISETP.GT.AND P6, PT, R67.reuse, 0x1, PT ;  /* 0x000000014300780c */ /* 0x040fe20003fc4270 */
[----:B------:R-:W-:Y:S01]  /*4b20*/  MUFU.TANH R9, R9 ;  /* 0x0000000900097308 */ /* 0x000fe20000002400 */
[----:B------:R-:W-:Y:S02]  /*4b30*/  ISETP.GT.AND P4, PT, R67, 0x8, PT ;  /* 0x000000084300780c */ /* 0x000fe40003f84270 */
[----:B------:R-:W-:-:S02]  /*4b40*/  FSEL R68, R74, -INF , P5 ;  /* 0xff8000004a447808 */ /* 0x000fc40002800000 */
[----:B------:R-:W-:Y:S02]  /*4b50*/  FSEL R64, R75, -INF , P6 ;  /* 0xff8000004b407808 */ /* 0x000fe40003000000 */
[C---:B------:R-:W-:Y:S01]  /*4b60*/  ISETP.GT.AND P3, PT, R67.reuse, 0x9, PT ;  /* 0x000000094300780c */ /* 0x040fe20003f64270 */
[----:B------:R-:W-:Y:S01]  /*4b70*/  MUFU.TANH R11, R11 ;  /* 0x0000000b000b7308 */ /* 0x000fe20000002400 */
[----:B-1----:R-:W-:Y:S02]  /*4b80*/  FSEL R62, R78, -INF , P4 ;  /* 0xff8000004e3e7808 */ /* 0x002fe40002000000 */
[----:B------:R-:W-:Y:S02]  /*4b90*/  ISETP.GT.AND P5, PT, R67, 0x10, PT ;  /* 0x000000104300780c */ /* 0x000fe40003fa4270 */
[----:B---3--:R-:W-:Y:S02]  /*4ba0*/  FSEL R61, R79, -INF , P3 ;  /* 0xff8000004f3d7808 */ /* 0x008fe40001800000 */
[----:B------:R-:W-:Y:S01]  /*4bb0*/  ISETP.GT.AND P3, PT, R67, 0x11, PT ;  /* 0x000000114300780c */ /* 0x000fe20003f64270 */
[----:B------:R-:W-:Y:S01]  /*4bc0*/  MUFU.TANH R10, R10 ;  /* 0x0000000a000a7308 */ /* 0x000fe20000002400 */
[----:B-----5:R-:W-:-:S02]  /*4bd0*/  FSEL R60, R20, -INF , P5 ;  /* 0xff800000143c7808 */ /* 0x020fc40002800000 */
[----:B------:R-:W-:Y:S01]  /*4be0*/  ISETP.GT.AND P4, PT, R67, 0x18, PT ;  /* 0x000000184300780c */ /* 0x000fe20003f84270 */
[----:B------:R-:W-:Y:S02]  /*4bf0*/  WARPGROUP.DEPBAR.LE gsb0, 0x0 ;  /* 0x00008000000079c5 */ /* 0x000fe40000010000 */
[----:B------:R-:W-:Y:S01]  /*4c00*/  WARPGROUP.ARRIVE ;  /* 0x00000000000079c5 */ /* 0x000fe20000000000 */
[----:B------:R-:W-:Y:S01]  /*4c10*/  FMUL.FTZ R21, R48, UR6 ;  /* 0x0000000630157c20 */ /* 0x000fe20008410000 */
[----:B------:R-:W-:Y:S01]  /*4c20*/  FMUL.FTZ R48, R49, UR6 ;  /* 0x0000000631307c20 */ /* 0x000fe20008410000 */
[----:B------:R-:W-:Y:S01]  /*4c30*/  FMNMX.FTZ R49, R68, R64, !PT ;  /* 0x0000004044317209 */ /* 0x000fe20007810000 */
[----:B------:R-:W-:Y:S01]  /*4c40*/  FMUL.FTZ R50, R50, UR6 ;  /* 0x0000000632327c20 */ /* 0x000fe20008410000 */
[----:B--2---:R-:W-:Y:S01]  /*4c50*/  FSEL R59, R72, -INF , P3 ;  /* 0xff800000483b7808 */ /* 0x004fe20001800000 */
[----:B------:R-:W-:Y:S01]  /*4c60*/  HGMMA.64x16x16.F32 R40, gdesc[UR48], R40, gsb0 ;  /* 0x00200000302879f0 */ /* 0x000fe20008000828 */
[----:B------:R-:W-:Y:S01]  /*4c70*/  UIADD3 UR50, UR37, 0x986, URZ ;  /* 0x0000098625327890 */ /* 0x000fe2000fffe03f */
[----:B------:R-:W-:Y:S01]  /*4c80*/  FMNMX.FTZ R6, R62, R49, !PT ;  /* 0x000000313e067209 */ /* 0x000fe20007810000 */
[----:B------:R-:W-:Y:S01]  /*4c90*/  UMOV UR51, 0x40000040 ;  /* 0x4000004000337882 */ /* 0x000fe20000000000 */
[----:B------:R-:W-:Y:S01]  /*4ca0*/  ISETP.GT.AND P3, PT, R67, 0x19, PT ;  /* 0x000000194300780c */ /* 0x000fe20003f64270 */
[----:B------:R-:W-:Y:S01]  /*4cb0*/  FMUL.FTZ R51, R51, UR6 ;  /* 0x0000000633337c20 */ /* 0x000fe20008410000 */
[----:B------:R-:W-:Y:S01]  /*4cc0*/  FMNMX.FTZ R49, R61, R6, !PT ;  /* 0x000000063d317209 */ /* 0x000fe20007810000 */
[----:B------:R-:W0:Y:S01]  /*4cd0*/  MUFU.TANH R77, R50 ;  /* 0x00000032004d7308 */ /* 0x000e220000002400 */
[----:B------:R-:W-:Y:S01]  /*4ce0*/  FSEL R58, R70, -INF , P4 ;  /* 0xff800000463a7808 */ /* 0x000fe20002000000 */
[----:B------:R-:W-:Y:S01]  /*4cf0*/  FMUL.FTZ R55, R55, UR6 ;  /* 0x0000000637377c20 */ /* 0x000fe20008410000 */
[----:B------:R-:W-:Y:S01]  /*4d00*/  FMNMX.FTZ R6, R60, R49, !PT ;  /* 0x000000313c067209 */ /* 0x000fe20007810000 */
[----:B------:R-:W-:Y:S01]  /*4d10*/  FMUL.FTZ R54, R54, UR6 ;  /* 0x0000000636367c20 */ /* 0x000fe20008410000 */
[----:B------:R-:W-:Y:S01]  /*4d20*/  ISETP.GT.AND P4, PT, R67, 0x20, PT ;  /* 0x000000204300780c */ /* 0x000fe20003f84270 */
[----:B------:R-:W-:Y:S01]  /*4d30*/  FMUL.FTZ R53, R53, UR6 ;  /* 0x0000000635357c20 */ /* 0x000fe20008410000 */
[----:B------:R-:W-:Y:S01]  /*4d40*/  FSEL R57, R71, -INF , P3 ;  /* 0xff80000047397808 */ /* 0x000fe20001800000 */
[----:B------:R-:W-:Y:S01]  /*4d50*/  MUFU.TANH R51, R51 ;  /* 0x0000003300337308 */ /* 0x000fe20000002400 */
[----:B------:R-:W-:-:S02]  /*4d60*/  ISETP.GT.AND P3, PT, R67, 0x21, PT ;  /* 0x000000214300780c */ /* 0x000fc40003f64270 */
[----:B------:R-:W-:Y:S02]  /*4d70*/  FSEL R56, R56, -INF , P4 ;  /* 0xff80000038387808 */ /* 0x000fe40002000000 */
[----:B------:R-:W-:Y:S02]  /*4d80*/  ISETP.GT.AND P4, PT, R67, 0x28, PT ;  /* 0x000000284300780c */ /* 0x000fe40003f84270 */
[----:B------:R-:W-:Y:S01]  /*4d90*/  ISETP.GT.AND P5, PT, R65, 0x8, PT ;  /* 0x000000084100780c */ /* 0x000fe20003fa4270 */
[----:B------:R1:W-:Y:S08]  /*4da0*/  MUFU.TANH R81, R55 ;  /* 0x0000003700517308 */ /* 0x0003f00000002400 */
[----:B------:R2:W3:Y:S01]  /*4db0*/  MUFU.TANH R80, R54 ;  /* 0x0000003600507308 */ /* 0x0004e20000002400 */
[----:B-1----:R-:W-:-:S02]  /*4dc0*/  FSEL R55, R69, -INF , P3 ;  /* 0xff80000045377808 */ /* 0x002fc40001800000 */
[----:B------:R-:W-:-:S04]  /*4dd0*/  ISETP.GT.AND P3, PT, R67, 0x29, PT ;  /* 0x000000294300780c */ /* 0x000fc80003f64270 */
[----:B------:R-:W-:Y:S01]  /*4de0*/  FSEL R50, R76, -INF , P3 ;  /* 0xff8000004c327808 */ /* 0x000fe20001800000 */
[----:B------:R-:W-:Y:S01]  /*4df0*/  MUFU.TANH R12, R12 ;  /* 0x0000000c000c7308 */ /* 0x000fe20000002400 */
[----:B--2---:R-:W-:Y:S02]  /*4e00*/  FSEL R54, R73, -INF , P4 ;  /* 0xff80000049367808 */ /* 0x004fe40002000000 */
[C---:B------:R-:W-:Y:S02]  /*4e10*/  ISETP.GT.AND P4, PT, R67.reuse, 0x30, PT ;  /* 0x000000304300780c */ /* 0x040fe40003f84270 */
[----:B------:R-:W-:-:S03]  /*4e20*/  ISETP.GT.AND P3, PT, R67, 0x31, PT ;  /* 0x000000314300780c */ /* 0x000fc60003f64270 */
[----:B------:R-:W-:Y:S01]  /*4e30*/  MUFU.TANH R13, R13 ;  /* 0x0000000d000d7308 */ /* 0x000fe20000002400 */
[----:B------:R-:W-:Y:S02]  /*4e40*/  WARPGROUP.DEPBAR.LE gsb0, 0x0 ;  /* 0x00008000000079c5 */ /* 0x000fe40000010000 */
[----:B------:R-:W-:Y:S01]  /*4e50*/  WARPGROUP.ARRIVE ;  /* 0x00000000000079c5 */ /* 0x000fe20000000000 */
[----:B------:R-:W-:Y:S01]  /*4e60*/  FMUL.FTZ R43, R43, UR6 ;  /* 0x000000062b2b7c20 */ /* 0x000fe20008410000 */
[----:B------:R-:W-:Y:S01]  /*4e70*/  FMUL.FTZ R47, R47, UR6 ;  /* 0x000000062f2f7c20 */ /* 0x000fe20008410000 */
[----:B------:R-:W-:Y:S01]  /*4e80*/  FMUL.FTZ R42, R42, UR6 ;  /* 0x000000062a2a7c20 */ /* 0x000fe20008410000 */
[----:B------:R-:W-:Y:S01]  /*4e90*/  FMUL.FTZ R46, R46, UR6 ;  /* 0x000000062e2e7c20 */ /* 0x000fe20008410000 */
[----:B------:R1:W2:Y:S01]  /*4ea0*/  MUFU.TANH R74, R43 ;  /* 0x0000002b004a7308 */ /* 0x0002a20000002400 */
        /* <DEDUP_REMOVED lines=8> */
[----:B-1----:R-:W-:-:S04]  /*4f30*/  FMNMX.FTZ R43, R59, R6, !PT ;  /* 0x000000063b2b7209 */ /* 0x002fc80007810000 */
[----:B------:R-:W-:-:S03]  /*4f40*/  FMNMX.FTZ R6, R58, R43, !PT ;  /* 0x0000002b3a067209 */ /* 0x000fc60007810000 */
[----:B------:R-:W1:Y:S01]  /*4f50*/  MUFU.TANH R42, R42 ;  /* 0x0000002a002a7308 */ /* 0x000e620000002400 */
[----:B------:R-:W-:-:S04]  /*4f60*/  FMNMX.FTZ R43, R57, R6, !PT ;  /* 0x00000006392b7209 */ /* 0x000fc80007810000 */
[----:B------:R-:W-:-:S03]  /*4f70*/  FMNMX.FTZ R6, R56, R43, !PT ;  /* 0x0000002b38067209 */ /* 0x000fc60007810000 */
[----:B------:R-:W5:Y:S01]  /*4f80*/  MUFU.TANH R75, R46 ;  /* 0x0000002e004b7308 */ /* 0x000f620000002400 */
[----:B------:R-:W-:-:S04]  /*4f90*/  FMNMX.FTZ R43, R55, R6, !PT ;  /* 0x00000006372b7209 */ /* 0x000fc80007810000 */
[----:B----4-:R-:W-:Y:S02]  /*4fa0*/  FMNMX.FTZ R47, R54, R43, !PT ;  /* 0x0000002b362f7209 */ /* 0x010fe40007810000 */
[----:B0-----:R-:W-:Y:S01]  /*4fb0*/  FSEL R43, R77, -INF , P4 ;  /* 0xff8000004d2b7808 */ /* 0x001fe20002000000 */
[----:B------:R-:W-:Y:S01]  /*4fc0*/  MUFU.TANH R15, R15 ;  /* 0x0000000f000f7308 */ /* 0x000fe20000002400 */
[----:B------:R-:W-:Y:S02]  /*4fd0*/  FMNMX.FTZ R20, R50, R47, !PT ;  /* 0x0000002f32147209 */ /* 0x000fe40007810000 */
[----:B------:R-:W-:Y:S02]  /*4fe0*/  ISETP.GT.AND P4, PT, R67, 0x38, PT ;  /* 0x000000384300780c */ /* 0x000fe40003f84270 */
[----:B------:R-:W-:Y:S02]  /*4ff0*/  FMNMX.FTZ R47, R43, R20, !PT ;  /* 0x000000142b2f7209 */ /* 0x000fe40007810000 */
[----:B---3--:R-:W-:Y:S01]  /*5000*/  FSEL R20, R80, -INF , P4 ;  /* 0xff80000050147808 */ /* 0x008fe20002000000 */
[----:B------:R-:W-:Y:S01]  /*5010*/  MUFU.TANH R14, R14 ;  /* 0x0000000e000e7308 */ /* 0x000fe20000002400 */
[----:B------:R-:W-:-:S07]  /*5020*/  ISETP.GT.AND P4, PT, R67, 0x40, PT ;  /* 0x000000404300780c */ /* 0x000fce0003f84270 */
[----:B------:R-:W-:Y:S01]  /*5030*/  MUFU.TANH R21, R21 ;  /* 0x0000001500157308 */ /* 0x000fe20000002400 */
[----:B------:R-:W-:Y:S02]  /*5040*/  WARPGROUP.DEPBAR.LE gsb0, 0x0 ;  /* 0x00008000000079c5 */ /* 0x000fe40000010000 */
[----:B------:R-:W-:Y:S01]  /*5050*/  WARPGROUP.ARRIVE ;  /* 0x00000000000079c5 */ /* 0x000fe20000000000 */
[----:B------:R-:W-:Y:S01]  /*5060*/  FMUL.FTZ R6, R38, UR6 ;  /* 0x0000000626067c20 */ /* 0x000fe20008410000 */
[----:B------:R-:W-:Y:S01]  /*5070*/  FSEL R38, R51, -INF , P3 ;  /* 0xff80000033267808 */ /* 0x000fe20001800000 */
[----:B------:R-:W-:Y:S01]  /*5080*/  FMUL.FTZ R34, R34, UR6 ;  /* 0x0000000622227c20 */ /* 0x000fe20008410000 */
[----:B------:R-:W-:Y:S01]  /*5090*/  ISETP.GT.AND P3, PT, R67, 0x39, PT ;  /* 0x000000394300780c */ /* 0x000fe20003f64270 */
[----:B------:R-:W-:Y:S01]  /*50a0*/  MUFU.TANH R72, R6 ;  /* 0x0000000600487308 */ /* 0x000fe20000002400 */
[----:B------:R-:W-:Y:S01]  /*50b0*/  HGMMA.64x16x16.F32 R24, gdesc[UR48], R24, gsb0 ;  /* 0x00200000301879f0 */ /* 0x000fe20008000818 */
[----:B------:R-:W-:Y:S01]  /*50c0*/  FMNMX.FTZ R47, R38, R47, !PT ;  /* 0x0000002f262f7209 */ /* 0x000fe20007810000 */
[----:B------:R-:W-:Y:S01]  /*50d0*/  FMUL.FTZ R35, R35, UR6 ;  /* 0x0000000623237c20 */ /* 0x000fe20008410000 */
[----:B------:R-:W-:Y:S01]  /*50e0*/  FMUL.FTZ R39, R39, UR6 ;  /* 0x0000000627277c20 */ /* 0x000fe20008410000 */
[----:B------:R-:W-:Y:S01]  /*50f0*/  FMUL.FTZ R33, R33, UR6 ;  /* 0x0000000621217c20 */ /* 0x000fe20008410000 */
[----:B------:R-:W-:Y:S01]  /*5100*/  FMNMX.FTZ R47, R20, R47, !PT ;  /* 0x0000002f142f7209 */ /* 0x000fe20007810000 */
[----:B------:R-:W-:Y:S01]  /*5110*/  FMUL.FTZ R37, R37, UR6 ;  /* 0x0000000625257c20 */ /* 0x000fe20008410000 */
[----:B------:R0:W3:Y:S01]  /*5120*/  MUFU.TANH R71, R34 ;  /* 0x0000002200477308 */ /* 0x0000e20000002400 */
[----:B------:R-:W-:Y:S01]  /*5130*/  FMUL.FTZ R32, R32, UR6 ;  /* 0x0000000620207c20 */ /* 0x000fe20008410000 */
[----:B------:R-:W-:-:S06]  /*5140*/  FMUL.FTZ R36, R36, UR6 ;  /* 0x0000000624247c20 */ /* 0x000fcc0008410000 */
[----:B------:R2:W4:Y:S01]  /*5150*/  MUFU.TANH R69, R35 ;  /* 0x0000002300457308 */ /* 0x0005220000002400 */
[----:B0-----:R-:W-:Y:S02]  /*5160*/  FSEL R34, R81, -INF , P3 ;  /* 0xff80000051227808 */ /* 0x001fe40001800000 */
[----:B------:R-:W-:Y:S02]  /*5170*/  CS2R R80, SRZ ;  /* 0x0000000000507805 */ /* 0x000fe4000001ff00 */
[C---:B------:R-:W-:Y:S02]  /*5180*/  ISETP.GT.AND P3, PT, R67.reuse, 0x41, PT ;  /* 0x000000414300780c */ /* 0x040fe40003f64270 */
[----:B------:R-:W-:Y:S01]  /*5190*/  FMNMX.FTZ R47, R34, R47, !PT ;  /* 0x0000002f222f7209 */ /* 0x000fe20007810000 */
[----:B------:R-:W0:Y:S01]  /*51a0*/  MUFU.TANH R73, R39 ;  /* 0x0000002700497308 */ /* 0x000e220000002400 */
[----:B--2---:R-:W-:Y:S02]  /*51b0*/  FSEL R35, R74, -INF , P3 ;  /* 0xff8000004a237808 */ /* 0x004fe40001800000 */
[----:B------:R-:W-:-:S05]  /*51c0*/  ISETP.GT.AND P3, PT, R67, 0x49, PT ;  /* 0x000000494300780c */ /* 0x000fca0003f64270 */
[----:B------:R-:W-:Y:S08]  /*51d0*/  MUFU.TANH R48, R48 ;  /* 0x0000003000307308 */ /* 0x000ff00000002400 */
[----:B------:R-:W-:Y:S08]  /*51e0*/  MUFU.TANH R45, R45 ;  /* 0x0000002d002d7308 */ /* 0x000ff00000002400 */
[----:B------:R-:W-:Y:S01]  /*51f0*/  MUFU.TANH R36, R36 ;  /* 0x0000002400247308 */ /* 0x000fe20000002400 */
[----:B------:R-:W-:-:S02]  /*5200*/  WARPGROUP.DEPBAR.LE gsb0, 0x0 ;  /* 0x00008000000079c5 */ /* 0x000fc40000010000 */
[----:B------:R-:W-:Y:S01]  /*5210*/  FMUL.FTZ R6, R26, UR6 ;  /* 0x000000061a067c20 */ /* 0x000fe20008410000 */
[----:B-1----:R-:W-:Y:S01]  /*5220*/  FSEL R26, R42, -INF , P4 ;  /* 0xff8000002a1a7808 */ /* 0x002fe20002000000 */
[----:B------:R-:W-:Y:S01]  /*5230*/  FMUL.FTZ R46, R27, UR6 ;  /* 0x000000061b2e7c20 */ /* 0x000fe20008410000 */
[----:B------:R-:W-:Y:S02]  /*5240*/  ISETP.GT.AND P4, PT, R67, 0x48, PT ;  /* 0x000000484300780c */ /* 0x000fe40003f84270 */
[----:B------:R1:W2:Y:S01]  /*5250*/  MUFU.TANH R76, R6 ;  /* 0x00000006004c7308 */ /* 0x0002a20000002400 */
[----:B------:R-:W-:Y:S01]  /*5260*/  FMNMX.FTZ R42, R26, R47, !PT ;  /* 0x0000002f1a2a7209 */ /* 0x000fe20007810000 */
[----:B------:R-:W-:Y:S01]  /*5270*/  FMUL.FTZ R51, R31, UR6 ;  /* 0x000000061f337c20 */ /* 0x000fe20008410000 */
[----:B-----5:R-:W-:Y:S01]  /*5280*/  FSEL R27, R75, -INF , P4 ;  /* 0xff8000004b1b7808 */ /* 0x020fe20002000000 */
[----:B------:R-:W-:Y:S01]  /*5290*/  FMUL.FTZ R24, R24, UR6 ;  /* 0x0000000618187c20 */ /* 0x000fe20008410000 */
[----:B------:R-:W-:Y:S01]  /*52a0*/  FMNMX.FTZ R70, R35, R42, !PT ;  /* 0x0000002a23467209 */ /* 0x000fe20007810000 */
[----:B------:R-:W-:Y:S01]  /*52b0*/  FMUL.FTZ R25, R25, UR6 ;  /* 0x0000000619197c20 */ /* 0x000fe20008410000 */
[----:B------:R-:W-:Y:S01]  /*52c0*/  ISETP.GT.AND P4, PT, R67, 0x50, PT ;  /* 0x000000504300780c */ /* 0x000fe20003f84270 */
[----:B------:R0:W5:Y:S01]  /*52d0*/  MUFU.TANH R74, R46 ;  /* 0x0000002e004a7308 */ /* 0x0001620000002400 */
[----:B------:R-:W-:Y:S01]  /*52e0*/  FSEL R42, R49, -INF , P3 ;  /* 0xff800000312a7808 */ /* 0x000fe20001800000 */
[----:B-1----:R-:W-:Y:S01]  /*52f0*/  FMUL.FTZ R6, R30, UR6 ;  /* 0x000000061e067c20 */ /* 0x002fe20008410000 */
[----:B------:R-:W-:Y:S01]  /*5300*/  FMNMX.FTZ R47, R27, R70, !PT ;  /* 0x000000461b2f7209 */ /* 0x000fe20007810000 */
[----:B------:R-:W-:Y:S01]  /*5310*/  FMUL.FTZ R28, R28, UR6 ;  /* 0x000000061c1c7c20 */ /* 0x000fe20008410000 */
[----:B------:R-:W-:Y:S01]  /*5320*/  ISETP.GT.AND P3, PT, R67, 0x51, PT ;  /* 0x000000514300780c */ /* 0x000fe20003f64270 */
[----:B------:R1:W-:Y:S01]  /*5330*/  @!P1 SYNCS.ARRIVE.TRANS64.RED.A1T0 RZ, [R0+URZ], RZ ;  /* 0x000000ff00ff99a7 */ /* 0x0003e2000810043f */
[----:B---3--:R-:W-:Y:S01]  /*5340*/  FSEL R39, R71, -INF , P4 ;  /* 0xff80000047277808 */ /* 0x008fe20002000000 */
[----:B------:R-:W-:Y:S01]  /*5350*/  MUFU.TANH R75, R33 ;  /* 0x00000021004b7308 */ /* 0x000fe20000002400 */
[----:B------:R-:W-:-:S02]  /*5360*/  FMNMX.FTZ R70, R42, R47, !PT ;  /* 0x0000002f2a467209 */ /* 0x000fc40007810000 */
[----:B------:R-:W-:Y:S02]  /*5370*/  ISETP.GT.AND P4, PT, R67, 0x58, PT ;  /* 0x000000584300780c */ /* 0x000fe40003f84270 */
[----:B----4-:R-:W-:Y:S02]  /*5380*/  FSEL R30, R69, -INF , P3 ;  /* 0xff800000451e7808 */ /* 0x010fe40001800000 */
[----:B------:R-:W-:Y:S01]  /*5390*/  FMNMX.FTZ R47, R39, R70, !PT ;  /* 0x00000046272f7209 */ /* 0x000fe20007810000 */
[----:B------:R3:W4:Y:S01]  /*53a0*/  MUFU.TANH R71, R6 ;  /* 0x0000000600477308 */ /* 0x0007220000002400 */
[----:B------:R-:W-:Y:S02]  /*53b0*/  ISETP.GT.AND P3, PT, R67, 0x59, PT ;  /* 0x000000594300780c */ /* 0x000fe40003f64270 */
[----:B------:R-:W-:Y:S02]  /*53c0*/  FSEL R31, R72, -INF , P4 ;  /* 0xff800000481f7808 */ /* 0x000fe40002000000 */
[----:B------:R-:W-:-:S02]  /*53d0*/  FMNMX.FTZ R70, R30, R47, !PT ;  /* 0x0000002f1e467209 */ /* 0x000fc40007810000 */
[----:B------:R-:W-:Y:S01]  /*53e0*/  ISETP.GT.AND P4, PT, R67, 0x60, PT ;  /* 0x000000604300780c */ /* 0x000fe20003f84270 */
[----:B------:R4:W1:Y:S01]  /*53f0*/  MUFU.TANH R72, R51 ;  /* 0x0000003300487308 */ /* 0x0008620000002400 */
[----:B0-----:R-:W-:Y:S01]  /*5400*/  FSEL R46, R73, -INF , P3 ;  /* 0xff800000492e7808 */ /* 0x001fe20001800000 */
[----:B---3--:R-:W-:Y:S01]  /*5410*/  FMUL.FTZ R6, R52, UR6 ;  /* 0x0000000634067c20 */ /* 0x008fe20008410000 */
[----:B------:R-:W-:Y:S02]  /*5420*/  FMNMX.FTZ R49, R31, R70, !PT ;  /* 0x000000461f317209 */ /* 0x000fe40007810000 */
[----:B------:R-:W-:Y:S02]  /*5430*/  ISETP.GT.AND P3, PT, R67, 0x61, PT ;  /* 0x000000614300780c */ /* 0x000fe40003f64270 */
[----:B--2---:R-:W-:Y:S01]  /*5440*/  FSEL R47, R76, -INF , P4 ;  /* 0xff8000004c2f7808 */ /* 0x004fe20002000000 */
[----:B------:R0:W2:Y:S01]  /*5450*/  MUFU.TANH R69, R6 ;  /* 0x0000000600457308 */ /* 0x0000a20000002400 */
[----:B------:R-:W-:-:S02]  /*5460*/  FMNMX.FTZ R52, R46, R49, !PT ;  /* 0x000000312e347209 */ /* 0x000fc40007810000 */
[----:B------:R-:W-:Y:S02]  /*5470*/  ISETP.GT.AND P4, PT, R67, 0x68, PT ;  /* 0x000000684300780c */ /* 0x000fe40003f84270 */
[----:B-----5:R-:W-:Y:S02]  /*5480*/  FSEL R49, R74, -INF , P3 ;  /* 0xff8000004a317808 */ /* 0x020fe40001800000 */
[----:B------:R-:W-:Y:S01]  /*5490*/  FMNMX.FTZ R52, R47, R52, !PT ;  /* 0x000000342f347209 */ /* 0x000fe20007810000 */
[----:B------:R-:W-:Y:S01]  /*54a0*/  MUFU.TANH R76, R37 ;  /* 0x00000025004c7308 */ /* 0x000fe20000002400 */
[----:B------:R-:W-:Y:S02]  /*54b0*/  ISETP.GT.AND P3, PT, R67, 0x69, PT ;  /* 0x000000694300780c */ /* 0x000fe40003f64270 */
[----:B----4-:R-:W-:Y:S02]  /*54c0*/  FSEL R51, R71, -INF , P4 ;  /* 0xff80000047337808 */ /* 0x010fe40002000000 */
[----:B------:R-:W-:-:S02]  /*54d0*/  FMNMX.FTZ R70, R49, R52, !PT ;  /* 0x0000003431467209 */ /* 0x000fc40007810000 */
[----:B-1----:R-:W-:Y:S01]  /*54e0*/  FSEL R52, R72, -INF , P3 ;  /* 0xff80000048347808 */ /* 0x002fe20001800000 */
[----:B------:R-:W1:Y:S01]  /*54f0*/  MUFU.TANH R71, R53 ;  /* 0x0000003500477308 */ /* 0x000e620000002400 */
[----:B------:R-:W-:Y:S02]  /*5500*/  FMNMX.FTZ R67, R51, R70, !PT ;  /* 0x0000004633437209 */ /* 0x000fe40007810000 */
[----:B------:R-:W-:Y:S02]  /*5510*/  ISETP.GT.AND P4, PT, R65, 0x1, PT ;  /* 0x000000014100780c */ /* 0x000fe40003f84270 */
[----:B------:R-:W-:-:S03]  /*5520*/  FMNMX.FTZ R67, R52, R67, !PT ;  /* 0x0000004334437209 */ /* 0x000fc60007810000 */
[----:B------:R-:W3:Y:S02]  /*5530*/  MUFU.TANH R70, R40 ;  /* 0x0000002800467308 */ /* 0x000ee40000002400 */
[----:B0-----:R-:W0:Y:S06]  /*5540*/  SHFL.BFLY PT, R6, R67, 0x2, 0x1f ;  /* 0x0c401f0043067f89 */ /* 0x001e2c00000e0000 */
[----:B------:R4:W5:Y:S08]  /*5550*/  MUFU.TANH R72, R41 ;  /* 0x0000002900487308 */ /* 0x0009700000002400 */
[----:B------:R2:W-:Y:S01]  /*5560*/  MUFU.TANH R74, R32 ;  /* 0x00000020004a7308 */ /* 0x0005e20000002400 */
[----:B----4-:R-:W-:-:S02]  /*5570*/  FSEL R41, R3, -INF , P4 ;  /* 0xff80000003297808 */ /* 0x010fc40002000000 */
[----:B------:R-:W-:-:S05]  /*5580*/  ISETP.GT.AND P4, PT, R65, 0x10, PT ;  /* 0x000000104100780c */ /* 0x000fca0003f84270 */
[----:B------:R-:W-:Y:S01]  /*5590*/  MUFU.TANH R77, R24 ;  /* 0x00000018004d7308 */ /* 0x000fe20000002400 */
[----:B--2---:R-:W-:Y:S01]  /*55a0*/  FMUL.FTZ R32, R29, UR6 ;  /* 0x000000061d207c20 */ /* 0x004fe20008410000 */
[----:B0-----:R-:W-:Y:S01]  /*55b0*/  FMNMX.FTZ R53, R67, R6, !PT ;  /* 0x0000000643357209 */ /* 0x001fe20007810000 */
[----:B------:R-:W-:Y:S01]  /*55c0*/  @UP0 ULDC UR6, c[0x0][0x44c] ;  /* 0x0001130000060ab9 */ /* 0x000fe20000000800 */
[----:B------:R-:W-:Y:S01]  /*55d0*/  FSEL R29, R7, -INF , P5 ;  /* 0xff800000071d7808 */ /* 0x000fe20002800000 */
[----:B------:R-:W-:Y:S02]  /*55e0*/  UIMAD.WIDE.U32 UR6, UR11, UR6, URZ ;  /* 0x000000060b0672a5 */ /* 0x000fe4000f8e003f */
[----:B------:R-:W0:Y:S01]  /*55f0*/  SHFL.BFLY PT, R6, R53, 0x1, 0x1f ;  /* 0x0c201f0035067f89 */ /* 0x000e2200000e0000 */
[----:B------:R2:W4:Y:S01]  /*5600*/  MUFU.TANH R73, R44 ;  /* 0x0000002c00497308 */ /* 0x0005220000002400 */
[----:B------:R-:W-:Y:S02]  /*5610*/  @UP0 ULDC UR11, c[0x0][0x450] ;  /* 0x00011400000b0ab9 */ /* 0x000fe40000000800 */
[----:B------:R-:W-:Y:S01]  /*5620*/  @UP0 USHF.R.U32.HI UR10, URZ, UR11, UR7 ;  /* 0x0000000b3f0a0299 */ /* 0x000fe20008011607 */
[----:B------:R-:W-:-:S03]  /*5630*/  UMOV UR6, URZ ;  /* 0x0000003f00067c82 */ /* 0x000fc60008000000 */
[----:B------:R-:W-:Y:S01]  /*5640*/  UIADD3 UR7, UR10, UR18, -UR19 ;  /* 0x000000120a077290 */ /* 0x000fe2000fffe813 */
[----:B------:R-:W4:Y:S01]  /*5650*/  MUFU.TANH R25, R25 ;  /* 0x0000001900197308 */ /* 0x000f220000002400 */
[----:B--2---:R-:W-:Y:S02]  /*5660*/  FSEL R44, R8, -INF , P4 ;  /* 0xff800000082c7808 */ /* 0x004fe40002000000 */
[----:B------:R-:W-:Y:S01]  /*5670*/  ISETP.GT.AND P4, PT, R65, 0x18, PT ;  /* 0x000000184100780c */ /* 0x000fe20003f84270 */
[----:B------:R-:W-:-:S04]  /*5680*/  UIMAD.WIDE UR6, UR7, -0x6db6db6d, UR6 ;  /* 0x92492493070678a5 */ /* 0x000fc8000f8e0206 */
[----:B------:R-:W2:Y:S01]  /*5690*/  MUFU.TANH R28, R28 ;  /* 0x0000001c001c7308 */ /* 0x000ea20000002400 */
[----:B------:R-:W-:-:S04]  /*56a0*/  USHF.R.U32.HI UR6, URZ, 0x1f, UR7 ;  /* 0x0000001f3f067899 */ /* 0x000fc80008011607 */
[----:B------:R-:W-:Y:S01]  /*56b0*/  ULEA.HI.SX32 UR6, UR7, UR6, 0x1a ;  /* 0x0000000607067291 */ /* 0x000fe2000f8fd23f */
[----:B0-----:R-:W-:Y:S02]  /*56c0*/  FMNMX.FTZ R6, R53, R6, !PT ;  /* 0x0000000635067209 */ /* 0x001fe40007810000 */
[----:B------:R-:W0:Y:S01]  /*56d0*/  MUFU.TANH R78, R32 ;  /* 0x00000020004e7308 */ /* 0x000e220000002400 */
[----:B------:R-:W-:Y:S01]  /*56e0*/  UISETP.LT.AND UP1, UPT, UR15, UR6, UPT ;  /* 0x000000060f00728c */ /* 0x000fe2000bf21270 */
[C---:B------:R-:W-:Y:S01]  /*56f0*/  FSETP.NEU.FTZ.AND P3, PT, R6.reuse, -INF , PT ;  /* 0xff8000000600780b */ /* 0x040fe20003f7d000 */
[----:B------:R-:W-:Y:S02]  /*5700*/  FMUL.FTZ R33, R6, UR14 ;  /* 0x0000000e06217c20 */ /* 0x000fe40008410000 */
[----:B------:R-:W-:-:S03]  /*5710*/  USEL UR7, UR15, UR6, !UP1 ;  /* 0x000000060f077287 */ /* 0x000fc6000c800000 */
[----:B------:R-:W-:Y:S01]  /*5720*/  FSEL R37, R33, RZ, P3 ;  /* 0x000000ff21257208 */ /* 0x000fe20001800000 */
[----:B------:R-:W-:Y:S01]  /*5730*/  UISETP.GE.AND UP1, UPT, UR38, UR7, UPT ;  /* 0x000000072600728c */ /* 0x000fe2000bf26270 */
[----:B------:R-:W-:-:S03]  /*5740*/  ISETP.GT.AND P3, PT, R65, RZ, PT ;  /* 0x000000ff4100720c */ /* 0x000fc60003f64270 */
[--C-:B------:R-:W-:Y:S01]  /*5750*/  FFMA.FTZ R203, R62, UR14, -R37.reuse ;  /* 0x0000000e3ecb7c23 */ /* 0x100fe20008010825 */
[----:B------:R-:W-:Y:S01]  /*5760*/  FSEL R40, R2, -INF , P3 ;  /* 0xff80000002287808 */ /* 0x000fe20001800000 */
[--C-:B------:R-:W-:Y:S01]  /*5770*/  FFMA.FTZ R7, R61, UR14, -R37.reuse ;  /* 0x0000000e3d077c23 */ /* 0x100fe20008010825 */
[----:B------:R-:W-:Y:S01]  /*5780*/  ISETP.GT.AND P3, PT, R65, 0x9, PT ;  /* 0x000000094100780c */ /* 0x000fe20003f64270 */
[--C-:B------:R-:W-:Y:S01]  /*5790*/  FFMA.FTZ R197, R60, UR14, -R37.reuse ;  /* 0x0000000e3cc57c23 */ /* 0x100fe20008010825 */
[----:B------:R-:W-:Y:S01]  /*57a0*/  FMNMX.FTZ R24, R40, R41, !PT ;  /* 0x0000002928187209 */ /* 0x000fe20007810000 */
[--C-:B------:R-:W-:Y:S01]  /*57b0*/  FFMA.FTZ R2, R64, UR14, -R37.reuse ;  /* 0x0000000e40027c23 */ /* 0x100fe20008010825 */
[----:B------:R-:W-:Y:S01]  /*57c0*/  FSEL R33, R4, -INF , P3 ;  /* 0xff80000004217808 */ /* 0x000fe20001800000 */
[--C-:B------:R-:W-:Y:S01]  /*57d0*/  FFMA.FTZ R199, R58, UR14, -R37.reuse ;  /* 0x0000000e3ac77c23 */ /* 0x100fe20008010825 */
[----:B------:R-:W-:Y:S01]  /*57e0*/  FMNMX.FTZ R24, R29, R24, !PT ;  /* 0x000000181d187209 */ /* 0x000fe20007810000 */
        /* <DEDUP_REMOVED lines=10> */
[----:B------:R-:W-:Y:S01]  /*5890*/  MUFU.EX2 R201, R201 ;  /* 0x000000c900c97308 */ /* 0x000fe20000000800 */
[----:B------:R-:W-:Y:S01]  /*58a0*/  FSEL R62, R11, -INF , P4 ;  /* 0xff8000000b3e7808 */ /* 0x000fe20002000000 */
[--C-:B------:R-:W-:Y:S01]  /*58b0*/  FFMA.FTZ R185, R26, UR14, -R37.reuse ;  /* 0x0000000e1ab97c23 */ /* 0x100fe20008010825 */
[----:B------:R-:W-:Y:S01]  /*58c0*/  FMNMX.FTZ R3, R53, R4, !PT ;  /* 0x0000000435037209 */ /* 0x000fe20007810000 */
[--C-:B------:R-:W-:Y:S01]  /*58d0*/  FFMA.FTZ R26, R35, UR14, -R37.reuse ;  /* 0x0000000e231a7c23 */ /* 0x100fe20008010825 */
[----:B------:R-:W-:Y:S01]  /*58e0*/  ISETP.GT.AND P4, PT, R65, 0x20, PT ;  /* 0x000000204100780c */ /* 0x000fe20003f84270 */
[--C-:B------:R-:W-:Y:S01]  /*58f0*/  FFMA.FTZ R183, R31, UR14, -R37.reuse ;  /* 0x0000000e1fb77c23 */ /* 0x100fe20008010825 */
[----:B------:R-:W-:Y:S01]  /*5900*/  FSEL R61, R10, -INF , P3 ;  /* 0xff8000000a3d7808 */ /* 0x000fe20001800000 */
[----:B------:R-:W-:Y:S01]  /*5910*/  MUFU.EX2 R4, R7 ;  /* 0x0000000700047308 */ /* 0x000fe20000000800 */
[----:B------:R-:W-:Y:S01]  /*5920*/  FMNMX.FTZ R8, R62, R3, !PT ;  /* 0x000000033e087209 */ /* 0x000fe20007810000 */
[--C-:B------:R-:W-:Y:S01]  /*5930*/  FFMA.FTZ R195, R54, UR14, -R37.reuse ;  /* 0x0000000e36c37c23 */ /* 0x100fe20008010825 */
[----:B------:R-:W-:Y:S01]  /*5940*/  ISETP.GT.AND P3, PT, R65, 0x21, PT ;  /* 0x000000214100780c */ /* 0x000fe20003f64270 */
[--C-:B------:R-:W-:Y:S01]  /*5950*/  FFMA.FTZ R38, R38, UR14, -R37.reuse ;  /* 0x0000000e26267c23 */ /* 0x100fe20008010825 */
[----:B------:R-:W-:Y:S01]  /*5960*/  FSEL R63, R12, -INF , P4 ;  /* 0xff8000000c3f7808 */ /* 0x000fe20002000000 */
[--C-:B------:R-:W-:Y:S01]  /*5970*/  FFMA.FTZ R50, R50, UR14, -R37.reuse ;  /* 0x0000000e32327c23 */ /* 0x100fe20008010825 */
[----:B------:R-:W-:Y:S01]  /*5980*/  FMNMX.FTZ R8, R61, R8, !PT ;  /* 0x000000083d087209 */ /* 0x000fe20007810000 */
[----:B------:R-:W0:Y:S01]  /*5990*/  MUFU.EX2 R2, R2 ;  /* 0x0000000200027308 */ /* 0x000e220000000800 */
[----:B------:R-:W-:Y:S01]  /*59a0*/  ISETP.GT.AND P4, PT, R65, 0x28, PT ;  /* 0x000000284100780c */ /* 0x000fe20003f84270 */
[--C-:B------:R-:W-:Y:S01]  /*59b0*/  FFMA.FTZ R189, R43, UR14, -R37.reuse ;  /* 0x0000000e2bbd7c23 */ /* 0x100fe20008010825 */
[----:B------:R-:W-:Y:S01]  /*59c0*/  FSEL R60, R13, -INF , P3 ;  /* 0xff8000000d3c7808 */ /* 0x000fe20001800000 */
[--C-:B------:R-:W-:Y:S01]  /*59d0*/  FFMA.FTZ R181, R39, UR14, -R37.reuse ;  /* 0x0000000e27b57c23 */ /* 0x100fe20008010825 */
[----:B------:R-:W-:Y:S01]  /*59e0*/  FMNMX.FTZ R3, R63, R8, !PT ;  /* 0x000000083f037209 */ /* 0x000fe20007810000 */
[--C-:B------:R-:W-:Y:S01]  /*59f0*/  FFMA.FTZ R8, R59, UR14, -R37.reuse ;  /* 0x0000000e3b087c23 */ /* 0x100fe20008010825 */
[----:B------:R-:W-:Y:S01]  /*5a00*/  ISETP.GT.AND P3, PT, R65, 0x29, PT ;  /* 0x000000294100780c */ /* 0x000fe20003f64270 */
[----:B------:R-:W0:Y:S01]  /*5a10*/  MUFU.EX2 R203, R203 ;  /* 0x000000cb00cb7308 */ /* 0x000e220000000800 */
[----:B------:R-:W-:Y:S01]  /*5a20*/  FSEL R64, R15, -INF , P4 ;  /* 0xff8000000f407808 */ /* 0x000fe20002000000 */
[--C-:B------:R-:W-:Y:S01]  /*5a30*/  FFMA.FTZ R30, R30, UR14, -R37.reuse ;  /* 0x0000000e1e1e7c23 */ /* 0x100fe20008010825 */
[----:B------:R-:W-:Y:S01]  /*5a40*/  FMNMX.FTZ R3, R60, R3, !PT ;  /* 0x000000033c037209 */ /* 0x000fe20007810000 */
[--C-:B------:R-:W-:Y:S01]  /*5a50*/  FFMA.FTZ R177, R47, UR14, -R37.reuse ;  /* 0x0000000e2fb17c23 */ /* 0x100fe20008010825 */
[----:B------:R-:W-:Y:S01]  /*5a60*/  ISETP.GT.AND P4, PT, R65, 0x30, PT ;  /* 0x000000304100780c */ /* 0x000fe20003f84270 */
[--C-:B------:R-:W-:Y:S01]  /*5a70*/  FFMA.FTZ R49, R49, UR14, -R37.reuse ;  /* 0x0000000e31317c23 */ /* 0x100fe20008010825 */
[----:B------:R-:W-:Y:S01]  /*5a80*/  FSEL R59, R14, -INF , P3 ;  /* 0xff8000000e3b7808 */ /* 0x000fe20001800000 */
[----:B------:R-:W0:Y:S01]  /*5a90*/  MUFU.EX2 R197, R197 ;  /* 0x000000c500c57308 */ /* 0x000e220000000800 */
[----:B------:R-:W-:Y:S01]  /*5aa0*/  FMNMX.FTZ R10, R64, R3, !PT ;  /* 0x00000003400a7209 */ /* 0x000fe20007810000 */
[----:B------:R-:W-:Y:S01]  /*5ab0*/  FFMA.FTZ R179, R51, UR14, -R37 ;  /* 0x0000000e33b37c23 */ /* 0x000fe20008010825 */
[----:B------:R-:W-:-:S02]  /*5ac0*/  ISETP.GT.AND P3, PT, R65, 0x31, PT ;  /* 0x000000314100780c */ /* 0x000fc40003f64270 */
[----:B------:R-:W-:Y:S02]  /*5ad0*/  FSEL R66, R21, -INF , P4 ;  /* 0xff80000015427808 */ /* 0x000fe40002000000 */
[----:B------:R-:W-:Y:S01]  /*5ae0*/  FMNMX.FTZ R3, R59, R10, !PT ;  /* 0x0000000a3b037209 */ /* 0x000fe20007810000 */
[----:B------:R-:W-:Y:S01]  /*5af0*/  FFMA.FTZ R10, R57, UR14, -R37 ;  /* 0x0000000e390a7c23 */ /* 0x000fe20008010825 */
[C---:B------:R-:W-:Y:S01]  /*5b00*/  ISETP.GT.AND P4, PT, R65.reuse, 0x38, PT ;  /* 0x000000384100780c */ /* 0x040fe20003f84270 */
[----:B------:R-:W0:Y:S01]  /*5b10*/  MUFU.EX2 R8, R8 ;  /* 0x0000000800087308 */ /* 0x000e220000000800 */
[----:B------:R-:W-:Y:S02]  /*5b20*/  FSEL R58, R48, -INF , P3 ;  /* 0xff800000303a7808 */ /* 0x000fe40001800000 */
[----:B------:R-:W-:Y:S02]  /*5b30*/  FMNMX.FTZ R3, R66, R3, !PT ;  /* 0x0000000342037209 */ /* 0x000fe40007810000 */
[----:B------:R-:W-:-:S02]  /*5b40*/  ISETP.GT.AND P3, PT, R65, 0x39, PT ;  /* 0x000000394100780c */ /* 0x000fc40003f64270 */
[----:B------:R-:W-:Y:S01]  /*5b50*/  FSEL R67, R69, -INF , P4 ;  /* 0xff80000045437808 */ /* 0x000fe20002000000 */
[----:B------:R-:W0:Y:S01]  /*5b60*/  MUFU.EX2 R199, R199 ;  /* 0x000000c700c77308 */ /* 0x000e220000000800 */
[----:B------:R-:W-:Y:S02]  /*5b70*/  FMNMX.FTZ R12, R58, R3, !PT ;  /* 0x000000033a0c7209 */ /* 0x000fe40007810000 */
[----:B------:R-:W-:Y:S02]  /*5b80*/  ISETP.GT.AND P4, PT, R65, 0x40, PT ;  /* 0x000000404100780c */ /* 0x000fe40003f84270 */
[----:B-1----:R-:W-:Y:S02]  /*5b90*/  FSEL R57, R71, -INF , P3 ;  /* 0xff80000047397808 */ /* 0x002fe40001800000 */
[----:B------:R-:W-:Y:S01]  /*5ba0*/  FMNMX.FTZ R12, R67, R12, !PT ;  /* 0x0000000c430c7209 */ /* 0x000fe20007810000 */
[----:B------:R-:W1:Y:S01]  /*5bb0*/  MUFU.EX2 R10, R10 ;  /* 0x0000000a000a7308 */ /* 0x000e620000000800 */
[----:B------:R-:W-:-:S02]  /*5bc0*/  ISETP.GT.AND P3, PT, R65, 0x41, PT ;  /* 0x000000414100780c */ /* 0x000fc40003f64270 */
[----:B---3--:R-:W-:Y:S02]  /*5bd0*/  FSEL R68, R70, -INF , P4 ;  /* 0xff80000046447808 */ /* 0x008fe40002000000 */
[----:B------:R-:W-:Y:S02]  /*5be0*/  CS2R R70, SRZ ;  /* 0x0000000000467805 */ /* 0x000fe4000001ff00 */
[----:B------:R-:W-:Y:S01]  /*5bf0*/  FMNMX.FTZ R3, R57, R12, !PT ;  /* 0x0000000c39037209 */ /* 0x000fe20007810000 */
[----:B------:R-:W-:Y:S01]  /*5c00*/  FFMA.FTZ R12, R55, UR14, -R37 ;  /* 0x0000000e370c7c23 */ /* 0x000fe20008010825 */
[----:B------:R-:W-:Y:S01]  /*5c10*/  ISETP.GT.AND P4, PT, R65, 0x48, PT ;  /* 0x000000484100780c */ /* 0x000fe20003f84270 */
[----:B------:R-:W-:Y:S01]  /*5c20*/  MUFU.EX2 R193, R193 ;  /* 0x000000c100c17308 */ /* 0x000fe20000000800 */
[----:B-----5:R-:W-:Y:S02]  /*5c30*/  FSEL R56, R72, -INF , P3 ;  /* 0xff80000048387808 */ /* 0x020fe40001800000 */
[----:B------:R-:W-:-:S02]  /*5c40*/  CS2R R54, SRZ ;  /* 0x0000000000367805 */ /* 0x000fc4000001ff00 */
[----:B------:R-:W-:Y:S02]  /*5c50*/  FMNMX.FTZ R3, R68, R3, !PT ;  /* 0x0000000344037209 */ /* 0x000fe40007810000 */
[----:B------:R-:W-:Y:S02]  /*5c60*/  ISETP.GT.AND P3, PT, R65, 0x49, PT ;  /* 0x000000494100780c */ /* 0x000fe40003f64270 */
[----:B----4-:R-:W-:Y:S01]  /*5c70*/  FSEL R48, R73, -INF , P4 ;  /* 0xff80000049307808 */ /* 0x010fe20002000000 */
[----:B------:R-:W-:Y:S01]  /*5c80*/  MUFU.EX2 R12, R12 ;  /* 0x0000000c000c7308 */ /* 0x000fe20000000800 */
[----:B------:R-:W-:Y:S02]  /*5c90*/  FMNMX.FTZ R3, R56, R3, !PT ;  /* 0x0000000338037209 */ /* 0x000fe40007810000 */
[----:B------:R-:W-:Y:S02]  /*5ca0*/  CS2R R72, SRZ ;  /* 0x0000000000487805 */ /* 0x000fe4000001ff00 */
[----:B------:R-:W-:-:S02]  /*5cb0*/  ISETP.GT.AND P4, PT, R65, 0x50, PT ;  /* 0x000000504100780c */ /* 0x000fc40003f84270 */
[----:B------:R-:W-:Y:S02]  /*5cc0*/  FSEL R45, R45, -INF , P3 ;  /* 0xff8000002d2d7808 */ /* 0x000fe40001800000 */
[----:B------:R-:W-:Y:S01]  /*5cd0*/  FMNMX.FTZ R14, R48, R3, !PT ;  /* 0x00000003300e7209 */ /* 0x000fe20007810000 */
[----:B------:R-:W-:Y:S01]  /*5ce0*/  MUFU.EX2 R195, R195 ;  /* 0x000000c300c37308 */ /* 0x000fe20000000800 */
[----:B------:R-:W-:Y:S02]  /*5cf0*/  ISETP.GT.AND P3, PT, R65, 0x51, PT ;  /* 0x000000514100780c */ /* 0x000fe40003f64270 */
[----:B------:R-:W-:Y:S02]  /*5d00*/  FSEL R21, R74, -INF , P4 ;  /* 0xff8000004a157808 */ /* 0x000fe40002000000 */
[----:B------:R-:W-:Y:S02]  /*5d10*/  FMNMX.FTZ R14, R45, R14, !PT ;  /* 0x0000000e2d0e7209 */ /* 0x000fe40007810000 */
[----:B------:R-:W-:Y:S01]  /*5d20*/  ISETP.GT.AND P4, PT, R65, 0x58, PT ;  /* 0x000000584100780c */ /* 0x000fe20003f84270 */
[----:B------:R-:W-:Y:S01]  /*5d30*/  MUFU.EX2 R189, R189 ;  /* 0x000000bd00bd7308 */ /* 0x000fe20000000800 */
[----:B------:R-:W-:-:S02]  /*5d40*/  FSEL R3, R75, -INF , P3 ;  /* 0xff8000004b037808 */ /* 0x000fc40001800000 */
[----:B------:R-:W-:Y:S02]  /*5d50*/  CS2R R74, SRZ ;  /* 0x00000000004a7805 */ /* 0x000fe4000001ff00 */
[----:B------:R-:W-:Y:S02]  /*5d60*/  FMNMX.FTZ R14, R21, R14, !PT ;  /* 0x0000000e150e7209 */ /* 0x000fe40007810000 */
[----:B------:R-:W-:Y:S02]  /*5d70*/  ISETP.GT.AND P3, PT, R65, 0x59, PT ;  /* 0x000000594100780c */ /* 0x000fe40003f64270 */
[----:B------:R-:W-:Y:S01]  /*5d80*/  FSEL R9, R36, -INF , P4 ;  /* 0xff80000024097808 */ /* 0x000fe20002000000 */
[----:B------:R-:W-:Y:S01]  /*5d90*/  MUFU.EX2 R191, R191 ;  /* 0x000000bf00bf7308 */ /* 0x000fe20000000800 */
[----:B------:R-:W-:Y:S02]  /*5da0*/  FMNMX.FTZ R24, R3, R14, !PT ;  /* 0x0000000e03187209 */ /* 0x000fe40007810000 */
[----:B------:R-:W-:-:S02]  /*5db0*/  ISETP.GT.AND P4, PT, R65, 0x60, PT ;  /* 0x000000604100780c */ /* 0x000fc40003f84270 */
[----:B------:R-:W-:Y:S02]  /*5dc0*/  FSEL R11, R76, -INF , P3 ;  /* 0xff8000004c0b7808 */ /* 0x000fe40001800000 */
[----:B------:R-:W-:Y:S01]  /*5dd0*/  FMNMX.FTZ R24, R9, R24, !PT ;  /* 0x0000001809187209 */ /* 0x000fe20007810000 */
[----:B------:R3:W-:Y:S01]  /*5de0*/  MUFU.EX2 R14, R50 ;  /* 0x00000032000e7308 */ /* 0x0007e20000000800 */
[----:B------:R-:W-:Y:S02]  /*5df0*/  ISETP.GT.AND P3, PT, R65, 0x61, PT ;  /* 0x000000614100780c */ /* 0x000fe40003f64270 */
[----:B------:R-:W-:Y:S02]  /*5e00*/  FSEL R13, R77, -INF , P4 ;  /* 0xff8000004d0d7808 */ /* 0x000fe40002000000 */
[----:B------:R-:W-:Y:S02]  /*5e10*/  CS2R R76, SRZ ;  /* 0x00000000004c7805 */ /* 0x000fe4000001ff00 */
[----:B------:R-:W-:-:S02]  /*5e20*/  FMNMX.FTZ R24, R11, R24, !PT ;  /* 0x000000180b187209 */ /* 0x000fc40007810000 */
[----:B------:R-:W-:Y:S01]  /*5e30*/  ISETP.GT.AND P4, PT, R65, 0x68, PT ;  /* 0x000000684100780c */ /* 0x000fe20003f84270 */
[----:B------:R-:W-:Y:S01]  /*5e40*/  MUFU.EX2 R20, R20 ;  /* 0x0000001400147308 */ /* 0x000fe20000000800 */
[----:B------:R-:W-:Y:S02]  /*5e50*/  FSEL R15, R25, -INF , P3 ;  /* 0xff800000190f7808 */ /* 0x000fe40001800000 */
[----:B---3--:R-:W-:Y:S02]  /*5e60*/  CS2R R50, SRZ ;  /* 0x0000000000327805 */ /* 0x008fe4000001ff00 */
[----:B------:R-:W-:Y:S02]  /*5e70*/  FMNMX.FTZ R24, R13, R24, !PT ;  /* 0x000000180d187209 */ /* 0x000fe40007810000 */
[----:B------:R-:W-:Y:S02]  /*5e80*/  ISETP.GT.AND P3, PT, R65, 0x69, PT ;  /* 0x000000694100780c */ /* 0x000fe40003f64270 */
[----:B--2---:R-:W-:Y:S01]  /*5e90*/  FSEL R25, R28, -INF , P4 ;  /* 0xff8000001c197808 */ /* 0x004fe20002000000 */
[----:B------:R-:W-:Y:S01]  /*5ea0*/  MUFU.EX2 R185, R185 ;  /* 0x000000b900b97308 */ /* 0x000fe20000000800 */
[----:B------:R-:W-:-:S02]  /*5eb0*/  FMNMX.FTZ R32, R15, R24, !PT ;  /* 0x000000180f207209 */ /* 0x000fc40007810000 */
[----:B0-----:R-:W-:Y:S02]  /*5ec0*/  FSEL R28, R78, -INF , P3 ;  /* 0xff8000004e1c7808 */ /* 0x001fe40001800000 */
[----:B------:R-:W-:Y:S02]  /*5ed0*/  CS2R R78, SRZ ;  /* 0x00000000004e7805 */ /* 0x000fe4000001ff00 */
[----:B------:R-:W-:Y:S01]  /*5ee0*/  FMNMX.FTZ R7, R25, R32, !PT ;  /* 0x0000002019077209 */ /* 0x000fe20007810000 */
[----:B------:R-:W-:Y:S01]  /*5ef0*/  FFMA.FTZ R32, R42, UR14, -R37 ;  /* 0x0000000e2a207c23 */ /* 0x000fe20008010825 */
[----:B------:R0:W-:Y:S02]  /*5f00*/  MUFU.EX2 R24, R38 ;  /* 0x0000002600187308 */ /* 0x0001e40000000800 */
[----:B------:R-:W-:-:S05]  /*5f10*/  FMNMX.FTZ R7, R28, R7, !PT ;  /* 0x000000071c077209 */ /* 0x000fca0007810000 */
[----:B------:R-:W2:Y:S01]  /*5f20*/  SHFL.BFLY PT, R34, R7, 0x2, 0x1f ;  /* 0x0c401f0007227f89 */ /* 0x000ea200000e0000 */
[----:B------:R-:W-:Y:S01]  /*5f30*/  MUFU.EX2 R26, R26 ;  /* 0x0000001a001a7308 */ /* 0x000fe20000000800 */
[----:B0-----:R-:W-:-:S07]  /*5f40*/  FFMA.FTZ R38, R52, UR14, -R37 ;  /* 0x0000000e34267c23 */ /* 0x001fce0008010825 */
[----:B------:R-:W-:Y:S08]  /*5f50*/  MUFU.EX2 R187, R187 ;  /* 0x000000bb00bb7308 */ /* 0x000ff00000000800 */
[----:B------:R-:W-:Y:S01]  /*5f60*/  MUFU.EX2 R32, R32 ;  /* 0x0000002000207308 */ /* 0x000fe20000000800 */
[----:B--2---:R-:W-:Y:S01]  /*5f70*/  FMNMX.FTZ R27, R7, R34, !PT ;  /* 0x00000022071b7209 */ /* 0x004fe20007810000 */
[----:B------:R-:W-:-:S06]  /*5f80*/  FFMA.FTZ R34, R46, UR14, -R37 ;  /* 0x0000000e2e227c23 */ /* 0x000fcc0008010825 */
[----:B------:R-:W-:Y:S01]  /*5f90*/  MUFU.EX2 R181, R181 ;  /* 0x000000b500b57308 */ /* 0x000fe20000000800 */
[----:B------:R-:W-:Y:S01]  /*5fa0*/  CS2R R46, SRZ ;  /* 0x00000000002e7805 */ /* 0x000fe2000001ff00 */
[----:B------:R-:W0:Y:S06]  /*5fb0*/  SHFL.BFLY PT, R36, R27, 0x1, 0x1f ;  /* 0x0c201f001b247f89 */ /* 0x000e2c00000e0000 */
[----:B------:R-:W-:Y:S08]  /*5fc0*/  MUFU.EX2 R30, R30 ;  /* 0x0000001e001e7308 */ /* 0x000ff00000000800 */
[----:B------:R-:W-:Y:S08]  /*5fd0*/  MUFU.EX2 R183, R183 ;  /* 0x000000b700b77308 */ /* 0x000ff00000000800 */
[----:B------:R-:W-:Y:S01]  /*5fe0*/  MUFU.EX2 R34, R34 ;  /* 0x0000002200227308 */ /* 0x000fe20000000800 */
[----:B0-----:R-:W-:-:S04]  /*5ff0*/  FMNMX.FTZ R7, R27, R36, !PT ;  /* 0x000000241b077209 */ /* 0x001fc80007810000 */
[C---:B------:R-:W-:Y:S01]  /*6000*/  FSETP.NEU.FTZ.AND P3, PT, R7.reuse, -INF , PT ;  /* 0xff8000000700780b */ /* 0x040fe20003f7d000 */
[----:B------:R-:W-:Y:S02]  /*6010*/  FMUL.FTZ R27, R7, UR14 ;  /* 0x0000000e071b7c20 */ /* 0x000fe40008410000 */
[----:B------:R-:W-:Y:S03]  /*6020*/  MUFU.EX2 R177, R177 ;  /* 0x000000b100b17308 */ /* 0x000fe60000000800 */
[----:B------:R-:W-:Y:S02]  /*6030*/  FSEL R42, R27, RZ, P3 ;  /* 0x000000ff1b2a7208 */ /* 0x000fe40001800000 */
[----:B------:R-:W-:-:S03]  /*6040*/  PLOP3.LUT P3, PT, PT, PT, UP1, 0x80, 0x0 ;  /* 0x000000000000781c */ /* 0x000fc60003f6f018 */
[----:B------:R-:W-:Y:S01]  /*6050*/  MUFU.EX2 R36, R49 ;  /* 0x0000003100247308 */ /* 0x000fe20000000800 */
[--C-:B------:R-:W-:Y:S01]  /*6060*/  FFMA.FTZ R200, R40, UR14, -R42.reuse ;  /* 0x0000000e28c87c23 */ /* 0x100fe2000801082a */
[--C-:B------:R-:W-:Y:S01]  /*6070*/  FFMA.FTZ R27, R41, UR14, -R42.reuse ;  /* 0x0000000e291b7c23 */ /* 0x100fe2000801082a */
[----:B------:R-:W-:Y:S01]  /*6080*/  FFMA.FTZ R202, R29, UR14, -R42 ;  /* 0x0000000e1dca7c23 */ /* 0x000fe2000801082a */
        /* <DEDUP_REMOVED lines=20> */
[----:B------:R-:W2:Y:S01]  /*61d0*/  MUFU.EX2 R202, R202 ;  /* 0x000000ca00ca7308 */ /* 0x000ea20000000800 */
[----:B------:R-:W-:Y:S01]  /*61e0*/  FADD.FTZ R37, R199, R40 ;  /* 0x00000028c7257221 */ /* 0x000fe20000010000 */
[--C-:B------:R-:W-:Y:S01]  /*61f0*/  FFMA.FTZ R68, R68, UR14, -R42.reuse ;  /* 0x0000000e44447c23 */ /* 0x100fe2000801082a */
[--C-:B------:R-:W-:Y:S01]  /*6200*/  FFMA.FTZ R56, R56, UR14, -R42.reuse ;  /* 0x0000000e38387c23 */ /* 0x100fe2000801082a */
[--C-:B------:R-:W-:Y:S01]  /*6210*/  FFMA.FTZ R48, R48, UR14, -R42.reuse ;  /* 0x0000000e30307c23 */ /* 0x100fe2000801082a */
[----:B-1----:R-:W-:Y:S01]  /*6220*/  FADD.FTZ R44, R10, R37 ;  /* 0x000000250a2c7221 */ /* 0x002fe20000010000 */
[--C-:B------:R-:W-:Y:S01]  /*6230*/  FFMA.FTZ R3, R3, UR14, -R42.reuse ;  /* 0x0000000e03037c23 */ /* 0x100fe2000801082a */
[----:B------:R-:W-:Y:S01]  /*6240*/  FFMA.FTZ R45, R45, UR14, -R42 ;  /* 0x0000000e2d2d7c23 */ /* 0x000fe2000801082a */
[----:B------:R-:W1:Y:S01]  /*6250*/  MUFU.EX2 R29, R29 ;  /* 0x0000001d001d7308 */ /* 0x000e620000000800 */
[----:B0-----:R-:W-:Y:S01]  /*6260*/  FADD.FTZ R35, R200, R27 ;  /* 0x0000001bc8237221 */ /* 0x001fe20000010000 */
[----:B------:R-:W-:Y:S01]  /*6270*/  FADD.FTZ R39, R193, R44 ;  /* 0x0000002cc1277221 */ /* 0x000fe20000010000 */
[--C-:B------:R-:W-:Y:S01]  /*6280*/  FFMA.FTZ R21, R21, UR14, -R42.reuse ;  /* 0x0000000e15157c23 */ /* 0x100fe2000801082a */
[--C-:B------:R-:W-:Y:S01]  /*6290*/  FFMA.FTZ R9, R9, UR14, -R42.reuse ;  /* 0x0000000e09097c23 */ /* 0x100fe2000801082a */
[----:B------:R-:W-:Y:S01]  /*62a0*/  F2FP.F16.F32.PACK_AB R201, R2, R201 ;  /* 0x000000c902c9723e */ /* 0x000fe200000000ff */
[----:B------:R-:W-:Y:S01]  /*62b0*/  FADD.FTZ R44, R12, R39 ;  /* 0x000000270c2c7221 */ /* 0x000fe20000010000 */
[----:B------:R-:W-:Y:S01]  /*62c0*/  FFMA.FTZ R11, R11, UR14, -R42 ;  /* 0x0000000e0b0b7c23 */ /* 0x000fe2000801082a */
[----:B------:R-:W0:Y:S01]  /*62d0*/  MUFU.EX2 R196, R196 ;  /* 0x000000c400c47308 */ /* 0x000e220000000800 */
[----:B--2---:R-:W-:Y:S01]  /*62e0*/  FADD.FTZ R40, R202, R35 ;  /* 0x00000023ca287221 */ /* 0x004fe20000010000 */
[----:B------:R-:W-:Y:S01]  /*62f0*/  FADD.FTZ R39, R195, R44 ;  /* 0x0000002cc3277221 */ /* 0x000fe20000010000 */
[--C-:B------:R-:W-:Y:S01]  /*6300*/  FFMA.FTZ R13, R13, UR14, -R42.reuse ;  /* 0x0000000e0d0d7c23 */ /* 0x100fe2000801082a */
[--C-:B------:R-:W-:Y:S01]  /*6310*/  FFMA.FTZ R15, R15, UR14, -R42.reuse ;  /* 0x0000000e0f0f7c23 */ /* 0x100fe2000801082a */
[--C-:B------:R-:W-:Y:S01]  /*6320*/  FFMA.FTZ R25, R25, UR14, -R42.reuse ;  /* 0x0000000e19197c23 */ /* 0x100fe2000801082a */
[----:B------:R-:W-:Y:S01]  /*6330*/  FADD.FTZ R44, R14, R39 ;  /* 0x000000270e2c7221 */ /* 0x000fe20000010000 */
[----:B------:R-:W-:Y:S01]  /*6340*/  FFMA.FTZ R28, R28, UR14, -R42 ;  /* 0x0000000e1c1c7c23 */ /* 0x000fe2000801082a */
[----:B------:R-:W2:Y:S01]  /*6350*/  MUFU.EX2 R31, R31 ;  /* 0x0000001f001f7308 */ /* 0x000ea20000000800 */
[----:B-1----:R-:W-:Y:S01]  /*6360*/  FADD.FTZ R37, R29, R40 ;  /* 0x000000281d257221 */ /* 0x002fe20000010000 */
[----:B------:R-:W-:Y:S01]  /*6370*/  FADD.FTZ R39, R189, R44 ;  /* 0x0000002cbd277221 */ /* 0x000fe20000010000 */
[----:B------:R-:W-:Y:S01]  /*6380*/  F2FP.F16.F32.PACK_AB R197, R8, R197 ;  /* 0x000000c508c5723e */ /* 0x000fe200000000ff */
[----:B------:R-:W-:Y:S01]  /*6390*/  IMAD.U32 R8, RZ, RZ, UR7 ;  /* 0x00000007ff087e24 */ /* 0x000fe2000f8e00ff */
[----:B------:R-:W-:-:S02]  /*63a0*/  F2FP.F16.F32.PACK_AB R203, R4, R203 ;  /* 0x000000cb04cb723e */ /* 0x000fc400000000ff */
[----:B------:R-:W-:Y:S02]  /*63b0*/  CS2R R52, SRZ ;  /* 0x0000000000347805 */ /* 0x000fe4000001ff00 */
[----:B------:R-:W-:Y:S01]  /*63c0*/  F2FP.F16.F32.PACK_AB R189, R24, R189 ;  /* 0x000000bd18bd723e */ /* 0x000fe200000000ff */
[----:B------:R-:W1:Y:S01]  /*63d0*/  MUFU.EX2 R62, R62 ;  /* 0x0000003e003e7308 */ /* 0x000e620000000800 */
[----:B0-----:R-:W-:Y:S01]  /*63e0*/  FADD.FTZ R40, R196, R37 ;  /* 0x00000025c4287221 */ /* 0x001fe20000010000 */
[----:B------:R-:W-:Y:S02]  /*63f0*/  F2FP.F16.F32.PACK_AB R200, R27, R200 ;  /* 0x000000c81bc8723e */ /* 0x000fe400000000ff */
[----:B------:R-:W-:Y:S02]  /*6400*/  CS2R R42, SRZ ;  /* 0x00000000002a7805 */ /* 0x000fe4000001ff00 */
[----:B------:R-:W-:Y:S02]  /*6410*/  F2FP.F16.F32.PACK_AB R202, R29, R202 ;  /* 0x000000ca1dca723e */ /* 0x000fe400000000ff */
[----:B------:R-:W-:Y:S01]  /*6420*/  F2FP.F16.F32.PACK_AB R199, R10, R199 ;  /* 0x000000c70ac7723e */ /* 0x000fe200000000ff */
[----:B------:R-:W0:Y:S01]  /*6430*/  MUFU.EX2 R61, R61 ;  /* 0x0000003d003d7308 */ /* 0x000e220000000800 */
[C---:B--2---:R-:W-:Y:S01]  /*6440*/  FADD.FTZ R37, R31.reuse, R40 ;  /* 0x000000281f257221 */ /* 0x044fe20000010000 */
[----:B------:R-:W-:-:S02]  /*6450*/  F2FP.F16.F32.PACK_AB R196, R31, R196 ;  /* 0x000000c41fc4723e */ /* 0x000fc400000000ff */
[----:B------:R-:W-:Y:S02]  /*6460*/  F2FP.F16.F32.PACK_AB R193, R12, R193 ;  /* 0x000000c10cc1723e */ /* 0x000fe400000000ff */
[----:B------:R-:W-:Y:S02]  /*6470*/  F2FP.F16.F32.PACK_AB R195, R14, R195 ;  /* 0x000000c30ec3723e */ /* 0x000fe400000000ff */
[----:B------:R-:W2:Y:S01]  /*6480*/  MUFU.EX2 R63, R63 ;  /* 0x0000003f003f7308 */ /* 0x000ea20000000800 */
[----:B-1----:R-:W-:-:S07]  /*6490*/  FADD.FTZ R40, R62, R37 ;  /* 0x000000253e287221 */ /* 0x002fce0000010000 */
[----:B------:R-:W1:Y:S01]  /*64a0*/  MUFU.EX2 R60, R60 ;  /* 0x0000003c003c7308 */ /* 0x000e620000000800 */
[C---:B0-----:R-:W-:Y:S01]  /*64b0*/  FADD.FTZ R40, R61.reuse, R40 ;  /* 0x000000283d287221 */ /* 0x041fe20000010000 */
[----:B------:R-:W-:-:S06]  /*64c0*/  F2FP.F16.F32.PACK_AB R198, R61, R62 ;  /* 0x0000003e3dc6723e */ /* 0x000fcc00000000ff */
[----:B------:R-:W0:Y:S01]  /*64d0*/  MUFU.EX2 R64, R64 ;  /* 0x0000004000407308 */ /* 0x000e220000000800 */
[----:B--2---:R-:W-:Y:S01]  /*64e0*/  FADD.FTZ R37, R63, R40 ;  /* 0x000000283f257221 */ /* 0x004fe20000010000 */
[----:B------:R-:W-:-:S04]  /*64f0*/  FADD.FTZ R40, R24, R39 ;  /* 0x0000002718287221 */ /* 0x000fc80000010000 */
[----:B------:R-:W-:Y:S01]  /*6500*/  FADD.FTZ R39, R191, R40 ;  /* 0x00000028bf277221 */ /* 0x000fe20000010000 */
[----:B------:R-:W-:Y:S01]  /*6510*/  F2FP.F16.F32.PACK_AB R191, R20, R191 ;  /* 0x000000bf14bf723e */ /* 0x000fe200000000ff */
[----:B------:R-:W2:Y:S01]  /*6520*/  MUFU.EX2 R59, R59 ;  /* 0x0000003b003b7308 */ /* 0x000ea20000000800 */
[----:B-1----:R-:W-:Y:S01]  /*6530*/  FADD.FTZ R37, R60, R37 ;  /* 0x000000253c257221 */ /* 0x002fe20000010000 */
[----:B------:R-:W-:Y:S01]  /*6540*/  FADD.FTZ R40, R20, R39 ;  /* 0x0000002714287221 */ /* 0x000fe20000010000 */
[----:B------:R-:W-:Y:S02]  /*6550*/  F2FP.F16.F32.PACK_AB R192, R60, R63 ;  /* 0x0000003f3cc0723e */ /* 0x000fe400000000ff */
[----:B------:R-:W-:Y:S02]  /*6560*/  CS2R R62, SRZ ;  /* 0x00000000003e7805 */ /* 0x000fe4000001ff00 */
[----:B------:R-:W-:Y:S01]  /*6570*/  CS2R R60, SRZ ;  /* 0x00000000003c7805 */ /* 0x000fe2000001ff00 */
[----:B------:R-:W-:Y:S01]  /*6580*/  FADD.FTZ R39, R185, R40 ;  /* 0x00000028b9277221 */ /* 0x000fe20000010000 */
[----:B------:R-:W-:Y:S01]  /*6590*/  F2FP.F16.F32.PACK_AB R185, R26, R185 ;  /* 0x000000b91ab9723e */ /* 0x000fe200000000ff */
[----:B------:R-:W1:Y:S01]  /*65a0*/  MUFU.EX2 R66, R66 ;  /* 0x0000004200427308 */ /* 0x000e620000000800 */
[----:B0-----:R-:W-:Y:S01]  /*65b0*/  FADD.FTZ R0, R64, R37 ;  /* 0x0000002540007221 */ /* 0x001fe20000010000 */
[----:B------:R-:W-:Y:S01]  /*65c0*/  FADD.FTZ R40, R26, R39 ;  /* 0x000000271a287221 */ /* 0x000fe20000010000 */
[----:B------:R-:W-:-:S05]  /*65d0*/  CS2R R26, SRZ ;  /* 0x00000000001a7805 */ /* 0x000fca000001ff00 */
[----:B------:R0:W3:Y:S01]  /*65e0*/  MUFU.EX2 R33, R58 ;  /* 0x0000003a00217308 */ /* 0x0000e20000000800 */
[C---:B--2---:R-:W-:Y:S01]  /*65f0*/  FADD.FTZ R37, R59.reuse, R0 ;  /* 0x000000003b257221 */ /* 0x044fe20000010000 */
[----:B------:R-:W-:Y:S02]  /*6600*/  F2FP.F16.F32.PACK_AB R194, R59, R64 ;  /* 0x000000403bc2723e */ /* 0x000fe400000000ff */
[----:B------:R-:W-:-:S04]  /*6610*/  CS2R R64, SRZ ;  /* 0x0000000000407805 */ /* 0x000fc8000001ff00 */
[----:B------:R-:W-:Y:S01]  /*6620*/  MUFU.EX2 R67, R67 ;  /* 0x0000004300437308 */ /* 0x000fe20000000800 */
[----:B-1----:R-:W-:Y:S01]  /*6630*/  FADD.FTZ R0, R66, R37 ;  /* 0x0000002542007221 */ /* 0x002fe20000010000 */
[----:B------:R-:W-:Y:S01]  /*6640*/  FADD.FTZ R37, R187, R40 ;  /* 0x00000028bb257221 */ /* 0x000fe20000010000 */
[----:B------:R-:W-:Y:S02]  /*6650*/  F2FP.F16.F32.PACK_AB R187, R32, R187 ;  /* 0x000000bb20bb723e */ /* 0x000fe400000000ff */
[----:B0-----:R-:W-:Y:S02]  /*6660*/  CS2R R58, SRZ ;  /* 0x00000000003a7805 */ /* 0x001fe4000001ff00 */
[----:B------:R-:W-:Y:S01]  /*6670*/  CS2R R40, SRZ ;  /* 0x0000000000287805 */ /* 0x000fe2000001ff00 */
[----:B------:R-:W-:Y:S01]  /*6680*/  MUFU.EX2 R190, R57 ;  /* 0x0000003900be7308 */ /* 0x000fe20000000800 */
[C---:B---3--:R-:W-:Y:S01]  /*6690*/  FADD.FTZ R0, R33.reuse, R0 ;  /* 0x0000000021007221 */ /* 0x048fe20000010000 */
[----:B------:R-:W-:-:S06]  /*66a0*/  F2FP.F16.F32.PACK_AB R188, R33, R66 ;  /* 0x0000004221bc723e */ /* 0x000fcc00000000ff */
[----:B------:R-:W-:Y:S08]  /*66b0*/  MUFU.EX2 R68, R68 ;  /* 0x0000004400447308 */ /* 0x000ff00000000800 */
[----:B------:R0:W1:Y:S08]  /*66c0*/  MUFU.EX2 R35, R56 ;  /* 0x0000003800237308 */ /* 0x0000700000000800 */
[----:B------:R-:W2:Y:S01]  /*66d0*/  MUFU.EX2 R48, R48 ;  /* 0x0000003000307308 */ /* 0x000ea20000000800 */
[----:B0-----:R-:W-:-:S07]  /*66e0*/  CS2R R56, SRZ ;  /* 0x0000000000387805 */ /* 0x001fce000001ff00 */
[----:B------:R0:W-:Y:S01]  /*66f0*/  MUFU.EX2 R180, R3 ;  /* 0x0000000300b47308 */ /* 0x0001e20000000800 */
[----:B-1----:R-:W-:-:S07]  /*6700*/  F2FP.F16.F32.PACK_AB R184, R35, R68 ;  /* 0x0000004423b8723e */ /* 0x002fce00000000ff */
[----:B------:R-:W1:Y:S01]  /*6710*/  MUFU.EX2 R45, R45 ;  /* 0x0000002d002d7308 */ /* 0x000e620000000800 */
[----:B0-----:R-:W-:Y:S01]  /*6720*/  FADD.FTZ R3, R67, R0 ;  /* 0x0000000043037221 */ /* 0x001fe20000010000 */
[----:B------:R-:W-:Y:S01]  /*6730*/  FADD.FTZ R0, R32, R37 ;  /* 0x0000002520007221 */ /* 0x000fe20000010000 */
[----:B------:R-:W-:Y:S02]  /*6740*/  CS2R R32, SRZ ;  /* 0x0000000000207805 */ /* 0x000fe4000001ff00 */
[----:B------:R-:W-:Y:S01]  /*6750*/  FADD.FTZ R3, R190, R3 ;  /* 0x00000003be037221 */ /* 0x000fe20000010000 */
[----:B------:R-:W-:Y:S01]  /*6760*/  FADD.FTZ R37, R181, R0 ;  /* 0x00000000b5257221 */ /* 0x000fe20000010000 */
[----:B------:R-:W-:Y:S01]  /*6770*/  F2FP.F16.F32.PACK_AB R181, R30, R181 ;  /* 0x000000b51eb5723e */ /* 0x000fe200000000ff */
[----:B------:R-:W0:Y:S01]  /*6780*/  MUFU.EX2 R21, R21 ;  /* 0x0000001500157308 */ /* 0x000e220000000800 */
[----:B------:R-:W-:Y:S01]  /*6790*/  FADD.FTZ R0, R68, R3 ;  /* 0x0000000344007221 */ /* 0x000fe20000010000 */
[----:B------:R-:W-:Y:S01]  /*67a0*/  FADD.FTZ R2, R30, R37 ;  /* 0x000000251e027221 */ /* 0x000fe20000010000 */
[----:B------:R-:W-:-:S02]  /*67b0*/  F2FP.F16.F32.PACK_AB R190, R190, R67 ;  /* 0x00000043bebe723e */ /* 0x000fc400000000ff */
[----:B------:R-:W-:Y:S01]  /*67c0*/  CS2R R68, SRZ ;  /* 0x0000000000447805 */ /* 0x000fe2000001ff00 */
[----:B------:R-:W-:Y:S01]  /*67d0*/  FADD.FTZ R3, R35, R0 ;  /* 0x0000000023037221 */ /* 0x000fe20000010000 */
[----:B------:R-:W-:Y:S01]  /*67e0*/  FADD.FTZ R37, R183, R2 ;  /* 0x00000002b7257221 */ /* 0x000fe20000010000 */
[----:B------:R-:W-:Y:S01]  /*67f0*/  F2FP.F16.F32.PACK_AB R183, R34, R183 ;  /* 0x000000b722b7723e */ /* 0x000fe200000000ff */
[----:B------:R-:W3:Y:S01]  /*6800*/  MUFU.EX2 R9, R9 ;  /* 0x0000000900097308 */ /* 0x000ee20000000800 */
[----:B--2---:R-:W-:Y:S01]  /*6810*/  FADD.FTZ R0, R48, R3 ;  /* 0x0000000330007221 */ /* 0x004fe20000010000 */
[----:B------:R-:W-:Y:S01]  /*6820*/  FADD.FTZ R2, R34, R37 ;  /* 0x0000002522027221 */ /* 0x000fe20000010000 */
[C---:B-1----:R-:W-:Y:S02]  /*6830*/  F2FP.F16.F32.PACK_AB R186, R45.reuse, R48 ;  /* 0x000000302dba723e */ /* 0x042fe400000000ff */
[----:B------:R-:W-:Y:S01]  /*6840*/  CS2R R66, SRZ ;  /* 0x0000000000427805 */ /* 0x000fe2000001ff00 */
[----:B------:R-:W-:Y:S01]  /*6850*/  FADD.FTZ R0, R45, R0 ;  /* 0x000000002d007221 */ /* 0x000fe20000010000 */
[----:B------:R-:W-:-:S02]  /*6860*/  CS2R R48, SRZ ;  /* 0x0000000000307805 */ /* 0x000fc4000001ff00 */
[----:B------:R-:W-:Y:S01]  /*6870*/  CS2R R44, SRZ ;  /* 0x00000000002c7805 */ /* 0x000fe2000001ff00 */
[----:B------:R1:W2:Y:S01]  /*6880*/  MUFU.EX2 R182, R11 ;  /* 0x0000000b00b67308 */ /* 0x0002a20000000800 */
[----:B0-----:R-:W-:Y:S01]  /*6890*/  FADD.FTZ R3, R21, R0 ;  /* 0x0000000015037221 */ /* 0x001fe20000010000 */
[----:B------:R-:W-:Y:S02]  /*68a0*/  CS2R R34, SRZ ;  /* 0x0000000000227805 */ /* 0x000fe4000001ff00 */
[----:B------:R-:W-:Y:S01]  /*68b0*/  CS2R R30, SRZ ;  /* 0x00000000001e7805 */ /* 0x000fe2000001ff00 */
[C---:B------:R-:W-:Y:S01]  /*68c0*/  FADD.FTZ R0, R180.reuse, R3 ;  /* 0x00000003b4007221 */ /* 0x040fe20000010000 */
[----:B------:R-:W-:Y:S02]  /*68d0*/  F2FP.F16.F32.PACK_AB R180, R180, R21 ;  /* 0x00000015b4b4723e */ /* 0x000fe400000000ff */
[----:B------:R-:W0:Y:S01]  /*68e0*/  MUFU.EX2 R13, R13 ;  /* 0x0000000d000d7308 */ /* 0x000e220000000800 */
[----:B-1----:R-:W-:Y:S01]  /*68f0*/  FADD.FTZ R11, R177, R2 ;  /* 0x00000002b10b7221 */ /* 0x002fe20000010000 */
[----:B------:R-:W-:-:S03]  /*6900*/  F2FP.F16.F32.PACK_AB R177, R36, R177 ;  /* 0x000000b124b1723e */ /* 0x000fc600000000ff */
[----:B------:R-:W-:Y:S01]  /*6910*/  FADD.FTZ R2, R36, R11 ;  /* 0x0000000b24027221 */ /* 0x000fe20000010000 */
[----:B---3--:R-:W-:Y:S01]  /*6920*/  FADD.FTZ R11, R9, R0 ;  /* 0x00000000090b7221 */ /* 0x008fe20000010000 */
[----:B------:R-:W-:Y:S01]  /*6930*/  CS2R R36, SRZ ;  /* 0x0000000000247805 */ /* 0x000fe2000001ff00 */
[----:B------:R-:W1:Y:S02]  /*6940*/  MUFU.EX2 R176, R15 ;  /* 0x0000000f00b07308 */ /* 0x000e640000000800 */
[C---:B--2---:R-:W-:Y:S01]  /*6950*/  FADD.FTZ R0, R182.reuse, R11 ;  /* 0x0000000bb6007221 */ /* 0x044fe20000010000 */
[----:B------:R-:W-:-:S05]  /*6960*/  F2FP.F16.F32.PACK_AB R182, R182, R9 ;  /* 0x00000009b6b6723e */ /* 0x000fca00000000ff */
[----:B------:R-:W2:Y:S01]  /*6970*/  MUFU.EX2 R179, R179 ;  /* 0x000000b300b37308 */ /* 0x000ea20000000800 */
[----:B0-----:R-:W-:-:S07]  /*6980*/  FADD.FTZ R11, R13, R0 ;  /* 0x000000000d0b7221 */ /* 0x001fce0000010000 */
[----:B------:R-:W0:Y:S01]  /*6990*/  MUFU.EX2 R25, R25 ;  /* 0x0000001900197308 */ /* 0x000e220000000800 */
[C---:B-1----:R-:W-:Y:S01]  /*69a0*/  FADD.FTZ R0, R176.reuse, R11 ;  /* 0x0000000bb0007221 */ /* 0x042fe20000010000 */
[----:B------:R-:W-:-:S06]  /*69b0*/  F2FP.F16.F32.PACK_AB R176, R176, R13 ;  /* 0x0000000db0b0723e */ /* 0x000fcc00000000ff */
[----:B------:R-:W1:Y:S01]  /*69c0*/  MUFU.EX2 R38, R38 ;  /* 0x0000002600267308 */ /* 0x000e620000000800 */
[----:B--2---:R-:W-:Y:S01]  /*69d0*/  FADD.FTZ R3, R179, R2 ;  /* 0x00000002b3037221 */ /* 0x004fe20000010000 */
[----:B------:R-:W-:-:S06]  /*69e0*/  IMAD.MOV.U32 R2, RZ, RZ, 0x3f800000 ;  /* 0x3f800000ff027424 */ /* 0x000fcc00078e00ff */
[----:B------:R-:W2:Y:S01]  /*69f0*/  MUFU.EX2 R28, R28 ;  /* 0x0000001c001c7308 */ /* 0x000ea20000000800 */
[----:B0-----:R-:W-:Y:S01]  /*6a00*/  FADD.FTZ R11, R25, R0 ;  /* 0x00000000190b7221 */ /* 0x001fe20000010000 */
[----:B------:R-:W-:Y:S02]  /*6a10*/  IMAD.MOV.U32 R0, RZ, RZ, 0x3f800000 ;  /* 0x3f800000ff007424 */ /* 0x000fe400078e00ff */
[C---:B-1----:R-:W-:Y:S01]  /*6a20*/  FADD.FTZ R3, R38.reuse, R3 ;  /* 0x0000000326037221 */ /* 0x042fe20000010000 */
[----:B------:R-:W-:Y:S02]  /*6a30*/  F2FP.F16.F32.PACK_AB R179, R38, R179 ;  /* 0x000000b326b3723e */ /* 0x000fe400000000ff */
[----:B------:R-:W-:Y:S01]  /*6a40*/  CS2R R38, SRZ ;  /* 0x0000000000267805 */ /* 0x000fe2000001ff00 */
[C---:B--2---:R-:W-:Y:S01]  /*6a50*/  FADD.FTZ R4, R28.reuse, R11 ;  /* 0x0000000b1c047221 */ /* 0x044fe20000010000 */
[----:B------:R-:W-:Y:S02]  /*6a60*/  F2FP.F16.F32.PACK_AB R178, R28, R25 ;  /* 0x000000191cb2723e */ /* 0x000fe400000000ff */
[----:B------:R-:W-:-:S02]  /*6a70*/  CS2R R28, SRZ ;  /* 0x00000000001c7805 */ /* 0x000fc4000001ff00 */
[----:B------:R-:W-:Y:S01]  /*6a80*/  CS2R R24, SRZ ;  /* 0x0000000000187805 */ /* 0x000fe2000001ff00 */
[----:B------:R-:W-:Y:S06]  /*6a90*/  @!P3 BRA `(.L_x_2255) ;  /* 0x0000004c0008b947 */ /* 0x000fec0003800000 */
[----:B------:R-:W-:Y:S01]  /*6aa0*/  R2UR UR61, R16 ;  /* 0x00000000103d72ca */ /* 0x000fe200000e0000 */
[----:B------:R-:W-:Y:S01]  /*6ab0*/  IMAD.MOV.U32 R9, RZ, RZ, R6 ;  /* 0x000000ffff097224 */ /* 0x000fe200078e0006 */
[----:B------:R-:W-:Y:S01]  /*6ac0*/  UMOV UR37, UR36 ;  /* 0x0000002400257c82 */ /* 0x000fe20008000000 */
[----:B------:R-:W-:Y:S01]  /*6ad0*/  IMAD.MOV.U32 R10, RZ, RZ, R7 ;  /* 0x000000ffff0a7224 */ /* 0x000fe200078e0007 */
[----:B------:R-:W-:Y:S01]  /*6ae0*/  ULDC UR7, c[0x0][0x9d8] ;  /* 0x0002760000077ab9 */ /* 0x000fe20000000800 */
[----:B------:R-:W-:Y:S02]  /*6af0*/  IMAD.MOV.U32 R2, RZ, RZ, 0x3f800000 ;  /* 0x3f800000ff027424 */ /* 0x000fe400078e00ff */
[----:B------:R-:W-:-:S08]  /*6b00*/  IMAD.MOV.U32 R119, RZ, RZ, RZ ;  /* 0x000000ffff777224 */ /* 0x000fd000078e00ff */
.L_x_2264:
        /* <DEDUP_REMOVED lines=8> */
.L_x_2256:
[----:B------:R-:W-:Y:S01]  /*6b90*/  R2UR UR6, R16 ;  /* 0x00000000100672ca */ /* 0x000fe200000e0000 */
[----:B------:R-:W-:-:S12]  /*6ba0*/  ULEA UR39, UR36, UR60, 0x3 ;  /* 0x0000003c24277291 */ /* 0x000fd8000f8e183f */
[----:B------:R-:W-:-:S05]  /*6bb0*/  IMAD.U32 R6, RZ, RZ, UR6 ;  /* 0x00000006ff067e24 */ /* 0x000fca000f8e00ff */
[----:B------:R-:W-:-:S04]  /*6bc0*/  SHF.L.U32 R6, R6, 0x1f, RZ ;  /* 0x0000001f06067819 */ /* 0x000fc800000006ff */
[----:B------:R0:W1:Y:S01]  /*6bd0*/  SYNCS.PHASECHK.TRANS64.TRYWAIT P3, [UR39+0x36830], R6 ;  /* 0x03683006ff0075a7 */ /* 0x0000620008060167 */
[----:B------:R-:W-:Y:S05]  /*6be0*/  @!P0 BRA `(.L_x_2257) ;  /* 0x0000000000048947 */ /* 0x000fea0003800000 */
[----:B------:R-:W-:Y:S01]  /*6bf0*/  BPT.TRAP 0x1 ;  /* 0x000000040000795c */ /* 0x000fe20000300000 */
.L_x_2257:
[----:B-1----:R-:W-:Y:S05]  /*6c00*/  @P3 BRA `(.L_x_2258) ;  /* 0x0000000000083947 */ /* 0x002fea0003800000 */
[----:B------:R-:W1:Y:S02]  /*6c10*/  SYNCS.PHASECHK.TRANS64.TRYWAIT P3, [UR39+0x36830], R6 ;  /* 0x03683006ff0075a7 */ /* 0x000e640008060167 */
[----:B-1----:R-:W-:Y:S05]  /*6c20*/  @!P3 BRA `(.L_x_2259) ;  /* 0x0000015400c0b947 */ /* 0x002fea0003800000 */
.L_x_2258:
[----:B------:R-:W-:Y:S01]  /*6c30*/  R2UR UR6, R5 ;  /* 0x00000000050672ca */ /* 0x000fe200000e0000 */
[----:B------:R-:W-:Y:S01]  /*6c40*/  WARPGROUP.ARRIVE ;  /* 0x00000000000079c5 */ /* 0x000fe20000000000 */
[----:B------:R-:W-:Y:S01]  /*6c50*/  UMOV UR56, UR52 ;  /* 0x0000003400387c82 */ /* 0x000fe20008000000 */
[----:B------:R-:W-:Y:S01]  /*6c60*/  UMOV UR57, UR53 ;  /* 0x0000003500397c82 */ /* 0x000fe20008000000 */
[----:B------:R-:W-:Y:S01]  /*6c70*/  UMOV UR59, 0x40000040 ;  /* 0x40000040003b7882 */ /* 0x000fe20000000000 */
        /* <DEDUP_REMOVED lines=8> */
[----:B------:R-:W-:Y:S01]  /*6d00*/  UIMAD UR6, UR36, 0xa80, UR6 ;  /* 0x00000a80240678a4 */ /* 0x000fe2000f8e0206 */
[-C--:B------:R-:W-:Y:S01]  /*6d10*/  FMUL.FTZ R24, R24, R0.reuse ;  /* 0x0000000018187220 */ /* 0x080fe20000410000 */
[----:B------:R-:W-:Y:S01]  /*6d20*/  UMOV UR51, 0x40000040 ;  /* 0x4000004000337882 */ /* 0x000fe20000000000 */
[-C--:B------:R-:W-:Y:S01]  /*6d30*/  FMUL.FTZ R25, R25, R0.reuse ;  /* 0x0000000019197220 */ /* 0x080fe20000410000 */
[----:B------:R-:W-:Y:S01]  /*6d40*/  UIADD3 UR54, UR6, 0x80, URZ ;  /* 0x0000008006367890 */ /* 0x000fe2000fffe03f */
[-C--:B------:R-:W-:Y:S01]  /*6d50*/  FMUL.FTZ R28, R28, R0.reuse ;  /* 0x000000001c1c7220 */ /* 0x080fe20000410000 */
[----:B------:R-:W-:Y:S01]  /*6d60*/  UIADD3 UR10, UR6, 0x280, URZ ;  /* 0x00000280060a7890 */ /* 0x000fe2000fffe03f */
[-C--:B------:R-:W-:Y:S01]  /*6d70*/  FMUL.FTZ R29, R29, R0.reuse ;  /* 0x000000001d1d7220 */ /* 0x080fe20000410000 */
[----:B------:R-:W-:Y:S01]  /*6d80*/  UMOV UR58, UR6 ;  /* 0x00000006003a7c82 */ /* 0x000fe20008000000 */
[----:B------:R-:W-:Y:S01]  /*6d90*/  UIADD3 UR11, UR6, 0x300, URZ ;  /* 0x00000300060b7890 */ /* 0x000fe2000fffe03f */
[----:B------:R-:W-:Y:S01]  /*6da0*/  HGMMA.64x16x16.F32 R168, gdesc[UR56], RZ, !UPT, gsb0 ;  /* 0x0020000038a879f0 */ /* 0x000fe2000c0008ff */
[----:B------:R-:W-:Y:S01]  /*6db0*/  UIADD3 UR58, UR6, 0x100, URZ ;  /* 0x00000100063a7890 */ /* 0x000fe2000fffe03f */
[-C--:B------:R-:W-:Y:S01]  /*6dc0*/  FMUL.FTZ R32, R32, R0.reuse ;  /* 0x0000000020207220 */ /* 0x080fe20000410000 */
        /* <DEDUP_REMOVED lines=59> */
[----:B------:R-:W-:Y:S01]  /*7180*/  UMOV UR55, 0x40000040 ;  /* 0x4000004000377882 */ /* 0x000fe20000000000 */
        /* <DEDUP_REMOVED lines=50> */
[----:B------:R-:W-:-:S05]  /*74b0*/  FMUL.FTZ R119, R119, R2 ;  /* 0x0000000277777220 */ /* 0x000fca0000410000 */
        /* <DEDUP_REMOVED lines=8> */
[----:B------:R-:W-:Y:S01]  /*7540*/  UMOV UR54, UR10 ;  /* 0x0000000a00367c82 */ /* 0x000fe20008000000 */
[----:B------:R-:W-:Y:S01]  /*7550*/  UMOV UR55, 0x40000040 ;  /* 0x4000004000377882 */ /* 0x000fe20000000000 */
[----:B------:R-:W-:Y:S01]  /*7560*/  UIADD3 UR10, UR6, 0x82, URZ ;  /* 0x00000082060a7890 */ /* 0x000fe2000fffe03f */
        /* <DEDUP_REMOVED lines=462> */
.L_x_2260:
[----:B------:R-:W-:Y:S01]  /*9250*/  ULEA UR6, UR37, UR60, 0x3 ;  /* 0x0000003c25067291 */ /* 0x000fe2000f8e183f */
[----:B------:R-:W-:-:S05]  /*9260*/  IMAD.U32 R0, RZ, RZ, UR61 ;  /* 0x0000003dff007e24 */ /* 0x000fca000f8e00ff */
[----:B------:R-:W-:-:S04]  /*9270*/  SHF.L.U32 R0, R0, 0x1f, RZ ;  /* 0x0000001f00007819 */ /* 0x000fc800000006ff */
[----:B------:R2:W3:Y:S01]  /*9280*/  SYNCS.PHASECHK.TRANS64.TRYWAIT P3, [UR6+0x36850], R0 ;  /* 0x03685000ff0075a7 */ /* 0x0004e20008060146 */
[----:B------:R-:W-:Y:S05]  /*9290*/  @!P0 BRA `(.L_x_2261) ;  /* 0x0000000000048947 */ /* 0x000fea0003800000 */
[----:B------:R-:W-:Y:S01]  /*92a0*/  BPT.TRAP 0x1 ;  /* 0x000000040000795c */ /* 0x000fe20000300000 */
.L_x_2261:
[----:B---3--:R-:W-:Y:S05]  /*92b0*/  @P3 BRA `(.L_x_2262) ;  /* 0x0000000000083947 */ /* 0x008fea0003800000 */
[----:B------:R-:W3:Y:S02]  /*92c0*/  SYNCS.PHASECHK.TRANS64.TRYWAIT P3, [UR6+0x36850], R0 ;  /* 0x03685000ff0075a7 */ /* 0x000ee40008060146 */
[----:B---3--:R-:W-:Y:S05]  /*92d0*/  @!P3 BRA `(.L_x_2263) ;  /* 0x00000130002cb947 */ /* 0x008fea0003800000 */
.L_x_2262:
[----:B------:R-:W-:Y:S01]  /*92e0*/  UIADD3 UR10, UR60, 0x400, URZ ;  /* 0x000004003c0a7890 */ /* 0x000fe2000fffe03f */
[----:B------:R-:W-:Y:S01]  /*92f0*/  WARPGROUP.ARRIVE ;  /* 0x00000000000079c5 */ /* 0x000fe20000000000 */
[----:B------:R-:W-:Y:S01]  /*9300*/  UMOV UR11, 0x40000040 ;  /* 0x40000040000b7882 */ /* 0x000fe20000000000 */
[----:B------:R-:W-:Y:S01]  /*9310*/  R2UR UR19, R23 ;  /* 0x00000000171372ca */ /* 0x000fe200000e0000 */
[----:B------:R-:W-:Y:S01]  /*9320*/  USHF.R.U32.HI UR10, URZ, 0x4, UR10 ;  /* 0x000000043f0a7899 */ /* 0x000fe2000801160a */
[----:B------:R-:W-:Y:S01]  /*9330*/  FMUL.FTZ R21, R153, UR7 ;  /* 0x0000000799157c20 */ /* 0x000fe20008410000 */
[----:B------:R-:W-:Y:S01]  /*9340*/  FMUL.FTZ R153, R157, UR7 ;  /* 0x000000079d997c20 */ /* 0x000fe20008410000 */
[----:B------:R-:W-:Y:S01]  /*9350*/  FMUL.FTZ R157, R158, UR7 ;  /* 0x000000079e9d7c20 */ /* 0x000fe20008410000 */
[----:B------:R-:W-:Y:S01]  /*9360*/  ULOP3.LUT UR10, UR10, 0x3fff, URZ, 0xc0, !UPT ;  /* 0x00003fff0a0a7892 */ /* 0x000fe2000f8ec03f */
[----:B------:R-:W-:Y:S01]  /*9370*/  FMUL.FTZ R158, R147, UR7 ;  /* 0x00000007939e7c20 */ /* 0x000fe20008410000 */
[----:B------:R-:W-:Y:S01]  /*9380*/  R2UR UR18, R17 ;  /* 0x00000000111272ca */ /* 0x000fe200000e0000 */
[----:B------:R-:W-:Y:S01]  /*9390*/  FMUL.FTZ R13, R161, UR7 ;  /* 0x00000007a10d7c20 */ /* 0x000fe20008410000 */
[----:B------:R-:W-:Y:S01]  /*93a0*/  ULOP3.LUT UR10, UR10, 0x3800000, URZ, 0xfc, !UPT ;  /* 0x038000000a0a7892 */ /* 0x000fe2000f8efc3f */
[----:B------:R-:W-:Y:S01]  /*93b0*/  R2UR UR14, R18 ;  /* 0x00000000120e72ca */ /* 0x000fe200000e0000 */
[----:B------:R-:W-:Y:S01]  /*93c0*/  FMUL.FTZ R161, R162, UR7 ;  /* 0x00000007a2a17c20 */ /* 0x000fe20008410000 */
[----:B------:R-:W-:Y:S01]  /*93d0*/  FMUL.FTZ R162, R166, UR7 ;  /* 0x00000007a6a27c20 */ /* 0x000fe20008410000 */
[----:B------:R-:W-:Y:S01]  /*93e0*/  UIMAD UR15, UR37, 0xa80, UR10 ;  /* 0x00000a80250f78a4 */ /* 0x000fe2000f8e020a */
[----:B01----:R-:W-:-:S02]  /*93f0*/  VIADD R6, R204, UR19 ;  /* 0x00000013cc067c36 */ /* 0x003fc40008000000 */
[----:B---3--:R-:W-:Y:S01]  /*9400*/  FMUL.FTZ R2, R169, UR7 ;  /* 0x00000007a9027c20 */ /* 0x008fe20008410000 */
        /* <DEDUP_REMOVED lines=8> */
[----:B--2---:R-:W-:Y:S01]  /*9490*/  FMUL.FTZ R0, R168, UR7 ;  /* 0x00000007a8007c20 */ /* 0x004fe20008410000 */
[----:B------:R-:W-:Y:S01]  /*94a0*/  UMOV UR11, 0x40000040 ;  /* 0x40000040000b7882 */ /* 0x000fe20000000000 */
[----:B------:R-:W-:Y:S01]  /*94b0*/  FMUL.FTZ R167, R139, UR7 ;  /* 0x000000078ba77c20 */ /* 0x000fe20008410000 */
[----:B------:R-:W-:Y:S01]  /*94c0*/  FMUL.FTZ R168, R171, UR7 ;  /* 0x00000007aba87c20 */ /* 0x000fe20008410000 */
[----:B------:R-:W-:Y:S01]  /*94d0*/  IMAD.U32 R139, RZ, RZ, UR18 ;  /* 0x00000012ff8b7e24 */ /* 0x000fe2000f8e00ff */
        /* <DEDUP_REMOVED lines=17> */
[----:B------:R-:W-:Y:S01]  /*95f0*/  FMUL.FTZ R155, R155, UR7 ;  /* 0x000000079b9b7c20 */ /* 0x000fe20008410000 */
[----:B------:R-:W-:Y:S01]  /*9600*/  FMUL.FTZ R15, R165, UR7 ;  /* 0x00000007a50f7c20 */ /* 0x000fe20008410000 */
[----:B------:R-:W-:Y:S01]  /*9610*/  FMUL.FTZ R165, R150, UR7 ;  /* 0x0000000796a57c20 */ /* 0x000fe20008410000 */
[----:B------:R-:W-:Y:S01]  /*9620*/  FMUL.FTZ R174, R122, UR7 ;  /* 0x000000077aae7c20 */ /* 0x000fe20008410000 */
[----:B------:R-:W-:Y:S01]  /*9630*/  FMUL.FTZ R151, R151, UR7 ;  /* 0x0000000797977c20 */ /* 0x000fe20008410000 */
[----:B------:R-:W-:Y:S01]  /*9640*/  FMUL.FTZ R175, R123, UR7 ;  /* 0x000000077baf7c20 */ /* 0x000fe20008410000 */
[----:B------:R-:W-:Y:S01]  /*9650*/  FMUL.FTZ R127, R127, UR7 ;  /* 0x000000077f7f7c20 */ /* 0x000fe20008410000 */
[----:B------:R-:W3:Y:S01]  /*9660*/  MUFU.TANH R170, R170 ;  /* 0x000000aa00aa7308 */ /* 0x000ee20000002400 */
[----:B------:R-:W-:Y:S01]  /*9670*/  FMUL.FTZ R144, R144, UR7 ;  /* 0x0000000790907c20 */ /* 0x000fe20008410000 */
[----:B------:R-:W-:Y:S01]  /*9680*/  FMUL.FTZ R145, R145, UR7 ;  /* 0x0000000791917c20 */ /* 0x000fe20008410000 */
[----:B------:R-:W-:Y:S01]  /*9690*/  FMUL.FTZ R137, R137, UR7 ;  /* 0x0000000789897c20 */ /* 0x000fe20008410000 */
[----:B------:R-:W-:Y:S01]  /*96a0*/  FMUL.FTZ R140, R140, UR7 ;  /* 0x000000078c8c7c20 */ /* 0x000fe20008410000 */
[----:B------:R-:W-:Y:S01]  /*96b0*/  FMUL.FTZ R141, R141, UR7 ;  /* 0x000000078d8d7c20 */ /* 0x000fe20008410000 */
[----:B------:R-:W-:Y:S01]  /*96c0*/  FMUL.FTZ R128, R128, UR7 ;  /* 0x0000000780807c20 */ /* 0x000fe20008410000 */
[----:B------:R-:W-:Y:S01]  /*96d0*/  FMUL.FTZ R129, R129, UR7 ;  /* 0x0000000781817c20 */ /* 0x000fe20008410000 */
[----:B------:R-:W4:Y:S01]  /*96e0*/  MUFU.TANH R161, R161 ;  /* 0x000000a100a17308 */ /* 0x000f220000002400 */
[----:B------:R-:W-:Y:S01]  /*96f0*/  FMUL.FTZ R132, R132, UR7 ;  /* 0x0000000784847c20 */ /* 0x000fe20008410000 */
[----:B------:R-:W-:Y:S01]  /*9700*/  FMUL.FTZ R133, R133, UR7 ;  /* 0x0000000785857c20 */ /* 0x000fe20008410000 */
[----:B------:R-:W-:Y:S01]  /*9710*/  FMUL.FTZ R120, R120, UR7 ;  /* 0x0000000778787c20 */ /* 0x000fe20008410000 */
[----:B------:R-:W-:Y:S01]  /*9720*/  FMUL.FTZ R121, R121, UR7 ;  /* 0x0000000779797c20 */ /* 0x000fe20008410000 */
[----:B------:R-:W-:Y:S01]  /*9730*/  FMUL.FTZ R125, R125, UR7 ;  /* 0x000000077d7d7c20 */ /* 0x000fe20008410000 */
[----:B------:R-:W-:Y:S01]  /*9740*/  R2UR UR18, R8 ;  /* 0x00000000081272ca */ /* 0x000fe200000e0000 */
[----:B------:R-:W-:Y:S01]  /*9750*/  UMOV UR37, UR36 ;  /* 0x0000002400257c82 */ /* 0x000fe20008000000 */
[----:B------:R-:W5:Y:S01]  /*9760*/  MUFU.TANH R160, R160 ;  /* 0x000000a000a07308 */ /* 0x000f620000002400 */
[----:B------:R-:W-:-:S07]  /*9770*/  R2UR UR61, R16 ;  /* 0x00000000103d72ca */ /* 0x000fce00000e0000 */
[----:B------:R-:W5:Y:S03]  /*9780*/  MUFU.TANH R162, R162 ;  /* 0x000000a200a27308 */ /* 0x000f660000002400 */
[----:B------:R-:W-:-:S05]  /*9790*/  UISETP.GT.AND UP1, UPT, UR38, UR18, UPT ;  /* 0x000000122600728c */ /* 0x000fca000bf24270 */
[----:B------:R-:W5:Y:S08]  /*97a0*/  MUFU.TANH R163, R163 ;  /* 0x000000a300a37308 */ /* 0x000f700000002400 */
        /* <DEDUP_REMOVED lines=8> */
[----:B------:R-:W-:Y:S08]  /*9830*/  MUFU.TANH R166, R166 ;  /* 0x000000a600a67308 */ /* 0x000ff00000002400 */
[----:B------:R-:W5:Y:S08]  /*9840*/  MUFU.TANH R167, R167 ;  /* 0x000000a700a77308 */ /* 0x000f700000002400 */
[----:B------:R-:W5:Y:S08]  /*9850*/  MUFU.TANH R172, R172 ;  /* 0x000000ac00ac7308 */ /* 0x000f700000002400 */
[----:B------:R-:W-:Y:S08]  /*9860*/  MUFU.TANH R174, R174 ;  /* 0x000000ae00ae7308 */ /* 0x000ff00000002400 */
[----:B------:R-:W-:Y:S08]  /*9870*/  MUFU.TANH R175, R175 ;  /* 0x000000af00af7308 */ /* 0x000ff00000002400 */
[----:B------:R-:W-:Y:S08]  /*9880*/  MUFU.TANH R127, R127 ;  /* 0x0000007f007f7308 */ /* 0x000ff00000002400 */
[----:B------:R-:W-:Y:S08]  /*9890*/  MUFU.TANH R0, R0 ;  /* 0x0000000000007308 */ /* 0x000ff00000002400 */
[----:B------:R-:W-:Y:S08]  /*98a0*/  MUFU.TANH R2, R2 ;  /* 0x0000000200027308 */ /* 0x000ff00000002400 */
[----:B------:R-:W-:Y:S01]  /*98b0*/  MUFU.TANH R7, R7 ;  /* 0x0000000700077308 */ /* 0x000fe20000002400 */
[----:B------:R-:W-:-:S02]  /*98c0*/  WARPGROUP.DEPBAR.LE gsb0, 0x0 ;  /* 0x00008000000079c5 */ /* 0x000fc40000010000 */
[----:B------:R-:W-:-:S05]  /*98d0*/  WARPGROUP.ARRIVE ;  /* 0x00000000000079c5 */ /* 0x000fca0000000000 */
        /* <DEDUP_REMOVED lines=38> */
[----:B------:R-:W-:Y:S01]  /*9b40*/  @UP0 ULDC UR10, c[0x0][0x44c] ;  /* 0x00011300000a0ab9 */ /* 0x000fe20000000800 */
[----:B------:R-:W-:Y:S01]  /*9b50*/  UMOV UR11, 0x40000040 ;  /* 0x40000040000b7882 */ /* 0x000fe20000000000 */
[----:B------:R-:W-:Y:S01]  /*9b60*/  @P2 IMAD.HI.U32 R147, R6, UR10, RZ ;  /* 0x0000000a06932c27 */ /* 0x000fe2000f8e00ff */
[----:B------:R-:W-:-:S04]  /*9b70*/  @UP0 ULDC UR10, c[0x0][0x450] ;  /* 0x00011400000a0ab9 */ /* 0x000fc80000000800 */
[----:B------:R-:W-:Y:S01]  /*9b80*/  @P2 SHF.R.U32.HI R6, RZ, UR10, R147 ;  /* 0x0000000aff062c19 */ /* 0x000fe20008011693 */
[----:B------:R-:W-:Y:S02]  /*9b90*/  UIMAD UR10, UR38, -0x70, URZ ;  /* 0xffffff90260a78a4 */ /* 0x000fe4000f8e023f */
[----:B------:R-:W-:Y:S02]  /*9ba0*/  UIADD3 UR38, UR38, -0x1, URZ ;  /* 0xffffffff26267890 */ /* 0x000fe4000fffe03f */
[----:B------:R-:W0:Y:S02]  /*9bb0*/  SHFL.IDX PT, R147, R6, 0x1, 0x1c1f ;  /* 0x003c1f0006937f89 */ /* 0x000e2400000e0000 */
[----:B------:R-:W-:Y:S01]  /*9bc0*/  IMAD.U32 R138, RZ, RZ, UR10 ;  /* 0x0000000aff8a7e24 */ /* 0x000fe2000f8e00ff */
[----:B------:R-:W-:-:S04]  /*9bd0*/  ULDC UR10, c[0x0][0x988] ;  /* 0x00026200000a7ab9 */ /* 0x000fc80000000800 */
[----:B------:R-:W-:-:S04]  /*9be0*/  IADD3 R138, -R19, 0x1, R138 ;  /* 0x00000001138a7810 */ /* 0x000fc80007ffe18a */
[----:B------:R-:W-:Y:S01]  /*9bf0*/  IADD3 R138, -R139, UR14, R138 ;  /* 0x0000000e8b8a7c10 */ /* 0x000fe2000fffe18a */
[----:B------:R-:W-:Y:S01]  /*9c00*/  UMOV UR14, UR10 ;  /* 0x0000000a000e7c82 */ /* 0x000fe20008000000 */
[----:B------:R-:W-:-:S03]  /*9c10*/  UIADD3 UR10, UR15, 0x280, URZ ;  /* 0x000002800f0a7890 */ /* 0x000fc6000fffe03f */
[----:B0-----:R-:W-:Y:S02]  /*9c20*/  IMAD.IADD R164, R138, 0x1, R147 ;  /* 0x000000018aa47824 */ /* 0x001fe400078e0293 */
[----:B------:R-:W-:-:S03]  /*9c30*/  FMUL.FTZ R147, R131, UR7 ;  /* 0x0000000783937c20 */ /* 0x000fc60008410000 */
[C---:B------:R-:W-:Y:S02]  /*9c40*/  ISETP.GT.AND P3, PT, R164.reuse, RZ, PT ;  /* 0x000000ffa400720c */ /* 0x040fe40003f64270 */
[C---:B------:R-:W-:Y:S02]  /*9c50*/  ISETP.GT.AND P4, PT, R164.reuse, 0x1, PT ;  /* 0x00000001a400780c */ /* 0x040fe40003f84270 */
[----:B------:R-:W-:Y:S02]  /*9c60*/  FSEL R139, R169, -INF , P3 ;  /* 0xff800000a98b7808 */ /* 0x000fe40001800000 */
[----:B------:R-:W-:Y:S01]  /*9c70*/  ISETP.GT.AND P3, PT, R164, 0x8, PT ;  /* 0x00000008a400780c */ /* 0x000fe20003f64270 */
[----:B------:R0:W5:Y:S01]  /*9c80*/  MUFU.TANH R169, R148 ;  /* 0x0000009400a97308 */ /* 0x0001620000002400 */
[----:B-1----:R-:W-:Y:S02]  /*9c90*/  FSEL R130, R168, -INF , P4 ;  /* 0xff800000a8827808 */ /* 0x002fe40002000000 */
[----:B------:R-:W-:-:S02]  /*9ca0*/  FMNMX.FTZ R173, R139, R9, !PT ;  /* 0x000000098bad7209 */ /* 0x000fc40007810000 */
[----:B------:R-:W-:Y:S02]  /*9cb0*/  ISETP.GT.AND P4, PT, R164, 0x9, PT ;  /* 0x00000009a400780c */ /* 0x000fe40003f84270 */
[----:B--2---:R-:W-:Y:S01]  /*9cc0*/  FSEL R142, R171, -INF , P3 ;  /* 0xff800000ab8e7808 */ /* 0x004fe20001800000 */
[----:B------:R4:W-:Y:S01]  /*9cd0*/  MUFU.TANH R168, R143 ;  /* 0x0000008f00a87308 */ /* 0x0009e20000002400 */
[----:B------:R-:W-:Y:S01]  /*9ce0*/  FMNMX.FTZ R173, R130, R173, !PT ;  /* 0x000000ad82ad7209 */ /* 0x000fe20007810000 */
[----:B------:R-:W-:Y:S01]  /*9cf0*/  FMUL.FTZ R171, R134, UR7 ;  /* 0x0000000786ab7c20 */ /* 0x000fe20008410000 */
[----:B------:R-:W-:Y:S02]  /*9d00*/  ISETP.GT.AND P3, PT, R164, 0x10, PT ;  /* 0x00000010a400780c */ /* 0x000fe40003f64270 */
[----:B---3--:R-:W-:Y:S02]  /*9d10*/  FSEL R131, R170, -INF , P4 ;  /* 0xff800000aa837808 */ /* 0x008fe40002000000 */
[----:B0-----:R-:W-:Y:S01]  /*9d20*/  FMNMX.FTZ R148, R142, R173, !PT ;  /* 0x000000ad8e947209 */ /* 0x001fe20007810000 */
[----:B------:R0:W1:Y:S01]  /*9d30*/  MUFU.TANH R170, R147 ;  /* 0x0000009300aa7308 */ /* 0x0000620000002400 */
[----:B------:R-:W-:Y:S01]  /*9d40*/  ISETP.GT.AND P4, PT, R164, 0x11, PT ;  /* 0x00000011a400780c */ /* 0x000fe20003f84270 */
[----:B------:R-:W-:Y:S01]  /*9d50*/  FMUL.FTZ R173, R135, UR7 ;  /* 0x0000000787ad7c20 */ /* 0x000fe20008410000 */
[----:B----4-:R-:W-:-:S02]  /*9d60*/  FSEL R143, R161, -INF , P3 ;  /* 0xff800000a18f7808 */ /* 0x010fc40001800000 */
[----:B------:R-:W-:Y:S02]  /*9d70*/  FMNMX.FTZ R148, R131, R148, !PT ;  /* 0x0000009483947209 */ /* 0x000fe40007810000 */
[----:B------:R-:W-:Y:S01]  /*9d80*/  ISETP.GT.AND P3, PT, R164, 0x18, PT ;  /* 0x00000018a400780c */ /* 0x000fe20003f64270 */
[----:B------:R-:W2:Y:S01]  /*9d90*/  MUFU.TANH R171, R171 ;  /* 0x000000ab00ab7308 */ /* 0x000ea20000002400 */
[----:B-----5:R-:W-:Y:S02]  /*9da0*/  FSEL R134, R160, -INF , P4 ;  /* 0xff800000a0867808 */ /* 0x020fe40002000000 */
[----:B------:R-:W-:Y:S02]  /*9db0*/  FMNMX.FTZ R161, R143, R148, !PT ;  /* 0x000000948fa17209 */ /* 0x000fe40007810000 */
[----:B------:R-:W-:Y:S02]  /*9dc0*/  ISETP.GT.AND P4, PT, R164, 0x19, PT ;  /* 0x00000019a400780c */ /* 0x000fe40003f84270 */
[----:B0-----:R-:W-:Y:S01]  /*9dd0*/  FSEL R147, R162, -INF , P3 ;  /* 0xff800000a2937808 */ /* 0x001fe20001800000 */
[----:B------:R-:W0:Y:S01]  /*9de0*/  MUFU.TANH R173, R173 ;  /* 0x000000ad00ad7308 */ /* 0x000e220000002400 */
        /* <DEDUP_REMOVED lines=16> */
[C---:B------:R-:W-:Y:S02]  /*9ef0*/  ISETP.GT.AND P4, PT, R164.reuse, 0x31, PT ;  /* 0x00000031a400780c */ /* 0x040fe40003f84270 */
[----:B------:R-:W-:Y:S02]  /*9f00*/  FSEL R155, R159, -INF , P3 ;  /* 0xff8000009f9b7808 */ /* 0x000fe40001800000 */
[----:B------:R-:W-:-:S02]  /*9f10*/  ISETP.GT.AND P5, PT, R164, 0x38, PT ;  /* 0x00000038a400780c */ /* 0x000fc40003fa4270 */
[----:B------:R-:W-:Y:S02]  /*9f20*/  FSEL R163, R158, -INF , P4 ;  /* 0xff8000009ea37808 */ /* 0x000fe40002000000 */
[C---:B------:R-:W-:Y:S02]  /*9f30*/  ISETP.GT.AND P3, PT, R164.reuse, 0x39, PT ;  /* 0x00000039a400780c */ /* 0x040fe40003f64270 */
[----:B------:R-:W-:Y:S02]  /*9f40*/  FSEL R162, R165, -INF , P5 ;  /* 0xff800000a5a27808 */ /* 0x000fe40002800000 */
[C---:B------:R-:W-:Y:S02]  /*9f50*/  ISETP.GT.AND P4, PT, R164.reuse, 0x40, PT ;  /* 0x00000040a400780c */ /* 0x040fe40003f84270 */
[----:B------:R-:W-:Y:S02]  /*9f60*/  FSEL R158, R151, -INF , P3 ;  /* 0xff800000979e7808 */ /* 0x000fe40001800000 */
[----:B------:R-:W-:-:S02]  /*9f70*/  ISETP.GT.AND P5, PT, R164, 0x41, PT ;  /* 0x00000041a400780c */ /* 0x000fc40003fa4270 */
[C---:B------:R-:W-:Y:S02]  /*9f80*/  ISETP.GT.AND P6, PT, R164.reuse, 0x48, PT ;  /* 0x00000048a400780c */ /* 0x040fe40003fc4270 */
[----:B------:R-:W-:Y:S02]  /*9f90*/  FSEL R161, R167, -INF , P5 ;  /* 0xff800000a7a17808 */ /* 0x000fe40002800000 */
[----:B------:R-:W-:Y:S02]  /*9fa0*/  ISETP.GT.AND P3, PT, R164, 0x49, PT ;  /* 0x00000049a400780c */ /* 0x000fe40003f64270 */
[----:B------:R-:W-:Y:S02]  /*9fb0*/  FSEL R154, R172, -INF , P6 ;  /* 0xff800000ac9a7808 */ /* 0x000fe40003000000 */
[----:B------:R-:W-:Y:S02]  /*9fc0*/  FSEL R160, R169, -INF , P3 ;  /* 0xff800000a9a07808 */ /* 0x000fe40001800000 */
[----:B------:R-:W-:-:S02]  /*9fd0*/  ISETP.GT.AND P5, PT, R164, 0x51, PT ;  /* 0x00000051a400780c */ /* 0x000fc40003fa4270 */
[C---:B------:R-:W-:Y:S02]  /*9fe0*/  ISETP.GT.AND P6, PT, R164.reuse, 0x58, PT ;  /* 0x00000058a400780c */ /* 0x040fe40003fc4270 */
[----:B------:R-:W-:Y:S01]  /*9ff0*/  ISETP.GT.AND P3, PT, R164, 0x59, PT ;  /* 0x00000059a400780c */ /* 0x000fe20003f64270 */
[----:B------:R-:W-:Y:S02]  /*a000*/  WARPGROUP.DEPBAR.LE gsb0, 0x0 ;  /* 0x00008000000079c5 */ /* 0x000fe40000010000 */
[----:B------:R-:W-:Y:S01]  /*a010*/  FMUL.FTZ R184, R126, UR7 ;  /* 0x000000077eb87c20 */ /* 0x000fe20008410000 */
[----:B------:R-:W-:Y:S01]  /*a020*/  FMNMX.FTZ R126, R150, R157, !PT ;  /* 0x0000009d967e7209 */ /* 0x000fe20007810000 */
[----:B------:R-:W-:-:S03]  /*a030*/  WARPGROUP.ARRIVE ;  /* 0x00000000000079c5 */ /* 0x000fc60000000000 */
[----:B------:R-:W-:Y:S01]  /*a040*/  FMNMX.FTZ R126, R155, R126, !PT ;  /* 0x0000007e9b7e7209 */ /* 0x000fe20007810000 */
[----:B------:R-:W3:Y:S02]  /*a050*/  MUFU.TANH R184, R184 ;  /* 0x000000b800b87308 */ /* 0x000ee40000002400 */
[----:B------:R-:W-:Y:S01]  /*a060*/  HGMMA.64x192x16.F32 R24, R180, gdesc[UR8].tnspB, R24, gsb0 ;  /* 0x42e00008b4187df0 */ /* 0x000fe20008000818 */
[----:B------:R-:W-:Y:S01]  /*a070*/  FMNMX.FTZ R157, R163, R126, !PT ;  /* 0x0000007ea39d7209 */ /* 0x000fe20007810000 */
[----:B------:R-:W-:Y:S01]  /*a080*/  UIADD3 UR10, UR15, 0x300, URZ ;  /* 0x000003000f0a7890 */ /* 0x000fe2000fffe03f */
[----:B------:R-:W-:Y:S01]  /*a090*/  FSEL R126, R166, -INF , P4 ;  /* 0xff800000a67e7808 */ /* 0x000fe20002000000 */
[----:B------:R-:W-:Y:S01]  /*a0a0*/  UMOV UR11, 0x40000040 ;  /* 0x40000040000b7882 */ /* 0x000fe20000000000 */
[----:B------:R-:W-:Y:S02]  /*a0b0*/  FMNMX.FTZ R157, R162, R157, !PT ;  /* 0x0000009da29d7209 */ /* 0x000fe40007810000 */
[----:B------:R-:W-:-:S02]  /*a0c0*/  ISETP.GT.AND P4, PT, R164, 0x50, PT ;  /* 0x00000050a400780c */ /* 0x000fc40003f84270 */
[----:B------:R-:W-:-:S04]  /*a0d0*/  FMNMX.FTZ R157, R158, R157, !PT ;  /* 0x0000009d9e9d7209 */ /* 0x000fc80007810000 */
[----:B------:R-:W-:Y:S02]  /*a0e0*/  FMNMX.FTZ R156, R126, R157, !PT ;  /* 0x0000009d7e9c7209 */ /* 0x000fe40007810000 */
[----:B-1----:R-:W-:Y:S02]  /*a0f0*/  FSEL R157, R170, -INF , P5 ;  /* 0xff800000aa9d7808 */ /* 0x002fe40002800000 */
[----:B------:R-:W-:Y:S01]  /*a100*/  FMNMX.FTZ R151, R161, R156, !PT ;  /* 0x0000009ca1977209 */ /* 0x000fe20007810000 */
[----:B------:R-:W1:Y:S01]  /*a110*/  SHFL.IDX PT, R170, R6, RZ, 0x1c1f ;  /* 0x001c1fff06aa7589 */ /* 0x000e6200000e0000 */
[----:B------:R-:W-:Y:S02]  /*a120*/  FSEL R156, R168, -INF , P4 ;  /* 0xff800000a89c7808 */ /* 0x000fe40002000000 */
[----:B------:R-:W-:Y:S02]  /*a130*/  FMNMX.FTZ R159, R154, R151, !PT ;  /* 0x000000979a9f7209 */ /* 0x000fe40007810000 */
[----:B--2---:R-:W-:-:S02]  /*a140*/  FSEL R151, R171, -INF , P6 ;  /* 0xff800000ab977808 */ /* 0x004fc40003000000 */
[----:B------:R-:W-:Y:S02]  /*a150*/  FMNMX.FTZ R165, R160, R159, !PT ;  /* 0x0000009fa0a57209 */ /* 0x000fe40007810000 */
[----:B0-----:R-:W-:Y:S02]  /*a160*/  FSEL R159, R173, -INF , P3 ;  /* 0xff800000ad9f7808 */ /* 0x001fe40001800000 */
[C---:B------:R-:W-:Y:S02]  /*a170*/  ISETP.GT.AND P4, PT, R164.reuse, 0x60, PT ;  /* 0x00000060a400780c */ /* 0x040fe40003f84270 */
[C---:B------:R-:W-:Y:S02]  /*a180*/  ISETP.GT.AND P5, PT, R164.reuse, 0x61, PT ;  /* 0x00000061a400780c */ /* 0x040fe40003fa4270 */
[C---:B------:R-:W-:Y:S02]  /*a190*/  ISETP.GT.AND P6, PT, R164.reuse, 0x68, PT ;  /* 0x00000068a400780c */ /* 0x040fe40003fc4270 */
[----:B------:R-:W-:-:S02]  /*a1a0*/  ISETP.GT.AND P3, PT, R164, 0x69, PT ;  /* 0x00000069a400780c */ /* 0x000fc40003f64270 */
[----:B------:R-:W-:Y:S01]  /*a1b0*/  FMNMX.FTZ R164, R156, R165, !PT ;  /* 0x000000a59ca47209 */ /* 0x000fe20007810000 */
[----:B------:R-:W-:Y:S01]  /*a1c0*/  FMUL.FTZ R165, R149, UR7 ;  /* 0x0000000795a57c20 */ /* 0x000fe20008410000 */
[----:B------:R-:W-:Y:S02]  /*a1d0*/  FSEL R149, R174, -INF , P4 ;  /* 0xff800000ae957808 */ /* 0x000fe40002000000 */
[----:B------:R-:W-:Y:S01]  /*a1e0*/  FMNMX.FTZ R164, R157, R164, !PT ;  /* 0x000000a49da47209 */ /* 0x000fe20007810000 */
[----:B-1----:R-:W-:Y:S01]  /*a1f0*/  IMAD.IADD R138, R138, 0x1, R170 ;  /* 0x000000018a8a7824 */ /* 0x002fe200078e02aa */
[----:B------:R-:W-:Y:S01]  /*a200*/  FSEL R127, R127, -INF , P3 ;  /* 0xff8000007f7f7808 */ /* 0x000fe20001800000 */
[----:B------:R-:W0:Y:S01]  /*a210*/  MUFU.TANH R165, R165 ;  /* 0x000000a500a57308 */ /* 0x000e220000002400 */
[----:B------:R-:W-:Y:S02]  /*a220*/  FMNMX.FTZ R164, R151, R164, !PT ;  /* 0x000000a497a47209 */ /* 0x000fe40007810000 */
[----:B------:R-:W-:-:S02]  /*a230*/  ISETP.GT.AND P4, PT, R138, 0x8, PT ;  /* 0x000000088a00780c */ /* 0x000fc40003f84270 */
[----:B------:R-:W-:Y:S02]  /*a240*/  FMNMX.FTZ R166, R159, R164, !PT ;  /* 0x000000a49fa67209 */ /* 0x000fe40007810000 */
[----:B------:R-:W-:Y:S02]  /*a250*/  FSEL R164, R175, -INF , P5 ;  /* 0xff800000afa47808 */ /* 0x000fe40002800000 */
[----:B------:R-:W-:Y:S01]  /*a260*/  FMNMX.FTZ R167, R149, R166, !PT ;  /* 0x000000a695a77209 */ /* 0x000fe20007810000 */
[----:B------:R-:W-:Y:S01]  /*a270*/  FMUL.FTZ R166, R136, UR7 ;  /* 0x0000000788a67c20 */ /* 0x000fe20008410000 */
[----:B---3--:R-:W-:Y:S02]  /*a280*/  FSEL R136, R184, -INF , P6 ;  /* 0xff800000b8887808 */ /* 0x008fe40003000000 */
[----:B------:R-:W-:Y:S02]  /*a290*/  FMNMX.FTZ R167, R164, R167, !PT ;  /* 0x000000a7a4a77209 */ /* 0x000fe40007810000 */
[----:B------:R-:W-:Y:S01]  /*a2a0*/  ISETP.GT.AND P6, PT, R138, RZ, PT ;  /* 0x000000ff8a00720c */ /* 0x000fe20003fc4270 */
[----:B------:R-:W1:Y:S01]  /*a2b0*/  MUFU.TANH R166, R166 ;  /* 0x000000a600a67308 */ /* 0x000e620000002400 */
[----:B------:R-:W-:-:S02]  /*a2c0*/  FMNMX.FTZ R168, R136, R167, !PT ;  /* 0x000000a788a87209 */ /* 0x000fc40007810000 */
[----:B------:R-:W-:Y:S02]  /*a2d0*/  ISETP.GT.AND P5, PT, R138, 0x1, PT ;  /* 0x000000018a00780c */ /* 0x000fe40003fa4270 */
[----:B------:R-:W-:Y:S02]  /*a2e0*/  FMNMX.FTZ R168, R127, R168, !PT ;  /* 0x000000a87fa87209 */ /* 0x000fe40007810000 */
[----:B------:R-:W-:Y:S02]  /*a2f0*/  FSEL R0, R0, -INF , P6 ;  /* 0xff80000000007808 */ /* 0x000fe40003000000 */
[----:B------:R-:W-:Y:S01]  /*a300*/  FSEL R2, R2, -INF , P5 ;  /* 0xff80000002027808 */ /* 0x000fe20002800000 */
[----:B------:R-:W2:Y:S01]  /*a310*/  SHFL.BFLY PT, R167, R168, 0x2, 0x1f ;  /* 0x0c401f00a8a77f89 */ /* 0x000ea200000e0000 */
[C---:B------:R-:W-:Y:S02]  /*a320*/  ISETP.GT.AND P6, PT, R138.reuse, 0x9, PT ;  /* 0x000000098a00780c */ /* 0x040fe40003fc4270 */
[----:B------:R-:W-:-:S04]  /*a330*/  ISETP.GT.AND P5, PT, R138, 0x10, PT ;  /* 0x000000108a00780c */ /* 0x000fc80003fa4270 */
[----:B------:R-:W-:Y:S02]  /*a340*/  FSEL R12, R12, -INF , P5 ;  /* 0xff8000000c0c7808 */ /* 0x000fe40002800000 */
[----:B------:R-:W-:Y:S02]  /*a350*/  ISETP.GT.AND P5, PT, R138, 0x19, PT ;  /* 0x000000198a00780c */ /* 0x000fe40003fa4270 */
[----:B--2---:R-:W-:Y:S01]  /*a360*/  FMNMX.FTZ R168, R168, R167, !PT ;  /* 0x000000a7a8a87209 */ /* 0x004fe20007810000 */
[----:B------:R-:W-:-:S04]  /*a370*/  FMUL.FTZ R167, R124, UR7 ;  /* 0x000000077ca77c20 */ /* 0x000fc80008410000 */
[----:B------:R-:W2:Y:S02]  /*a380*/  SHFL.BFLY PT, R169, R168, 0x1, 0x1f ;  /* 0x0c201f00a8a97f89 */ /* 0x000ea400000e0000 */
[----:B------:R-:W3:Y:S01]  /*a390*/  MUFU.TANH R167, R167 ;  /* 0x000000a700a77308 */ /* 0x000ee20000002400 */
[----:B--2---:R-:W-:Y:S02]  /*a3a0*/  FMNMX.FTZ R6, R168, R169, !PT ;  /* 0x000000a9a8067209 */ /* 0x004fe40007810000 */
[----:B------:R-:W-:Y:S02]  /*a3b0*/  FMNMX.FTZ R169, R0, R10, !PT ;  /* 0x0000000a00a97209 */ /* 0x000fe40007810000 */
[C---:B------:R-:W-:Y:S01]  /*a3c0*/  FSETP.NEU.FTZ.AND P3, PT, R6.reuse, -INF , PT ;  /* 0xff8000000600780b */ /* 0x040fe20003f7d000 */
[----:B------:R-:W-:Y:S01]  /*a3d0*/  FMUL.FTZ R124, R6, UR14 ;  /* 0x0000000e067c7c20 */ /* 0x000fe20008410000 */
[----:B------:R-:W-:Y:S02]  /*a3e0*/  FMNMX.FTZ R170, R2, R169, !PT ;  /* 0x000000a902aa7209 */ /* 0x000fe40007810000 */
[----:B------:R-:W-:-:S02]  /*a3f0*/  FSEL R168, R11, -INF , P6 ;  /* 0xff8000000ba87808 */ /* 0x000fc40003000000 */
[----:B------:R-:W-:Y:S02]  /*a400*/  FSEL R124, R124, RZ, P3 ;  /* 0x000000ff7c7c7208 */ /* 0x000fe40001800000 */
[----:B------:R-:W-:-:S03]  /*a410*/  ISETP.GT.AND P6, PT, R138, 0x18, PT ;  /* 0x000000188a00780c */ /* 0x000fc60003fc4270 */
        /* <DEDUP_REMOVED lines=17> */
[----:B------:R-:W-:Y:S01]  /*a530*/  FMNMX.FTZ R7, R13, R130, !PT ;  /* 0x000000820d077209 */ /* 0x000fe20007810000 */
[--C-:B------:R-:W-:Y:S01]  /*a540*/  FFMA.FTZ R185, R126, UR14, -R124.reuse ;  /* 0x0000000e7eb97c23 */ /* 0x100fe2000801087c */
[----:B------:R-:W-:Y:S01]  /*a550*/  FSEL R130, R15, -INF , P5 ;  /* 0xff8000000f827808 */ /* 0x000fe20002800000 */
[--C-:B------:R-:W-:Y:S01]  /*a560*/  FFMA.FTZ R15, R131, UR14, -R124.reuse ;  /* 0x0000000e830f7c23 */ /* 0x100fe2000801087c */
[----:B------:R-:W-:Y:S01]  /*a570*/  FMNMX.FTZ R7, R14, R7, !PT ;  /* 0x000000070e077209 */ /* 0x000fe20007810000 */
[--C-:B------:R-:W-:Y:S01]  /*a580*/  FFMA.FTZ R122, R122, UR14, -R124.reuse ;  /* 0x0000000e7a7a7c23 */ /* 0x100fe2000801087c */
[----:B------:R-:W-:Y:S01]  /*a590*/  FSEL R131, R20, -INF , P4 ;  /* 0xff80000014837808 */ /* 0x000fe20002000000 */
[----:B------:R-:W-:Y:S01]  /*a5a0*/  MUFU.EX2 R11, R11 ;  /* 0x0000000b000b7308 */ /* 0x000fe20000000800 */
[----:B------:R-:W-:Y:S01]  /*a5b0*/  ISETP.GT.AND P6, PT, R138, 0x21, PT ;  /* 0x000000218a00780c */ /* 0x000fe20003fc4270 */
        /* <DEDUP_REMOVED lines=18> */
[----:B------:R-:W-:Y:S01]  /*a6e0*/  FFMA.FTZ R136, R136, UR14, -R124 ;  /* 0x0000000e88887c23 */ /* 0x000fe2000801087c */
[----:B------:R-:W-:-:S02]  /*a6f0*/  FMNMX.FTZ R134, R152, R7, !PT ;  /* 0x0000000798867209 */ /* 0x000fc40007810000 */
[----:B------:R-:W-:Y:S02]  /*a700*/  ISETP.GT.AND P5, PT, R138, 0x31, PT ;  /* 0x000000318a00780c */ /* 0x000fe40003fa4270 */
[----:B------:R-:W-:Y:S01]  /*a710*/  FSEL R144, R144, -INF , P6 ;  /* 0xff80000090907808 */ /* 0x000fe20003000000 */
[----:B------:R-:W-:Y:S01]  /*a720*/  MUFU.EX2 R197, R197 ;  /* 0x000000c500c57308 */ /* 0x000fe20000000800 */
[----:B------:R-:W-:Y:S02]  /*a730*/  FMNMX.FTZ R7, R153, R134, !PT ;  /* 0x0000008699077209 */ /* 0x000fe40007810000 */
[----:B------:R-:W-:Y:S02]  /*a740*/  ISETP.GT.AND P4, PT, R138, 0x38, PT ;  /* 0x000000388a00780c */ /* 0x000fe40003f84270 */
[----:B------:R-:W-:Y:S02]  /*a750*/  FSEL R145, R145, -INF , P5 ;  /* 0xff80000091917808 */ /* 0x000fe40002800000 */
[----:B------:R-:W-:Y:S01]  /*a760*/  FMNMX.FTZ R134, R144, R7, !PT ;  /* 0x0000000790867209 */ /* 0x000fe20007810000 */
[----:B------:R-:W-:Y:S01]  /*a770*/  MUFU.EX2 R20, R20 ;  /* 0x0000001400147308 */ /* 0x000fe20000000800 */
[----:B------:R-:W-:-:S02]  /*a780*/  ISETP.GT.AND P6, PT, R138, 0x39, PT ;  /* 0x000000398a00780c */ /* 0x000fc40003fc4270 */
[----:B------:R-:W-:Y:S02]  /*a790*/  FSEL R146, R146, -INF , P4 ;  /* 0xff80000092927808 */ /* 0x000fe40002000000 */
[----:B------:R-:W-:Y:S01]  /*a7a0*/  FMNMX.FTZ R7, R145, R134, !PT ;  /* 0x0000008691077209 */ /* 0x000fe20007810000 */
[--C-:B------:R-:W-:Y:S01]  /*a7b0*/  FFMA.FTZ R134, R135, UR14, -R124.reuse ;  /* 0x0000000e87867c23 */ /* 0x100fe2000801087c */
[----:B------:R-:W-:Y:S01]  /*a7c0*/  ISETP.GT.AND P5, PT, R138, 0x40, PT ;  /* 0x000000408a00780c */ /* 0x000fe20003fa4270 */
[----:B------:R-:W-:Y:S01]  /*a7d0*/  MUFU.EX2 R199, R199 ;  /* 0x000000c700c77308 */ /* 0x000fe20000000800 */
[----:B0-----:R-:W-:Y:S01]  /*a7e0*/  FSEL R165, R165, -INF , P6 ;  /* 0xff800000a5a57808 */ /* 0x001fe20003000000 */
[----:B------:R-:W-:Y:S02]  /*a7f0*/  WARPGROUP.DEPBAR.LE gsb0, 0x0 ;  /* 0x00008000000079c5 */ /* 0x000fe40000010000 */
[----:B------:R-:W-:Y:S01]  /*a800*/  FMNMX.FTZ R142, R146, R7, !PT ;  /* 0x00000007928e7209 */ /* 0x000fe20007810000 */
[----:B------:R-:W-:Y:S01]  /*a810*/  WARPGROUP.ARRIVE ;  /* 0x00000000000079c5 */ /* 0x000fe20000000000 */
[----:B------:R-:W-:Y:S01]  /*a820*/  ISETP.GT.AND P4, PT, R138, 0x41, PT ;  /* 0x000000418a00780c */ /* 0x000fe20003f84270 */
[--C-:B------:R-:W-:Y:S01]  /*a830*/  FFMA.FTZ R183, R151, UR14, -R124.reuse ;  /* 0x0000000e97b77c23 */ /* 0x100fe2000801087c */
[----:B-1----:R-:W-:Y:S01]  /*a840*/  FSEL R166, R166, -INF , P5 ;  /* 0xff800000a6a67808 */ /* 0x002fe20002800000 */
[----:B------:R-:W-:Y:S01]  /*a850*/  FFMA.FTZ R181, R157, UR14, -R124 ;  /* 0x0000000e9db57c23 */ /* 0x000fe2000801087c */
[----:B------:R-:W-:Y:S01]  /*a860*/  FMNMX.FTZ R7, R165, R142, !PT ;  /* 0x0000008ea5077209 */ /* 0x000fe20007810000 */
[----:B------:R-:W-:Y:S01]  /*a870*/  HGMMA.64x192x16.F32 R24, R176, gdesc[UR8].tnspB, R24, gsb0 ;  /* 0x42e00008b0187df0 */ /* 0x000fe20008000818 */
[----:B------:R-:W-:Y:S01]  /*a880*/  ISETP.GT.AND P6, PT, R138, 0x48, PT ;  /* 0x000000488a00780c */ /* 0x000fe20003fc4270 */
[----:B------:R-:W-:Y:S01]  /*a890*/  MUFU.EX2 R134, R134 ;  /* 0x0000008600867308 */ /* 0x000fe20000000800 */
[----:B------:R-:W-:-:S02]  /*a8a0*/  FSEL R137, R137, -INF , P4 ;  /* 0xff80000089897808 */ /* 0x000fc40002000000 */
[----:B------:R-:W-:Y:S02]  /*a8b0*/  FMNMX.FTZ R142, R166, R7, !PT ;  /* 0x00000007a68e7209 */ /* 0x000fe40007810000 */
[----:B------:R-:W-:Y:S02]  /*a8c0*/  ISETP.GT.AND P5, PT, R138, 0x49, PT ;  /* 0x000000498a00780c */ /* 0x000fe40003fa4270 */
[----:B------:R-:W-:Y:S01]  /*a8d0*/  FSEL R140, R140, -INF , P6 ;  /* 0xff8000008c8c7808 */ /* 0x000fe20003000000 */
[----:B------:R-:W-:Y:S01]  /*a8e0*/  MUFU.EX2 R193, R193 ;  /* 0x000000c100c17308 */ /* 0x000fe20000000800 */
[----:B------:R-:W-:Y:S02]  /*a8f0*/  FMNMX.FTZ R7, R137, R142, !PT ;  /* 0x0000008e89077209 */ /* 0x000fe40007810000 */
[----:B------:R-:W-:Y:S02]  /*a900*/  ISETP.GT.AND P4, PT, R138, 0x50, PT ;  /* 0x000000508a00780c */ /* 0x000fe40003f84270 */
[----:B------:R-:W-:-:S02]  /*a910*/  FSEL R141, R141, -INF , P5 ;  /* 0xff8000008d8d7808 */ /* 0x000fc40002800000 */
        /* <DEDUP_REMOVED lines=8> */
[----:B------:R-:W-:Y:S02]  /*a9a0*/  FMNMX.FTZ R142, R135, R142, !PT ;  /* 0x0000008e878e7209 */ /* 0x000fe40007810000 */
[----:B------:R-:W-:Y:S02]  /*a9b0*/  ISETP.GT.AND P4, PT, R138, 0x59, PT ;  /* 0x000000598a00780c */ /* 0x000fe40003f84270 */
[----:B------:R-:W-:Y:S01]  /*a9c0*/  FSEL R132, R132, -INF , P5 ;  /* 0xff80000084847808 */ /* 0x000fe20002800000 */
[----:B------:R-:W-:Y:S01]  /*a9d0*/  MUFU.EX2 R189, R189 ;  /* 0x000000bd00bd7308 */ /* 0x000fe20000000800 */
[----:B------:R-:W-:Y:S01]  /*a9e0*/  FMNMX.FTZ R7, R129, R142, !PT ;  /* 0x0000008e81077209 */ /* 0x000fe20007810000 */
[--C-:B------:R-:W-:Y:S01]  /*a9f0*/  FFMA.FTZ R142, R164, UR14, -R124.reuse ;  /* 0x0000000ea48e7c23 */ /* 0x100fe2000801087c */
[----:B------:R-:W-:Y:S02]  /*aa00*/  ISETP.GT.AND P6, PT, R138, 0x60, PT ;  /* 0x000000608a00780c */ /* 0x000fe40003fc4270 */
[----:B------:R-:W-:Y:S01]  /*aa10*/  FSEL R143, R133, -INF , P4 ;  /* 0xff800000858f7808 */ /* 0x000fe20002000000 */
[----:B------:R-:W-:Y:S01]  /*aa20*/  FFMA.FTZ R133, R159, UR14, -R124 ;  /* 0x0000000e9f857c23 */ /* 0x000fe2000801087c */
[----:B------:R-:W-:Y:S01]  /*aa30*/  FMNMX.FTZ R128, R132, R7, !PT ;  /* 0x0000000784807209 */ /* 0x000fe20007810000 */
[----:B------:R-:W-:Y:S01]  /*aa40*/  MUFU.EX2 R191, R191 ;  /* 0x000000bf00bf7308 */ /* 0x000fe20000000800 */
[----:B------:R-:W-:-:S02]  /*aa50*/  ISETP.GT.AND P5, PT, R138, 0x61, PT ;  /* 0x000000618a00780c */ /* 0x000fc40003fa4270 */
[----:B------:R-:W-:Y:S02]  /*aa60*/  FSEL R147, R120, -INF , P6 ;  /* 0xff80000078937808 */ /* 0x000fe40003000000 */
[----:B------:R-:W-:Y:S02]  /*aa70*/  FMNMX.FTZ R128, R143, R128, !PT ;  /* 0x000000808f807209 */ /* 0x000fe40007810000 */
[----:B------:R-:W-:Y:S01]  /*aa80*/  ISETP.GT.AND P4, PT, R138, 0x68, PT ;  /* 0x000000688a00780c */ /* 0x000fe20003f84270 */
[----:B------:R0:W-:Y:S01]  /*aa90*/  MUFU.EX2 R120, R123 ;  /* 0x0000007b00787308 */ /* 0x0001e20000000800 */
[----:B------:R-:W-:Y:S01]  /*aaa0*/  FSEL R148, R121, -INF , P5 ;  /* 0xff80000079947808 */ /* 0x000fe20002800000 */
[----:B------:R-:W-:Y:S01]  /*aab0*/  FFMA.FTZ R121, R158, UR14, -R124 ;  /* 0x0000000e9e797c23 */ /* 0x000fe2000801087c */
[----:B------:R-:W-:Y:S02]  /*aac0*/  FMNMX.FTZ R7, R147, R128, !PT ;  /* 0x0000008093077209 */ /* 0x000fe40007810000 */
[----:B------:R-:W-:-:S02]  /*aad0*/  ISETP.GT.AND P6, PT, R138, 0x69, PT ;  /* 0x000000698a00780c */ /* 0x000fc40003fc4270 */
[----:B---3--:R-:W-:Y:S01]  /*aae0*/  FSEL R167, R167, -INF , P4 ;  /* 0xff800000a7a77808 */ /* 0x008fe20002000000 */
[----:B------:R-:W-:Y:S01]  /*aaf0*/  MUFU.EX2 R121, R121 ;  /* 0x0000007900797308 */ /* 0x000fe20000000800 */
[----:B------:R-:W-:Y:S02]  /*ab00*/  FMNMX.FTZ R128, R148, R7, !PT ;  /* 0x0000000794807209 */ /* 0x000fe40007810000 */
[----:B------:R-:W-:Y:S01]  /*ab10*/  FSEL R150, R125, -INF , P6 ;  /* 0xff8000007d967808 */ /* 0x000fe20003000000 */
[----:B------:R-:W-:Y:S01]  /*ab20*/  FFMA.FTZ R125, R161, UR14, -R124 ;  /* 0x0000000ea17d7c23 */ /* 0x000fe2000801087c */
[----:B------:R-:W-:-:S03]  /*ab30*/  FMNMX.FTZ R7, R167, R128, !PT ;  /* 0x00000080a7077209 */ /* 0x000fc60007810000 */
[----:B------:R-:W-:Y:S01]  /*ab40*/  MUFU.EX2 R128, R163 ;  /* 0x000000a300807308 */ /* 0x000fe20000000800 */
[----:B------:R-:W-:-:S05]  /*ab50*/  FMNMX.FTZ R7, R150, R7, !PT ;  /* 0x0000000796077209 */ /* 0x000fca0007810000 */
[----:B0-----:R-:W0:Y:S02]  /*ab60*/  SHFL.BFLY PT, R123, R7, 0x2, 0x1f ;  /* 0x0c401f00077b7f89 */ /* 0x001e2400000e0000 */
        /* <DEDUP_REMOVED lines=9> */
[----:B0-----:R-:W-:Y:S01]  /*ac00*/  FMNMX.FTZ R7, R7, R138, !PT ;  /* 0x0000008a07077209 */ /* 0x001fe20007810000 */
[--C-:B------:R-:W-:Y:S01]  /*ac10*/  FFMA.FTZ R138, R149, UR14, -R124.reuse ;  /* 0x0000000e958a7c23 */ /* 0x100fe2000801087c */
[----:B------:R-:W-:-:S02]  /*ac20*/  FFMA.FTZ R124, R127, UR14, -R124 ;  /* 0x0000000e7f7c7c23 */ /* 0x000fc4000801087c */
[C---:B------:R-:W-:Y:S01]  /*ac30*/  FSETP.NEU.FTZ.AND P4, PT, R7.reuse, -INF , PT ;  /* 0xff8000000700780b */ /* 0x040fe20003f9d000 */
[----:B------:R-:W-:Y:S02]  /*ac40*/  FMUL.FTZ R149, R7, UR14 ;  /* 0x0000000e07957c20 */ /* 0x000fe40008410000 */
[----:B------:R-:W-:Y:S03]  /*ac50*/  MUFU.EX2 R133, R133 ;  /* 0x0000008500857308 */ /* 0x000fe60000000800 */
[----:B------:R-:W-:-:S05]  /*ac60*/  FSEL R149, R149, RZ, P4 ;  /* 0x000000ff95957208 */ /* 0x000fca0002000000 */
[----:B------:R-:W-:Y:S01]  /*ac70*/  MUFU.EX2 R138, R138 ;  /* 0x0000008a008a7308 */ /* 0x000fe20000000800 */
[--C-:B------:R-:W-:Y:S01]  /*ac80*/  FFMA.FTZ R200, R0, UR14, -R149.reuse ;  /* 0x0000000e00c87c23 */ /* 0x100fe20008010895 */
[----:B------:R-:W-:Y:S01]  /*ac90*/  FSEL R0, R6, RZ, P3 ;  /* 0x000000ff06007208 */ /* 0x000fe20001800000 */
[--C-:B------:R-:W-:Y:S01]  /*aca0*/  FFMA.FTZ R151, R2, UR14, -R149.reuse ;  /* 0x0000000e02977c23 */ /* 0x100fe20008010895 */
[--C-:B------:R-:W-:Y:S01]  /*acb0*/  FFMA.FTZ R202, R139, UR14, -R149.reuse ;  /* 0x0000000e8bca7c23 */ /* 0x100fe20008010895 */
[--C-:B------:R-:W-:Y:S01]  /*acc0*/  FFMA.FTZ R139, R168, UR14, -R149.reuse ;  /* 0x0000000ea88b7c23 */ /* 0x100fe20008010895 */
[----:B------:R-:W-:Y:S01]  /*acd0*/  FFMA.FTZ R196, R12, UR14, -R149 ;  /* 0x0000000e0cc47c23 */ /* 0x000fe20008010895 */
[----:B------:R-:W-:Y:S01]  /*ace0*/  FADD.FTZ R0, -R0, R9 ;  /* 0x0000000900007221 */ /* 0x000fe20000010100 */
[----:B------:R-:W-:Y:S01]  /*acf0*/  FSEL R9, R7, RZ, P4 ;  /* 0x000000ff07097208 */ /* 0x000fe20002000000 */
[----:B------:R-:W-:Y:S01]  /*ad00*/  MUFU.EX2 R200, R200 ;  /* 0x000000c800c87308 */ /* 0x000fe20000000800 */
[----:B------:R-:W-:Y:S01]  /*ad10*/  FFMA.FTZ R192, R131, UR14, -R149 ;  /* 0x0000000e83c07c23 */ /* 0x000fe20008010895 */
[----:B------:R-:W-:Y:S01]  /*ad20*/  FMUL.FTZ R2, R0, UR14 ;  /* 0x0000000e00027c20 */ /* 0x000fe20008410000 */
[----:B------:R-:W-:-:S02]  /*ad30*/  IMAD.U32 R131, RZ, RZ, UR6 ;  /* 0x00000006ff837e24 */ /* 0x000fc4000f8e00ff */
[----:B------:R-:W-:Y:S01]  /*ad40*/  FADD.FTZ R9, -R9, R10 ;  /* 0x0000000a09097221 */ /* 0x000fe20000010100 */
[----:B------:R-:W-:Y:S02]  /*ad50*/  IMAD.U32 R10, RZ, RZ, UR39 ;  /* 0x00000027ff0a7e24 */ /* 0x000fe4000f8e00ff */
[--C-:B------:R-:W-:Y:S01]  /*ad60*/  FFMA.FTZ R12, R13, UR14, -R149.reuse ;  /* 0x0000000e0d0c7c23 */ /* 0x100fe20008010895 */
[----:B------:R-:W-:Y:S02]  /*ad70*/  @!P1 VIADD R131, R131, 0x36860 ;  /* 0x0003686083839836 */ /* 0x000fe40000000000 */
[----:B------:R-:W-:Y:S01]  /*ad80*/  FMUL.FTZ R0, R9, UR14 ;  /* 0x0000000e09007c20 */ /* 0x000fe20008410000 */
[----:B------:R-:W-:Y:S01]  /*ad90*/  MUFU.EX2 R2, R2 ;  /* 0x0000000200027308 */ /* 0x000fe20000000800 */
[----:B------:R-:W-:Y:S02]  /*ada0*/  @!P1 VIADD R10, R10, 0x36840 ;  /* 0x000368400a0a9836 */ /* 0x000fe40000000000 */
[--C-:B------:R-:W-:Y:S01]  /*adb0*/  FFMA.FTZ R198, R14, UR14, -R149.reuse ;  /* 0x0000000e0ec67c23 */ /* 0x100fe20008010895 */
[----:B------:R-:W-:Y:S01]  /*adc0*/  FFMA.FTZ R188, R144, UR14, -R149 ;  /* 0x0000000e90bc7c23 */ /* 0x000fe20008010895 */
[----:B------:R-:W-:Y:S01]  /*add0*/  @!P1 PRMT R144, RZ, 0x654, R131 ;  /* 0x00000654ff909816 */ /* 0x000fe20000000083 */
[--C-:B------:R-:W-:Y:S01]  /*ade0*/  FFMA.FTZ R13, R130, UR14, -R149.reuse ;  /* 0x0000000e820d7c23 */ /* 0x100fe20008010895 */
[----:B------:R-:W-:Y:S01]  /*adf0*/  @!P1 PRMT R10, RZ, 0x654, R10 ;  /* 0x00000654ff0a9816 */ /* 0x000fe2000000000a */
[--C-:B------:R-:W-:Y:S01]  /*ae00*/  FFMA.FTZ R14, R21, UR14, -R149.reuse ;  /* 0x0000000e150e7c23 */ /* 0x100fe20008010895 */
[----:B------:R-:W0:Y:S01]  /*ae10*/  MUFU.EX2 R0, R0 ;  /* 0x0000000000007308 */ /* 0x000e220000000800 */
[--C-:B------:R-:W-:Y:S01]  /*ae20*/  FFMA.FTZ R194, R152, UR14, -R149.reuse ;  /* 0x0000000e98c27c23 */ /* 0x100fe20008010895 */
[--C-:B------:R-:W-:Y:S01]  /*ae30*/  FFMA.FTZ R21, R153, UR14, -R149.reuse ;  /* 0x0000000e99157c23 */ /* 0x100fe20008010895 */
[--C-:B------:R-:W-:Y:S01]  /*ae40*/  FFMA.FTZ R182, R132, UR14, -R149.reuse ;  /* 0x0000000e84b67c23 */ /* 0x100fe20008010895 */
[--C-:B------:R-:W-:Y:S01]  /*ae50*/  FFMA.FTZ R130, R145, UR14, -R149.reuse ;  /* 0x0000000e91827c23 */ /* 0x100fe20008010895 */
[--C-:B------:R-:W-:Y:S01]  /*ae60*/  FFMA.FTZ R190, R146, UR14, -R149.reuse ;  /* 0x0000000e92be7c23 */ /* 0x100fe20008010895 */
[--C-:B------:R-:W-:Y:S01]  /*ae70*/  FFMA.FTZ R9, R165, UR14, -R149.reuse ;  /* 0x0000000ea5097c23 */ /* 0x100fe20008010895 */
[--C-:B------:R-:W-:Y:S01]  /*ae80*/  FFMA.FTZ R184, R166, UR14, -R149.reuse ;  /* 0x0000000ea6b87c23 */ /* 0x100fe20008010895 */
[----:B------:R-:W1:Y:S01]  /*ae90*/  MUFU.EX2 R151, R151 ;  /* 0x0000009700977308 */ /* 0x000e620000000800 */
[--C-:B------:R-:W-:Y:S01]  /*aea0*/  FFMA.FTZ R137, R137, UR14, -R149.reuse ;  /* 0x0000000e89897c23 */ /* 0x100fe20008010895 */
[--C-:B------:R-:W-:Y:S01]  /*aeb0*/  FFMA.FTZ R186, R140, UR14, -R149.reuse ;  /* 0x0000000e8cba7c23 */ /* 0x100fe20008010895 */
[--C-:B------:R-:W-:Y:S01]  /*aec0*/  FFMA.FTZ R180, R135, UR14, -R149.reuse ;  /* 0x0000000e87b47c23 */ /* 0x100fe20008010895 */
[--C-:B------:R-:W-:Y:S01]  /*aed0*/  FFMA.FTZ R129, R129, UR14, -R149.reuse ;  /* 0x0000000e81817c23 */ /* 0x100fe20008010895 */
[--C-:B------:R-:W-:Y:S01]  /*aee0*/  FFMA.FTZ R143, R143, UR14, -R149.reuse ;  /* 0x0000000e8f8f7c23 */ /* 0x100fe20008010895 */
[--C-:B------:R-:W-:Y:S01]  /*aef0*/  FFMA.FTZ R147, R147, UR14, -R149.reuse ;  /* 0x0000000e93937c23 */ /* 0x100fe20008010895 */
[--C-:B------:R-:W-:Y:S01]  /*af00*/  FFMA.FTZ R148, R148, UR14, -R149.reuse ;  /* 0x0000000e94947c23 */ /* 0x100fe20008010895 */
[----:B------:R-:W2:Y:S01]  /*af10*/  MUFU.EX2 R202, R202 ;  /* 0x000000ca00ca7308 */ /* 0x000ea20000000800 */
[----:B0-----:R-:W-:Y:S01]  /*af20*/  FFMA.FTZ R4, R0, R4, R200 ;  /* 0x0000000400047223 */ /* 0x001fe200000100c8 */
[----:B------:R-:W-:Y:S01]  /*af30*/  FFMA.FTZ R167, R167, UR14, -R149 ;  /* 0x0000000ea7a77c23 */ /* 0x000fe20008010895 */
[----:B------:R-:W-:-:S05]  /*af40*/  PLOP3.LUT P3, PT, PT, PT, UP1, 0x80, 0x0 ;  /* 0x000000000000781c */ /* 0x000fca0003f6f018 */
[----:B------:R-:W0:Y:S01]  /*af50*/  MUFU.EX2 R139, R139 ;  /* 0x0000008b008b7308 */ /* 0x000e220000000800 */
[C---:B-1----:R-:W-:Y:S01]  /*af60*/  FADD.FTZ R131, R151.reuse, R4 ;  /* 0x0000000497837221 */ /* 0x042fe20000010000 */
[----:B------:R-:W-:-:S06]  /*af70*/  F2FP.F16.F32.PACK_AB R200, R151, R200 ;  /* 0x000000c897c8723e */ /* 0x000fcc00000000ff */
[----:B------:R-:W1:Y:S01]  /*af80*/  MUFU.EX2 R196, R196 ;  /* 0x000000c400c47308 */ /* 0x000e620000000800 */
[----:B--2---:R-:W-:-:S07]  /*af90*/  FADD.FTZ R4, R202, R131 ;  /* 0x00000083ca047221 */ /* 0x004fce0000010000 */
[----:B------:R-:W2:Y:S01]  /*afa0*/  MUFU.EX2 R12, R12 ;  /* 0x0000000c000c7308 */ /* 0x000ea20000000800 */
[----:B------:R-:W-:Y:S02]  /*afb0*/  WARPGROUP.DEPBAR.LE gsb0, 0x0 ;  /* 0x00008000000079c5 */ /* 0x000fe40000010000 */
[----:B------:R3:W-:Y:S01]  /*afc0*/  @!P1 SYNCS.ARRIVE.TRANS64.RED.A1T0 RZ, [R10+URZ], RZ ;  /* 0x000000ff0aff99a7 */ /* 0x0007e2000810043f */
[----:B0-----:R-:W-:Y:S01]  /*afd0*/  FADD.FTZ R127, R139, R4 ;  /* 0x000000048b7f7221 */ /* 0x001fe20000010000 */
[--C-:B------:R-:W-:Y:S01]  /*afe0*/  FFMA.FTZ R4, R141, UR14, -R149.reuse ;  /* 0x0000000e8d047c23 */ /* 0x100fe20008010895 */
[----:B------:R-:W-:Y:S01]  /*aff0*/  FFMA.FTZ R149, R150, UR14, -R149 ;  /* 0x0000000e96957c23 */ /* 0x000fe20008010895 */
[----:B------:R-:W-:Y:S01]  /*b000*/  F2FP.F16.F32.PACK_AB R202, R139, R202 ;  /* 0x000000ca8bca723e */ /* 0x000fe200000000ff */
[----:B------:R-:W0:Y:S01]  /*b010*/  MUFU.EX2 R198, R198 ;  /* 0x000000c600c67308 */ /* 0x000e220000000800 */
[----:B-1----:R-:W-:Y:S01]  /*b020*/  FADD.FTZ R127, R196, R127 ;  /* 0x0000007fc47f7221 */ /* 0x002fe20000010000 */
[----:B---3--:R-:W-:Y:S01]  /*b030*/  FFMA.FTZ R10, R2, R3, R201 ;  /* 0x00000003020a7223 */ /* 0x008fe200000100c9 */
[C---:B------:R-:W-:Y:S01]  /*b040*/  F2FP.F16.F32.PACK_AB R201, R11.reuse, R201 ;  /* 0x000000c90bc9723e */ /* 0x040fe200000000ff */
[----:B------:R1:W-:Y:S02]  /*b050*/  @!P1 SYNCS.ARRIVE.TRANS64.RED.A1T0 RZ, [R144+URZ], RZ ;  /* 0x000000ff90ff99a7 */ /* 0x0003e4000810043f */
[----:B------:R-:W-:-:S02]  /*b060*/  FADD.FTZ R10, R11, R10 ;  /* 0x0000000a0b0a7221 */ /* 0x000fc40000010000 */
[----:B------:R-:W3:Y:S01]  /*b070*/  MUFU.EX2 R13, R13 ;  /* 0x0000000d000d7308 */ /* 0x000ee20000000800 */
[C---:B--2---:R-:W-:Y:S01]  /*b080*/  FADD.FTZ R127, R12.reuse, R127 ;  /* 0x0000007f0c7f7221 */ /* 0x044fe20000010000 */
[----:B------:R-:W-:Y:S01]  /*b090*/  F2FP.F16.F32.PACK_AB R196, R12, R196 ;  /* 0x000000c40cc4723e */ /* 0x000fe200000000ff */
[----:B------:R-:W-:Y:S01]  /*b0a0*/  FADD.FTZ R10, R203, R10 ;  /* 0x0000000acb0a7221 */ /* 0x000fe20000010000 */
[----:B------:R-:W-:-:S03]  /*b0b0*/  F2FP.F16.F32.PACK_AB R203, R15, R203 ;  /* 0x000000cb0fcb723e */ /* 0x000fc600000000ff */
[----:B------:R-:W-:Y:S01]  /*b0c0*/  FADD.FTZ R10, R15, R10 ;  /* 0x0000000a0f0a7221 */ /* 0x000fe20000010000 */
[----:B------:R-:W2:Y:S01]  /*b0d0*/  MUFU.EX2 R192, R192 ;  /* 0x000000c000c07308 */ /* 0x000ea20000000800 */
[----:B0-----:R-:W-:Y:S02]  /*b0e0*/  FADD.FTZ R132, R198, R127 ;  /* 0x0000007fc6847221 */ /* 0x001fe40000010000 */
[----:B------:R-:W-:Y:S01]  /*b0f0*/  FADD.FTZ R131, R197, R10 ;  /* 0x0000000ac5837221 */ /* 0x000fe20000010000 */
[----:B------:R-:W-:-:S03]  /*b100*/  F2FP.F16.F32.PACK_AB R197, R20, R197 ;  /* 0x000000c514c5723e */ /* 0x000fc600000000ff */
[----:B------:R-:W-:Y:S01]  /*b110*/  FADD.FTZ R10, R20, R131 ;  /* 0x00000083140a7221 */ /* 0x000fe20000010000 */
[----:B------:R-:W0:Y:S01]  /*b120*/  MUFU.EX2 R14, R14 ;  /* 0x0000000e000e7308 */ /* 0x000e220000000800 */
[C---:B---3--:R-:W-:Y:S01]  /*b130*/  FADD.FTZ R131, R13.reuse, R132 ;  /* 0x000000840d837221 */ /* 0x048fe20000010000 */
[----:B------:R-:W-:Y:S01]  /*b140*/  F2FP.F16.F32.PACK_AB R198, R13, R198 ;  /* 0x000000c60dc6723e */ /* 0x000fe200000000ff */
[----:B------:R-:W-:Y:S01]  /*b150*/  FADD.FTZ R127, R199, R10 ;  /* 0x0000000ac77f7221 */ /* 0x000fe20000010000 */
[----:B------:R-:W-:-:S03]  /*b160*/  F2FP.F16.F32.PACK_AB R199, R134, R199 ;  /* 0x000000c786c7723e */ /* 0x000fc600000000ff */
[----:B------:R-:W-:Y:S01]  /*b170*/  FADD.FTZ R10, R134, R127 ;  /* 0x0000007f860a7221 */ /* 0x000fe20000010000 */
[----:B------:R-:W3:Y:S01]  /*b180*/  MUFU.EX2 R194, R194 ;  /* 0x000000c200c27308 */ /* 0x000ee20000000800 */
[----:B--2---:R-:W-:Y:S02]  /*b190*/  FADD.FTZ R131, R192, R131 ;  /* 0x00000083c0837221 */ /* 0x004fe40000010000 */
[----:B------:R-:W-:Y:S01]  /*b1a0*/  FADD.FTZ R127, R193, R10 ;  /* 0x0000000ac17f7221 */ /* 0x000fe20000010000 */
[----:B------:R-:W-:-:S03]  /*b1b0*/  F2FP.F16.F32.PACK_AB R193, R122, R193 ;  /* 0x000000c17ac1723e */ /* 0x000fc600000000ff */
[----:B------:R-:W-:Y:S01]  /*b1c0*/  FADD.FTZ R10, R122, R127 ;  /* 0x0000007f7a0a7221 */ /* 0x000fe20000010000 */
[----:B------:R-:W2:Y:S01]  /*b1d0*/  MUFU.EX2 R21, R21 ;  /* 0x0000001500157308 */ /* 0x000ea20000000800 */
[C---:B0-----:R-:W-:Y:S01]  /*b1e0*/  FADD.FTZ R131, R14.reuse, R131 ;  /* 0x000000830e837221 */ /* 0x041fe20000010000 */
[----:B------:R-:W-:Y:S01]  /*b1f0*/  F2FP.F16.F32.PACK_AB R192, R14, R192 ;  /* 0x000000c00ec0723e */ /* 0x000fe200000000ff */
[----:B------:R-:W-:Y:S01]  /*b200*/  FADD.FTZ R15, R195, R10 ;  /* 0x0000000ac30f7221 */ /* 0x000fe20000010000 */
[----:B------:R-:W-:-:S03]  /*b210*/  F2FP.F16.F32.PACK_AB R195, R120, R195 ;  /* 0x000000c378c3723e */ /* 0x000fc600000000ff */
[----:B------:R-:W-:Y:S01]  /*b220*/  FADD.FTZ R10, R120, R15 ;  /* 0x0000000f780a7221 */ /* 0x000fe20000010000 */
[----:B------:R-:W0:Y:S01]  /*b230*/  MUFU.EX2 R188, R188 ;  /* 0x000000bc00bc7308 */ /* 0x000e220000000800 */
[----:B---3--:R-:W-:Y:S02]  /*b240*/  FADD.FTZ R132, R194, R131 ;  /* 0x00000083c2847221 */ /* 0x008fe40000010000 */
[----:B------:R-:W-:Y:S01]  /*b250*/  FADD.FTZ R15, R189, R10 ;  /* 0x0000000abd0f7221 */ /* 0x000fe20000010000 */
[----:B------:R-:W-:-:S03]  /*b260*/  F2FP.F16.F32.PACK_AB R189, R128, R189 ;  /* 0x000000bd80bd723e */ /* 0x000fc600000000ff */
[----:B------:R-:W-:Y:S01]  /*b270*/  FADD.FTZ R10, R128, R15 ;  /* 0x0000000f800a7221 */ /* 0x000fe20000010000 */
        /* <DEDUP_REMOVED lines=15> */
[----:B------:R-:W-:-:S04]  /*b370*/  F2FP.F16.F32.PACK_AB R187, R123, R187 ;  /* 0x000000bb7bbb723e */ /* 0x000fc800000000ff */
[----:B------:R-:W3:Y:S01]  /*b380*/  MUFU.EX2 R184, R184 ;  /* 0x000000b800b87308 */ /* 0x000ee20000000800 */
[----:B--2---:R-:W-:-:S07]  /*b390*/  FADD.FTZ R12, R190, R127 ;  /* 0x0000007fbe0c7221 */ /* 0x004fce0000010000 */
[----:B------:R-:W2:Y:S01]  /*b3a0*/  MUFU.EX2 R3, R137 ;  /* 0x0000008900037308 */ /* 0x000ea20000000800 */
[C---:B0-----:R-:W-:Y:S01]  /*b3b0*/  FADD.FTZ R13, R9.reuse, R12 ;  /* 0x0000000c090d7221 */ /* 0x041fe20000010000 */
[----:B------:R-:W-:Y:S01]  /*b3c0*/  F2FP.F16.F32.PACK_AB R190, R9, R190 ;  /* 0x000000be09be723e */ /* 0x000fe200000000ff */
[----:B------:R-:W-:-:S05]  /*b3d0*/  FADD.FTZ R9, R123, R10 ;  /* 0x0000000a7b097221 */ /* 0x000fca0000010000 */
[----:B------:R-:W0:Y:S01]  /*b3e0*/  MUFU.EX2 R186, R186 ;  /* 0x000000ba00ba7308 */ /* 0x000e220000000800 */
[----:B---3--:R-:W-:-:S07]  /*b3f0*/  FADD.FTZ R12, R184, R13 ;  /* 0x0000000db80c7221 */ /* 0x008fce0000010000 */
[----:B------:R-:W3:Y:S01]  /*b400*/  MUFU.EX2 R4, R4 ;  /* 0x0000000400047308 */ /* 0x000ee20000000800 */
[C---:B--2---:R-:W-:Y:S01]  /*b410*/  FADD.FTZ R13, R3.reuse, R12 ;  /* 0x0000000c030d7221 */ /* 0x044fe20000010000 */
[----:B------:R-:W-:Y:S01]  /*b420*/  FADD.FTZ R12, R126, R9 ;  /* 0x000000097e0c7221 */ /* 0x000fe20000010000 */
[----:B------:R-:W-:-:S03]  /*b430*/  F2FP.F16.F32.PACK_AB R184, R3, R184 ;  /* 0x000000b803b8723e */ /* 0x000fc600000000ff */
[C---:B------:R-:W-:Y:S01]  /*b440*/  FADD.FTZ R12, R181.reuse, R12 ;  /* 0x0000000cb50c7221 */ /* 0x040fe20000010000 */
[----:B------:R-:W-:Y:S01]  /*b450*/  F2FP.F16.F32.PACK_AB R181, R181, R126 ;  /* 0x0000007eb5b5723e */ /* 0x000fe200000000ff */
[----:B------:R-:W2:Y:S01]  /*b460*/  MUFU.EX2 R180, R180 ;  /* 0x000000b400b47308 */ /* 0x000ea20000000800 */
[----:B0-----:R-:W-:Y:S01]  /*b470*/  FADD.FTZ R13, R186, R13 ;  /* 0x0000000dba0d7221 */ /* 0x001fe20000010000 */
[----:B------:R-:W-:Y:S01]  /*b480*/  FADD.FTZ R12, R183, R12 ;  /* 0x0000000cb70c7221 */ /* 0x000fe20000010000 */
[----:B------:R-:W-:-:S05]  /*b490*/  F2FP.F16.F32.PACK_AB R183, R133, R183 ;  /* 0x000000b785b7723e */ /* 0x000fca00000000ff */
[----:B------:R-:W0:Y:S01]  /*b4a0*/  MUFU.EX2 R11, R129 ;  /* 0x00000081000b7308 */ /* 0x000e220000000800 */
[C---:B---3--:R-:W-:Y:S01]  /*b4b0*/  FADD.FTZ R13, R4.reuse, R13 ;  /* 0x0000000d040d7221 */ /* 0x048fe20000010000 */
[----:B------:R-:W-:-:S06]  /*b4c0*/  F2FP.F16.F32.PACK_AB R186, R4, R186 ;  /* 0x000000ba04ba723e */ /* 0x000fcc00000000ff */
[----:B------:R-:W3:Y:S01]  /*b4d0*/  MUFU.EX2 R182, R182 ;  /* 0x000000b600b67308 */ /* 0x000ee20000000800 */
[----:B--2---:R-:W-:-:S07]  /*b4e0*/  FADD.FTZ R10, R180, R13 ;  /* 0x0000000db40a7221 */ /* 0x004fce0000010000 */
[----:B------:R-:W2:Y:S01]  /*b4f0*/  MUFU.EX2 R143, R143 ;  /* 0x0000008f008f7308 */ /* 0x000ea20000000800 */
[C---:B0-----:R-:W-:Y:S01]  /*b500*/  FADD.FTZ R3, R11.reuse, R10 ;  /* 0x0000000a0b037221 */ /* 0x041fe20000010000 */
[----:B------:R-:W-:Y:S01]  /*b510*/  F2FP.F16.F32.PACK_AB R180, R11, R180 ;  /* 0x000000b40bb4723e */ /* 0x000fe200000000ff */
[----:B------:R-:W-:-:S05]  /*b520*/  IMAD.MOV.U32 R10, RZ, RZ, R7 ;  /* 0x000000ffff0a7224 */ /* 0x000fca00078e0007 */
[----:B------:R-:W0:Y:S01]  /*b530*/  MUFU.EX2 R147, R147 ;  /* 0x0000009300937308 */ /* 0x000e220000000800 */
[----:B---3--:R-:W-:Y:S01]  /*b540*/  FADD.FTZ R4, R182, R3 ;  /* 0x00000003b6047221 */ /* 0x008fe20000010000 */
[----:B------:R-:W-:-:S04]  /*b550*/  FADD.FTZ R3, R133, R12 ;  /* 0x0000000c85037221 */ /* 0x000fc80000010000 */
[----:B------:R-:W-:Y:S02]  /*b560*/  FADD.FTZ R3, R138, R3 ;  /* 0x000000038a037221 */ /* 0x000fe40000010000 */
[----:B------:R-:W3:Y:S01]  /*b570*/  MUFU.EX2 R148, R148 ;  /* 0x0000009400947308 */ /* 0x000ee20000000800 */
[C---:B--2---:R-:W-:Y:S01]  /*b580*/  FADD.FTZ R4, R143.reuse, R4 ;  /* 0x000000048f047221 */ /* 0x044fe20000010000 */
[----:B------:R-:W-:-:S06]  /*b590*/  F2FP.F16.F32.PACK_AB R182, R143, R182 ;  /* 0x000000b68fb6723e */ /* 0x000fcc00000000ff */
[----:B------:R-:W2:Y:S01]  /*b5a0*/  MUFU.EX2 R142, R142 ;  /* 0x0000008e008e7308 */ /* 0x000ea20000000800 */
[----:B0-----:R-:W-:-:S07]  /*b5b0*/  FADD.FTZ R9, R147, R4 ;  /* 0x0000000493097221 */ /* 0x001fce0000010000 */
[----:B------:R-:W0:Y:S01]  /*b5c0*/  MUFU.EX2 R178, R167 ;  /* 0x000000a700b27308 */ /* 0x000e220000000800 */
[C---:B---3--:R-:W-:Y:S01]  /*b5d0*/  FADD.FTZ R9, R148.reuse, R9 ;  /* 0x0000000994097221 */ /* 0x048fe20000010000 */
[----:B------:R-:W-:-:S06]  /*b5e0*/  F2FP.F16.F32.PACK_AB R176, R148, R147 ;  /* 0x0000009394b0723e */ /* 0x000fcc00000000ff */
[----:B------:R-:W3:Y:S01]  /*b5f0*/  MUFU.EX2 R136, R136 ;  /* 0x0000008800887308 */ /* 0x000ee20000000800 */
[C---:B--2---:R-:W-:Y:S01]  /*b600*/  FADD.FTZ R3, R142.reuse, R3 ;  /* 0x000000038e037221 */ /* 0x044fe20000010000 */
[----:B------:R-:W-:-:S06]  /*b610*/  F2FP.F16.F32.PACK_AB R177, R142, R138 ;  /* 0x0000008a8eb1723e */ /* 0x000fcc00000000ff */
[----:B------:R-:W2:Y:S01]  /*b620*/  MUFU.EX2 R149, R149 ;  /* 0x0000009500957308 */ /* 0x000ea20000000800 */
[----:B0-----:R-:W-:-:S07]  /*b630*/  FADD.FTZ R9, R178, R9 ;  /* 0x00000009b2097221 */ /* 0x001fce0000010000 */
[----:B------:R-:W0:Y:S01]  /*b640*/  MUFU.EX2 R124, R124 ;  /* 0x0000007c007c7308 */ /* 0x000e220000000800 */
[----:B---3--:R-:W-:Y:S01]  /*b650*/  FADD.FTZ R3, R136, R3 ;  /* 0x0000000388037221 */ /* 0x008fe20000010000 */
[C---:B--2---:R-:W-:Y:S01]  /*b660*/  FADD.FTZ R4, R149.reuse, R9 ;  /* 0x0000000995047221 */ /* 0x044fe20000010000 */
[----:B------:R-:W-:Y:S01]  /*b670*/  F2FP.F16.F32.PACK_AB R178, R149, R178 ;  /* 0x000000b295b2723e */ /* 0x000fe200000000ff */
[----:B------:R-:W-:Y:S02]  /*b680*/  IMAD.MOV.U32 R9, RZ, RZ, R6 ;  /* 0x000000ffff097224 */ /* 0x000fe400078e0006 */
[C---:B0-----:R-:W-:Y:S01]  /*b690*/  FADD.FTZ R3, R124.reuse, R3 ;  /* 0x000000037c037221 */ /* 0x041fe20000010000 */
[----:B------:R-:W-:Y:S01]  /*b6a0*/  F2FP.F16.F32.PACK_AB R179, R124, R136 ;  /* 0x000000887cb3723e */ /* 0x000fe200000000ff */
[----:B-1----:R-:W-:Y:S06]  /*b6b0*/  @P3 BRA `(.L_x_2264) ;  /* 0xffffffb400143947 */ /* 0x002fec000383ffff */
.L_x_2255:
        /* <DEDUP_REMOVED lines=8> */
[----:B------:R-:W-:Y:S01]  /*b740*/  ULDC UR7, c[0x0][0x9d8] ;  /* 0x0002760000077ab9 */ /* 0x000fe20000000800 */
[----:B------:R-:W-:-:S10]  /*b750*/  ULDC UR61, c[0x0][0x988] ;  /* 0x00026200003d7ab9 */ /* 0x000fd40000000800 */
.L_x_2274:
        /* <DEDUP_REMOVED lines=8> */
.L_x_2266:
[----:B------:R-:W-:Y:S01]  /*b7e0*/  R2UR UR10, R16 ;  /* 0x00000000100a72ca */ /* 0x000fe200000e0000 */
[----:B------:R-:W-:-:S12]  /*b7f0*/  ULEA UR6, UR36, UR60, 0x3 ;  /* 0x0000003c24067291 */ /* 0x000fd8000f8e183f */
[----:B------:R-:W-:-:S05]  /*b800*/  IMAD.U32 R6, RZ, RZ, UR10 ;  /* 0x0000000aff067e24 */ /* 0x000fca000f8e00ff */
[----:B------:R-:W-:-:S04]  /*b810*/  SHF.L.U32 R6, R6, 0x1f, RZ ;  /* 0x0000001f06067819 */ /* 0x000fc800000006ff */
[----:B------:R0:W1:Y:S01]  /*b820*/  SYNCS.PHASECHK.TRANS64.TRYWAIT P2, [UR6+0x36830], R6 ;  /* 0x03683006ff0075a7 */ /* 0x0000620008040146 */
[----:B------:R-:W-:Y:S05]  /*b830*/  @!P0 BRA `(.L_x_2267) ;  /* 0x0000000000048947 */ /* 0x000fea0003800000 */
[----:B------:R-:W-:Y:S01]  /*b840*/  BPT.TRAP 0x1 ;  /* 0x000000040000795c */ /* 0x000fe20000300000 */
.L_x_2267:
[----:B-1----:R-:W-:Y:S05]  /*b850*/  @P2 BRA `(.L_x_2268) ;  /* 0x0000000000082947 */ /* 0x002fea0003800000 */
[----:B------:R-:W1:Y:S02]  /*b860*/  SYNCS.PHASECHK.TRANS64.TRYWAIT P2, [UR6+0x36830], R6 ;  /* 0x03683006ff0075a7 */ /* 0x000e640008040146 */
[----:B-1----:R-:W-:Y:S05]  /*b870*/  @!P2 BRA `(.L_x_2269) ;  /* 0x0000010800dca947 */ /* 0x002fea0003800000 */
.L_x_2268:
[----:B------:R-:W-:Y:S01]  /*b880*/  R2UR UR6, R5 ;  /* 0x00000000050672ca */ /* 0x000fe200000e0000 */
[----:B------:R-:W-:Y:S01]  /*b890*/  WARPGROUP.ARRIVE ;  /* 0x00000000000079c5 */ /* 0x000fe20000000000 */
[----:B------:R-:W-:Y:S01]  /*b8a0*/  UMOV UR56, UR52 ;  /* 0x0000003400387c82 */ /* 0x000fe20008000000 */
[----:B------:R-:W-:Y:S01]  /*b8b0*/  UMOV UR57, UR53 ;  /* 0x0000003500397c82 */ /* 0x000fe20008000000 */
[----:B------:R-:W-:Y:S01]  /*b8c0*/  UMOV UR59, 0x40000040 ;  /* 0x40000040003b7882 */ /* 0x000fe20000000000 */
[----:B------:R-:W-:Y:S01]  /*b8d0*/  UMOV UR55, 0x40000040 ;  /* 0x4000004000377882 */ /* 0x000fe20000000000 */
[----:B------:R-:W-:Y:S01]  /*b8e0*/  MOV R10, UR45 ;  /* 0x0000002d000a7c02 */ /* 0x000fe20008000f00 */
[----:B------:R-:W-:Y:S01]  /*b8f0*/  UMOV UR45, UR53 ;  /* 0x00000035002d7c82 */ /* 0x000fe20008000000 */
[----:B------:R-:W-:Y:S01]  /*b900*/  MOV R11, UR44 ;  /* 0x0000002c000b7c02 */ /* 0x000fe20008000f00 */
[----:B------:R-:W-:Y:S01]  /*b910*/  UMOV UR44, UR52 ;  /* 0x00000034002c7c82 */ /* 0x000fe20008000000 */
[----:B------:R-:W-:Y:S01]  /*b920*/  UMOV UR47, 0x40000040 ;  /* 0x40000040002f7882 */ /* 0x000fe20000000000 */
[----:B01----:R-:W-:Y:S01]  /*b930*/  MOV R6, UR49 ;  /* 0x0000003100067c02 */ /* 0x003fe20008000f00 */
[----:B------:R-:W-:Y:S01]  /*b940*/  UMOV UR49, UR53 ;  /* 0x0000003500317c82 */ /* 0x000fe20008000000 */
[----:B------:R-:W-:Y:S01]  /*b950*/  UIMAD UR6, UR36, 0xa80, UR6 ;  /* 0x00000a80240678a4 */ /* 0x000fe2000f8e0206 */
[----:B------:R-:W-:Y:S01]  /*b960*/  MOV R7, UR48 ;  /* 0x0000003000077c02 */ /* 0x000fe20008000f00 */
[----:B------:R-:W-:Y:S01]  /*b970*/  UMOV UR48, UR52 ;  /* 0x0000003400307c82 */ /* 0x000fe20008000000 */
[----:B------:R-:W-:Y:S01]  /*b980*/  UMOV UR51, 0x40000040 ;  /* 0x4000004000337882 */ /* 0x000fe20000000000 */
        /* <DEDUP_REMOVED lines=604> */
.L_x_2270:
[----:B------:R-:W-:Y:S01]  /*df50*/  ULEA UR6, UR37, UR60, 0x3 ;  /* 0x0000003c25067291 */ /* 0x000fe2000f8e183f */
[----:B------:R-:W-:-:S05]  /*df60*/  IMAD.U32 R0, RZ, RZ, UR39 ;  /* 0x00000027ff007e24 */ /* 0x000fca000f8e00ff */
[----:B------:R-:W-:-:S04]  /*df70*/  SHF.L.U32 R0, R0, 0x1f, RZ ;  /* 0x0000001f00007819 */ /* 0x000fc800000006ff */
[----:B------:R0:W1:Y:S01]  /*df80*/  SYNCS.PHASECHK.TRANS64.TRYWAIT P2, [UR6+0x36850], R0 ;  /* 0x03685000ff0075a7 */ /* 0x0000620008040146 */
[----:B------:R-:W-:Y:S05]  /*df90*/  @!P0 BRA `(.L_x_2271) ;  /* 0x0000000000048947 */ /* 0x000fea0003800000 */
[----:B------:R-:W-:Y:S01]  /*dfa0*/  BPT.TRAP 0x1 ;  /* 0x000000040000795c */ /* 0x000fe20000300000 */
.L_x_2271:
[----:B-1----:R-:W-:Y:S05]  /*dfb0*/  @P2 BRA `(.L_x_2272) ;  /* 0x0000000000082947 */ /* 0x002fea0003800000 */
[----:B------:R-:W1:Y:S02]  /*dfc0*/  SYNCS.PHASECHK.TRANS64.TRYWAIT P2, [UR6+0x36850], R0 ;  /* 0x03685000ff0075a7 */ /* 0x000e640008040146 */
[----:B-1----:R-:W-:Y:S05]  /*dfd0*/  @!P2 BRA `(.L_x_2273) ;  /* 0x000000e4001ca947 */ /* 0x002fea0003800000 */
.L_x_2272:
[----:B------:R-:W-:Y:S01]  /*dfe0*/  UIADD3 UR10, UR60, 0x400, URZ ;  /* 0x000004003c0a7890 */ /* 0x000fe2000fffe03f */
[----:B------:R-:W-:Y:S01]  /*dff0*/  WARPGROUP.ARRIVE ;  /* 0x00000000000079c5 */ /* 0x000fe20000000000 */
[----:B------:R-:W-:Y:S01]  /*e000*/  UMOV UR11, 0x40000040 ;  /* 0x40000040000b7882 */ /* 0x000fe20000000000 */
[----:B-1----:R-:W-:Y:S01]  /*e010*/  FMUL.FTZ R2, R168, UR7 ;  /* 0x00000007a8027c20 */ /* 0x002fe20008410000 */
[----:B------:R-:W-:Y:S01]  /*e020*/  USHF.R.U32.HI UR10, URZ, 0x4, UR10 ;  /* 0x000000043f0a7899 */ /* 0x000fe2000801160a */
[----:B------:R-:W-:Y:S01]  /*e030*/  FMUL.FTZ R6, R169, UR7 ;  /* 0x00000007a9067c20 */ /* 0x000fe20008410000 */
[----:B------:R-:W-:Y:S01]  /*e040*/  FMUL.FTZ R12, R172, UR7 ;  /* 0x00000007ac0c7c20 */ /* 0x000fe20008410000 */
[----:B------:R-:W-:Y:S01]  /*e050*/  FMUL.FTZ R14, R173, UR7 ;  /* 0x00000007ad0e7c20 */ /* 0x000fe20008410000 */
[----:B------:R-:W-:Y:S01]  /*e060*/  ULOP3.LUT UR10, UR10, 0x3fff, URZ, 0xc0, !UPT ;  /* 0x00003fff0a0a7892 */ /* 0x000fe2000f8ec03f */
[----:B------:R-:W1:Y:S01]  /*e070*/  MUFU.TANH R2, R2 ;  /* 0x0000000200027308 */ /* 0x000e620000002400 */
[----:B------:R-:W-:Y:S01]  /*e080*/  FMUL.FTZ R18, R160, UR7 ;  /* 0x00000007a0127c20 */ /* 0x000fe20008410000 */
[----:B------:R-:W-:Y:S01]  /*e090*/  FMUL.FTZ R20, R161, UR7 ;  /* 0x00000007a1147c20 */ /* 0x000fe20008410000 */
[----:B------:R-:W-:Y:S01]  /*e0a0*/  ULOP3.LUT UR10, UR10, 0x3800000, URZ, 0xfc, !UPT ;  /* 0x038000000a0a7892 */ /* 0x000fe2000f8efc3f */
[----:B------:R-:W-:Y:S01]  /*e0b0*/  FMUL.FTZ R161, R164, UR7 ;  /* 0x00000007a4a17c20 */ /* 0x000fe20008410000 */
[----:B------:R-:W-:Y:S01]  /*e0c0*/  FMUL.FTZ R17, R162, UR7 ;  /* 0x00000007a2117c20 */ /* 0x000fe20008410000 */
[----:B------:R-:W-:Y:S01]  /*e0d0*/  FMUL.FTZ R162, R165, UR7 ;  /* 0x00000007a5a27c20 */ /* 0x000fe20008410000 */
[----:B------:R-:W-:Y:S01]  /*e0e0*/  UIMAD UR15, UR37, 0xa80, UR10 ;  /* 0x00000a80250f78a4 */ /* 0x000fe2000f8e020a */
[----:B------:R-:W2:Y:S01]  /*e0f0*/  MUFU.TANH R6, R6 ;  /* 0x0000000600067308 */ /* 0x000ea20000002400 */
        /* <DEDUP_REMOVED lines=9> */
[----:B------:R-:W3:Y:S01]  /*e190*/  MUFU.TANH R12, R12 ;  /* 0x0000000c000c7308 */ /* 0x000ee20000002400 */
[----:B------:R-:W-:Y:S01]  /*e1a0*/  UMOV UR11, 0x40000040 ;  /* 0x40000040000b7882 */ /* 0x000fe20000000000 */
[----:B-1----:R-:W-:Y:S01]  /*e1b0*/  FMNMX.FTZ R7, R2, R9, !PT ;  /* 0x0000000902077209 */ /* 0x002fe20007810000 */
[----:B------:R-:W-:Y:S01]  /*e1c0*/  FMUL.FTZ R155, R158, UR7 ;  /* 0x000000079e9b7c20 */ /* 0x000fe20008410000 */
[----:B------:R-:W-:Y:S01]  /*e1d0*/  FMUL.FTZ R158, R159, UR7 ;  /* 0x000000079f9e7c20 */ /* 0x000fe20008410000 */
[----:B------:R-:W-:Y:S01]  /*e1e0*/  FMUL.FTZ R159, R144, UR7 ;  /* 0x00000007909f7c20 */ /* 0x000fe20008410000 */
[----:B------:R-:W-:Y:S01]  /*e1f0*/  FMUL.FTZ R145, R145, UR7 ;  /* 0x0000000791917c20 */ /* 0x000fe20008410000 */
[----:B--2---:R-:W-:Y:S01]  /*e200*/  FMNMX.FTZ R7, R6, R7, !PT ;  /* 0x0000000706077209 */ /* 0x004fe20007810000 */
        /* <DEDUP_REMOVED lines=9> */
[----:B---3--:R-:W-:Y:S01]  /*e2a0*/  FMNMX.FTZ R7, R12, R7, !PT ;  /* 0x000000070c077209 */ /* 0x008fe20007810000 */
        /* <DEDUP_REMOVED lines=19> */
[----:B------:R-:W-:Y:S01]  /*e3e0*/  UMOV UR14, UR61 ;  /* 0x0000003d000e7c82 */ /* 0x000fe20008000000 */
        /* <DEDUP_REMOVED lines=21> */
[----:B------:R-:W-:Y:S01]  /*e540*/  R2UR UR18, R22 ;  /* 0x00000000161272ca */ /* 0x000fe200000e0000 */
[----:B------:R-:W-:Y:S01]  /*e550*/  UMOV UR37, UR36 ;  /* 0x0000002400257c82 */ /* 0x000fe20008000000 */
[----:B------:R-:W-:-:S03]  /*e560*/  R2UR UR39, R16 ;  /* 0x00000000102772ca */ /* 0x000fc600000e0000 */
[----:B------:R-:W2:Y:S01]  /*e570*/  MUFU.TANH R156, R156 ;  /* 0x0000009c009c7308 */ /* 0x000ea20000002400 */
[----:B0-----:R-:W-:-:S07]  /*e580*/  FMNMX.FTZ R0, R164, R7, !PT ;  /* 0x00000007a4007209 */ /* 0x001fce0007810000 */
[----:B------:R-:W0:Y:S01]  /*e590*/  MUFU.TANH R157, R157 ;  /* 0x0000009d009d7308 */ /* 0x000e220000002400 */
[----:B-1----:R-:W-:Y:S01]  /*e5a0*/  FMNMX.FTZ R7, R153, R0, !PT ;  /* 0x0000000099077209 */ /* 0x002fe20007810000 */
[----:B------:R-:W-:Y:S02]  /*e5b0*/  UISETP.GT.AND UP0, UPT, UR38, UR18, UPT ;  /* 0x000000122600728c */ /* 0x000fe4000bf04270 */
[----:B------:R-:W-:-:S04]  /*e5c0*/  UIADD3 UR38, UR38, -0x1, URZ ;  /* 0xffffffff26267890 */ /* 0x000fc8000fffe03f */
[----:B------:R-:W1:Y:S01]  /*e5d0*/  MUFU.TANH R159, R159 ;  /* 0x0000009f009f7308 */ /* 0x000e620000002400 */
[----:B--2---:R-:W-:Y:S02]  /*e5e0*/  FMNMX.FTZ R0, R156, R7, !PT ;  /* 0x000000079c007209 */ /* 0x004fe40007810000 */
[----:B------:R-:W-:-:S05]  /*e5f0*/  PLOP3.LUT P2, PT, PT, PT, UP0, 0x80, 0x0 ;  /* 0x000000000000781c */ /* 0x000fca0003f4f008 */
        /* <DEDUP_REMOVED lines=29> */
[----:B--2---:R-:W-:Y:S01]  /*e7d0*/  FMNMX.FTZ R7, R121, R0, !PT ;  /* 0x0000000079077209 */ /* 0x004fe20007810000 */
[----:B------:R-:W-:Y:S02]  /*e7e0*/  WARPGROUP.DEPBAR.LE gsb0, 0x0 ;  /* 0x00008000000079c5 */ /* 0x000fe40000010000 */
[----:B------:R-:W-:-:S04]  /*e7f0*/  WARPGROUP.ARRIVE ;  /* 0x00000000000079c5 */ /* 0x000fc80000000000 */
[----:B------:R-:W2:Y:S01]  /*e800*/  MUFU.TANH R10, R10 ;  /* 0x0000000a000a7308 */ /* 0x000ea20000002400 */
[----:B0-----:R-:W-:Y:S01]  /*e810*/  FMNMX.FTZ R0, R150, R7, !PT ;  /* 0x0000000796007209 */ /* 0x001fe20007810000 */
[----:B------:R-:W-:Y:S01]  /*e820*/  HGMMA.64x192x16.F32 R24, R196, gdesc[UR8].tnspB, R24, gsb0 ;  /* 0x42e00008c4187df0 */ /* 0x000fe20008000818 */
[----:B------:R-:W-:Y:S01]  /*e830*/  UIADD3 UR10, UR15, 0x100, URZ ;  /* 0x000001000f0a7890 */ /* 0x000fe2000fffe03f */
[----:B------:R-:W-:-:S04]  /*e840*/  UMOV UR11, 0x40000040 ;  /* 0x40000040000b7882 */ /* 0x000fc80000000000 */
[----:B------:R-:W0:Y:S01]  /*e850*/  MUFU.TANH R11, R11 ;  /* 0x0000000b000b7308 */ /* 0x000e220000002400 */
[----:B-1----:R-:W-:-:S05]  /*e860*/  FMNMX.FTZ R0, R125, R0, !PT ;  /* 0x000000007d007209 */ /* 0x002fca0007810000 */
[----:B------:R-:W1:Y:S02]  /*e870*/  SHFL.BFLY PT, R7, R0, 0x2, 0x1f ;  /* 0x0c401f0000077f89 */ /* 0x000e6400000e0000 */
[----:B------:R-:W3:Y:S08]  /*e880*/  MUFU.TANH R13, R13 ;  /* 0x0000000d000d7308 */ /* 0x000ef00000002400 */
[----:B------:R-:W4:Y:S08]  /*e890*/  MUFU.TANH R15, R15 ;  /* 0x0000000f000f7308 */ /* 0x000f300000002400 */
[----:B------:R-:W5:Y:S01]  /*e8a0*/  MUFU.TANH R17, R17 ;  /* 0x0000001100117308 */ /* 0x000f620000002400 */
[----:B-1----:R-:W-:-:S07]  /*e8b0*/  FMNMX.FTZ R151, R0, R7, !PT ;  /* 0x0000000700977209 */ /* 0x002fce0007810000 */
[----:B------:R-:W1:Y:S01]  /*e8c0*/  MUFU.TANH R21, R21 ;  /* 0x0000001500157308 */ /* 0x000e620000002400 */
[----:B------:R-:W2:Y:S07]  /*e8d0*/  SHFL.BFLY PT, R0, R151, 0x1, 0x1f ;  /* 0x0c201f0097007f89 */ /* 0x000eae00000e0000 */
[----:B------:R-:W1:Y:S08]  /*e8e0*/  MUFU.TANH R160, R160 ;  /* 0x000000a000a07308 */ /* 0x000e700000002400 */
[----:B------:R-:W1:Y:S08]  /*e8f0*/  MUFU.TANH R163, R163 ;  /* 0x000000a300a37308 */ /* 0x000e700000002400 */
[----:B------:R-:W1:Y:S01]  /*e900*/  MUFU.TANH R152, R152 ;  /* 0x0000009800987308 */ /* 0x000e620000002400 */
[----:B--2---:R-:W-:-:S05]  /*e910*/  FMNMX.FTZ R7, R151, R0, !PT ;  /* 0x0000000097077209 */ /* 0x004fca0007810000 */
[C---:B------:R-:W-:Y:S01]  /*e920*/  FADD.FTZ R0, -R7.reuse, R9 ;  /* 0x0000000907007221 */ /* 0x040fe20000010100 */
[----:B------:R-:W-:Y:S01]  /*e930*/  FMUL.FTZ R9, R7, UR14 ;  /* 0x0000000e07097c20 */ /* 0x000fe20008410000 */
[----:B------:R-:W2:Y:S02]  /*e940*/  MUFU.TANH R154, R154 ;  /* 0x0000009a009a7308 */ /* 0x000ea40000002400 */
[----:B------:R-:W-:Y:S01]  /*e950*/  FMUL.FTZ R0, R0, UR14 ;  /* 0x0000000e00007c20 */ /* 0x000fe20008410000 */
[--C-:B------:R-:W-:Y:S01]  /*e960*/  FFMA.FTZ R200, R2, UR14, -R9.reuse ;  /* 0x0000000e02c87c23 */ /* 0x100fe20008010809 */
[----:B------:R-:W-:Y:S01]  /*e970*/  FMNMX.FTZ R2, R10, R8, !PT ;  /* 0x000000080a027209 */ /* 0x000fe20007810000 */
[--C-:B------:R-:W-:Y:S01]  /*e980*/  FFMA.FTZ R202, R12, UR14, -R9.reuse ;  /* 0x0000000e0cca7c23 */ /* 0x100fe20008010809 */
[--C-:B------:R-:W-:Y:S01]  /*e990*/  FFMA.FTZ R12, R153, UR14, -R9.reuse ;  /* 0x0000000e990c7c23 */ /* 0x100fe20008010809 */
[--C-:B------:R-:W-:Y:S01]  /*e9a0*/  FFMA.FTZ R151, R6, UR14, -R9.reuse ;  /* 0x0000000e06977c23 */ /* 0x100fe20008010809 */
[----:B0-----:R-:W-:Y:S01]  /*e9b0*/  FMNMX.FTZ R2, R11, R2, !PT ;  /* 0x000000020b027209 */ /* 0x001fe20007810000 */
[----:B------:R-:W0:Y:S01]  /*e9c0*/  MUFU.TANH R155, R155 ;  /* 0x0000009b009b7308 */ /* 0x000e220000002400 */
        /* <DEDUP_REMOVED lines=8> */
[----:B------:R-:W-:-:S02]  /*ea50*/  FFMA.FTZ R121, R121, UR14, -R9 ;  /* 0x0000000e79797c23 */ /* 0x000fc40008010809 */
[----:B-----5:R-:W-:-:S04]  /*ea60*/  FMNMX.FTZ R2, R17, R2, !PT ;  /* 0x0000000211027209 */ /* 0x020fc80007810000 */
[----:B-1----:R-:W-:Y:S01]  /*ea70*/  FMNMX.FTZ R165, R21, R2, !PT ;  /* 0x0000000215a57209 */ /* 0x002fe20007810000 */
[----:B------:R-:W1:Y:S03]  /*ea80*/  MUFU.TANH R144, R144 ;  /* 0x0000009000907308 */ /* 0x000e660000002400 */
[----:B------:R-:W-:-:S04]  /*ea90*/  FMNMX.FTZ R2, R160, R165, !PT ;  /* 0x000000a5a0027209 */ /* 0x000fc80007810000 */
[----:B------:R-:W-:Y:S01]  /*eaa0*/  FMNMX.FTZ R167, R163, R2, !PT ;  /* 0x00000002a3a77209 */ /* 0x000fe20007810000 */
[----:B------:R-:W4:Y:S03]  /*eab0*/  MUFU.TANH R146, R146 ;  /* 0x0000009200927308 */ /* 0x000f260000002400 */
[----:B------:R-:W-:-:S04]  /*eac0*/  FMNMX.FTZ R167, R152, R167, !PT ;  /* 0x000000a798a77209 */ /* 0x000fc80007810000 */
[----:B--2---:R-:W-:Y:S01]  /*ead0*/  FMNMX.FTZ R2, R154, R167, !PT ;  /* 0x000000a79a027209 */ /* 0x004fe20007810000 */
[----:B------:R-:W2:Y:S08]  /*eae0*/  MUFU.TANH R147, R147 ;  /* 0x0000009300937308 */ /* 0x000eb00000002400 */
        /* <DEDUP_REMOVED lines=9> */
[----:B------:R-:W-:Y:S08]  /*eb80*/  MUFU.TANH R122, R122 ;  /* 0x0000007a007a7308 */ /* 0x000ff00000002400 */
[----:B------:R-:W-:Y:S01]  /*eb90*/  MUFU.TANH R123, R123 ;  /* 0x0000007b007b7308 */ /* 0x000fe20000002400 */
[----:B------:R-:W-:-:S02]  /*eba0*/  WARPGROUP.DEPBAR.LE gsb0, 0x0 ;  /* 0x00008000000079c5 */ /* 0x000fc40000010000 */
[----:B------:R-:W-:Y:S01]  /*ebb0*/  WARPGROUP.ARRIVE ;  /* 0x00000000000079c5 */ /* 0x000fe20000000000 */
[----:B------:R-:W-:Y:S01]  /*ebc0*/  FFMA.FTZ R198, R161, UR14, -R9 ;  /* 0x0000000ea1c67c23 */ /* 0x000fe20008010809 */
[----:B0-----:R-:W-:-:S03]  /*ebd0*/  FMNMX.FTZ R161, R155, R2, !PT ;  /* 0x000000029ba17209 */ /* 0x001fc60007810000 */
[----:B------:R-:W-:Y:S01]  /*ebe0*/  MUFU.TANH R126, R126 ;  /* 0x0000007e007e7308 */ /* 0x000fe20000002400 */
[--C-:B------:R-:W-:Y:S01]  /*ebf0*/  FFMA.FTZ R196, R18, UR14, -R9.reuse ;  /* 0x0000000e12c47c23 */ /* 0x100fe20008010809 */
[----:B------:R-:W-:Y:S01]  /*ec00*/  FFMA.FTZ R18, R162, UR14, -R9 ;  /* 0x0000000ea2127c23 */ /* 0x000fe20008010809 */
[----:B------:R-:W-:Y:S01]  /*ec10*/  HGMMA.64x192x16.F32 R24, R192, gdesc[UR8].tnspB, R24, gsb0 ;  /* 0x42e00008c0187df0 */ /* 0x000fe20008000818 */
[----:B------:R-:W-:Y:S01]  /*ec20*/  UIADD3 UR10, UR15, 0x180, URZ ;  /* 0x000001800f0a7890 */ /* 0x000fe2000fffe03f */
[----:B---3--:R-:W-:Y:S01]  /*ec30*/  FMNMX.FTZ R161, R158, R161, !PT ;  /* 0x000000a19ea17209 */ /* 0x008fe20007810000 */
[----:B------:R-:W-:Y:S02]  /*ec40*/  UMOV UR11, 0x40000040 ;  /* 0x40000040000b7882 */ /* 0x000fe40000000000 */
[----:B------:R0:W-:Y:S01]  /*ec50*/  MUFU.EX2 R165, R20 ;  /* 0x0000001400a57308 */ /* 0x0001e20000000800 */
[----:B-1----:R-:W-:-:S04]  /*ec60*/  FMNMX.FTZ R161, R144, R161, !PT ;  /* 0x000000a190a17209 */ /* 0x002fc80007810000 */
[----:B----4-:R-:W-:-:S03]  /*ec70*/  FMNMX.FTZ R2, R146, R161, !PT ;  /* 0x000000a192027209 */ /* 0x010fc60007810000 */
[----:B------:R-:W-:Y:S01]  /*ec80*/  MUFU.TANH R127, R127 ;  /* 0x0000007f007f7308 */ /* 0x000fe20000002400 */
[----:B--2---:R-:W-:Y:S01]  /*ec90*/  FMNMX.FTZ R153, R147, R2, !PT ;  /* 0x0000000293997209 */ /* 0x004fe20007810000 */
[----:B0-----:R-:W-:-:S03]  /*eca0*/  FFMA.FTZ R20, R145, UR14, -R9 ;  /* 0x0000000e91147c23 */ /* 0x001fc60008010809 */
[----:B-----5:R-:W-:-:S03]  /*ecb0*/  FMNMX.FTZ R153, R124, R153, !PT ;  /* 0x000000997c997209 */ /* 0x020fc60007810000 */
[----:B------:R-:W-:Y:S01]  /*ecc0*/  MUFU.EX2 R0, R0 ;  /* 0x0000000000007308 */ /* 0x000fe20000000800 */
[----:B------:R-:W-:-:S04]  /*ecd0*/  FMNMX.FTZ R2, R138, R153, !PT ;  /* 0x000000998a027209 */ /* 0x000fc80007810000 */
[----:B------:R-:W-:-:S03]  /*ece0*/  FMNMX.FTZ R153, R139, R2, !PT ;  /* 0x000000028b997209 */ /* 0x000fc60007810000 */
[----:B------:R-:W0:Y:S01]  /*ecf0*/  MUFU.EX2 R200, R200 ;  /* 0x000000c800c87308 */ /* 0x000e220000000800 */
[----:B------:R-:W-:-:S04]  /*ed00*/  FMNMX.FTZ R2, R142, R153, !PT ;  /* 0x000000998e027209 */ /* 0x000fc80007810000 */
[----:B------:R-:W-:-:S03]  /*ed10*/  FMNMX.FTZ R157, R143, R2, !PT ;  /* 0x000000028f9d7209 */ /* 0x000fc60007810000 */
[----:B------:R-:W-:Y:S01]  /*ed20*/  MUFU.EX2 R153, R6 ;  /* 0x0000000600997308 */ /* 0x000fe20000000800 */
[----:B------:R-:W-:-:S04]  /*ed30*/  FMNMX.FTZ R2, R130, R157, !PT ;  /* 0x0000009d82027209 */ /* 0x000fc80007810000 */
[----:B------:R-:W-:-:S03]  /*ed40*/  FMNMX.FTZ R157, R131, R2, !PT ;  /* 0x00000002839d7209 */ /* 0x000fc60007810000 */
[----:B------:R-:W1:Y:S01]  /*ed50*/  MUFU.EX2 R151, R151 ;  /* 0x0000009700977308 */ /* 0x000e620000000800 */
[----:B------:R-:W-:Y:S01]  /*ed60*/  FMNMX.FTZ R2, R134, R157, !PT ;  /* 0x0000009d86027209 */ /* 0x000fe20007810000 */
[----:B0-----:R-:W-:-:S03]  /*ed70*/  FFMA.FTZ R4, R0, R4, R200 ;  /* 0x0000000400047223 */ /* 0x001fc600000100c8 */
[----:B------:R-:W-:-:S03]  /*ed80*/  FMNMX.FTZ R145, R135, R2, !PT ;  /* 0x0000000287917209 */ /* 0x000fc60007810000 */
[----:B------:R-:W-:Y:S01]  /*ed90*/  MUFU.EX2 R202, R202 ;  /* 0x000000ca00ca7308 */ /* 0x000fe20000000800 */
[----:B------:R-:W-:-:S04]  /*eda0*/  FMNMX.FTZ R2, R122, R145, !PT ;  /* 0x000000917a027209 */ /* 0x000fc80007810000 */
[----:B------:R-:W-:-:S03]  /*edb0*/  FMNMX.FTZ R145, R123, R2, !PT ;  /* 0x000000027b917209 */ /* 0x000fc60007810000 */
[----:B------:R-:W-:Y:S01]  /*edc0*/  MUFU.EX2 R166, R166 ;  /* 0x000000a600a67308 */ /* 0x000fe20000000800 */
[----:B------:R-:W-:Y:S02]  /*edd0*/  FMNMX.FTZ R2, R126, R145, !PT ;  /* 0x000000917e027209 */ /* 0x000fe40007810000 */
[----:B-1----:R-:W-:Y:S02]  /*ede0*/  F2FP.F16.F32.PACK_AB R200, R151, R200 ;  /* 0x000000c897c8723e */ /* 0x002fe400000000ff */
[----:B------:R-:W-:-:S03]  /*edf0*/  FMNMX.FTZ R2, R127, R2, !PT ;  /* 0x000000027f027209 */ /* 0x000fc60007810000 */
[----:B------:R-:W-:Y:S02]  /*ee00*/  MUFU.EX2 R196, R196 ;  /* 0x000000c400c47308 */ /* 0x000fe40000000800 */
        /* <DEDUP_REMOVED lines=11> */
[----:B------:R-:W-:-:S04]  /*eec0*/  FADD.FTZ R2, -R6, R8 ;  /* 0x0000000806027221 */ /* 0x000fc80000010100 */
[----:B------:R-:W-:-:S06]  /*eed0*/  FMUL.FTZ R2, R2, UR14 ;  /* 0x0000000e02027c20 */ /* 0x000fcc0008410000 */
[----:B------:R-:W-:Y:S01]  /*eee0*/  MUFU.EX2 R2, R2 ;  /* 0x0000000200027308 */ /* 0x000fe20000000800 */
[----:B------:R-:W-:Y:S02]  /*eef0*/  WARPGROUP.DEPBAR.LE gsb0, 0x0 ;  /* 0x00008000000079c5 */ /* 0x000fe40000010000 */
[----:B------:R-:W-:Y:S01]  /*ef00*/  WARPGROUP.ARRIVE ;  /* 0x00000000000079c5 */ /* 0x000fe20000000000 */
[--C-:B------:R-:W-:Y:S01]  /*ef10*/  FFMA.FTZ R192, R164, UR14, -R9.reuse ;  /* 0x0000000ea4c07c23 */ /* 0x100fe20008010809 */
[----:B------:R-:W-:-:S04]  /*ef20*/  FFMA.FTZ R194, R156, UR14, -R9 ;  /* 0x0000000e9cc27c23 */ /* 0x000fc80008010809 */
[----:B------:R-:W-:Y:S01]  /*ef30*/  HGMMA.64x192x16.F32 R24, R188, gdesc[UR8].tnspB, R24, gsb0 ;  /* 0x42e00008bc187df0 */ /* 0x000fe20008000818 */
[----:B------:R-:W-:Y:S01]  /*ef40*/  UIADD3 UR10, UR15, 0x200, URZ ;  /* 0x000002000f0a7890 */ /* 0x000fe2000fffe03f */
[----:B------:R-:W-:Y:S01]  /*ef50*/  MUFU.EX2 R192, R192 ;  /* 0x000000c000c07308 */ /* 0x000fe20000000800 */
[----:B------:R-:W-:-:S07]  /*ef60*/  UMOV UR11, 0x40000040 ;  /* 0x40000040000b7882 */ /* 0x000fce0000000000 */
[----:B------:R-:W-:Y:S01]  /*ef70*/  MUFU.EX2 R194, R194 ;  /* 0x000000c200c27308 */ /* 0x000fe20000000800 */
[----:B------:R-:W-:Y:S02]  /*ef80*/  WARPGROUP.DEPBAR.LE gsb0, 0x0 ;  /* 0x00008000000079c5 */ /* 0x000fe40000010000 */
[----:B------:R-:W-:Y:S01]  /*ef90*/  WARPGROUP.ARRIVE ;  /* 0x00000000000079c5 */ /* 0x000fe20000000000 */
[--C-:B------:R-:W-:Y:S01]  /*efa0*/  FFMA.FTZ R188, R159, UR14, -R9.reuse ;  /* 0x0000000e9fbc7c23 */ /* 0x100fe20008010809 */
[----:B------:R-:W-:-:S05]  /*efb0*/  FFMA.FTZ R190, R148, UR14, -R9 ;  /* 0x0000000e94be7c23 */ /* 0x000fca0008010809 */
        /* <DEDUP_REMOVED lines=8> */
[--C-:B------:R-:W-:Y:S01]  /*f040*/  FFMA.FTZ R136, R137, UR14, -R9.reuse ;  /* 0x0000000e89887c23 */ /* 0x100fe20008010809 */
[--C-:B------:R-:W-:Y:S01]  /*f050*/  FFMA.FTZ R186, R140, UR14, -R9.reuse ;  /* 0x0000000e8cba7c23 */ /* 0x100fe20008010809 */
[----:B------:R-:W-:Y:S01]  /*f060*/  FFMA.FTZ R137, R141, UR14, -R9 ;  /* 0x0000000e8d897c23 */ /* 0x000fe20008010809 */
[----:B------:R-:W-:Y:S02]  /*f070*/  IMAD.U32 R140, RZ, RZ, UR6 ;  /* 0x00000006ff8c7e24 */ /* 0x000fe4000f8e00ff */
[----:B------:R-:W-:Y:S01]  /*f080*/  HGMMA.64x192x16.F32 R24, R180, gdesc[UR8].tnspB, R24, gsb0 ;  /* 0x42e00008b4187df0 */ /* 0x000fe20008000818 */
[----:B------:R-:W-:Y:S01]  /*f090*/  UIADD3 UR10, UR15, 0x300, URZ ;  /* 0x000003000f0a7890 */ /* 0x000fe2000fffe03f */
[----:B------:R-:W-:Y:S01]  /*f0a0*/  MUFU.EX2 R184, R184 ;  /* 0x000000b800b87308 */ /* 0x000fe20000000800 */
[----:B------:R-:W-:Y:S01]  /*f0b0*/  UMOV UR11, 0x40000040 ;  /* 0x40000040000b7882 */ /* 0x000fe20000000000 */
[----:B------:R-:W-:-:S05]  /*f0c0*/  @!P1 VIADD R140, R140, 0x36860 ;  /* 0x000368608c8c9836 */ /* 0x000fca0000000000 */
[----:B------:R-:W-:Y:S01]  /*f0d0*/  @!P1 PRMT R140, RZ, 0x654, R140 ;  /* 0x00000654ff8c9816 */ /* 0x000fe2000000008c */
        /* <DEDUP_REMOVED lines=9> */
[----:B------:R-:W-:Y:S01]  /*f170*/  FMUL.FTZ R125, R6, UR14 ;  /* 0x0000000e067d7c20 */ /* 0x000fe20008410000 */
[----:B------:R-:W-:Y:S01]  /*f180*/  HGMMA.64x192x16.F32 R24, R176, gdesc[UR8].tnspB, R24, gsb0 ;  /* 0x42e00008b0187df0 */ /* 0x000fe20008000818 */
[--C-:B------:R-:W-:Y:S01]  /*f190*/  FFMA.FTZ R182, R132, UR14, -R9.reuse ;  /* 0x0000000e84b67c23 */ /* 0x100fe20008010809 */
[----:B------:R-:W-:Y:S01]  /*f1a0*/  FFMA.FTZ R132, R150, UR14, -R9 ;  /* 0x0000000e96847c23 */ /* 0x000fe20008010809 */
[--C-:B------:R-:W-:Y:S01]  /*f1b0*/  FFMA.FTZ R201, R10, UR14, -R125.reuse ;  /* 0x0000000e0ac97c23 */ /* 0x100fe2000801087d */
[--C-:B------:R-:W-:Y:S01]  /*f1c0*/  FFMA.FTZ R9, R11, UR14, -R125.reuse ;  /* 0x0000000e0b097c23 */ /* 0x100fe2000801087d */
[--C-:B------:R-:W-:Y:S01]  /*f1d0*/  FFMA.FTZ R203, R13, UR14, -R125.reuse ;  /* 0x0000000e0dcb7c23 */ /* 0x100fe2000801087d */
[----:B------:R0:W-:Y:S01]  /*f1e0*/  MUFU.EX2 R8, R133 ;  /* 0x0000008500087308 */ /* 0x0001e20000000800 */
[--C-:B------:R-:W-:Y:S01]  /*f1f0*/  FFMA.FTZ R10, R15, UR14, -R125.reuse ;  /* 0x0000000e0f0a7c23 */ /* 0x100fe2000801087d */
[--C-:B------:R-:W-:Y:S01]  /*f200*/  FFMA.FTZ R197, R17, UR14, -R125.reuse ;  /* 0x0000000e11c57c23 */ /* 0x100fe2000801087d */
[--C-:B------:R-:W-:Y:S01]  /*f210*/  FFMA.FTZ R11, R21, UR14, -R125.reuse ;  /* 0x0000000e150b7c23 */ /* 0x100fe2000801087d */
[--C-:B------:R-:W-:Y:S01]  /*f220*/  FFMA.FTZ R185, R138, UR14, -R125.reuse ;  /* 0x0000000e8ab97c23 */ /* 0x100fe2000801087d */
[--C-:B------:R-:W-:Y:S01]  /*f230*/  FFMA.FTZ R199, R160, UR14, -R125.reuse ;  /* 0x0000000ea0c77c23 */ /* 0x100fe2000801087d */
[--C-:B------:R-:W-:Y:S01]  /*f240*/  FFMA.FTZ R13, R163, UR14, -R125.reuse ;  /* 0x0000000ea30d7c23 */ /* 0x100fe2000801087d */
[----:B------:R-:W-:Y:S01]  /*f250*/  FFMA.FTZ R193, R152, UR14, -R125 ;  /* 0x0000000e98c17c23 */ /* 0x000fe2000801087d */
[----:B------:R-:W1:Y:S01]  /*f260*/  MUFU.EX2 R201, R201 ;  /* 0x000000c900c97308 */ /* 0x000e620000000800 */
[----:B0-----:R-:W-:-:S02]  /*f270*/  IMAD.U32 R133, RZ, RZ, UR36 ;  /* 0x00000024ff857e24 */ /* 0x001fc4000f8e00ff */
[--C-:B------:R-:W-:Y:S01]  /*f280*/  FFMA.FTZ R15, R154, UR14, -R125.reuse ;  /* 0x0000000e9a0f7c23 */ /* 0x100fe2000801087d */
[--C-:B------:R-:W-:Y:S01]  /*f290*/  FFMA.FTZ R195, R155, UR14, -R125.reuse ;  /* 0x0000000e9bc37c23 */ /* 0x100fe2000801087d */
[--C-:B------:R-:W-:Y:S01]  /*f2a0*/  FFMA.FTZ R17, R158, UR14, -R125.reuse ;  /* 0x0000000e9e117c23 */ /* 0x100fe2000801087d */
[--C-:B------:R-:W-:Y:S01]  /*f2b0*/  FFMA.FTZ R189, R144, UR14, -R125.reuse ;  /* 0x0000000e90bd7c23 */ /* 0x100fe2000801087d */
[----:B------:R-:W-:Y:S01]  /*f2c0*/  @!P1 LEA R133, R133, UR60, 0x3 ;  /* 0x0000003c85859c11 */ /* 0x000fe2000f8e18ff */
[--C-:B------:R-:W-:Y:S01]  /*f2d0*/  FFMA.FTZ R21, R146, UR14, -R125.reuse ;  /* 0x0000000e92157c23 */ /* 0x100fe2000801087d */
[----:B------:R-:W0:Y:S01]  /*f2e0*/  MUFU.EX2 R9, R9 ;  /* 0x0000000900097308 */ /* 0x000e220000000800 */
[--C-:B------:R-:W-:Y:S01]  /*f2f0*/  FFMA.FTZ R191, R147, UR14, -R125.reuse ;  /* 0x0000000e93bf7c23 */ /* 0x100fe2000801087d */
[--C-:B------:R-:W-:Y:S01]  /*f300*/  FFMA.FTZ R124, R124, UR14, -R125.reuse ;  /* 0x0000000e7c7c7c23 */ /* 0x100fe2000801087d */
[----:B------:R-:W-:Y:S02]  /*f310*/  @!P1 VIADD R133, R133, 0x36840 ;  /* 0x0003684085859836 */ /* 0x000fe40000000000 */
[--C-:B------:R-:W-:Y:S01]  /*f320*/  FFMA.FTZ R181, R130, UR14, -R125.reuse ;  /* 0x0000000e82b57c23 */ /* 0x100fe2000801087d */
[--C-:B------:R-:W-:Y:S01]  /*f330*/  FFMA.FTZ R187, R142, UR14, -R125.reuse ;  /* 0x0000000e8ebb7c23 */ /* 0x100fe2000801087d */
[--C-:B------:R-:W-:Y:S01]  /*f340*/  FFMA.FTZ R143, R143, UR14, -R125.reuse ;  /* 0x0000000e8f8f7c23 */ /* 0x100fe2000801087d */
[----:B------:R-:W-:Y:S01]  /*f350*/  FFMA.FTZ R131, R131, UR14, -R125 ;  /* 0x0000000e83837c23 */ /* 0x000fe2000801087d */
[----:B------:R-:W2:Y:S01]  /*f360*/  MUFU.EX2 R203, R203 ;  /* 0x000000cb00cb7308 */ /* 0x000ea20000000800 */
[----:B-1----:R-:W-:Y:S01]  /*f370*/  FFMA.FTZ R138, R2, R3, R201 ;  /* 0x00000003028a7223 */ /* 0x002fe200000100c9 */
[----:B------:R-:W-:Y:S01]  /*f380*/  @!P1 PRMT R133, RZ, 0x654, R133 ;  /* 0x00000654ff859816 */ /* 0x000fe20000000085 */
[----:B------:R-:W-:Y:S01]  /*f390*/  FADD.FTZ R3, R151, R4 ;  /* 0x0000000497037221 */ /* 0x000fe20000010000 */
[--C-:B------:R-:W-:Y:S01]  /*f3a0*/  FFMA.FTZ R4, R139, UR14, -R125.reuse ;  /* 0x0000000e8b047c23 */ /* 0x100fe2000801087d */
[--C-:B------:R-:W-:Y:S01]  /*f3b0*/  FFMA.FTZ R134, R134, UR14, -R125.reuse ;  /* 0x0000000e86867c23 */ /* 0x100fe2000801087d */
[----:B------:R-:W-:Y:S01]  /*f3c0*/  FFMA.FTZ R135, R135, UR14, -R125 ;  /* 0x0000000e87877c23 */ /* 0x000fe2000801087d */
[----:B------:R-:W-:Y:S01]  /*f3d0*/  FADD.FTZ R3, R202, R3 ;  /* 0x00000003ca037221 */ /* 0x000fe20000010000 */
[----:B------:R-:W1:Y:S01]  /*f3e0*/  MUFU.EX2 R10, R10 ;  /* 0x0000000a000a7308 */ /* 0x000e620000000800 */
[C---:B0-----:R-:W-:Y:S01]  /*f3f0*/  FADD.FTZ R138, R9.reuse, R138 ;  /* 0x0000008a098a7221 */ /* 0x041fe20000010000 */
[----:B------:R-:W-:Y:S01]  /*f400*/  F2FP.F16.F32.PACK_AB R201, R9, R201 ;  /* 0x000000c909c9723e */ /* 0x000fe200000000ff */
[----:B------:R-:W-:Y:S01]  /*f410*/  FADD.FTZ R3, R166, R3 ;  /* 0x00000003a6037221 */ /* 0x000fe20000010000 */
[--C-:B------:R-:W-:Y:S01]  /*f420*/  FFMA.FTZ R123, R123, UR14, -R125.reuse ;  /* 0x0000000e7b7b7c23 */ /* 0x100fe2000801087d */
[----:B------:R-:W-:Y:S01]  /*f430*/  FFMA.FTZ R126, R126, UR14, -R125 ;  /* 0x0000000e7e7e7c23 */ /* 0x000fe2000801087d */
[----:B------:R-:W-:-:S02]  /*f440*/  F2FP.F16.F32.PACK_AB R202, R166, R202 ;  /* 0x000000caa6ca723e */ /* 0x000fc400000000ff */
[----:B------:R-:W0:Y:S08]  /*f450*/  MUFU.EX2 R197, R197 ;  /* 0x000000c500c57308 */ /* 0x000e300000000800 */
[----:B------:R-:W3:Y:S08]  /*f460*/  MUFU.EX2 R11, R11 ;  /* 0x0000000b000b7308 */ /* 0x000ef00000000800 */
[----:B------:R-:W4:Y:S08]  /*f470*/  MUFU.EX2 R199, R199 ;  /* 0x000000c700c77308 */ /* 0x000f300000000800 */
[----:B------:R-:W5:Y:S08]  /*f480*/  MUFU.EX2 R13, R13 ;  /* 0x0000000d000d7308 */ /* 0x000f700000000800 */
        /* <DEDUP_REMOVED lines=17> */
[----:B------:R2:W-:Y:S05]  /*f5a0*/  @!P1 SYNCS.ARRIVE.TRANS64.RED.A1T0 RZ, [R133+URZ], RZ ;  /* 0x000000ff85ff99a7 */ /* 0x0005ea000810043f */
[----:B------:R-:W-:Y:S01]  /*f5b0*/  MUFU.EX2 R129, R129 ;  /* 0x0000008100817308 */ /* 0x000fe20000000800 */
[----:B------:R-:W-:Y:S01]  /*f5c0*/  F2FP.F16.F32.PACK_AB R176, R121, R120 ;  /* 0x0000007879b0723e */ /* 0x000fe200000000ff */
[----:B--2---:R-:W-:Y:S01]  /*f5d0*/  FADD.FTZ R133, R203, R138 ;  /* 0x0000008acb857221 */ /* 0x004fe20000010000 */
[----:B------:R2:W-:Y:S01]  /*f5e0*/  @!P1 SYNCS.ARRIVE.TRANS64.RED.A1T0 RZ, [R140+URZ], RZ ;  /* 0x000000ff8cff99a7 */ /* 0x0005e2000810043f */
[----:B-1----:R-:W-:-:S04]  /*f5f0*/  F2FP.F16.F32.PACK_AB R203, R10, R203 ;  /* 0x000000cb0acb723e */ /* 0x002fc800000000ff */
[----:B------:R-:W-:Y:S01]  /*f600*/  MUFU.EX2 R135, R135 ;  /* 0x0000008700877308 */ /* 0x000fe20000000800 */
[----:B------:R-:W-:-:S04]  /*f610*/  FADD.FTZ R138, R10, R133 ;  /* 0x000000850a8a7221 */ /* 0x000fc80000010000 */
[----:B0-----:R-:W-:Y:S01]  /*f620*/  FADD.FTZ R138, R197, R138 ;  /* 0x0000008ac58a7221 */ /* 0x001fe20000010000 */
[----:B--2---:R-:W-:Y:S01]  /*f630*/  FADD.FTZ R140, R196, R3 ;  /* 0x00000003c48c7221 */ /* 0x004fe20000010000 */
[C---:B---3--:R-:W-:Y:S01]  /*f640*/  F2FP.F16.F32.PACK_AB R197, R11.reuse, R197 ;  /* 0x000000c50bc5723e */ /* 0x048fe200000000ff */
[----:B------:R-:W-:Y:S01]  /*f650*/  MUFU.EX2 R10, R131 ;  /* 0x00000083000a7308 */ /* 0x000fe20000000800 */
[----:B------:R-:W-:Y:S01]  /*f660*/  FADD.FTZ R138, R11, R138 ;  /* 0x0000008a0b8a7221 */ /* 0x000fe20000010000 */
[C---:B------:R-:W-:Y:S01]  /*f670*/  FADD.FTZ R3, R165.reuse, R140 ;  /* 0x0000008ca5037221 */ /* 0x040fe20000010000 */
[----:B------:R-:W-:Y:S02]  /*f680*/  F2FP.F16.F32.PACK_AB R196, R165, R196 ;  /* 0x000000c4a5c4723e */ /* 0x000fe400000000ff */
[----:B----4-:R-:W-:Y:S01]  /*f690*/  FADD.FTZ R138, R199, R138 ;  /* 0x0000008ac78a7221 */ /* 0x010fe20000010000 */
[----:B------:R-:W-:Y:S01]  /*f6a0*/  FADD.FTZ R133, R198, R3 ;  /* 0x00000003c6857221 */ /* 0x000fe20000010000 */
[----:B------:R-:W-:Y:S01]  /*f6b0*/  FFMA.FTZ R3, R122, UR14, -R125 ;  /* 0x0000000e7a037c23 */ /* 0x000fe2000801087d */
[C---:B------:R-:W-:Y:S01]  /*f6c0*/  F2FP.F16.F32.PACK_AB R198, R18.reuse, R198 ;  /* 0x000000c612c6723e */ /* 0x040fe200000000ff */
[----:B-----5:R-:W-:Y:S01]  /*f6d0*/  FADD.FTZ R138, R13, R138 ;  /* 0x0000008a0d8a7221 */ /* 0x020fe20000010000 */
[----:B------:R-:W-:Y:S01]  /*f6e0*/  FADD.FTZ R133, R18, R133 ;  /* 0x0000008512857221 */ /* 0x000fe20000010000 */
[----:B------:R-:W-:Y:S01]  /*f6f0*/  MUFU.EX2 R122, R143 ;  /* 0x0000008f007a7308 */ /* 0x000fe20000000800 */
[----:B------:R-:W-:Y:S01]  /*f700*/  FFMA.FTZ R125, R127, UR14, -R125 ;  /* 0x0000000e7f7d7c23 */ /* 0x000fe2000801087d */
[----:B------:R-:W-:Y:S01]  /*f710*/  FADD.FTZ R138, R193, R138 ;  /* 0x0000008ac18a7221 */ /* 0x000fe20000010000 */
[----:B------:R-:W-:Y:S01]  /*f720*/  FADD.FTZ R133, R192, R133 ;  /* 0x00000085c0857221 */ /* 0x000fe20000010000 */
[----:B------:R-:W-:-:S02]  /*f730*/  F2FP.F16.F32.PACK_AB R192, R12, R192 ;  /* 0x000000c00cc0723e */ /* 0x000fc400000000ff */
[----:B------:R-:W-:Y:S01]  /*f740*/  FADD.FTZ R138, R15, R138 ;  /* 0x0000008a0f8a7221 */ /* 0x000fe20000010000 */
[----:B------:R-:W-:Y:S01]  /*f750*/  FADD.FTZ R133, R12, R133 ;  /* 0x000000850c857221 */ /* 0x000fe20000010000 */
[----:B------:R-:W-:Y:S01]  /*f760*/  MUFU.EX2 R3, R3 ;  /* 0x0000000300037308 */ /* 0x000fe20000000800 */
[----:B------:R-:W-:Y:S01]  /*f770*/  F2FP.F16.F32.PACK_AB R199, R13, R199 ;  /* 0x000000c70dc7723e */ /* 0x000fe200000000ff */
[----:B------:R-:W-:Y:S01]  /*f780*/  FADD.FTZ R138, R195, R138 ;  /* 0x0000008ac38a7221 */ /* 0x000fe20000010000 */
[----:B------:R-:W-:Y:S01]  /*f790*/  FADD.FTZ R130, R194, R133 ;  /* 0x00000085c2827221 */ /* 0x000fe20000010000 */
[----:B------:R-:W-:Y:S02]  /*f7a0*/  F2FP.F16.F32.PACK_AB R193, R15, R193 ;  /* 0x000000c10fc1723e */ /* 0x000fe400000000ff */
[----:B------:R-:W-:Y:S01]  /*f7b0*/  FADD.FTZ R138, R17, R138 ;  /* 0x0000008a118a7221 */ /* 0x000fe20000010000 */
[C---:B------:R-:W-:Y:S01]  /*f7c0*/  FADD.FTZ R9, R153.reuse, R130 ;  /* 0x0000008299097221 */ /* 0x040fe20000010000 */
[----:B------:R-:W0:Y:S01]  /*f7d0*/  MUFU.EX2 R123, R123 ;  /* 0x0000007b007b7308 */ /* 0x000e220000000800 */
[----:B------:R-:W-:Y:S01]  /*f7e0*/  F2FP.F16.F32.PACK_AB R194, R153, R194 ;  /* 0x000000c299c2723e */ /* 0x000fe200000000ff */
[----:B------:R-:W-:Y:S01]  /*f7f0*/  FADD.FTZ R138, R189, R138 ;  /* 0x0000008abd8a7221 */ /* 0x000fe20000010000 */
[----:B------:R-:W-:Y:S01]  /*f800*/  FADD.FTZ R9, R188, R9 ;  /* 0x00000009bc097221 */ /* 0x000fe20000010000 */
[----:B------:R-:W-:-:S02]  /*f810*/  F2FP.F16.F32.PACK_AB R195, R17, R195 ;  /* 0x000000c311c3723e */ /* 0x000fc400000000ff */
[----:B------:R-:W-:Y:S01]  /*f820*/  FADD.FTZ R138, R21, R138 ;  /* 0x0000008a158a7221 */ /* 0x000fe20000010000 */
[C---:B------:R-:W-:Y:S01]  /*f830*/  FADD.FTZ R9, R20.reuse, R9 ;  /* 0x0000000914097221 */ /* 0x040fe20000010000 */
[----:B------:R-:W1:Y:S01]  /*f840*/  MUFU.EX2 R132, R132 ;  /* 0x0000008400847308 */ /* 0x000e620000000800 */
[----:B------:R-:W-:Y:S01]  /*f850*/  F2FP.F16.F32.PACK_AB R188, R20, R188 ;  /* 0x000000bc14bc723e */ /* 0x000fe200000000ff */
[----:B------:R-:W-:Y:S01]  /*f860*/  FADD.FTZ R11, R191, R138 ;  /* 0x0000008abf0b7221 */ /* 0x000fe20000010000 */
[----:B------:R-:W-:Y:S01]  /*f870*/  FADD.FTZ R9, R190, R9 ;  /* 0x00000009be097221 */ /* 0x000fe20000010000 */
[----:B------:R-:W-:Y:S02]  /*f880*/  F2FP.F16.F32.PACK_AB R189, R21, R189 ;  /* 0x000000bd15bd723e */ /* 0x000fe400000000ff */
[----:B------:R-:W-:Y:S01]  /*f890*/  FADD.FTZ R12, R124, R11 ;  /* 0x0000000b7c0c7221 */ /* 0x000fe20000010000 */
[----:B------:R-:W-:Y:S01]  /*f8a0*/  FADD.FTZ R9, R14, R9 ;  /* 0x000000090e097221 */ /* 0x000fe20000010000 */
[----:B------:R-:W2:Y:S01]  /*f8b0*/  MUFU.EX2 R179, R126 ;  /* 0x0000007e00b37308 */ /* 0x000ea20000000800 */
[----:B0-----:R-:W-:Y:S01]  /*f8c0*/  F2FP.F16.F32.PACK_AB R177, R123, R3 ;  /* 0x000000037bb1723e */ /* 0x001fe200000000ff */
[----:B------:R-:W-:Y:S01]  /*f8d0*/  FADD.FTZ R11, R185, R12 ;  /* 0x0000000cb90b7221 */ /* 0x000fe20000010000 */
[----:B------:R-:W-:Y:S01]  /*f8e0*/  FADD.FTZ R9, R184, R9 ;  /* 0x00000009b8097221 */ /* 0x000fe20000010000 */
[----:B------:R-:W-:-:S02]  /*f8f0*/  F2FP.F16.F32.PACK_AB R185, R4, R185 ;  /* 0x000000b904b9723e */ /* 0x000fc400000000ff */
[----:B------:R-:W-:Y:S01]  /*f900*/  FADD.FTZ R12, R4, R11 ;  /* 0x0000000b040c7221 */ /* 0x000fe20000010000 */
[----:B------:R-:W-:Y:S01]  /*f910*/  FADD.FTZ R9, R136, R9 ;  /* 0x0000000988097221 */ /* 0x000fe20000010000 */
[----:B------:R-:W0:Y:S01]  /*f920*/  MUFU.EX2 R125, R125 ;  /* 0x0000007d007d7308 */ /* 0x000e220000000800 */
[----:B-1----:R-:W-:Y:S02]  /*f930*/  F2FP.F16.F32.PACK_AB R178, R8, R132 ;  /* 0x0000008408b2723e */ /* 0x002fe400000000ff */
        /* <DEDUP_REMOVED lines=25> */
[----:B--2---:R-:W-:Y:S01]  /*fad0*/  FADD.FTZ R12, R179, R12 ;  /* 0x0000000cb30c7221 */ /* 0x004fe20000010000 */
[----:B------:R-:W-:Y:S02]  /*fae0*/  F2FP.F16.F32.PACK_AB R183, R135, R134 ;  /* 0x0000008687b7723e */ /* 0x000fe400000000ff */
[----:B------:R-:W-:Y:S01]  /*faf0*/  FADD.FTZ R4, R8, R9 ;  /* 0x0000000908047221 */ /* 0x000fe20000010000 */
[C---:B0-----:R-:W-:Y:S01]  /*fb00*/  FADD.FTZ R3, R125.reuse, R12 ;  /* 0x0000000c7d037221 */ /* 0x041fe20000010000 */
[----:B------:R-:W-:Y:S01]  /*fb10*/  F2FP.F16.F32.PACK_AB R179, R125, R179 ;  /* 0x000000b37db3723e */ /* 0x000fe200000000ff */
[----:B------:R-:W-:Y:S02]  /*fb20*/  IMAD.MOV.U32 R8, RZ, RZ, R6 ;  /* 0x000000ffff087224 */ /* 0x000fe400078e0006 */
[----:B------:R-:W-:Y:S01]  /*fb30*/  IMAD.MOV.U32 R9, RZ, RZ, R7 ;  /* 0x000000ffff097224 */ /* 0x000fe200078e0007 */
[----:B------:R-:W-:Y:S06]  /*fb40*/  @P2 BRA `(.L_x_2274) ;  /* 0xffffffbc00042947 */ /* 0x000fec000383ffff */
.L_x_2265:
        /* <DEDUP_REMOVED lines=99> */
.L_x_2275:
[----:B------:R-:W-:Y:S01]  /*10180*/  R2UR UR4, R16 ;  /* 0x00000000100472ca */ /* 0x000fe200000e0000 */
[----:B------:R-:W-:-:S12]  /*10190*/  ULEA UR5, UR36, UR60, 0x3 ;  /* 0x0000003c24057291 */ /* 0x000fd8000f8e183f */
[----:B------:R-:W-:-:S05]  /*101a0*/  IMAD.U32 R0, RZ, RZ, UR4 ;  /* 0x00000004ff007e24 */ /* 0x000fca000f8e00ff */
[----:B------:R-:W-:-:S04]  /*101b0*/  SHF.L.U32 R0, R0, 0x1f, RZ ;  /* 0x0000001f00007819 */ /* 0x000fc800000006ff */
[----:B------:R0:W1:Y:S01]  /*101c0*/  SYNCS.PHASECHK.TRANS64.TRYWAIT P2, [UR5+0x36850], R0 ;  /* 0x03685000ff0075a7 */ /* 0x0000620008040145 */
[----:B------:R-:W-:Y:S05]  /*101d0*/  @!P0 BRA `(.L_x_2276) ;  /* 0x0000000000048947 */ /* 0x000fea0003800000 */
[----:B------:R-:W-:Y:S01]  /*101e0*/  BPT.TRAP 0x1 ;  /* 0x000000040000795c */ /* 0x000fe20000300000 */
.L_x_2276:
[----:B-1----:R-:W-:Y:S05]  /*101f0*/  @P2 BRA `(.L_x_2277) ;  /* 0x0000000000082947 */ /* 0x002fea0003800000 */
[----:B------:R-:W1:Y:S02]  /*10200*/  SYNCS.PHASECHK.TRANS64.TRYWAIT P0, [UR5+0x36850], R0 ;  /* 0x03685000ff0075a7 */ /* 0x000e640008000145 */
[----:B-1----:R-:W-:Y:S05]  /*10210*/  @!P0 BRA `(.L_x_2278) ;  /* 0x000000c000a48947 */ /* 0x002fea0003800000 */
.L_x_2277:
[----:B------:R-:W-:Y:S01]  /*10220*/  UIADD3 UR60, UR60, 0x400, URZ ;  /* 0x000004003c3c7890 */ /* 0x000fe2000fffe03f */
[----:B------:R-:W-:Y:S01]  /*10230*/  WARPGROUP.ARRIVE ;  /* 0x00000000000079c5 */ /* 0x000fe20000000000 */
[----:B------:R-:W-:Y:S01]  /*10240*/  UMOV UR7, 0x40000040 ;  /* 0x4000004000077882 */ /* 0x000fe20000000000 */
[----:B-1----:R-:W1:Y:S01]  /*10250*/  SHFL.BFLY PT, R5, R4, 0x2, 0x1f ;  /* 0x0c401f0004057f89 */ /* 0x002e6200000e0000 */
[----:B------:R-:W-:Y:S01]  /*10260*/  USHF.R.U32.HI UR60, URZ, 0x4, UR60 ;  /* 0x000000043f3c7899 */ /* 0x000fe2000801163c */
[----:B------:R-:W-:Y:S01]  /*10270*/  IMAD.U32 R11, RZ, RZ, UR5 ;  /* 0x00000005ff0b7e24 */ /* 0x000fe2000f8e00ff */
[----:B------:R-:W-:Y:S01]  /*10280*/  R2UR UR8, R234 ;  /* 0x00000000ea0872ca */ /* 0x000fe200000e0000 */
[----:B0-----:R-:W0:Y:S01]  /*10290*/  SHFL.BFLY PT, R0, R3, 0x2, 0x1f ;  /* 0x0c401f0003007f89 */ /* 0x001e2200000e0000 */
[----:B------:R-:W-:Y:S01]  /*102a0*/  ULOP3.LUT UR60, UR60, 0x3fff, URZ, 0xc0, !UPT ;  /* 0x00003fff3c3c7892 */ /* 0x000fe2000f8ec03f */
[----:B------:R-:W-:Y:S01]  /*102b0*/  @!P1 VIADD R11, R11, 0x36860 ;  /* 0x000368600b0b9836 */ /* 0x000fe20000000000 */
[----:B------:R-:W-:Y:S01]  /*102c0*/  R2UR UR5, R16 ;  /* 0x00000000100572ca */ /* 0x000fe200000e0000 */
[----:B------:R-:W-:Y:S01]  /*102d0*/  IMAD.MOV.U32 R8, RZ, RZ, RZ ;  /* 0x000000ffff087224 */ /* 0x000fe200078e00ff */
[----:B------:R-:W-:-:S02]  /*102e0*/  ULOP3.LUT UR4, UR60, 0x3800000, URZ, 0xfc, !UPT ;  /* 0x038000003c047892 */ /* 0x000fc4000f8efc3f */
[----:B------:R-:W-:Y:S02]  /*102f0*/  @!P1 PRMT R11, RZ, 0x654, R11 ;  /* 0x00000654ff0b9816 */ /* 0x000fe4000000000b */
[----:B------:R-:W-:Y:S02]  /*10300*/  UIMAD UR4, UR36, 0xa80, UR4 ;  /* 0x00000a80240478a4 */ /* 0x000fe4000f8e0204 */
[----:B------:R-:W-:Y:S02]  /*10310*/  UIADD3 UR36, UR36, 0x1, URZ ;  /* 0x0000000124247890 */ /* 0x000fe4000fffe03f */
[----:B------:R-:W-:Y:S02]  /*10320*/  UIADD3 UR8, UR8, 0x1, URZ ;  /* 0x0000000108087890 */ /* 0x000fe4000fffe03f */
[----:B------:R-:W-:Y:S01]  /*10330*/  UISETP.NE.AND UP0, UPT, UR36, 0x2, UPT ;  /* 0x000000022400788c */ /* 0x000fe2000bf05270 */
[----:B------:R-:W-:Y:S02]  /*10340*/  UMOV UR6, UR4 ;  /* 0x0000000400067c82 */ /* 0x000fe40008000000 */
[----:B------:R-:W-:Y:S01]  /*10350*/  HGMMA.64x192x16.F32 R24, R200, gdesc[UR4].tnspB, R24, gsb0 ;  /* 0x42e00004c8187df0 */ /* 0x000fe20008000818 */
[----:B------:R-:W-:Y:S01]  /*10360*/  UIADD3 UR6, UR4, 0x80, URZ ;  /* 0x0000008004067890 */ /* 0x000fe2000fffe03f */
[----:B-1----:R-:W-:Y:S01]  /*10370*/  FADD.FTZ R5, R5, R4 ;  /* 0x0000000405057221 */ /* 0x002fe20000010000 */
[----:B------:R-:W-:Y:S01]  /*10380*/  UMOV UR7, 0x40000040 ;  /* 0x4000004000077882 */ /* 0x000fe20000000000 */
[----:B------:R-:W-:-:S02]  /*10390*/  IMAD.U32 R4, RZ, RZ, UR14 ;  /* 0x0000000eff047e24 */ /* 0x000fc4000f8e00ff */
[----:B0-----:R-:W-:Y:S01]  /*103a0*/  FADD.FTZ R2, R0, R3 ;  /* 0x0000000300027221 */ /* 0x001fe20000010000 */
[----:B------:R-:W-:Y:S01]  /*103b0*/  IMAD.MOV.U32 R3, RZ, RZ, RZ ;  /* 0x000000ffff037224 */ /* 0x000fe200078e00ff */
[----:B------:R-:W0:Y:S01]  /*103c0*/  SHFL.BFLY PT, R0, R5, 0x1, 0x1f ;  /* 0x0c201f0005007f89 */ /* 0x000e2200000e0000 */
[----:B------:R-:W-:Y:S01]  /*103d0*/  IMAD.U32 R234, RZ, RZ, UR8 ;  /* 0x00000008ffea7e24 */ /* 0x000fe2000f8e00ff */
[----:B------:R-:W-:Y:S02]  /*103e0*/  USEL UR36, UR36, URZ, UP0 ;  /* 0x0000003f24247287 */ /* 0x000fe40008000000 */
[----:B------:R-:W1:Y:S01]  /*103f0*/  SHFL.BFLY PT, R9, R2, 0x1, 0x1f ;  /* 0x0c201f0002097f89 */ /* 0x000e6200000e0000 */
[----:B0-----:R-:W-:Y:S01]  /*10400*/  FADD.FTZ R12, R5, R0 ;  /* 0x00000000050c7221 */ /* 0x001fe20000010000 */
[----:B------:R-:W-:Y:S02]  /*10410*/  IMAD.U32 R5, RZ, RZ, UR14 ;  /* 0x0000000eff057e24 */ /* 0x000fe4000f8e00ff */
[----:B------:R-:W-:-:S02]  /*10420*/  IMAD.MOV.U32 R0, RZ, RZ, -0x800000 ;  /* 0xff800000ff007424 */ /* 0x000fc400078e00ff */
[----:B-1----:R-:W-:Y:S01]  /*10430*/  FADD.FTZ R13, R2, R9 ;  /* 0x00000009020d7221 */ /* 0x002fe20000010000 */
[----:B------:R-:W-:Y:S01]  /*10440*/  FSETP.NE.FTZ.AND P0, PT, R12, RZ, PT ;  /* 0x000000ff0c00720b */ /* 0x000fe20003f15000 */
[----:B------:R-:W-:-:S03]  /*10450*/  IMAD.MOV.U32 R2, RZ, RZ, -0x800000 ;  /* 0xff800000ff027424 */ /* 0x000fc600078e00ff */
[----:B------:R-:W-:-:S09]  /*10460*/  FSETP.NE.FTZ.AND P2, PT, R13, RZ, PT ;  /* 0x000000ff0d00720b */ /* 0x000fd20003f55000 */
[----:B------:R-:W0:Y:S01]  /*10470*/  @P0 MUFU.LG2 R9, R12 ;  /* 0x0000000c00090308 */ /* 0x000e220000000c00 */
[----:B------:R-:W-:-:S07]  /*10480*/  @P0 FMUL.FTZ R4, R4, 0.69314718246459960938 ;  /* 0x3f31721804040820 */ /* 0x000fce0000410000 */
[----:B------:R-:W1:Y:S08]  /*10490*/  @P2 MUFU.LG2 R10, R13 ;  /* 0x0000000d000a2308 */ /* 0x000e700000000c00 */
[----:B------:R2:W3:Y:S01]  /*104a0*/  @P0 MUFU.RCP R8, R12 ;  /* 0x0000000c00080308 */ /* 0x0004e20000001000 */
[----:B0-----:R-:W-:-:S04]  /*104b0*/  @P0 FMUL.FTZ R9, R9, 0.69314718246459960938 ;  /* 0x3f31721809090820 */ /* 0x001fc80000410000 */
[----:B------:R-:W-:Y:S01]  /*104c0*/  @P0 FFMA.FTZ R0, R4, R7, R9 ;  /* 0x0000000704000223 */ /* 0x000fe20000010009 */
[----:B------:R-:W-:Y:S02]  /*104d0*/  PLOP3.LUT P0, PT, PT, PT, PT, 0x8, 0x0 ;  /* 0x000000000000781c */ /* 0x000fe40003f0e170 */
[----:B------:R-:W0:Y:S01]  /*104e0*/  @P2 MUFU.RCP R3, R13 ;  /* 0x0000000d00032308 */ /* 0x000e220000001000 */
[----:B--2---:R-:W-:Y:S01]  /*104f0*/  @P2 FMUL.FTZ R12, R5, 0.69314718246459960938 ;  /* 0x3f317218050c2820 */ /* 0x004fe20000410000 */
        /* <DEDUP_REMOVED lines=29> */
[----:B------:R-:W-:-:S06]  /*106d0*/  ULOP3.LUT UR5, UR5, UR4, URZ, 0x3c, !UPT ;  /* 0x0000000405057292 */ /* 0x000fcc000f8e3c3f */
[----:B------:R-:W-:Y:S01]  /*106e0*/  IMAD.U32 R16, RZ, RZ, UR5 ;  /* 0x00000005ff107e24 */ /* 0x000fe2000f8e00ff */
[----:B------:R-:W-:Y:S02]  /*106f0*/  WARPGROUP.DEPBAR.LE gsb0, 0x0 ;  /* 0x00008000000079c5 */ /* 0x000fe40000010000 */
[----:B------:R-:W-:-:S06]  /*10700*/  WARPGROUP.ARRIVE ;  /* 0x00000000000079c5 */ /* 0x000fcc0000000000 */
[----:B------:R-:W-:Y:S03]  /*10710*/  HGMMA.64x192x16.F32 R24, R176, gdesc[UR4].tnspB, R24, gsb0 ;  /* 0x42e00004b0187df0 */ /* 0x000fe60008000818 */
[----:B------:R-:W-:Y:S02]  /*10720*/  WARPGROUP.DEPBAR.LE gsb0, 0x0 ;  /* 0x00008000000079c5 */ /* 0x000fe40000010000 */
[----:B------:R1:W-:Y:S01]  /*10730*/  @!P1 SYNCS.ARRIVE.TRANS64.RED.A1T0 RZ, [R11+URZ], RZ ;  /* 0x000000ff0bff99a7 */ /* 0x0003e2000810043f */
        /* <DEDUP_REMOVED lines=96> */
.L_x_2248:
        /* <DEDUP_REMOVED lines=17> */
[----:B------:R-:W-:Y:S01]  /*10e50*/  ULDC.64 UR24, c[0x0][0x208] ;  /* 0x0000820000187ab9 */ /* 0x000fe20000000a00 */
[----:B------:R-:W-:Y:S02]  /*10e60*/  R2UR UR21, R206 ;  /* 0x00000000ce1572ca */ /* 0x000fe400000e0000 */
[----:B------:R-:W-:Y:S02]  /*10e70*/  R2UR UR18, R23 ;  /* 0x00000000171272ca */ /* 0x000fe400000e0000 */
[----:B------:R-:W-:-:S02]  /*10e80*/  R2UR UR20, R209 ;  /* 0x00000000d11472ca */ /* 0x000fc400000e0000 */
[----:B------:R-:W-:-:S05]  /*10e90*/  R2UR UR23, R231 ;  /* 0x00000000e71772ca */ /* 0x000fca00000e0000 */
[----:B------:R-:W-:Y:S01]  /*10ea0*/  USHF.L.U64.HI UR16, UR19, 0x2, UR17 ;  /* 0x0000000213107899 */ /* 0x000fe20008010211 */
[----:B------:R-:W-:Y:S01]  /*10eb0*/  UMOV UR10, UR8 ;  /* 0x00000008000a7c82 */ /* 0x000fe20008000000 */
[----:B0-----:R-:W-:Y:S01]  /*10ec0*/  UMOV UR11, UR4 ;  /* 0x00000004000b7c82 */ /* 0x001fe20008000000 */
[----:B------:R-:W-:-:S04]  /*10ed0*/  USHF.L.U32 UR4, UR19, 0x2, URZ ;  /* 0x0000000213047899 */ /* 0x000fc8000800063f */
[----:B------:R-:W-:-:S04]  /*10ee0*/  UIADD3 UR9, UP0, UR4, UR14, URZ ;  /* 0x0000000e04097290 */ /* 0x000fc8000ff1e03f */
[----:B------:R-:W-:Y:S01]  /*10ef0*/  UIADD3.X UR12, UR16, UR15, URZ, UP0, !UPT ;  /* 0x0000000f100c7290 */ /* 0x000fe200087fe43f */
[----:B------:R-:W-:Y:S01]  /*10f00*/  BAR.SYNC.DEFER_BLOCKING 0x1, 0x100 ;  /* 0x0044000000007b1d */ /* 0x000fe20000010000 */
[----:B--2---:R-:W-:-:S03]  /*10f10*/  IMAD.WIDE R4, R3, R4, UR10 ;  /* 0x0000000a03047e25 */ /* 0x004fc6000f8e0204 */
[C---:B------:R-:W-:Y:S02]  /*10f20*/  LOP3.LUT R3, R4.reuse, 0x380, RZ, 0xc0, !PT ;  /* 0x0000038004037812 */ /* 0x040fe400078ec0ff */
[C---:B------:R-:W-:Y:S02]  /*10f30*/  IADD3 R6, P2, R4.reuse, 0x20, RZ ;  /* 0x0000002004067810 */ /* 0x040fe40007f5e0ff */
[C---:B------:R-:W-:Y:S02]  /*10f40*/  IADD3 R8, P1, R4.reuse, 0x40, RZ ;  /* 0x0000004004087810 */ /* 0x040fe40007f3e0ff */
[C---:B------:R-:W-:Y:S01]  /*10f50*/  IADD3 R17, P6, R4.reuse, 0x60, RZ ;  /* 0x0000006004117810 */ /* 0x040fe20007fde0ff */
[--C-:B------:R-:W-:Y:S01]  /*10f60*/  IMAD.X R11, RZ, RZ, R5.reuse, P2 ;  /* 0x000000ffff0b7224 */ /* 0x100fe200010e0605 */
[C---:B------:R-:W-:Y:S01]  /*10f70*/  IADD3 R133, P5, R4.reuse, 0x4000, RZ ;  /* 0x0000400004857810 */ /* 0x040fe20007fbe0ff */
[--C-:B------:R-:W-:Y:S01]  /*10f80*/  IMAD.X R13, RZ, RZ, R5.reuse, P1 ;  /* 0x000000ffff0d7224 */ /* 0x100fe200008e0605 */
[----:B------:R-:W-:Y:S01]  /*10f90*/  SHF.R.U64 R3, R3, 0x3, RZ ;  /* 0x0000000303037819 */ /* 0x000fe200000012ff */
[--C-:B------:R-:W-:Y:S01]  /*10fa0*/  IMAD.X R15, RZ, RZ, R5.reuse, P6 ;  /* 0x000000ffff0f7224 */ /* 0x100fe200030e0605 */
[C---:B------:R-:W-:Y:S01]  /*10fb0*/  IADD3 R22, P0, R4.reuse, 0x4020, RZ ;  /* 0x0000402004167810 */ /* 0x040fe20007f1e0ff */
[----:B------:R-:W-:Y:S01]  /*10fc0*/  IMAD.X R89, RZ, RZ, R5, P5 ;  /* 0x000000ffff597224 */ /* 0x000fe200028e0605 */
[----:B------:R-:W-:-:S02]  /*10fd0*/  IADD3 R135, P4, R4, 0x4040, RZ ;  /* 0x0000404004877810 */ /* 0x000fc40007f9e0ff */
        /* <DEDUP_REMOVED lines=10> */
[----:B------:R-:W-:Y:S01]  /*11080*/  LOP3.LUT R7, R8, 0x380, RZ, 0xc0, !PT ;  /* 0x0000038008077812 */ /* 0x000fe200078ec0ff */
[--C-:B------:R-:W-:Y:S01]  /*11090*/  IMAD.X R131, RZ, RZ, R5.reuse, P6 ;  /* 0x000000ffff837224 */ /* 0x100fe200030e0605 */
[----:B------:R-:W-:Y:S01]  /*110a0*/  LOP3.LUT R4, R3, R4, RZ, 0x3c, !PT ;  /* 0x0000000403047212 */ /* 0x000fe200078e3cff */
[----:B------:R-:W-:Y:S01]  /*110b0*/  IMAD.X R9, RZ, RZ, R5, P5 ;  /* 0x000000ffff097224 */ /* 0x000fe200028e0605 */
[----:B------:R-:W-:-:S02]  /*110c0*/  LOP3.LUT R3, R6, 0x380, RZ, 0xc0, !PT ;  /* 0x0000038006037812 */ /* 0x000fc400078ec0ff */
[----:B------:R-:W-:Y:S02]  /*110d0*/  SHF.R.U64 R7, R7, 0x3, RZ ;  /* 0x0000000307077819 */ /* 0x000fe400000012ff */
[----:B------:R-:W-:Y:S02]  /*110e0*/  SHF.R.U64 R3, R3, 0x3, RZ ;  /* 0x0000000303037819 */ /* 0x000fe400000012ff */
[----:B------:R-:W-:Y:S02]  /*110f0*/  LOP3.LUT R12, R7, R8, RZ, 0x3c, !PT ;  /* 0x00000008070c7212 */ /* 0x000fe400078e3cff */
[----:B------:R-:W-:Y:S02]  /*11100*/  LOP3.LUT R8, R137, 0x380, RZ, 0xc0, !PT ;  /* 0x0000038089087812 */ /* 0x000fe400078ec0ff */
[----:B------:R-:W-:Y:S02]  /*11110*/  LOP3.LUT R18, R133, 0x380, RZ, 0xc0, !PT ;  /* 0x0000038085127812 */ /* 0x000fe400078ec0ff */
[----:B------:R-:W-:-:S02]  /*11120*/  LOP3.LUT R10, R3, R6, RZ, 0x3c, !PT ;  /* 0x00000006030a7212 */ /* 0x000fc400078e3cff */
        /* <DEDUP_REMOVED lines=15> */
[----:B------:R-:W-:Y:S02]  /*11220*/  LOP3.LUT R3, R128, 0x380, RZ, 0xc0, !PT ;  /* 0x0000038080037812 */ /* 0x000fe400078ec0ff */
[----:B------:R-:W-:Y:S02]  /*11230*/  LOP3.LUT R14, R14, R17, RZ, 0x3c, !PT ;  /* 0x000000110e0e7212 */ /* 0x000fe400078e3cff */
[----:B------:R-:W-:-:S02]  /*11240*/  SHF.R.U64 R8, R8, 0x3, RZ ;  /* 0x0000000308087819 */ /* 0x000fc400000012ff */
[----:B------:R-:W-:Y:S02]  /*11250*/  SHF.R.U64 R18, R18, 0x3, RZ ;  /* 0x0000000312127819 */ /* 0x000fe400000012ff */
[----:B------:R-:W-:Y:S02]  /*11260*/  LOP3.LUT R92, R6, R135, RZ, 0x3c, !PT ;  /* 0x00000087065c7212 */ /* 0x000fe400078e3cff */
[----:B------:R-:W-:Y:S02]  /*11270*/  LOP3.LUT R94, R7, R94, RZ, 0x3c, !PT ;  /* 0x0000005e075e7212 */ /* 0x000fe400078e3cff */
[----:B------:R-:W-:Y:S02]  /*11280*/  MOV R17, R4 ;  /* 0x0000000400117202 */ /* 0x000fe40000000f00 */
[----:B------:R-:W-:Y:S02]  /*11290*/  SHF.R.U64 R3, R3, 0x3, RZ ;  /* 0x0000000303037819 */ /* 0x000fe400000012ff */
[----:B------:R-:W-:-:S02]  /*112a0*/  F2FP.F16.F32.PACK_AB R4, R25, R24 ;  /* 0x000000181904723e */ /* 0x000fc400000000ff */
[----:B------:R-:W-:Y:S02]  /*112b0*/  F2FP.F16.F32.PACK_AB R5, R27, R26 ;  /* 0x0000001a1b05723e */ /* 0x000fe400000000ff */
[----:B------:R-:W-:Y:S02]  /*112c0*/  F2FP.F16.F32.PACK_AB R6, R29, R28 ;  /* 0x0000001c1d06723e */ /* 0x000fe400000000ff */
[----:B------:R-:W-:Y:S02]  /*112d0*/  F2FP.F16.F32.PACK_AB R7, R31, R30 ;  /* 0x0000001e1f07723e */ /* 0x000fe400000000ff */
[----:B------:R-:W-:Y:S02]  /*112e0*/  LOP3.LUT R130, R8, R139, RZ, 0x3c, !PT ;  /* 0x0000008b08827212 */ /* 0x000fe400078e3cff */
[----:B------:R-:W-:Y:S01]  /*112f0*/  MOV R134, R12 ;  /* 0x0000000c00867202 */ /* 0x000fe20000000f00 */
[----:B------:R0:W-:Y:S01]  /*11300*/  STSM.16.M88.4 [R17], R4 ;  /* 0x0000000411007844 */ /* 0x0001e20000000200 */
        /* <DEDUP_REMOVED lines=8> */
[----:B------:R-:W-:Y:S01]  /*11390*/  MOV R132, R88 ;  /* 0x0000005800847202 */ /* 0x000fe20000000f00 */
[----:B------:R1:W-:Y:S01]  /*113a0*/  STSM.16.M88.4 [R135], R12 ;  /* 0x0000000c87007844 */ /* 0x0003e20000000200 */
[----:B------:R-:W-:Y:S02]  /*113b0*/  MOV R22, R90 ;  /* 0x0000005a00167202 */ /* 0x000fe40000000f00 */
[----:B------:R-:W-:Y:S02]  /*113c0*/  MOV R18, R92 ;  /* 0x0000005c00127202 */ /* 0x000fe40000000f00 */
[----:B------:R-:W-:Y:S02]  /*113d0*/  MOV R3, R94 ;  /* 0x0000005e00037202 */ /* 0x000fe40000000f00 */
[----:B------:R-:W-:-:S02]  /*113e0*/  F2FP.F16.F32.PACK_AB R88, R41, R40 ;  /* 0x000000282958723e */ /* 0x000fc400000000ff */
[----:B------:R-:W-:Y:S02]  /*113f0*/  F2FP.F16.F32.PACK_AB R89, R43, R42 ;  /* 0x0000002a2b59723e */ /* 0x000fe400000000ff */
[----:B------:R-:W-:Y:S02]  /*11400*/  F2FP.F16.F32.PACK_AB R90, R45, R44 ;  /* 0x0000002c2d5a723e */ /* 0x000fe400000000ff */
[----:B------:R-:W-:Y:S02]  /*11410*/  F2FP.F16.F32.PACK_AB R91, R47, R46 ;  /* 0x0000002e2f5b723e */ /* 0x000fe400000000ff */
[----:B------:R-:W-:Y:S02]  /*11420*/  F2FP.F16.F32.PACK_AB R92, R49, R48 ;  /* 0x00000030315c723e */ /* 0x000fe400000000ff */
[----:B------:R-:W-:Y:S01]  /*11430*/  F2FP.F16.F32.PACK_AB R93, R51, R50 ;  /* 0x00000032335d723e */ /* 0x000fe200000000ff */
[----:B------:R2:W-:Y:S01]  /*11440*/  STSM.16.M88.4 [R134], R88 ;  /* 0x0000005886007844 */ /* 0x0005e20000000200 */
[----:B------:R-:W-:-:S02]  /*11450*/  F2FP.F16.F32.PACK_AB R94, R53, R52 ;  /* 0x00000034355e723e */ /* 0x000fc400000000ff */
[----:B------:R-:W-:Y:S02]  /*11460*/  F2FP.F16.F32.PACK_AB R95, R55, R54 ;  /* 0x00000036375f723e */ /* 0x000fe400000000ff */
[----:B0-----:R-:W-:Y:S02]  /*11470*/  MOV R17, R8 ;  /* 0x0000000800117202 */ /* 0x001fe40000000f00 */
[----:B------:R-:W-:Y:S01]  /*11480*/  F2FP.F16.F32.PACK_AB R4, R57, R56 ;  /* 0x000000383904723e */ /* 0x000fe200000000ff */
[----:B------:R0:W-:Y:S01]  /*11490*/  STSM.16.M88.4 [R133], R92 ;  /* 0x0000005c85007844 */ /* 0x0001e20000000200 */
[----:B------:R-:W-:Y:S02]  /*114a0*/  F2FP.F16.F32.PACK_AB R5, R59, R58 ;  /* 0x0000003a3b05723e */ /* 0x000fe400000000ff */
[----:B------:R-:W-:Y:S02]  /*114b0*/  F2FP.F16.F32.PACK_AB R6, R61, R60 ;  /* 0x0000003c3d06723e */ /* 0x000fe400000000ff */
[----:B------:R-:W-:-:S02]  /*114c0*/  F2FP.F16.F32.PACK_AB R7, R63, R62 ;  /* 0x0000003e3f07723e */ /* 0x000fc400000000ff */
[----:B------:R-:W-:Y:S02]  /*114d0*/  F2FP.F16.F32.PACK_AB R8, R65, R64 ;  /* 0x000000404108723e */ /* 0x000fe400000000ff */
[----:B------:R-:W-:Y:S01]  /*114e0*/  F2FP.F16.F32.PACK_AB R9, R67, R66 ;  /* 0x000000424309723e */ /* 0x000fe200000000ff */
[----:B------:R3:W-:Y:S01]  /*114f0*/  STSM.16.M88.4 [R132], R4 ;  /* 0x0000000484007844 */ /* 0x0007e20000000200 */
[----:B------:R-:W-:Y:S02]  /*11500*/  F2FP.F16.F32.PACK_AB R10, R69, R68 ;  /* 0x00000044450a723e */ /* 0x000fe400000000ff */
[----:B------:R-:W-:Y:S02]  /*11510*/  F2FP.F16.F32.PACK_AB R11, R71, R70 ;  /* 0x00000046470b723e */ /* 0x000fe400000000ff */
[----:B-1----:R-:W-:Y:S02]  /*11520*/  F2FP.F16.F32.PACK_AB R12, R73, R72 ;  /* 0x00000048490c723e */ /* 0x002fe400000000ff */
[----:B------:R-:W-:Y:S01]  /*11530*/  F2FP.F16.F32.PACK_AB R13, R75, R74 ;  /* 0x0000004a4b0d723e */ /* 0x000fe200000000ff */
[----:B------:R-:W-:Y:S01]  /*11540*/  STSM.16.M88.4 [R22], R8 ;  /* 0x0000000816007844 */ /* 0x000fe20000000200 */
[----:B------:R-:W-:-:S02]  /*11550*/  F2FP.F16.F32.PACK_AB R14, R77, R76 ;  /* 0x0000004c4d0e723e */ /* 0x000fc400000000ff */
[----:B------:R-:W-:Y:S02]  /*11560*/  F2FP.F16.F32.PACK_AB R15, R79, R78 ;  /* 0x0000004e4f0f723e */ /* 0x000fe400000000ff */
[----:B--2---:R-:W-:Y:S02]  /*11570*/  F2FP.F16.F32.PACK_AB R88, R81, R80 ;  /* 0x000000505158723e */ /* 0x004fe400000000ff */
[----:B------:R-:W-:Y:S01]  /*11580*/  F2FP.F16.F32.PACK_AB R89, R83, R82 ;  /* 0x000000525359723e */ /* 0x000fe200000000ff */
[----:B------:R-:W-:Y:S01]  /*11590*/  STSM.16.M88.4 [R18], R12 ;  /* 0x0000000c12007844 */ /* 0x000fe20000000200 */
[----:B------:R-:W-:Y:S02]  /*115a0*/  F2FP.F16.F32.PACK_AB R90, R85, R84 ;  /* 0x00000054555a723e */ /* 0x000fe400000000ff */
[----:B------:R-:W-:Y:S02]  /*115b0*/  F2FP.F16.F32.PACK_AB R91, R87, R86 ;  /* 0x00000056575b723e */ /* 0x000fe400000000ff */
[----:B------:R-:W-:-:S02]  /*115c0*/  MOV R126, R126 ;  /* 0x0000007e007e7202 */ /* 0x000fc40000000f00 */
[----:B0-----:R-:W-:Y:S01]  /*115d0*/  F2FP.F16.F32.PACK_AB R92, R21, R20 ;  /* 0x00000014155c723e */ /* 0x001fe200000000ff */
[----:B------:R0:W-:Y:S01]  /*115e0*/  STSM.16.M88.4 [R3], R88 ;  /* 0x0000005803007844 */ /* 0x0001e20000000200 */
[----:B------:R-:W-:Y:S02]  /*115f0*/  F2FP.F16.F32.PACK_AB R93, R123, R122 ;  /* 0x0000007a7b5d723e */ /* 0x000fe400000000ff */
[----:B------:R-:W-:Y:S02]  /*11600*/  F2FP.F16.F32.PACK_AB R94, R121, R120 ;  /* 0x00000078795e723e */ /* 0x000fe400000000ff */
[----:B------:R-:W-:Y:S02]  /*11610*/  F2FP.F16.F32.PACK_AB R95, R125, R124 ;  /* 0x0000007c7d5f723e */ /* 0x000fe400000000ff */
[----:B------:R-:W-:Y:S02]  /*11620*/  MOV R128, R128 ;  /* 0x0000008000807202 */ /* 0x000fe40000000f00 */
[----:B---3--:R-:W-:Y:S01]  /*11630*/  F2FP.F16.F32.PACK_AB R4, R97, R96 ;  /* 0x000000606104723e */ /* 0x008fe200000000ff */
[----:B------:R-:W-:Y:S01]  /*11640*/  STSM.16.M88.4 [R126], R92 ;  /* 0x0000005c7e007844 */ /* 0x000fe20000000200 */
[----:B------:R-:W-:-:S02]  /*11650*/  F2FP.F16.F32.PACK_AB R5, R99, R98 ;  /* 0x000000626305723e */ /* 0x000fc400000000ff */
[----:B------:R-:W-:Y:S02]  /*11660*/  F2FP.F16.F32.PACK_AB R6, R101, R100 ;  /* 0x000000646506723e */ /* 0x000fe400000000ff */
[----:B------:R-:W-:Y:S01]  /*11670*/  F2FP.F16.F32.PACK_AB R7, R103, R102 ;  /* 0x000000666707723e */ /* 0x000fe200000000ff */
[----:B0-----:R-:W-:Y:S01]  /*11680*/  IMAD.U32 R88, RZ, RZ, UR9 ;  /* 0x00000009ff587e24 */ /* 0x001fe2000f8e00ff */
[----:B------:R-:W-:Y:S01]  /*11690*/  MOV R130, R130 ;  /* 0x0000008200827202 */ /* 0x000fe20000000f00 */
[----:B------:R-:W-:Y:S01]  /*116a0*/  IMAD.U32 R89, RZ, RZ, UR12 ;  /* 0x0000000cff597e24 */ /* 0x000fe2000f8e00ff */
[----:B------:R-:W-:Y:S01]  /*116b0*/  F2FP.F16.F32.PACK_AB R8, R105, R104 ;  /* 0x000000686908723e */ /* 0x000fe200000000ff */
[----:B------:R-:W-:Y:S01]  /*116c0*/  STSM.16.M88.4 [R128], R4 ;  /* 0x0000000480007844 */ /* 0x000fe20000000200 */
[----:B------:R-:W-:Y:S01]  /*116d0*/  F2FP.F16.F32.PACK_AB R9, R107, R106 ;  /* 0x0000006a6b09723e */ /* 0x000fe200000000ff */
[----:B------:R-:W-:Y:S01]  /*116e0*/  ULDC.64 UR12, c[0x0][0xc08] ;  /* 0x00030200000c7ab9 */ /* 0x000fe20000000a00 */
[----:B------:R-:W-:-:S02]  /*116f0*/  F2FP.F16.F32.PACK_AB R10, R109, R108 ;  /* 0x0000006c6d0a723e */ /* 0x000fc400000000ff */
[----:B------:R-:W-:Y:S02]  /*11700*/  F2FP.F16.F32.PACK_AB R11, R111, R110 ;  /* 0x0000006e6f0b723e */ /* 0x000fe400000000ff */
[----:B------:R-:W-:Y:S02]  /*11710*/  F2FP.F16.F32.PACK_AB R12, R113, R112 ;  /* 0x00000070710c723e */ /* 0x000fe400000000ff */
[----:B------:R-:W-:Y:S01]  /*11720*/  F2FP.F16.F32.PACK_AB R13, R115, R114 ;  /* 0x00000072730d723e */ /* 0x000fe200000000ff */
[----:B------:R-:W-:Y:S01]  /*11730*/  STSM.16.M88.4 [R130], R8 ;  /* 0x0000000882007844 */ /* 0x000fe20000000200 */
[----:B------:R-:W-:Y:S02]  /*11740*/  F2FP.F16.F32.PACK_AB R14, R117, R116 ;  /* 0x00000074750e723e */ /* 0x000fe400000000ff */
[----:B------:R-:W-:Y:S02]  /*11750*/  F2FP.F16.F32.PACK_AB R15, R119, R118 ;  /* 0x00000076770f723e */ /* 0x000fe400000000ff */
[----:B------:R-:W-:-:S03]  /*11760*/  ISETP.NE.U32.AND P0, PT, RZ, UR14, PT ;  /* 0x0000000eff007c0c */ /* 0x000fc6000bf05070 */
[----:B------:R0:W-:Y:S01]  /*11770*/  STSM.16.M88.4 [R17], R12 ;  /* 0x0000000c11007844 */ /* 0x0001e20000000200 */
[----:B------:R-:W-:Y:S01]  /*11780*/  BAR.SYNC.DEFER_BLOCKING 0x1, 0x100 ;  /* 0x0044000000007b1d */ /* 0x000fe20000010000 */
[----:B------:R-:W-:-:S07]  /*11790*/  ISETP.NE.AND.EX P0, PT, RZ, UR15, PT, P0 ;  /* 0x0000000fff007c0c */ /* 0x000fce000bf05300 */
[----:B0-----:R-:W0:Y:S06]  /*117a0*/  LDC R17, c[0x0][0xbe8] ;  /* 0x0002fa00ff117b82 */ /* 0x001e2c0000000800 */
[----:B------:R-:W2:Y:S01]  /*117b0*/  @P0 LDG.E R3, desc[UR24][R88.64] ;  /* 0x0000001858030981 */ /* 0x000ea2000c1e1900 */
[----:B------:R-:W-:-:S04]  /*117c0*/  UISETP.NE.U32.AND UP0, UPT, UR12, URZ, UPT ;  /* 0x0000003f0c00728c */ /* 0x000fc8000bf05070 */
[----:B------:R-:W-:-:S06]  /*117d0*/  UISETP.NE.AND.EX UP0, UPT, UR13, URZ, UPT, UP0 ;  /* 0x0000003f0d00728c */ /* 0x000fcc000bf05300 */
[----:B------:R-:W-:Y:S02]  /*117e0*/  PLOP3.LUT P4, PT, PT, PT, UP0, 0x80, 0x0 ;  /* 0x000000000000781c */ /* 0x000fe40003f8f008 */
[----:B0-----:R-:W-:-:S03]  /*117f0*/  ISETP.NE.AND P1, PT, R17, 0x1, PT ;  /* 0x000000011100780c */ /* 0x001fc60003f25270 */
[----:B------:R-:W-:-:S03]  /*11800*/  @UP0 UIADD3 UR12, UP1, UR4, UR12, URZ ;  /* 0x0000000c040c0290 */ /* 0x000fc6000ff3e03f */
[----:B------:R-:W-:Y:S01]  /*11810*/  ULDC UR4, c[0x0][0xa88] ;  /* 0x0002a20000047ab9 */ /* 0x000fe20000000800 */
[----:B------:R-:W-:Y:S01]  /*11820*/  @UP0 UIADD3.X UR13, UR16, UR13, URZ, UP1, !UPT ;  /* 0x0000000d100d0290 */ /* 0x000fe20008ffe43f */
[----:B------:R-:W-:Y:S01]  /*11830*/  IMAD.U32 R6, RZ, RZ, UR4 ;  /* 0x00000004ff067e24 */ /* 0x000fe2000f8e00ff */
[----:B------:R-:W-:Y:S01]  /*11840*/  UISETP.NE.AND UP0, UPT, UR21, URZ, UPT ;  /* 0x0000003f1500728c */ /* 0x000fe2000bf05270 */
[----:B------:R-:W-:Y:S01]  /*11850*/  IMAD.U32 R4, RZ, RZ, UR12 ;  /* 0x0000000cff047e24 */ /* 0x000fe2000f8e00ff */
[----:B------:R-:W-:Y:S02]  /*11860*/  ULDC UR4, c[0x0][0xad4] ;  /* 0x0002b50000047ab9 */ /* 0x000fe40000000800 */
[----:B------:R-:W0:Y:S01]  /*11870*/  @P1 LDC R7, c[0x0][0xbec] ;  /* 0x0002fb00ff071b82 */ /* 0x000e220000000800 */
[----:B------:R-:W-:Y:S01]  /*11880*/  USEL UR4, UR21, UR4, UP0 ;  /* 0x0000000415047287 */ /* 0x000fe20008000000 */
[----:B------:R-:W-:Y:S01]  /*11890*/  IMAD.U32 R5, RZ, RZ, UR13 ;  /* 0x0000000dff057e24 */ /* 0x000fe2000f8e00ff */
[----:B------:R-:W-:-:S02]  /*118a0*/  UMOV UR22, 0x9b8 ;  /* 0x000009b800167882 */ /* 0x000fc40000000000 */
[----:B------:R-:W-:-:S03]  /*118b0*/  UISETP.GT.AND UP1, UPT, UR4, 0x1, UPT ;  /* 0x000000010400788c */ /* 0x000fc6000bf24270 */
[----:B------:R-:W1:Y:S01]  /*118c0*/  @P1 LDC R9, c[0x0][0xbf0] ;  /* 0x0002fc00ff091b82 */ /* 0x000e620000000800 */
[----:B------:R-:W-:Y:S01]  /*118d0*/  USEL UR22, UR22, 0x978, UP1 ;  /* 0x0000097816167887 */ /* 0x000fe20008800000 */
[----:B------:R-:W-:Y:S01]  /*118e0*/  VIADD R14, R204, UR18 ;  /* 0x00000012cc0e7c36 */ /* 0x000fe20008000000 */
[----:B------:R-:W-:Y:S01]  /*118f0*/  UISETP.NE.U32.AND UP0, UPT, UR14, URZ, UPT ;  /* 0x0000003f0e00728c */ /* 0x000fe2000bf05070 */
[----:B------:R0:W5:Y:S01]  /*11900*/  @P4 LDG.E R6, desc[UR24][R4.64] ;  /* 0x0000001804064981 */ /* 0x000162000c1e1900 */
[----:B------:R-:W-:Y:S01]  /*11910*/  UMOV UR4, URZ ;  /* 0x0000003f00047c82 */ /* 0x000fe20008000000 */
[----:B------:R-:W-:Y:S02]  /*11920*/  USEL UR20, UR20, URZ, UP1 ;  /* 0x0000003f14147287 */ /* 0x000fe40008800000 */
[----:B------:R-:W-:-:S04]  /*11930*/  UISETP.NE.AND.EX UP0, UPT, UR15, URZ, UPT, UP0 ;  /* 0x0000003f0f00728c */ /* 0x000fc8000bf05300 */
        /* <DEDUP_REMOVED lines=9> */
[----:B------:R-:W-:Y:S02]  /*119d0*/  UIMAD.WIDE.U32 UR24, UR18, UR20, URZ ;  /* 0x00000014121872a5 */ /* 0x000fe4000f8e003f */
[----:B------:R-:W-:Y:S02]  /*119e0*/  UIMAD.WIDE.U32 UR12, UR16, UR9, URZ ;  /* 0x00000009100c72a5 */ /* 0x000fe4000f8e003f */
[----:B------:R-:W-:Y:S02]  /*119f0*/  UIMAD UR18, UR19, UR20, URZ ;  /* 0x00000014131272a4 */ /* 0x000fe4000f8e023f */
[----:B------:R-:W-:Y:S01]  /*11a00*/  UIMAD UR17, UR16, UR21, UR17 ;  /* 0x00000015101172a4 */ /* 0x000fe2000f8e0211 */
[----:B------:R-:W-:Y:S01]  /*11a10*/  IMAD.U32 R5, RZ, RZ, UR25 ;  /* 0x00000019ff057e24 */ /* 0x000fe2000f8e00ff */
[----:B------:R-:W-:Y:S02]  /*11a20*/  UIADD3 UR18, UR25, UR18, URZ ;  /* 0x0000001219127290 */ /* 0x000fe4000fffe03f */
[----:B------:R-:W-:-:S02]  /*11a30*/  UIADD3 UR23, UR15, UR23, URZ ;  /* 0x000000170f177290 */ /* 0x000fc4000fffe03f */
[----:B------:R-:W-:Y:S02]  /*11a40*/  UIADD3 UR17, UR13, UR17, URZ ;  /* 0x000000110d117290 */ /* 0x000fe4000fffe03f */
[----:B------:R-:W-:Y:S01]  /*11a50*/  IMAD.U32 R10, RZ, RZ, UR18 ;  /* 0x00000012ff0a7e24 */ /* 0x000fe2000f8e00ff */
[----:B--2---:R-:W-:Y:S01]  /*11a60*/  @P0 R2UR UR4, R3 ;  /* 0x00000000030402ca */ /* 0x004fe200000e0000 */
[----:B------:R-:W-:Y:S01]  /*11a70*/  IMAD.MOV.U32 R3, RZ, RZ, R14 ;  /* 0x000000ffff037224 */ /* 0x000fe200078e000e */
[----:B-1----:R-:W-:Y:S01]  /*11a80*/  @P1 SHF.R.U32.HI R3, RZ, R9, R4 ;  /* 0x00000009ff031219 */ /* 0x002fe20000011604 */
[----:B------:R-:W-:-:S03]  /*11a90*/  IMAD.U32 R4, RZ, RZ, UR24 ;  /* 0x00000018ff047e24 */ /* 0x000fc6000f8e00ff */
[--C-:B------:R-:W-:Y:S01]  /*11aa0*/  SHF.R.S32.HI R5, RZ, 0x1f, R3.reuse ;  /* 0x0000001fff057819 */ /* 0x100fe20000011403 */
[----:B------:R-:W-:-:S04]  /*11ab0*/  IMAD.MOV R8, RZ, RZ, -R3 ;  /* 0x000000ffff087224 */ /* 0x000fc800078e0a03 */
[----:B------:R-:W-:Y:S02]  /*11ac0*/  IMAD R7, R17, R8, R14 ;  /* 0x0000000811077224 */ /* 0x000fe400078e020e */
[----:B------:R-:W-:Y:S02]  /*11ad0*/  UIADD3 UR14, UP0, UP2, UR12, UR14, UR4 ;  /* 0x0000000e0c0e7290 */ /* 0x000fe4000fa1e004 */
[----:B------:R-:W-:Y:S01]  /*11ae0*/  USHF.R.S32.HI UR16, URZ, 0x1f, UR4 ;  /* 0x0000001f3f107899 */ /* 0x000fe20008011404 */
[----:B------:R-:W-:-:S03]  /*11af0*/  ULDC.64 UR12, c[0x0][UR22+0x210] ;  /* 0x00008400160c7abb */ /* 0x000fc60008000a00 */
[----:B------:R-:W-:Y:S01]  /*11b00*/  IADD3 R4, P2, P3, R3, UR14, R4 ;  /* 0x0000000e03047c10 */ /* 0x000fe2000fb5e004 */
[----:B------:R-:W-:Y:S01]  /*11b10*/  UIADD3.X UR14, UR17, UR23, UR16, UP0, UP2 ;  /* 0x00000017110e7290 */ /* 0x000fe200087e4410 */
[----:B------:R-:W-:Y:S01]  /*11b20*/  SHF.R.S32.HI R3, RZ, 0x1f, R7 ;  /* 0x0000001fff037819 */ /* 0x000fe20000011407 */
[----:B------:R-:W-:-:S04]  /*11b30*/  IMAD R8, R7, UR13, RZ ;  /* 0x0000000d07087c24 */ /* 0x000fc8000f8e02ff */
[----:B------:R-:W-:Y:S01]  /*11b40*/  IADD3.X R5, R5, UR14, R10, P2, P3 ;  /* 0x0000000e05057c10 */ /* 0x000fe200097e640a */
[----:B------:R-:W-:Y:S01]  /*11b50*/  IMAD R3, R3, UR12, R8 ;  /* 0x0000000c03037c24 */ /* 0x000fe2000f8e0208 */
        /* <DEDUP_REMOVED lines=13> */
.L_x_2281:
[----:B------:R-:W2:Y:S01]  /*11c30*/  LDL R3, [R1+0x48] ;  /* 0x0000480001037983 */ /* 0x000ea20000100800 */
[----:B------:R-:W-:Y:S02]  /*11c40*/  R2UR UR12, R23 ;  /* 0x00000000170c72ca */ /* 0x000fe400000e0000 */
[----:B------:R-:W-:Y:S01]  /*11c50*/  LOP3.LUT P0, RZ, R235, 0x3, RZ, 0xc0, !PT ;  /* 0x00000003ebff7812 */ /* 0x000fe2000780c0ff */
[----:B------:R-:W-:Y:S04]  /*11c60*/  SHFL.IDX PT, R4, R7, RZ, 0x1c1f ;  /* 0x001c1fff07047589 */ /* 0x000fe800000e0000 */
[----:B------:R-:W0:Y:S04]  /*11c70*/  SHFL.IDX PT, R5, R10, RZ, 0x1c1f ;  /* 0x001c1fff0a057589 */ /* 0x000e2800000e0000 */
[----:B------:R-:W-:Y:S04]  /*11c80*/  SHFL.IDX PT, R8, R7, 0x1, 0x1c1f ;  /* 0x003c1f0007087f89 */ /* 0x000fe800000e0000 */
[----:B------:R-:W1:Y:S01]  /*11c90*/  SHFL.IDX PT, R9, R10, 0x1, 0x1c1f ;  /* 0x003c1f000a097f89 */ /* 0x000e6200000e0000 */
[----:B--2---:R-:W-:Y:S01]  /*11ca0*/  VIADD R12, R3, UR12 ;  /* 0x0000000c030c7c36 */ /* 0x004fe20008000000 */
[----:B------:R-:W-:Y:S01]  /*11cb0*/  ULDC.64 UR12, c[0x0][0x208] ;  /* 0x00008200000c7ab9 */ /* 0x000fe20000000a00 */
[----:B-----5:R-:W-:-:S02]  /*11cc0*/  IMAD R3, R6, R17, RZ ;  /* 0x0000001106037224 */ /* 0x020fc400078e02ff */
[----:B------:R-:W-:-:S03]  /*11cd0*/  VIADD R6, R12, 0x8 ;  /* 0x000000080c067836 */ /* 0x000fc60000000000 */
[-C--:B------:R-:W-:Y:S02]  /*11ce0*/  ISETP.GE.OR P2, PT, R12, R3.reuse, P0 ;  /* 0x000000030c00720c */ /* 0x080fe40000746670 */
[----:B------:R-:W-:-:S11]  /*11cf0*/  ISETP.GE.OR P0, PT, R6, R3, P0 ;  /* 0x000000030600720c */ /* 0x000fd60000706670 */
[----:B0-----:R0:W-:Y:S04]  /*11d00*/  @!P2 ST.E desc[UR12][R4.64], R0 ;  /* 0x000000000400a985 */ /* 0x0011e8000c10190c */
[----:B-1----:R0:W-:Y:S01]  /*11d10*/  @!P0 ST.E desc[UR12][R8.64], R2 ;  /* 0x0000000208008985 */ /* 0x0021e2000c10190c */
[----:B------:R-:W-:-:S13]  /*11d20*/  PLOP3.LUT P0, PT, PT, PT, UP1, 0x80, 0x0 ;  /* 0x000000000000781c */ /* 0x000fda0003f0f018 */
[----:B0-----:R-:W-:Y:S05]  /*11d30*/  @P0 BRA `(.L_x_2282) ;  /* 0x0000000c00640947 */ /* 0x001fea0003800000 */
[----:B------:R-:W-:Y:S01]  /*11d40*/  IMAD.SHL.U32 R63, R205, 0x8, RZ ;  /* 0x00000008cd3f7824 */ /* 0x000fe200078e00ff */
[----:B------:R-:W0:Y:S01]  /*11d50*/  @P1 LDC R57, c[0x0][0xbec] ;  /* 0x0002fb00ff391b82 */ /* 0x000e220000000800 */
[----:B------:R-:W-:Y:S01]  /*11d60*/  IMAD.MOV.U32 R5, RZ, RZ, 0x2 ;  /* 0x00000002ff057424 */ /* 0x000fe200078e00ff */
[----:B------:R-:W-:Y:S01]  /*11d70*/  ULDC.64 UR12, c[0x0][0x208] ;  /* 0x00008200000c7ab9 */ /* 0x000fe20000000a00 */
[----:B------:R-:W-:Y:S01]  /*11d80*/  IMAD R4, R232, 0x40, R63 ;  /* 0x00000040e8047824 */ /* 0x000fe200078e023f */
[----:B------:R-:W-:Y:S01]  /*11d90*/  R2UR UR17, R23 ;  /* 0x00000000171172ca */ /* 0x000fe200000e0000 */
        /* <DEDUP_REMOVED lines=84> */
[----:B------:R-:W-:Y:S01]  /*122e0*/  UIADD3 UR11, UR11, UR12, URZ ;  /* 0x0000000c0b0b7290 */ /* 0x000fe2000fffe03f */
[----:B------:R-:W-:-:S02]  /*122f0*/  VIADD R18, R0, UR17 ;  /* 0x0000001100127c36 */ /* 0x000fc40008000000 */
[----:B------:R-:W-:Y:S02]  /*12300*/  ULDC.64 UR12, c[0x0][0xae8] ;  /* 0x0002ba00000c7ab9 */ /* 0x000fe40000000a00 */
[----:B------:R-:W-:Y:S01]  /*12310*/  UIMAD.WIDE.U32 UR10, UR18, UR12, UR10 ;  /* 0x0000000c120a72a5 */ /* 0x000fe2000f8e000a */
[----:B0-----:R-:W-:Y:S01]  /*12320*/  @P1 IMAD.HI.U32 R0, R18, R57, RZ ;  /* 0x0000003912001227 */ /* 0x001fe200078e00ff */
[----:B------:R-:W-:Y:S02]  /*12330*/  USHF.R.S32.HI UR4, URZ, 0x1f, UR9 ;  /* 0x0000001f3f047899 */ /* 0x000fe40008011409 */
[----:B------:R-:W-:Y:S01]  /*12340*/  UIMAD UR11, UR18, UR13, UR11 ;  /* 0x0000000d120b72a4 */ /* 0x000fe2000f8e020b */
[----:B------:R-:W-:Y:S02]  /*12350*/  IMAD.MOV.U32 R59, RZ, RZ, R18 ;  /* 0x000000ffff3b7224 */ /* 0x000fe400078e0012 */
[----:B------:R-:W-:Y:S01]  /*12360*/  ULDC.64 UR12, c[0x0][0xaf0] ;  /* 0x0002bc00000c7ab9 */ /* 0x000fe20000000a00 */
[----:B-1----:R-:W-:Y:S01]  /*12370*/  @P1 SHF.R.U32.HI R59, RZ, R61, R0 ;  /* 0x0000003dff3b1219 */ /* 0x002fe20000011600 */
[----:B------:R-:W-:-:S02]  /*12380*/  UIMAD UR4, UR4, UR12, URZ ;  /* 0x0000000c040472a4 */ /* 0x000fc4000f8e023f */
[----:B------:R-:W-:Y:S01]  /*12390*/  UIMAD.WIDE.U32 UR10, UR9, UR12, UR10 ;  /* 0x0000000c090a72a5 */ /* 0x000fe2000f8e000a */
[--C-:B------:R-:W-:Y:S01]  /*123a0*/  SHF.R.S32.HI R0, RZ, 0x1f, R59.reuse ;  /* 0x0000001fff007819 */ /* 0x100fe2000001143b */
[----:B------:R-:W-:Y:S01]  /*123b0*/  UIMAD UR4, UR9, UR13, UR4 ;  /* 0x0000000d090472a4 */ /* 0x000fe2000f8e0204 */
[----:B------:R-:W-:Y:S02]  /*123c0*/  IMAD.MOV R2, RZ, RZ, -R59 ;  /* 0x000000ffff027224 */ /* 0x000fe400078e0a3b */
[----:B------:R-:W-:Y:S01]  /*123d0*/  ULDC.64 UR12, c[0x0][0xae0] ;  /* 0x0002b800000c7ab9 */ /* 0x000fe20000000a00 */
[----:B------:R-:W-:Y:S01]  /*123e0*/  UIADD3 UR4, UR11, UR4, URZ ;  /* 0x000000040b047290 */ /* 0x000fe2000fffe03f */
[----:B------:R-:W-:Y:S02]  /*123f0*/  IMAD R0, R0, UR12, RZ ;  /* 0x0000000c00007c24 */ /* 0x000fe4000f8e02ff */
[----:B------:R-:W-:Y:S02]  /*12400*/  IMAD R17, R17, R2, R18 ;  /* 0x0000000211117224 */ /* 0x000fe400078e0212 */
[----:B------:R-:W-:-:S02]  /*12410*/  IMAD.U32 R57, RZ, RZ, UR11 ;  /* 0x0000000bff397e24 */ /* 0x000fc4000f8e00ff */
[----:B------:R-:W-:Y:S01]  /*12420*/  IMAD.U32 R56, RZ, RZ, UR10 ;  /* 0x0000000aff387e24 */ /* 0x000fe2000f8e00ff */
[----:B------:R-:W-:Y:S01]  /*12430*/  ULDC.64 UR10, c[0x0][0xad8] ;  /* 0x0002b600000a7ab9 */ /* 0x000fe20000000a00 */
[----:B------:R-:W-:Y:S02]  /*12440*/  IMAD.U32 R57, RZ, RZ, UR4 ;  /* 0x00000004ff397e24 */ /* 0x000fe4000f8e00ff */
[C---:B------:R-:W-:Y:S01]  /*12450*/  IMAD R61, R59.reuse, UR13, R0 ;  /* 0x0000000d3b3d7c24 */ /* 0x040fe2000f8e0200 */
[----:B------:R-:W-:Y:S01]  /*12460*/  SHF.R.S32.HI R0, RZ, 0x1f, R17 ;  /* 0x0000001fff007819 */ /* 0x000fe20000011411 */
[----:B------:R-:W-:-:S04]  /*12470*/  IMAD.WIDE.U32 R56, R59, UR12, R56 ;  /* 0x0000000c3b387c25 */ /* 0x000fc8000f8e0038 */
[----:B------:R-:W-:Y:S02]  /*12480*/  IMAD R2, R0, UR10, RZ ;  /* 0x0000000a00027c24 */ /* 0x000fe4000f8e02ff */
[----:B------:R-:W-:Y:S02]  /*12490*/  VIADD R18, R232, UR17 ;  /* 0x00000011e8127c36 */ /* 0x000fe40008000000 */
[----:B------:R-:W-:Y:S02]  /*124a0*/  IMAD.IADD R57, R57, 0x1, R61 ;  /* 0x0000000139397824 */ /* 0x000fe400078e023d */
[C---:B------:R-:W-:Y:S02]  /*124b0*/  IMAD R59, R17.reuse, UR11, R2 ;  /* 0x0000000b113b7c24 */ /* 0x040fe4000f8e0202 */
[C---:B------:R-:W-:Y:S01]  /*124c0*/  VIADD R2, R18.reuse, 0x40 ;  /* 0x0000004012027836 */ /* 0x040fe20000000000 */
[----:B------:R-:W-:Y:S01]  /*124d0*/  UIADD3 UR8, UR8, 0x36820, URZ ;  /* 0x0003682008087890 */ /* 0x000fe2000fffe03f */
[----:B------:R-:W-:Y:S01]  /*124e0*/  IMAD.WIDE.U32 R56, R17, UR10, R56 ;  /* 0x0000000a11387c25 */ /* 0x000fe2000f8e0038 */
[-C--:B------:R-:W-:Y:S01]  /*124f0*/  ISETP.GE.AND P2, PT, R18, R3.reuse, PT ;  /* 0x000000031200720c */ /* 0x080fe20003f46270 */
[----:B------:R-:W-:Y:S01]  /*12500*/  ULDC.64 UR10, c[0x0][0xa80] ;  /* 0x0002a000000a7ab9 */ /* 0x000fe20000000a00 */
[----:B------:R-:W-:Y:S01]  /*12510*/  ISETP.GE.AND P1, PT, R2, R3, PT ;  /* 0x000000030200720c */ /* 0x000fe20003f26270 */
[----:B------:R-:W-:Y:S01]  /*12520*/  IMAD.IADD R17, R57, 0x1, R59 ;  /* 0x0000000139117824 */ /* 0x000fe200078e023b */
[----:B------:R-:W-:Y:S01]  /*12530*/  UPRMT UR8, URZ, 0x654, UR8 ;  /* 0x000006543f087896 */ /* 0x000fe20008000008 */
[----:B------:R-:W-:Y:S01]  /*12540*/  LEA R2, P3, R56, UR10, 0x1 ;  /* 0x0000000a38027c11 */ /* 0x000fe2000f8608ff */
[----:B------:R-:W-:-:S03]  /*12550*/  VIADD R0, R18, 0x20 ;  /* 0x0000002012007836 */ /* 0x000fc60000000000 */
[----:B------:R-:W-:Y:S01]  /*12560*/  LEA.HI.X R17, R56, UR11, R17, 0x1, P3 ;  /* 0x0000000b38117c11 */ /* 0x000fe200098f0c11 */
[C---:B------:R-:W-:Y:S01]  /*12570*/  VIADD R65, R63.reuse, 0x40 ;  /* 0x000000403f417836 */ /* 0x040fe20000000000 */
[----:B------:R-:W-:Y:S01]  /*12580*/  ISETP.GE.AND P0, PT, R0, R3, PT ;  /* 0x000000030000720c */ /* 0x000fe20003f06270 */
[----:B------:R-:W-:Y:S01]  /*12590*/  VIADD R67, R63, 0x80 ;  /* 0x000000803f437836 */ /* 0x000fe20000000000 */
[----:B--2---:R-:W-:Y:S01]  /*125a0*/  SYNCS.ARRIVE.TRANS64.RED.A1T0 RZ, [UR8], RZ ;  /* 0x000000ffffff79a7 */ /* 0x004fe20008100408 */
[----:B------:R0:W1:Y:S01]  /*125b0*/  SHFL.IDX PT, R60, R2, RZ, 0x181f ;  /* 0x00181fff023c7589 */ /* 0x00006200000e0000 */
[----:B------:R-:W-:Y:S03]  /*125c0*/  BSSY B1, `(.L_x_2283) ;  /* 0x0000014000017945 */ /* 0x000fe60003800000 */
[----:B------:R0:W2:Y:S01]  /*125d0*/  SHFL.IDX PT, R0, R17, RZ, 0x181f ;  /* 0x00181fff11007589 */ /* 0x0000a200000e0000 */
[----:B------:R-:W-:-:S02]  /*125e0*/  SHF.R.S32.HI R62, RZ, 0x1f, R63 ;  /* 0x0000001fff3e7819 */ /* 0x000fc4000001143f */
        /* <DEDUP_REMOVED lines=17> */
.L_x_2284:
[----:B------:R-:W-:Y:S05]  /*12700*/  BSYNC B1 ;  /* 0x0000000000017941 */ /* 0x000fea0003800000 */
.L_x_2283:
[----:B--2---:R2:W4:Y:S01]  /*12710*/  SHFL.IDX PT, R0, R17, 0x1, 0x181f ;  /* 0x00381f0011007f89 */ /* 0x00452200000e0000 */
[----:B------:R-:W-:Y:S03]  /*12720*/  BSSY B1, `(.L_x_2285) ;  /* 0x0000011000017945 */ /* 0x000fe60003800000 */
[----:B---3-5:R2:W3:Y:S01]  /*12730*/  SHFL.IDX PT, R24, R2, 0x1, 0x181f ;  /* 0x00381f0002187f89 */ /* 0x0284e200000e0000 */
[----:B------:R-:W-:Y:S05]  /*12740*/  @P0 BRA `(.L_x_2286) ;  /* 0x0000000000380947 */ /* 0x000fea0003800000 */
[----:B------:R-:W-:Y:S01]  /*12750*/  ULDC UR4, c[0x0][0xac8] ;  /* 0x0002b20000047ab9 */ /* 0x000fe20000000800 */
[----:B------:R-:W-:Y:S01]  /*12760*/  ULDC.64 UR8, c[0x0][0x208] ;  /* 0x0000820000087ab9 */ /* 0x000fe20000000a00 */
[----:B------:R-:W-:Y:S02]  /*12770*/  ISETP.GE.AND P4, PT, R63, UR4, PT ;  /* 0x000000043f007c0c */ /* 0x000fe4000bf86270 */
[----:B------:R-:W-:Y:S02]  /*12780*/  ISETP.GE.AND P5, PT, R65, UR4, PT ;  /* 0x0000000441007c0c */ /* 0x000fe4000bfa6270 */
[----:B------:R-:W-:-:S09]  /*12790*/  ISETP.GE.AND P6, PT, R67, UR4, PT ;  /* 0x0000000443007c0c */ /* 0x000fd2000bfc6270 */
[-C--:B---3--:R-:W-:Y:S02]  /*127a0*/  @!P4 LEA R4, P0, R63, R24.reuse, 0x1 ;  /* 0x000000183f04c211 */ /* 0x088fe400078008ff */
        /* <DEDUP_REMOVED lines=8> */
.L_x_2286:
[----:B------:R-:W-:Y:S05]  /*12830*/  BSYNC B1 ;  /* 0x0000000000017941 */ /* 0x000fea0003800000 */
.L_x_2285:
[----:B----4-:R4:W0:Y:S01]  /*12840*/  SHFL.IDX PT, R0, R17, 0x2, 0x181f ;  /* 0x00581f0011007f89 */ /* 0x01082200000e0000 */
[----:B------:R-:W-:Y:S03]  /*12850*/  BSSY B1, `(.L_x_2287) ;  /* 0x0000011000017945 */ /* 0x000fe60003800000 */
[----:B---3--:R4:W3:Y:S01]  /*12860*/  SHFL.IDX PT, R8, R2, 0x2, 0x181f ;  /* 0x00581f0002087f89 */ /* 0x0088e200000e0000 */
        /* <DEDUP_REMOVED lines=15> */
.L_x_2288:
[----:B------:R-:W-:Y:S05]  /*12960*/  BSYNC B1 ;  /* 0x0000000000017941 */ /* 0x000fea0003800000 */
.L_x_2287:
[----:B0-----:R-:W-:Y:S01]  /*12970*/  VIADD R0, R18, 0x60 ;  /* 0x0000006012007836 */ /* 0x001fe20000000000 */
[----:B--2-4-:R-:W4:Y:S04]  /*12980*/  SHFL.IDX PT, R17, R17, 0x3, 0x181f ;  /* 0x00781f0011117f89 */ /* 0x014f2800000e0000 */
[----:B------:R-:W-:Y:S01]  /*12990*/  ISETP.GE.AND P0, PT, R0, R3, PT ;  /* 0x000000030000720c */ /* 0x000fe20003f06270 */
[----:B------:R0:W2:-:S12]  /*129a0*/  SHFL.IDX PT, R6, R2, 0x3, 0x181f ;  /* 0x00781f0002067f89 */ /* 0x00009800000e0000 */
[----:B0-----:R-:W-:Y:S05]  /*129b0*/  @P0 BRA `(.L_x_2289) ;  /* 0x0000002000640947 */ /* 0x001fea0003800000 */
[----:B------:R-:W-:Y:S01]  /*129c0*/  ULDC UR4, c[0x0][0xac8] ;  /* 0x0002b20000047ab9 */ /* 0x000fe20000000800 */
[----:B------:R-:W-:Y:S01]  /*129d0*/  ULDC.64 UR8, c[0x0][0x208] ;  /* 0x0000820000087ab9 */ /* 0x000fe20000000a00 */
[----:B------:R-:W-:Y:S02]  /*129e0*/  ISETP.GE.AND P2, PT, R63, UR4, PT ;  /* 0x000000043f007c0c */ /* 0x000fe4000bf46270 */
[----:B------:R-:W-:-:S11]  /*129f0*/  ISETP.GE.AND P3, PT, R65, UR4, PT ;  /* 0x0000000441007c0c */ /* 0x000fd6000bf66270 */
[-C--:B--2---:R-:W-:Y:S02]  /*12a00*/  @!P2 LEA R2, P0, R63, R6.reuse, 0x1 ;  /* 0x000000063f02a211 */ /* 0x084fe400078008ff */
[----:B------:R-:W-:Y:S02]  /*12a10*/  @!P3 LEA R4, P1, R65, R6, 0x1 ;  /* 0x000000064104b211 */ /* 0x000fe400078208ff */
[-C--:B----4-:R-:W-:Y:S02]  /*12a20*/  @!P2 LEA.HI.X R3, R63, R17.reuse, R62, 0x1, P0 ;  /* 0x000000113f03a211 */ /* 0x090fe400000f0c3e */
        /* <DEDUP_REMOVED lines=10> */
.L_x_2282:
        /* <DEDUP_REMOVED lines=43> */
[----:B------:R-:W-:Y:S01]  /*12d80*/  IMAD R17, R17, R2, R14 ;  /* 0x0000000211117224 */ /* 0x000fe200078e020e */
[----:B------:R-:W-:Y:S01]  /*12d90*/  SHF.R.S32.HI R129, RZ, 0x1f, R223 ;  /* 0x0000001fff817819 */ /* 0x000fe200000114df */
[----:B------:R-:W-:Y:S01]  /*12da0*/  IMAD R0, R0, UR12, RZ ;  /* 0x0000000c00007c24 */ /* 0x000fe2000f8e02ff */
        /* <DEDUP_REMOVED lines=25> */
[----:B------:R-:W-:Y:S01]  /*12f40*/  VIADD R7, R19, 0x20 ;  /* 0x0000002013077836 */ /* 0x000fe20000000000 */
[----:B------:R-:W-:Y:S01]  /*12f50*/  ISETP.GE.AND P4, PT, R230, UR4, PT ;  /* 0x00000004e6007c0c */ /* 0x000fe2000bf86270 */
[----:B------:R-:W-:Y:S01]  /*12f60*/  ULDC.64 UR8, c[0x0][0x208] ;  /* 0x0000820000087ab9 */ /* 0x000fe20000000a00 */
[----:B------:R-:W-:Y:S02]  /*12f70*/  ISETP.GE.AND P3, PT, R229, UR4, PT ;  /* 0x00000004e5007c0c */ /* 0x000fe4000bf66270 */
[----:B------:R-:W-:Y:S02]  /*12f80*/  ISETP.GE.AND P5, PT, R19, UR4, PT ;  /* 0x0000000413007c0c */ /* 0x000fe4000bfa6270 */
[----:B------:R-:W-:Y:S02]  /*12f90*/  ISETP.GE.AND P0, PT, R7, UR4, PT ;  /* 0x0000000407007c0c */ /* 0x000fe4000bf06270 */
[----:B------:R-:W-:-:S02]  /*12fa0*/  ISETP.GE.AND P1, PT, R208, UR4, PT ;  /* 0x00000004d0007c0c */ /* 0x000fc4000bf26270 */
[----:B------:R-:W-:Y:S02]  /*12fb0*/  SHF.R.S32.HI R9, RZ, 0x1f, R7 ;  /* 0x0000001fff097819 */ /* 0x000fe40000011407 */
[----:B------:R-:W-:Y:S02]  /*12fc0*/  SHF.R.S32.HI R17, RZ, 0x1f, R207 ;  /* 0x0000001fff117819 */ /* 0x000fe400000114cf */
[CC--:B-1----:R-:W-:Y:S02]  /*12fd0*/  @!P4 LEA R12, P6, R230.reuse, R4.reuse, 0x2 ;  /* 0x00000004e60cc211 */ /* 0x0c2fe400078c10ff */
[----:B------:R-:W-:Y:S01]  /*12fe0*/  @!P3 LEA R14, P2, R229, R4, 0x2 ;  /* 0x00000004e50eb211 */ /* 0x000fe200078410ff */
[----:B--2---:R-:W-:Y:S01]  /*12ff0*/  @!P5 IMAD.WIDE R10, R19, 0x4, R4 ;  /* 0x00000004130ad825 */ /* 0x004fe200078e0204 */
[-C--:B------:R-:W-:Y:S02]  /*13000*/  @!P4 LEA.HI.X R13, R230, R5.reuse, R136, 0x2, P6 ;  /* 0x00000005e60dc211 */ /* 0x080fe400030f1488 */
[----:B------:R-:W-:-:S02]  /*13010*/  @!P3 LEA.HI.X R15, R229, R5, R135, 0x2, P2 ;  /* 0x00000005e50fb211 */ /* 0x000fc400010f1487 */
[----:B------:R-:W-:Y:S01]  /*13020*/  ISETP.GE.AND P2, PT, R207, UR4, PT ;  /* 0x00000004cf007c0c */ /* 0x000fe2000bf46270 */
[----:B------:R1:W-:Y:S01]  /*13030*/  @!P5 ST.E.64 desc[UR8][R10.64], R24 ;  /* 0x000000180a00d985 */ /* 0x0003e2000c101b08 */
[CC--:B------:R-:W-:Y:S02]  /*13040*/  @!P0 LEA R8, P6, R7.reuse, R4.reuse, 0x2 ;  /* 0x0000000407088211 */ /* 0x0c0fe400078c10ff */
[----:B------:R-:W-:Y:S01]  /*13050*/  @!P1 LEA R22, P5, R208, R4, 0x2 ;  /* 0x00000004d0169211 */ /* 0x000fe200078a10ff */
[----:B------:R2:W-:Y:S01]  /*13060*/  @!P4 ST.E.64 desc[UR8][R12.64], R28 ;  /* 0x0000001c0c00c985 */ /* 0x0005e2000c101b08 */
[----:B------:R-:W-:Y:S02]  /*13070*/  @!P0 LEA.HI.X R9, R7, R5, R9, 0x2, P6 ;  /* 0x0000000507098211 */ /* 0x000fe400030f1409 */
[----:B------:R-:W-:Y:S01]  /*13080*/  SHF.R.S32.HI R7, RZ, 0x1f, R208 ;  /* 0x0000001fff077819 */ /* 0x000fe200000114d0 */
[----:B------:R3:W-:Y:S01]  /*13090*/  @!P3 ST.E.64 desc[UR8][R14.64], R32 ;  /* 0x000000200e00b985 */ /* 0x0007e2000c101b08 */
[----:B------:R-:W-:-:S02]  /*130a0*/  ISETP.GE.AND P3, PT, R228, UR4, PT ;  /* 0x00000004e4007c0c */ /* 0x000fc4000bf66270 */
[----:B------:R-:W-:Y:S02]  /*130b0*/  ISETP.GE.AND P4, PT, R227, UR4, PT ;  /* 0x00000004e3007c0c */ /* 0x000fe4000bf86270 */
[-C--:B------:R-:W-:Y:S02]  /*130c0*/  @!P1 LEA.HI.X R23, R208, R5.reuse, R7, 0x2, P5 ;  /* 0x00000005d0179211 */ /* 0x080fe400028f1407 */
[----:B------:R-:W-:Y:S02]  /*130d0*/  ISETP.GE.AND P5, PT, R226, UR4, PT ;  /* 0x00000004e2007c0c */ /* 0x000fe4000bfa6270 */
[CC--:B------:R-:W-:Y:S01]  /*130e0*/  @!P2 LEA R88, P6, R207.reuse, R4.reuse, 0x2 ;  /* 0x00000004cf58a211 */ /* 0x0c0fe200078c10ff */
[----:B------:R-:W-:Y:S03]  /*130f0*/  @!P1 ST.E.64 desc[UR8][R22.64], R36 ;  /* 0x0000002416009985 */ /* 0x000fe6000c101b08 */
[----:B------:R-:W-:Y:S01]  /*13100*/  @!P2 LEA.HI.X R89, R207, R5, R17, 0x2, P6 ;  /* 0x00000005cf59a211 */ /* 0x000fe200030f1411 */
[----:B------:R4:W-:Y:S01]  /*13110*/  @!P0 ST.E.64 desc[UR8][R8.64], R40 ;  /* 0x0000002808008985 */ /* 0x0009e2000c101b08 */
[----:B-1----:R-:W-:-:S02]  /*13120*/  @!P3 LEA R10, P1, R228, R4, 0x2 ;  /* 0x00000004e40ab211 */ /* 0x002fc400078210ff */
[----:B------:R-:W-:Y:S01]  /*13130*/  ISETP.GE.AND P0, PT, R225, UR4, PT ;  /* 0x00000004e1007c0c */ /* 0x000fe2000bf06270 */
[----:B------:R-:W-:Y:S01]  /*13140*/  @!P2 ST.E.64 desc[UR8][R88.64], R44 ;  /* 0x0000002c5800a985 */ /* 0x000fe2000c101b08 */
[-C--:B------:R-:W-:Y:S02]  /*13150*/  @!P3 LEA.HI.X R11, R228, R5.reuse, R134, 0x2, P1 ;  /* 0x00000005e40bb211 */ /* 0x080fe400008f1486 */
[----:B------:R-:W-:Y:S02]  /*13160*/  ISETP.GE.AND P1, PT, R224, UR4, PT ;  /* 0x00000004e0007c0c */ /* 0x000fe4000bf26270 */
[CC--:B--2---:R-:W-:Y:S01]  /*13170*/  @!P4 LEA R12, P2, R227.reuse, R4.reuse, 0x2 ;  /* 0x00000004e30cc211 */ /* 0x0c4fe200078410ff */
[----:B------:R1:W-:Y:S01]  /*13180*/  @!P3 ST.E.64 desc[UR8][R10.64], R48 ;  /* 0x000000300a00b985 */ /* 0x0003e2000c101b08 */
[----:B---3--:R-:W-:Y:S02]  /*13190*/  @!P5 LEA R14, P6, R226, R4, 0x2 ;  /* 0x00000004e20ed211 */ /* 0x008fe400078c10ff */
[----:B------:R-:W-:-:S02]  /*131a0*/  @!P4 LEA.HI.X R13, R227, R5, R133, 0x2, P2 ;  /* 0x00000005e30dc211 */ /* 0x000fc400010f1485 */
[----:B------:R-:W-:Y:S02]  /*131b0*/  ISETP.GE.AND P2, PT, R223, UR4, PT ;  /* 0x00000004df007c0c */ /* 0x000fe4000bf46270 */
[----:B------:R-:W-:Y:S01]  /*131c0*/  @!P5 LEA.HI.X R15, R226, R5, R132, 0x2, P6 ;  /* 0x00000005e20fd211 */ /* 0x000fe200030f1484 */
[----:B------:R2:W-:Y:S01]  /*131d0*/  @!P4 ST.E.64 desc[UR8][R12.64], R52 ;  /* 0x000000340c00c985 */ /* 0x0005e2000c101b08 */
[-C--:B----4-:R-:W-:Y:S02]  /*131e0*/  @!P0 LEA R8, P6, R225, R4.reuse, 0x2 ;  /* 0x00000004e1088211 */ /* 0x090fe400078c10ff */
[----:B------:R-:W-:Y:S01]  /*131f0*/  @!P1 LEA R22, P3, R224, R4, 0x2 ;  /* 0x00000004e0169211 */ /* 0x000fe200078610ff */
[----:B------:R3:W-:Y:S01]  /*13200*/  @!P5 ST.E.64 desc[UR8][R14.64], R56 ;  /* 0x000000380e00d985 */ /* 0x0007e2000c101b08 */
[----:B------:R-:W-:Y:S02]  /*13210*/  ISETP.GE.AND P5, PT, R222, UR4, PT ;  /* 0x00000004de007c0c */ /* 0x000fe4000bfa6270 */
[----:B------:R-:W-:-:S02]  /*13220*/  ISETP.GE.AND P4, PT, R221, UR4, PT ;  /* 0x00000004dd007c0c */ /* 0x000fc4000bf86270 */
[-C--:B------:R-:W-:Y:S02]  /*13230*/  @!P1 LEA.HI.X R23, R224, R5.reuse, R130, 0x2, P3 ;  /* 0x00000005e0179211 */ /* 0x080fe400018f1482 */
[----:B------:R-:W-:Y:S02]  /*13240*/  ISETP.GE.AND P3, PT, R220, UR4, PT ;  /* 0x00000004dc007c0c */ /* 0x000fe4000bf66270 */
[----:B------:R-:W-:Y:S02]  /*13250*/  @!P0 LEA.HI.X R9, R225, R5, R131, 0x2, P6 ;  /* 0x00000005e1098211 */ /* 0x000fe400030f1483 */
[----:B------:R-:W-:-:S03]  /*13260*/  @!P2 LEA R24, P6, R223, R4, 0x2 ;  /* 0x00000004df18a211 */ /* 0x000fc600078c10ff */
[----:B------:R4:W-:Y:S01]  /*13270*/  @!P0 ST.E.64 desc[UR8][R8.64], R60 ;  /* 0x0000003c08008985 */ /* 0x0009e2000c101b08 */
[-C--:B------:R-:W-:Y:S02]  /*13280*/  @!P2 LEA.HI.X R25, R223, R5.reuse, R129, 0x2, P6 ;  /* 0x00000005df19a211 */ /* 0x080fe400030f1481 */
[CC--:B-1----:R-:W-:Y:S01]  /*13290*/  @!P5 LEA R10, P6, R222.reuse, R4.reuse, 0x2 ;  /* 0x00000004de0ad211 */ /* 0x0c2fe200078c10ff */
[----:B------:R1:W-:Y:S01]  /*132a0*/  @!P1 ST.E.64 desc[UR8][R22.64], R64 ;  /* 0x0000004016009985 */ /* 0x0003e2000c101b08 */
[-C--:B--2---:R-:W-:Y:S02]  /*132b0*/  @!P4 LEA R12, P0, R221, R4.reuse, 0x2 ;  /* 0x00000004dd0cc211 */ /* 0x084fe400078010ff */
[----:B------:R-:W-:Y:S01]  /*132c0*/  @!P5 LEA.HI.X R11, R222, R5, R128, 0x2, P6 ;  /* 0x00000005de0bd211 */ /* 0x000fe200030f1480 */
[----:B------:R2:W-:Y:S01]  /*132d0*/  @!P2 ST.E.64 desc[UR8][R24.64], R68 ;  /* 0x000000441800a985 */ /* 0x0005e2000c101b08 */
[----:B------:R-:W-:Y:S02]  /*132e0*/  ISETP.GE.AND P2, PT, R219, UR4, PT ;  /* 0x00000004db007c0c */ /* 0x000fe4000bf46270 */
[----:B---3--:R-:W-:Y:S01]  /*132f0*/  @!P3 LEA R14, P6, R220, R4, 0x2 ;  /* 0x00000004dc0eb211 */ /* 0x008fe200078c10ff */
[----:B------:R3:W-:Y:S01]  /*13300*/  @!P5 ST.E.64 desc[UR8][R10.64], R72 ;  /* 0x000000480a00d985 */ /* 0x0007e2000c101b08 */
[----:B------:R-:W-:-:S02]  /*13310*/  ISETP.GE.AND P1, PT, R218, UR4, PT ;  /* 0x00000004da007c0c */ /* 0x000fc4000bf26270 */
[-C--:B------:R-:W-:Y:S02]  /*13320*/  @!P4 LEA.HI.X R13, R221, R5.reuse, R127, 0x2, P0 ;  /* 0x00000005dd0dc211 */ /* 0x080fe400000f147f */
[----:B------:R-:W-:Y:S02]  /*13330*/  ISETP.GE.AND P0, PT, R217, UR4, PT ;  /* 0x00000004d9007c0c */ /* 0x000fe4000bf06270 */
[----:B------:R-:W-:Y:S01]  /*13340*/  @!P3 LEA.HI.X R15, R220, R5, R126, 0x2, P6 ;  /* 0x00000005dc0fb211 */ /* 0x000fe200030f147e */
[----:B------:R5:W-:Y:S02]  /*13350*/  @!P4 ST.E.64 desc[UR8][R12.64], R76 ;  /* 0x0000004c0c00c985 */ /* 0x000be4000c101b08 */
[----:B----4-:R-:W-:Y:S02]  /*13360*/  @!P2 LEA R8, P4, R219, R4, 0x2 ;  /* 0x00000004db08a211 */ /* 0x010fe400078810ff */
[----:B------:R-:W-:Y:S01]  /*13370*/  @!P3 ST.E.64 desc[UR8][R14.64], R80 ;  /* 0x000000500e00b985 */ /* 0x000fe2000c101b08 */
[----:B------:R-:W-:-:S02]  /*13380*/  ISETP.GE.AND P3, PT, R216, UR4, PT ;  /* 0x00000004d8007c0c */ /* 0x000fc4000bf66270 */
[CC--:B-1----:R-:W-:Y:S02]  /*13390*/  @!P1 LEA R22, P5, R218.reuse, R4.reuse, 0x2 ;  /* 0x00000004da169211 */ /* 0x0c2fe400078a10ff */
[-C--:B------:R-:W-:Y:S02]  /*133a0*/  @!P2 LEA.HI.X R9, R219, R5.reuse, R95, 0x2, P4 ;  /* 0x00000005db09a211 */ /* 0x080fe400020f145f */
[----:B--2---:R-:W-:Y:S02]  /*133b0*/  @!P0 LEA R24, P6, R217, R4, 0x2 ;  /* 0x00000004d9188211 */ /* 0x004fe400078c10ff */
[----:B------:R-:W-:Y:S01]  /*133c0*/  ISETP.GE.AND P4, PT, R215, UR4, PT ;  /* 0x00000004d7007c0c */ /* 0x000fe2000bf86270 */
[----:B------:R1:W-:Y:S01]  /*133d0*/  @!P2 ST.E.64 desc[UR8][R8.64], R84 ;  /* 0x000000540800a985 */ /* 0x0003e2000c101b08 */
[-C--:B------:R-:W-:Y:S02]  /*133e0*/  @!P1 LEA.HI.X R23, R218, R5.reuse, R94, 0x2, P5 ;  /* 0x00000005da179211 */ /* 0x080fe400028f145e */
[----:B------:R-:W-:-:S02]  /*133f0*/  @!P0 LEA.HI.X R25, R217, R5, R93, 0x2, P6 ;  /* 0x00000005d9198211 */ /* 0x000fc400030f145d */
[----:B------:R-:W-:Y:S01]  /*13400*/  ISETP.GE.AND P2, PT, R214, UR4, PT ;  /* 0x00000004d6007c0c */ /* 0x000fe2000bf46270 */
[----:B------:R2:W-:Y:S01]  /*13410*/  @!P1 ST.E.64 desc[UR8][R22.64], R20 ;  /* 0x0000001416009985 */ /* 0x0005e2000c101b08 */
[----:B---3--:R-:W-:Y:S02]  /*13420*/  @!P3 LEA R10, P5, R216, R4, 0x2 ;  /* 0x00000004d80ab211 */ /* 0x008fe400078a10ff */
[----:B------:R-:W-:Y:S01]  /*13430*/  ISETP.GE.AND P1, PT, R213, UR4, PT ;  /* 0x00000004d5007c0c */ /* 0x000fe2000bf26270 */
[----:B------:R3:W-:Y:S01]  /*13440*/  @!P0 ST.E.64 desc[UR8][R24.64], R120 ;  /* 0x0000007818008985 */ /* 0x0007e2000c101b08 */
[----:B------:R-:W-:Y:S02]  /*13450*/  ISETP.GE.AND P0, PT, R212, UR4, PT ;  /* 0x00000004d4007c0c */ /* 0x000fe4000bf06270 */
[----:B------:R-:W-:Y:S02]  /*13460*/  @!P3 LEA.HI.X R11, R216, R5, R92, 0x2, P5 ;  /* 0x00000005d80bb211 */ /* 0x000fe400028f145c */
[----:B------:R-:W-:-:S02]  /*13470*/  ISETP.GE.AND P5, PT, R211, UR4, PT ;  /* 0x00000004d3007c0c */ /* 0x000fc4000bfa6270 */
[CC--:B-----5:R-:W-:Y:S01]  /*13480*/  @!P4 LEA R12, P6, R215.reuse, R4.reuse, 0x2 ;  /* 0x00000004d70cc211 */ /* 0x0e0fe200078c10ff */
[----:B------:R3:W-:Y:S01]  /*13490*/  @!P3 ST.E.64 desc[UR8][R10.64], R96 ;  /* 0x000000600a00b985 */ /* 0x0007e2000c101b08 */
[CC--:B-1----:R-:W-:Y:S02]  /*134a0*/  @!P2 LEA R8, P3, R214.reuse, R4.reuse, 0x2 ;  /* 0x00000004d608a211 */ /* 0x0c2fe400078610ff */
[-C--:B------:R-:W-:Y:S02]  /*134b0*/  @!P4 LEA.HI.X R13, R215, R5.reuse, R91, 0x2, P6 ;  /* 0x00000005d70dc211 */ /* 0x080fe400030f145b */
[-C--:B------:R-:W-:Y:S02]  /*134c0*/  @!P1 LEA R14, P6, R213, R4.reuse, 0x2 ;  /* 0x00000004d50e9211 */ /* 0x080fe400078c10ff */
[----:B------:R-:W-:Y:S01]  /*134d0*/  @!P2 LEA.HI.X R9, R214, R5, R90, 0x2, P3 ;  /* 0x00000005d609a211 */ /* 0x000fe200018f145a */
[----:B------:R3:W-:Y:S01]  /*134e0*/  @!P4 ST.E.64 desc[UR8][R12.64], R100 ;  /* 0x000000640c00c985 */ /* 0x0007e2000c101b08 */
[----:B--2---:R-:W-:-:S02]  /*134f0*/  @!P0 LEA R20, P4, R212, R4, 0x2 ;  /* 0x00000004d4148211 */ /* 0x004fc400078810ff */
        /* <DEDUP_REMOVED lines=8> */
.L_x_2291:
[----:B------:R-:W-:Y:S05]  /*13580*/  BSYNC B1 ;  /* 0x0000000000017941 */ /* 0x000fea0003800000 */
.L_x_2290:
[----:B------:R-:W-:Y:S01]  /*13590*/  ISETP.GE.AND P0, PT, R6, R3, PT ;  /* 0x000000030600720c */ /* 0x000fe20003f06270 */
[----:B--23--:R2:W3:Y:S04]  /*135a0*/  SHFL.IDX PT, R5, R2, 0x1, 0x1c1f ;  /* 0x003c1f0002057f89 */ /* 0x00c4e800000e0000 */
[----:B-1----:R2:W1:Y:S08]  /*135b0*/  SHFL.IDX PT, R4, R0, 0x1, 0x1c1f ;  /* 0x003c1f0000047f89 */ /* 0x00247000000e0000 */
[----:B--2---:R-:W-:Y:S05]  /*135c0*/  @P0 BRA `(.L_x_2289) ;  /* 0x0000001400600947 */ /* 0x004fea0003800000 */
[----:B------:R-:W-:Y:S01]  /*135d0*/  ULDC UR4, c[0x0][0xac8] ;  /* 0x0002b20000047ab9 */ /* 0x000fe20000000800 */
[C---:B------:R-:W-:Y:S01]  /*135e0*/  VIADD R13, R19.reuse, 0x20 ;  /* 0x00000020130d7836 */ /* 0x040fe20000000000 */
[----:B------:R-:W-:Y:S01]  /*135f0*/  ISETP.GE.AND P2, PT, R230, UR4, PT ;  /* 0x00000004e6007c0c */ /* 0x000fe2000bf46270 */
[----:B------:R-:W-:Y:S01]  /*13600*/  ULDC.64 UR8, c[0x0][0x208] ;  /* 0x0000820000087ab9 */ /* 0x000fe20000000a00 */
[----:B------:R-:W-:Y:S02]  /*13610*/  ISETP.GE.AND P1, PT, R19, UR4, PT ;  /* 0x0000000413007c0c */ /* 0x000fe4000bf26270 */
[----:B------:R-:W-:Y:S02]  /*13620*/  ISETP.GE.AND P5, PT, R229, UR4, PT ;  /* 0x00000004e5007c0c */ /* 0x000fe4000bfa6270 */
[----:B------:R-:W-:Y:S02]  /*13630*/  ISETP.GE.AND P4, PT, R208, UR4, PT ;  /* 0x00000004d0007c0c */ /* 0x000fe4000bf86270 */
[----:B------:R-:W-:-:S02]  /*13640*/  ISETP.GE.AND P3, PT, R13, UR4, PT ;  /* 0x000000040d007c0c */ /* 0x000fc4000bf66270 */
[----:B------:R-:W-:Y:S02]  /*13650*/  SHF.R.S32.HI R11, RZ, 0x1f, R208 ;  /* 0x0000001fff0b7819 */ /* 0x000fe400000114d0 */
[----:B0-----:R-:W-:Y:S02]  /*13660*/  SHF.R.S32.HI R0, RZ, 0x1f, R13 ;  /* 0x0000001fff007819 */ /* 0x001fe4000001140d */
[CC--:B-1----:R-:W-:Y:S01]  /*13670*/  @!P2 LEA R6, P0, R230.reuse, R4.reuse, 0x2 ;  /* 0x00000004e606a211 */ /* 0x0c2fe200078010ff */
[----:B---3--:R-:W-:Y:S02]  /*13680*/  @!P1 IMAD.WIDE R2, R19, 0x4, R4 ;  /* 0x0000000413029825 */ /* 0x008fe400078e0204 */
[----:B------:R-:W-:Y:S02]  /*13690*/  @!P5 LEA R8, P6, R229, R4, 0x2 ;  /* 0x00000004e508d211 */ /* 0x000fe400078c10ff */
[----:B------:R-:W-:Y:S01]  /*136a0*/  @!P2 LEA.HI.X R7, R230, R5, R136, 0x2, P0 ;  /* 0x00000005e607a211 */ /* 0x000fe200000f1488 */
[----:B------:R0:W-:Y:S01]  /*136b0*/  @!P1 ST.E.64 desc[UR8][R2.64], R26 ;  /* 0x0000001a02009985 */ /* 0x0001e2000c101b08 */
[----:B------:R-:W-:-:S02]  /*136c0*/  ISETP.GE.AND P0, PT, R207, UR4, PT ;  /* 0x00000004cf007c0c */ /* 0x000fc4000bf06270 */
[-C--:B------:R-:W-:Y:S01]  /*136d0*/  @!P5 LEA.HI.X R9, R229, R5.reuse, R135, 0x2, P6 ;  /* 0x00000005e509d211 */ /* 0x080fe200030f1487 */
[----:B------:R1:W-:Y:S01]  /*136e0*/  @!P2 ST.E.64 desc[UR8][R6.64], R30 ;  /* 0x0000001e0600a985 */ /* 0x0003e2000c101b08 */
[-C--:B------:R-:W-:Y:S02]  /*136f0*/  @!P4 LEA R10, P2, R208, R4.reuse, 0x2 ;  /* 0x00000004d00ac211 */ /* 0x080fe400078410ff */
[----:B------:R-:W-:Y:S01]  /*13700*/  ISETP.GE.AND P1, PT, R228, UR4, PT ;  /* 0x00000004e4007c0c */ /* 0x000fe2000bf26270 */
[----:B------:R2:W-:Y:S01]  /*13710*/  @!P5 ST.E.64 desc[UR8][R8.64], R34 ;  /* 0x000000220800d985 */ /* 0x0005e2000c101b08 */
[-C--:B------:R-:W-:Y:S02]  /*13720*/  @!P4 LEA.HI.X R11, R208, R5.reuse, R11, 0x2, P2 ;  /* 0x00000005d00bc211 */ /* 0x080fe400010f140b */
[----:B------:R-:W-:Y:S02]  /*13730*/  @!P3 LEA R12, P6, R13, R4, 0x2 ;  /* 0x000000040d0cb211 */ /* 0x000fe400078c10ff */
[----:B------:R-:W-:Y:S01]  /*13740*/  ISETP.GE.AND P2, PT, R227, UR4, PT ;  /* 0x00000004e3007c0c */ /* 0x000fe2000bf46270 */
[----:B------:R3:W-:Y:S01]  /*13750*/  @!P4 ST.E.64 desc[UR8][R10.64], R38 ;  /* 0x000000260a00c985 */ /* 0x0007e2000c101b08 */
[----:B------:R-:W-:-:S02]  /*13760*/  @!P3 LEA.HI.X R13, R13, R5, R0, 0x2, P6 ;  /* 0x000000050d0db211 */ /* 0x000fc400030f1400 */
[----:B------:R-:W-:Y:S02]  /*13770*/  SHF.R.S32.HI R0, RZ, 0x1f, R207 ;  /* 0x0000001fff007819 */ /* 0x000fe400000114cf */
[CC--:B0-----:R-:W-:Y:S01]  /*13780*/  @!P0 LEA R2, P4, R207.reuse, R4.reuse, 0x2 ;  /* 0x00000004cf028211 */ /* 0x0c1fe200078810ff */
[----:B------:R0:W-:Y:S01]  /*13790*/  @!P3 ST.E.64 desc[UR8][R12.64], R42 ;  /* 0x0000002a0c00b985 */ /* 0x0001e2000c101b08 */
[----:B------:R-:W-:Y:S02]  /*137a0*/  ISETP.GE.AND P3, PT, R226, UR4, PT ;  /* 0x00000004e2007c0c */ /* 0x000fe4000bf66270 */
[----:B------:R-:W-:Y:S02]  /*137b0*/  @!P0 LEA.HI.X R3, R207, R5, R0, 0x2, P4 ;  /* 0x00000005cf038211 */ /* 0x000fe400020f1400 */
        /* <DEDUP_REMOVED lines=9> */
[----:B---3--:R-:W-:Y:S01]  /*13850*/  @!P4 LEA R10, P0, R225, R4, 0x2 ;  /* 0x00000004e10ac211 */ /* 0x008fe200078010ff */
        /* <DEDUP_REMOVED lines=11> */
[-C--:B----4-:R-:W-:Y:S02]  /*13910*/  @!P1 LEA R6, P3, R222, R4.reuse, 0x2 ;  /* 0x00000004de069211 */ /* 0x090fe400078610ff */
        /* <DEDUP_REMOVED lines=51> */
.L_x_2280:
        /* <DEDUP_REMOVED lines=38> */
.L_x_2292:
        /* <DEDUP_REMOVED lines=9> */
[----:B------:R-:W-:Y:S02]  /*13f40*/  IMAD.U32 R4, RZ, RZ, UR8 ;  /* 0x00000008ff047e24 */ /* 0x000fe4000f8e00ff */
[----:B-1---5:R-:W-:-:S03]  /*13f50*/  IMAD R2, R0, R9, RZ ;  /* 0x0000000900027224 */ /* 0x022fc600078e02ff */
        /* <DEDUP_REMOVED lines=18> */
[----:B------:R-:W-:Y:S02]  /*14080*/  UIMAD.WIDE.U32 UR10, UR8, UR20, URZ ;  /* 0x00000014080a72a5 */ /* 0x000fe4000f8e003f */
[----:B------:R-:W-:Y:S01]  /*14090*/  UIMAD UR20, UR9, UR20, URZ ;  /* 0x00000014091472a4 */ /* 0x000fe2000f8e023f */
        /* <DEDUP_REMOVED lines=14> */
[----:B------:R-:W-:Y:S01]  /*14180*/  IADD3 R2, P0, P1, R5, UR10, R2 ;  /* 0x0000000a05027c10 */ /* 0x000fe2000f91e002 */
[----:B------:R-:W-:Y:S01]  /*14190*/  IMAD R7, R9, R7, R4 ;  /* 0x0000000709077224 */ /* 0x000fe200078e0204 */
[----:B------:R-:W-:Y:S01]  /*141a0*/  SHF.R.S32.HI R5, RZ, 0x1f, R5 ;  /* 0x0000001fff057819 */ /* 0x000fe20000011405 */
[----:B------:R-:W-:Y:S01]  /*141b0*/  UIADD3.X UR10, UR15, UR20, UR21, UP1, UP2 ;  /* 0x000000140f0a7290 */ /* 0x000fe20008fe4415 */
[----:B------:R-:W-:Y:S01]  /*141c0*/  IMAD.U32 R6, RZ, RZ, UR16 ;  /* 0x00000010ff067e24 */ /* 0x000fe2000f8e00ff */
        /* <DEDUP_REMOVED lines=14> */
.L_x_2294:
[----:B------:R-:W-:Y:S05]  /*142b0*/  BSYNC B1 ;  /* 0x0000000000017941 */ /* 0x000fea0003800000 */
.L_x_2293:
        /* <DEDUP_REMOVED lines=14> */
[----:B------:R-:W-:Y:S02]  /*143a0*/  ULDC.64 UR10, c[0x0][0xae8] ;  /* 0x0002ba00000a7ab9 */ /* 0x000fe40000000a00 */
[----:B------:R-:W-:Y:S01]  /*143b0*/  UIMAD.WIDE.U32 UR8, UR17, UR10, UR8 ;  /* 0x0000000a110872a5 */ /* 0x000fe2000f8e0008 */
[----:B------:R-:W-:Y:S02]  /*143c0*/  VIADD R6, R2, UR16 ;  /* 0x0000001002067c36 */ /* 0x000fe40008000000 */
[----:B------:R-:W-:Y:S01]  /*143d0*/  VIADD R8, R232, UR16 ;  /* 0x00000010e8087c36 */ /* 0x000fe20008000000 */
[----:B------:R-:W-:Y:S01]  /*143e0*/  UIMAD UR9, UR17, UR11, UR9 ;  /* 0x0000000b110972a4 */ /* 0x000fe2000f8e0209 */
[----:B0-----:R-:W-:Y:S02]  /*143f0*/  IMAD.MOV.U32 R5, RZ, RZ, R6 ;  /* 0x000000ffff057224 */ /* 0x001fe400078e0006 */
[----:B------:R-:W-:Y:S01]  /*14400*/  ULDC.64 UR10, c[0x0][0xaf0] ;  /* 0x0002bc00000a7ab9 */ /* 0x000fe20000000a00 */
[----:B-1----:R-:W-:Y:S01]  /*14410*/  ISETP.NE.AND P0, PT, R11, 0x1, PT ;  /* 0x000000010b00780c */ /* 0x002fe20003f05270 */
[----:B------:R-:W-:-:S04]  /*14420*/  UIMAD UR13, UR13, UR10, URZ ;  /* 0x0000000a0d0d72a4 */ /* 0x000fc8000f8e023f */
[----:B------:R-:W-:Y:S02]  /*14430*/  UIMAD UR4, UR12, UR11, UR13 ;  /* 0x0000000b0c0472a4 */ /* 0x000fe4000f8e020d */
[----:B------:R-:W-:-:S03]  /*14440*/  UIMAD.WIDE.U32 UR12, UR12, UR10, UR8 ;  /* 0x0000000a0c0c72a5 */ /* 0x000fc6000f8e0008 */
[----:B------:R-:W-:Y:S01]  /*14450*/  ULDC.64 UR8, c[0x0][0xae0] ;  /* 0x0002b80000087ab9 */ /* 0x000fe20000000a00 */
[----:B------:R-:W-:Y:S02]  /*14460*/  UIADD3 UR4, UR13, UR4, URZ ;  /* 0x000000040d047290 */ /* 0x000fe4000fffe03f */
[----:B------:R-:W0:Y:S08]  /*14470*/  @P0 LDC R3, c[0x0][0xbec] ;  /* 0x0002fb00ff030b82 */ /* 0x000e300000000800 */
        /* <DEDUP_REMOVED lines=9> */
[----:B------:R-:W-:Y:S02]  /*14510*/  IMAD.U32 R2, RZ, RZ, UR12 ;  /* 0x0000000cff027e24 */ /* 0x000fe4000f8e00ff */
[C---:B------:R-:W-:Y:S01]  /*14520*/  IMAD R9, R5.reuse, UR9, R4 ;  /* 0x0000000905097c24 */ /* 0x040fe2000f8e0204 */
[----:B------:R-:W-:Y:S01]  /*14530*/  SHF.R.S32.HI R4, RZ, 0x1f, R7 ;  /* 0x0000001fff047819 */ /* 0x000fe20000011407 */
[----:B------:R-:W-:Y:S01]  /*14540*/  IMAD.WIDE.U32 R2, R5, UR8, R2 ;  /* 0x0000000805027c25 */ /* 0x000fe2000f8e0002 */
[----:B------:R-:W-:-:S03]  /*14550*/  ULDC.64 UR8, c[0x0][0xad8] ;  /* 0x0002b60000087ab9 */ /* 0x000fc60000000a00 */
[----:B------:R-:W-:Y:S02]  /*14560*/  IMAD.IADD R3, R3, 0x1, R9 ;  /* 0x0000000103037824 */ /* 0x000fe400078e0209 */
[----:B------:R-:W-:Y:S02]  /*14570*/  IMAD R6, R4, UR8, RZ ;  /* 0x0000000804067c24 */ /* 0x000fe4000f8e02ff */
[----:B-----5:R-:W-:Y:S02]  /*14580*/  IMAD R11, R0, R11, RZ ;  /* 0x0000000b000b7224 */ /* 0x020fe400078e02ff */
[C---:B------:R-:W-:Y:S02]  /*14590*/  VIADD R4, R8.reuse, 0x40 ;  /* 0x0000004008047836 */ /* 0x040fe40000000000 */
[C---:B------:R-:W-:Y:S01]  /*145a0*/  IMAD R5, R7.reuse, UR9, R6 ;  /* 0x0000000907057c24 */ /* 0x040fe2000f8e0206 */
[-C--:B------:R-:W-:Y:S01]  /*145b0*/  ISETP.GE.AND P2, PT, R8, R11.reuse, PT ;  /* 0x0000000b0800720c */ /* 0x080fe20003f46270 */
[----:B------:R-:W-:Y:S01]  /*145c0*/  IMAD.WIDE.U32 R2, R7, UR8, R2 ;  /* 0x0000000807027c25 */ /* 0x000fe2000f8e0002 */
[----:B------:R-:W-:Y:S01]  /*145d0*/  ULDC.64 UR8, c[0x0][0xa80] ;  /* 0x0002a00000087ab9 */ /* 0x000fe20000000a00 */
[----:B------:R-:W-:-:S02]  /*145e0*/  ISETP.GE.AND P1, PT, R4, R11, PT ;  /* 0x0000000b0400720c */ /* 0x000fc40003f26270 */
[----:B------:R-:W-:Y:S01]  /*145f0*/  IMAD.IADD R3, R3, 0x1, R5 ;  /* 0x0000000103037824 */ /* 0x000fe200078e0205 */
[----:B------:R-:W-:Y:S01]  /*14600*/  LEA R4, P3, R2, UR8, 0x1 ;  /* 0x0000000802047c11 */ /* 0x000fe2000f8608ff */
[----:B------:R-:W-:Y:S02]  /*14610*/  VIADD R0, R8, 0x20 ;  /* 0x0000002008007836 */ /* 0x000fe40000000000 */
[----:B------:R-:W-:Y:S01]  /*14620*/  IMAD.SHL.U32 R7, R205, 0x8, RZ ;  /* 0x00000008cd077824 */ /* 0x000fe200078e00ff */
[----:B------:R-:W-:Y:S02]  /*14630*/  LEA.HI.X R5, R2, UR9, R3, 0x1, P3 ;  /* 0x0000000902057c11 */ /* 0x000fe400098f0c03 */
[----:B------:R-:W-:Y:S01]  /*14640*/  ISETP.GE.AND P0, PT, R0, R11, PT ;  /* 0x0000000b0000720c */ /* 0x000fe20003f06270 */
[C---:B------:R-:W-:Y:S01]  /*14650*/  VIADD R9, R7.reuse, 0x80 ;  /* 0x0000008007097836 */ /* 0x040fe20000000000 */
[----:B------:R0:W1:Y:S01]  /*14660*/  SHFL.IDX PT, R2, R4, RZ, 0x181f ;  /* 0x00181fff04027589 */ /* 0x00006200000e0000 */
[----:B------:R-:W-:Y:S01]  /*14670*/  VIADD R13, R7, 0x40 ;  /* 0x00000040070d7836 */ /* 0x000fe20000000000 */
[----:B------:R-:W-:-:S02]  /*14680*/  SHF.R.S32.HI R10, RZ, 0x1f, R7 ;  /* 0x0000001fff0a7819 */ /* 0x000fc40000011407 */
        /* <DEDUP_REMOVED lines=18> */
.L_x_2296:
[----:B------:R-:W-:Y:S05]  /*147b0*/  BSYNC B1 ;  /* 0x0000000000017941 */ /* 0x000fea0003800000 */
.L_x_2295:
        /* <DEDUP_REMOVED lines=18> */
.L_x_2298:
[----:B------:R-:W-:Y:S05]  /*148e0*/  BSYNC B1 ;  /* 0x0000000000017941 */ /* 0x000fea0003800000 */
.L_x_2297:
        /* <DEDUP_REMOVED lines=18> */
.L_x_2300:
[----:B------:R-:W-:Y:S05]  /*14a10*/  BSYNC B1 ;  /* 0x0000000000017941 */ /* 0x000fea0003800000 */
.L_x_2299:
        /* <DEDUP_REMOVED lines=19> */
.L_x_2289:
[----:B------:R-:W-:Y:S05]  /*14b50*/  BSYNC B0 ;  /* 0x0000000000007941 */ /* 0x000fea0003800000 */
.L_x_2279:
[----:B------:R-:W-:Y:S02]  /*14b60*/  ULDC UR4, c[0x0][0xc3c] ;  /* 0x00030f0000047ab9 */ /* 0x000fe40000000800 */
[----:B------:R-:W-:-:S06]  /*14b70*/  UISETP.GE.AND UP0, UPT, UR7, UR4, UPT ;  /* 0x000000040700728c */ /* 0x000fcc000bf06270 */
[----:B------:R-:W-:-:S13]  /*14b80*/  PLOP3.LUT P0, PT, PT, PT, UP0, 0x80, 0x0 ;  /* 0x000000000000781c */ /* 0x000fda0003f0f008 */
[----:B------:R-:W-:Y:S05]  /*14b90*/  @!P0 BRA `(.L_x_2301) ;  /* 0xfffffec4004c8947 */ /* 0x000fea000383ffff */
[----:B------:R-:W-:Y:S05]  /*14ba0*/  EXIT ;  /* 0x000000000000794d */ /* 0x000fea0003800000 */
.L_x_2242:
        /* <DEDUP_REMOVED lines=18> */
.L_x_2302:
[----:B0-----:R-:W0:Y:S01]  /*14cd0*/  S2R R0, SR_TID.X ;  /* 0x0000000000007919 */ /* 0x001e220000002100 */
[----:B------:R-:W-:Y:S01]  /*14ce0*/  ULDC UR4, c[0x0][0xc3c] ;  /* 0x00030f0000047ab9 */ /* 0x000fe20000000800 */
[----:B------:R-:W-:Y:S01]  /*14cf0*/  ULDC.64 UR6, c[0x0][0x208] ;  /* 0x0000820000067ab9 */ /* 0x000fe20000000a00 */
        /* <DEDUP_REMOVED lines=8> */
[----:B-1----:R-:W-:-:S04]  /*14d80*/  @!P1 IMAD.WIDE.U32 R2, R0, 0x4, R4 ;  /* 0x0000000400029825 */ /* 0x002fc800078e0004 */
[----:B------:R-:W-:-:S06]  /*14d90*/  IMAD.MOV.U32 R5, RZ, RZ, RZ ;  /* 0x000000ffff057224 */ /* 0x000fcc00078e00ff */
        /* <DEDUP_REMOVED lines=32> */
.L_x_2306:
        /* <DEDUP_REMOVED lines=40> */
.L_x_2304:
        /* <DEDUP_REMOVED lines=10> */
[----:B------:R-:W-:-:S06]  /*152c0*/  VIADD R8, R10, 0xffffffff ;  /* 0xffffffff0a087836 */ /* 0x000fcc0000000000 */
[----:B------:R3:W4:Y:S02]  /*152d0*/  SHFL.IDX PT, R8, R3, R8, 0x1f ;  /* 0x00001f0803087589 */ /* 0x00072400000e0000 */
.L_x_2307:
[----:B---34-:R-:W-:Y:S01]  /*152e0*/  IMAD R3, R8, UR5, R9 ;  /* 0x0000000508037c24 */ /* 0x018fe2000f8e0209 */
[----:B-1----:R-:W-:Y:S01]  /*152f0*/  ISETP.NE.AND P0, PT, R7, 0x1, PT ;  /* 0x000000010700780c */ /* 0x002fe20003f05270 */
[----:B------:R-:W-:-:S03]  /*15300*/  VIADD R13, R10, UR4 ;  /* 0x000000040a0d7c36 */ /* 0x000fc60008000000 */
[----:B------:R1:W-:Y:S01]  /*15310*/  STL [R1], R3 ;  /* 0x0000000301007387 */ /* 0x0003e20000100800 */
[----:B0-----:R-:W-:-:S03]  /*15320*/  IADD3 R5, -R3, UR6, RZ ;  /* 0x0000000603057c10 */ /* 0x001fc6000fffe1ff */
[----:B------:R1:W-:Y:S05]  /*15330*/  STL [R1+0xc], R13 ;  /* 0x00000c0d01007387 */ /* 0x0003ea0000100800 */
[----:B------:R-:W-:Y:S05]  /*15340*/  @!P0 BRA `(.L_x_2308) ;  /* 0x0000000000e08947 */ /* 0x000fea0003800000 */
[----:B--2---:R-:W-:Y:S01]  /*15350*/  IABS R6, R4 ;  /* 0x0000000400067213 */ /* 0x004fe20000000000 */
[----:B------:R-:W-:Y:S01]  /*15360*/  IMAD.MOV.U32 R2, RZ, RZ, RZ ;  /* 0x000000ffff027224 */ /* 0x000fe200078e00ff */
[----:B------:R-:W-:Y:S02]  /*15370*/  IABS R8, R7 ;  /* 0x0000000700087213 */ /* 0x000fe40000000000 */
[----:B------:R-:W0:Y:S08]  /*15380*/  I2F.RP R9, R6 ;  /* 0x0000000600097306 */ /* 0x000e300000209400 */
[----:B------:R-:W-:Y:S08]  /*15390*/  I2F.RP R12, R8 ;  /* 0x00000008000c7306 */ /* 0x000ff00000209400 */
[----:B0-----:R-:W1:Y:S02]  /*153a0*/  MUFU.RCP R9, R9 ;  /* 0x0000000900097308 */ /* 0x001e640000001000 */
[----:B-1----:R-:W-:-:S06]  /*153b0*/  VIADD R3, R9, 0xffffffe ;  /* 0x0ffffffe09037836 */ /* 0x002fcc0000000000 */
[----:B------:R-:W0:Y:S02]  /*153c0*/  F2I.FTZ.U32.TRUNC.NTZ R3, R3 ;  /* 0x0000000300037305 */ /* 0x000e24000021f000 */
[----:B0-----:R-:W-:-:S04]  /*153d0*/  IMAD.MOV R11, RZ, RZ, -R3 ;  /* 0x000000ffff0b7224 */ /* 0x001fc800078e0a03 */
[----:B------:R-:W-:-:S04]  /*153e0*/  IMAD R11, R11, R6, RZ ;  /* 0x000000060b0b7224 */ /* 0x000fc800078e02ff */
[----:B------:R-:W-:Y:S01]  /*153f0*/  IMAD.HI.U32 R10, R3, R11, R2 ;  /* 0x0000000b030a7227 */ /* 0x000fe200078e0002 */
[----:B------:R-:W-:Y:S01]  /*15400*/  IABS R11, R5 ;  /* 0x00000005000b7213 */ /* 0x000fe20000000000 */
[----:B------:R-:W0:Y:S01]  /*15410*/  MUFU.RCP R2, R12 ;  /* 0x0000000c00027308 */ /* 0x000e220000001000 */
[----:B------:R-:W-:-:S03]  /*15420*/  IABS R3, R4 ;  /* 0x0000000400037213 */ /* 0x000fc60000000000 */
[----:B------:R-:W-:-:S04]  /*15430*/  IMAD.HI.U32 R9, R10, R11, RZ ;  /* 0x0000000b0a097227 */ /* 0x000fc800078e00ff */
[----:B------:R-:W-:-:S04]  /*15440*/  IMAD.MOV R14, RZ, RZ, -R3 ;  /* 0x000000ffff0e7224 */ /* 0x000fc800078e0a03 */
[----:B------:R-:W-:Y:S02]  /*15450*/  IMAD R11, R9, R14, R11 ;  /* 0x0000000e090b7224 */ /* 0x000fe400078e020b */
[----:B0-----:R-:W-:-:S03]  /*15460*/  VIADD R3, R2, 0xffffffe ;  /* 0x0ffffffe02037836 */ /* 0x001fc60000000000 */
[----:B------:R-:W-:Y:S01]  /*15470*/  ISETP.GT.U32.AND P1, PT, R6, R11, PT ;  /* 0x0000000b0600720c */ /* 0x000fe20003f24070 */
[----:B------:R-:W-:Y:S02]  /*15480*/  IMAD.MOV.U32 R2, RZ, RZ, RZ ;  /* 0x000000ffff027224 */ /* 0x000fe400078e00ff */
[----:B------:R-:W0:Y:S10]  /*15490*/  F2I.FTZ.U32.TRUNC.NTZ R3, R3 ;  /* 0x0000000300037305 */ /* 0x000e34000021f000 */
[----:B------:R-:W-:-:S02]  /*154a0*/  @!P1 IMAD.IADD R11, R11, 0x1, -R6 ;  /* 0x000000010b0b9824 */ /* 0x000fc400078e0a06 */
[----:B------:R-:W-:Y:S01]  /*154b0*/  @!P1 VIADD R9, R9, 0x1 ;  /* 0x0000000109099836 */ /* 0x000fe20000000000 */
[----:B------:R-:W-:Y:S02]  /*154c0*/  ISETP.NE.AND P1, PT, R4, RZ, PT ;  /* 0x000000ff0400720c */ /* 0x000fe40003f25270 */
[----:B------:R-:W-:Y:S01]  /*154d0*/  ISETP.GE.U32.AND P0, PT, R11, R6, PT ;  /* 0x000000060b00720c */ /* 0x000fe20003f06070 */
[----:B0-----:R-:W-:-:S04]  /*154e0*/  IMAD.MOV R11, RZ, RZ, -R3 ;  /* 0x000000ffff0b7224 */ /* 0x001fc800078e0a03 */
[----:B------:R-:W-:-:S04]  /*154f0*/  IMAD R11, R11, R8, RZ ;  /* 0x000000080b0b7224 */ /* 0x000fc800078e02ff */
[----:B------:R-:W-:Y:S01]  /*15500*/  IMAD.HI.U32 R6, R3, R11, R2 ;  /* 0x0000000b03067227 */ /* 0x000fe200078e0002 */
[----:B------:R-:W-:-:S03]  /*15510*/  LOP3.LUT R2, R5, R4, RZ, 0x3c, !PT ;  /* 0x0000000405027212 */ /* 0x000fc600078e3cff */
[----:B------:R-:W-:Y:S01]  /*15520*/  @P0 VIADD R9, R9, 0x1 ;  /* 0x0000000109090836 */ /* 0x000fe20000000000 */
[----:B------:R-:W-:Y:S02]  /*15530*/  ISETP.GE.AND P2, PT, R2, RZ, PT ;  /* 0x000000ff0200720c */ /* 0x000fe40003f46270 */
[----:B------:R-:W-:-:S05]  /*15540*/  IABS R2, R7 ;  /* 0x0000000700027213 */ /* 0x000fca0000000000 */
[----:B------:R-:W-:-:S06]  /*15550*/  IMAD.MOV R2, RZ, RZ, -R2 ;  /* 0x000000ffff027224 */ /* 0x000fcc00078e0a02 */
[----:B------:R-:W-:Y:S01]  /*15560*/  @!P2 IMAD.MOV R9, RZ, RZ, -R9 ;  /* 0x000000ffff09a224 */ /* 0x000fe200078e0a09 */
[----:B------:R-:W-:-:S04]  /*15570*/  @!P1 LOP3.LUT R9, RZ, R4, RZ, 0x33, !PT ;  /* 0x00000004ff099212 */ /* 0x000fc800078e33ff */
[----:B------:R-:W-:-:S05]  /*15580*/  IABS R3, R9 ;  /* 0x0000000900037213 */ /* 0x000fca0000000000 */
[----:B------:R-:W-:-:S04]  /*15590*/  IMAD.HI.U32 R6, R6, R3, RZ ;  /* 0x0000000306067227 */ /* 0x000fc800078e00ff */
        /* <DEDUP_REMOVED lines=11> */
[--C-:B------:R-:W-:Y:S02]  /*15650*/  IMAD.MOV R2, RZ, RZ, -R6.reuse ;  /* 0x000000ffff027224 */ /* 0x100fe400078e0a06 */
[C---:B------:R-:W-:Y:S02]  /*15660*/  IMAD R6, R7.reuse, 0x1000000, R6 ;  /* 0x0100000007067824 */ /* 0x040fe400078e0206 */
[--C-:B------:R-:W-:Y:S02]  /*15670*/  IMAD R7, R7, R2, R9.reuse ;  /* 0x0000000207077224 */ /* 0x100fe400078e0209 */
[----:B------:R-:W-:Y:S02]  /*15680*/  IMAD.MOV R2, RZ, RZ, -R9 ;  /* 0x000000ffff027224 */ /* 0x000fe400078e0a09 */
[----:B------:R-:W-:Y:S02]  /*15690*/  IMAD R3, R7, 0x10000, R6 ;  /* 0x0001000007037824 */ /* 0x000fe400078e0206 */
[----:B------:R-:W-:-:S03]  /*156a0*/  IMAD R2, R4, R2, R5 ;  /* 0x0000000204027224 */ /* 0x000fc600078e0205 */
[----:B------:R0:W-:Y:S01]  /*156b0*/  STL [R1+0x8], R3 ;  /* 0x0000080301007387 */ /* 0x0001e20000100800 */
[----:B------:R-:W-:Y:S05]  /*156c0*/  BRA `(.L_x_2309) ;  /* 0x0000000000f87947 */ /* 0x000fea0003800000 */
.L_x_2308:
[----:B-1----:R-:W0:Y:S01]  /*156d0*/  LDC.64 R2, c[0x0][0xc90] ;  /* 0x00032400ff027b82 */ /* 0x002e220000000a00 */
[----:B------:R-:W-:Y:S01]  /*156e0*/  ULDC.64 UR6, c[0x0][0x208] ;  /* 0x0000820000067ab9 */ /* 0x000fe20000000a00 */
[----:B0-----:R-:W-:-:S05]  /*156f0*/  IMAD.WIDE R2, R13, 0x4, R2 ;  /* 0x000000040d027825 */ /* 0x001fca00078e0202 */
[----:B------:R0:W2:Y:S02]  /*15700*/  LDG.E R7, desc[UR6][R2.64] ;  /* 0x0000000602077981 */ /* 0x0000a4000c1e1900 */
        /* <DEDUP_REMOVED lines=29> */
[----:B------:R-:W-:-:S04]  /*158e0*/  VIADDMNMX R7, R10, UR5, R7, PT ;  /* 0x000000050a077c46 */ /* 0x000fc8000b800107 */
[-C--:B------:R-:W-:Y:S02]  /*158f0*/  IABS R9, R7.reuse ;  /* 0x0000000700097213 */ /* 0x080fe40000000000 */
        /* <DEDUP_REMOVED lines=11> */
[----:B------:R-:W-:Y:S02]  /*159b0*/  LOP3.LUT R3, R5, R7, RZ, 0x3c, !PT ;  /* 0x0000000705037212 */ /* 0x000fe400078e3cff */
[----:B------:R-:W-:Y:S01]  /*159c0*/  IADD3 R5, R8, 0x1000000, R5 ;  /* 0x0100000008057810 */ /* 0x000fe20007ffe005 */
        /* <DEDUP_REMOVED lines=10> */
[----:B------:R-:W-:Y:S01]  /*15a70*/  @!P1 LOP3.LUT R2, RZ, R7, RZ, 0x33, !PT ;  /* 0x00000007ff029212 */ /* 0x000fe200078e33ff */
[----:B------:R-:W-:-:S04]  /*15a80*/  IMAD.MOV R7, RZ, RZ, -R7 ;  /* 0x000000ffff077224 */ /* 0x000fc800078e0a07 */
[----:B------:R-:W-:-:S05]  /*15a90*/  IMAD R3, R2, R7, R5 ;  /* 0x0000000702037224 */ /* 0x000fca00078e0205 */
[----:B------:R1:W-:Y:S02]  /*15aa0*/  STL [R1+0x8], R3 ;  /* 0x0000080301007387 */ /* 0x0003e40000100800 */
.L_x_2309:
[----:B01----:R-:W-:-:S05]  /*15ab0*/  LOP3.LUT R3, RZ, R2, RZ, 0x33, !PT ;  /* 0x00000002ff037212 */ /* 0x003fca00078e33ff */
[----:B------:R-:W-:-:S05]  /*15ac0*/  IMAD.IADD R2, R4, 0x1, R3 ;  /* 0x0000000104027824 */ /* 0x000fca00078e0203 */
[----:B------:R1:W-:Y:S01]  /*15ad0*/  STL [R1+0x4], R2 ;  /* 0x0000040201007387 */ /* 0x0003e20000100800 */
[----:B------:R-:W-:Y:S05]  /*15ae0*/  BRA `(.L_x_2310) ;  /* 0x0000000000107947 */ /* 0x000fea0003800000 */
.L_x_2305:
[----:B------:R-:W-:Y:S01]  /*15af0*/  IMAD.U32 R2, RZ, RZ, UR6 ;  /* 0x00000006ff027e24 */ /* 0x000fe2000f8e00ff */
[----:B------:R0:W-:Y:S04]  /*15b00*/  STL [R1+0x4], RZ ;  /* 0x000004ff01007387 */ /* 0x0001e80000100800 */
[----:B------:R0:W-:Y:S04]  /*15b10*/  STL [R1+0x8], RZ ;  /* 0x000008ff01007387 */ /* 0x0001e80000100800 */
[----:B------:R0:W-:Y:S02]  /*15b20*/  STL [R1], R2 ;  /* 0x0000000201007387 */ /* 0x0001e40000100800 */
.L_x_2310:
        /* <DEDUP_REMOVED lines=10> */
.L_x_2303:
[----:B0-2---:R-:W2:Y:S01]  /*15bd0*/  LDL R0, [R1+0xc] ;  /* 0x00000c0001007983 */ /* 0x005ea20000100800 */
[----:B------:R-:W-:Y:S01]  /*15be0*/  ULDC UR4, c[0x0][0xc3c] ;  /* 0x00030f0000047ab9 */ /* 0x000fe20000000800 */
[----:B------:R-:W-:Y:S02]  /*15bf0*/  IMAD.MOV.U32 R19, RZ, RZ, RZ ;  /* 0x000000ffff137224 */ /* 0x000fe400078e00ff */
[----:B------:R0:W-:Y:S01]  /*15c00*/  STL [R1+0x58], RZ ;  /* 0x000058ff01007387 */ /* 0x0001e20000100800 */
[----:B--2---:R-:W-:Y:S01]  /*15c10*/  ISETP.GE.AND P0, PT, R0, UR4, PT ;  /* 0x0000000400007c0c */ /* 0x004fe2000bf06270 */
[----:B------:R-:W-:-:S05]  /*15c20*/  IMAD.MOV.U32 R0, RZ, RZ, 0x1 ;  /* 0x00000001ff007424 */ /* 0x000fca00078e00ff */
[----:B------:R0:W-:Y:S07]  /*15c30*/  STL [R1+0x14], R0 ;  /* 0x0000140001007387 */ /* 0x0001ee0000100800 */
[----:B------:R-:W-:Y:S05]  /*15c40*/  @P0 BRA `(.L_x_2311) ;  /* 0x0000006000980947 */ /* 0x000fea0003800000 */
[----:B---3--:R-:W2:Y:S01]  /*15c50*/  S2R R5, SR_TID.X ;  /* 0x0000000000057919 */ /* 0x008ea20000002100 */
[----:B------:R-:W3:Y:S01]  /*15c60*/  S2UR UR5, SR_CgaCtaId ;  /* 0x00000000000579c3 */ /* 0x000ee20000008800 */
[----:B------:R-:W-:Y:S01]  /*15c70*/  UMOV UR4, 0x400 ;  /* 0x0000040000047882 */ /* 0x000fe20000000000 */
[----:B------:R-:W-:Y:S01]  /*15c80*/  BSSY B8, `(.L_x_2311) ;  /* 0x0000622000087945 */ /* 0x000fe20003800000 */
[----:B------:R-:W-:Y:S01]  /*15c90*/  IMAD.MOV.U32 R19, RZ, RZ, RZ ;  /* 0x000000ffff137224 */ /* 0x000fe200078e00ff */
[----:B------:R-:W-:Y:S01]  /*15ca0*/  ULDC UR38, c[0x0][0xc] ;  /* 0x0000030000267ab9 */ /* 0x000fe20000000800 */
[----:B------:R-:W-:Y:S01]  /*15cb0*/  ULDC.64 UR36, c[0x0][0x198] ;  /* 0x0000660000247ab9 */ /* 0x000fe20000000a00 */
[----:B---3--:R-:W-:-:S06]  /*15cc0*/  ULEA UR4, UR5, UR4, 0x18 ;  /* 0x0000000405047291 */ /* 0x008fcc000f8ec03f */
[----:B------:R-:W-:Y:S01]  /*15cd0*/  IMAD.U32 R18, RZ, RZ, UR4 ;  /* 0x00000004ff127e24 */ /* 0x000fe2000f8e00ff */
[C---:B--2---:R-:W-:Y:S01]  /*15ce0*/  LOP3.LUT R4, R5.reuse, 0x7f, RZ, 0xc0, !PT ;  /* 0x0000007f05047812 */ /* 0x044fe200078ec0ff */
[----:B0-----:R-:W-:-:S05]  /*15cf0*/  IMAD.SHL.U32 R0, R5, 0x8, RZ ;  /* 0x0000000805007824 */ /* 0x001fca00078e00ff */
[C---:B-1----:R-:W-:Y:S02]  /*15d00*/  LOP3.LUT R2, R0.reuse, 0x1f8, RZ, 0xc0, !PT ;  /* 0x000001f800027812 */ /* 0x042fe400078ec0ff */
        /* <DEDUP_REMOVED lines=14> */
.L_x_2419:
        /* <DEDUP_REMOVED lines=52> */
[----:B------:R-:W-:Y:S01]  /*16130*/  IMAD.MOV.U32 R10, RZ, RZ, R9 ;  /* 0x000000ffff0a7224 */ /* 0x000fe200078e0009 */
[----:B------:R-:W-:Y:S06]  /*16140*/  @P2 BRA `(.L_x_2312) ;  /* 0x0000000000182947 */ /* 0x000fec0003800000 */
[----:B------:R-:W-:Y:S05]  /*16150*/  @!P1 BRA `(.L_x_2312) ;  /* 0x0000000000149947 */ /* 0x000fea0003800000 */
[----:B------:R-:W-:Y:S02]  /*16160*/  ULDC.64 UR4, c[0x0][0x208] ;  /* 0x0000820000047ab9 */ /* 0x000fe40000000a00 */
[----:B------:R-:W2:Y:S04]  /*16170*/  LDG.E R7, desc[UR4][R2.64] ;  /* 0x0000000402077981 */ /* 0x000ea8000c1e1900 */
[----:B------:R-:W2:Y:S02]  /*16180*/  LDG.E R2, desc[UR4][R2.64+0x4] ;  /* 0x0000040402027981 */ /* 0x000ea4000c1e1900 */
[----:B--2---:R-:W-:-:S05]  /*16190*/  IMAD.IADD R10, R2, 0x1, -R7 ;  /* 0x00000001020a7824 */ /* 0x004fca00078e0a07 */
[----:B------:R1:W-:Y:S02]  /*161a0*/  STL [R1+0x38], R10 ;  /* 0x0000380a01007387 */ /* 0x0003e40000100800 */
.L_x_2312:
[----:B------:R-:W0:Y:S01]  /*161b0*/  LDL.LU R3, [R1+0x8] ;  /* 0x0000080001037983 */ /* 0x000e220000300800 */
[----:B------:R-:W-:Y:S02]  /*161c0*/  ULDC.64 UR4, c[0x0][0xa20] ;  /* 0x0002880000047ab9 */ /* 0x000fe40000000a00 */
[----:B------:R-:W-:-:S04]  /*161d0*/  ISETP.NE.U32.AND P1, PT, RZ, UR4, PT ;  /* 0x00000004ff007c0c */ /* 0x000fc8000bf25070 */
[----:B------:R-:W-:Y:S02]  /*161e0*/  ISETP.NE.AND.EX P1, PT, RZ, UR5, PT, P1 ;  /* 0x00000005ff007c0c */ /* 0x000fe4000bf25310 */
[C---:B0-----:R-:W-:Y:S02]  /*161f0*/  LOP3.LUT R9, R3.reuse, 0xff000000, RZ, 0xc0, !PT ;  /* 0xff00000003097812 */ /* 0x041fe400078ec0ff */
[C---:B------:R-:W-:Y:S02]  /*16200*/  LOP3.LUT R2, R3.reuse, 0xff0000, RZ, 0xc0, !PT ;  /* 0x00ff000003027812 */ /* 0x040fe400078ec0ff */
        /* <DEDUP_REMOVED lines=13> */
.L_x_2313:
[----:B------:R-:W-:Y:S05]  /*162e0*/  @!P0 BRA `(.L_x_2314) ;  /* 0x0000000000108947 */ /* 0x000fea0003800000 */
[----:B------:R-:W-:Y:S02]  /*162f0*/  ULDC.64 UR4, c[0x0][0x208] ;  /* 0x0000820000047ab9 */ /* 0x000fe40000000a00 */
[----:B------:R-:W2:Y:S04]  /*16300*/  LDG.E R6, desc[UR4][R4.64] ;  /* 0x0000000404067981 */ /* 0x000ea8000c1e1900 */
[----:B------:R-:W2:Y:S02]  /*16310*/  LDG.E R4, desc[UR4][R4.64+0x4] ;  /* 0x0000040404047981 */ /* 0x000ea4000c1e1900 */
[----:B--2---:R-:W-:-:S07]  /*16320*/  IMAD.IADD R6, R4, 0x1, -R6 ;  /* 0x0000000104067824 */ /* 0x004fce00078e0a06 */
.L_x_2314:
[----:B0-----:R-:W3:Y:S01]  /*16330*/  LDL R2, [R1+0x4] ;  /* 0x0000040001027983 */ /* 0x001ee20000100800 */
[----:B-----5:R-:W-:Y:S01]  /*16340*/  IMAD.IADD R6, R6, 0x1, -R0 ;  /* 0x0000000106067824 */ /* 0x020fe200078e0a00 */
[----:B------:R-:W-:Y:S01]  /*16350*/  BSSY B0, `(.L_x_2315) ;  /* 0x000003c000007945 */ /* 0x000fe20003800000 */
[----:B------:R-:W0:Y:S01]  /*16360*/  LDC R0, c[0x0][0x448] ;  /* 0x00011200ff007b82 */ /* 0x000e220000000800 */
[----:B------:R-:W-:Y:S02]  /*16370*/  IMAD.MOV.U32 R4, RZ, RZ, RZ ;  /* 0x000000ffff047224 */ /* 0x000fe400078e00ff */
[----:B------:R-:W-:Y:S02]  /*16380*/  VIADD R5, R6, 0x6f ;  /* 0x0000006f06057836 */ /* 0x000fe40000000000 */
[----:B--2---:R-:W-:Y:S02]  /*16390*/  IMAD.MOV.U32 R7, RZ, RZ, RZ ;  /* 0x000000ffff077224 */ /* 0x004fe400078e00ff */
[----:B------:R-:W-:Y:S01]  /*163a0*/  IMAD.HI R4, R5, -0x6db6db6d, R4 ;  /* 0x9249249305047827 */ /* 0x000fe200078e0204 */
[----:B0-----:R-:W-:-:S13]  /*163b0*/  ISETP.NE.AND P0, PT, R0, 0x1, PT ;  /* 0x000000010000780c */ /* 0x001fda0003f05270 */
[----:B------:R-:W0:Y:S08]  /*163c0*/  @P0 LDC R0, c[0x0][0x44c] ;  /* 0x00011300ff000b82 */ /* 0x000e300000000800 */
[----:B------:R-:W2:Y:S01]  /*163d0*/  @P0 LDC R3, c[0x0][0x450] ;  /* 0x00011400ff030b82 */ /* 0x000ea20000000800 */
[----:B---3--:R-:W-:-:S04]  /*163e0*/  IMAD.SHL.U32 R2, R2, 0x80, RZ ;  /* 0x0000008002027824 */ /* 0x008fc800078e00ff */
[----:B------:R-:W-:-:S04]  /*163f0*/  VIADD R2, R2, 0x7f ;  /* 0x0000007f02027836 */ /* 0x000fc80000000000 */
[----:B0-----:R-:W-:-:S05]  /*16400*/  @P0 IMAD.HI.U32 R0, R2, R0, RZ ;  /* 0x0000000002000227 */ /* 0x001fca00078e00ff */
[----:B--2---:R-:W-:Y:S02]  /*16410*/  @P0 SHF.R.U32.HI R2, RZ, R3, R0 ;  /* 0x00000003ff020219 */ /* 0x004fe40000011600 */
[----:B------:R-:W-:Y:S02]  /*16420*/  IADD3 R3, R6, 0x70, -R10 ;  /* 0x0000007006037810 */ /* 0x000fe40007ffe80a */
[----:B------:R-:W-:Y:S02]  /*16430*/  SHF.R.U32.HI R0, RZ, 0x1f, R4 ;  /* 0x0000001fff007819 */ /* 0x000fe40000011604 */
[----:B-1----:R-:W-:Y:S01]  /*16440*/  LOP3.LUT R10, R9, 0xff, RZ, 0xc0, !PT ;  /* 0x000000ff090a7812 */ /* 0x002fe200078ec0ff */
[----:B------:R-:W-:Y:S01]  /*16450*/  IMAD.IADD R3, R3, 0x1, R2 ;  /* 0x0000000103037824 */ /* 0x000fe200078e0202 */
[----:B------:R-:W-:Y:S01]  /*16460*/  LEA.HI.SX32 R0, R4, R0, 0x1a ;  /* 0x0000000004007211 */ /* 0x000fe200078fd2ff */
[----:B------:R-:W-:-:S04]  /*16470*/  IMAD.MOV.U32 R2, RZ, RZ, RZ ;  /* 0x000000ffff027224 */ /* 0x000fc800078e00ff */
[----:B------:R-:W-:-:S05]  /*16480*/  IMAD.HI R2, R3, -0x6db6db6d, R2 ;  /* 0x9249249303027827 */ /* 0x000fca00078e0202 */
[----:B------:R-:W-:-:S04]  /*16490*/  SHF.R.U32.HI R3, RZ, 0x1f, R2 ;  /* 0x0000001fff037819 */ /* 0x000fc80000011602 */
[----:B------:R-:W-:-:S04]  /*164a0*/  LEA.HI.SX32 R3, R2, R3, 0x1a ;  /* 0x0000000302037211 */ /* 0x000fc800078fd2ff */
[----:B------:R-:W-:Y:S02]  /*164b0*/  VIMNMX R8, R0, R3, PT ;  /* 0x0000000300087248 */ /* 0x000fe40003fe0100 */
[----:B------:R-:W-:Y:S01]  /*164c0*/  SHF.R.U32.HI R0, RZ, 0x10, R9 ;  /* 0x00000010ff007819 */ /* 0x000fe20000011609 */
[----:B------:R-:W-:Y:S01]  /*164d0*/  IMAD.MOV.U32 R9, RZ, RZ, R7 ;  /* 0x000000ffff097224 */ /* 0x000fe200078e0007 */
[----:B------:R-:W-:Y:S01]  /*164e0*/  ISETP.GE.AND P1, PT, R8, 0x1, PT ;  /* 0x000000010800780c */ /* 0x000fe20003f26270 */
[----:B------:R0:W-:Y:S01]  /*164f0*/  STL [R1+0x30], R8 ;  /* 0x0000300801007387 */ /* 0x0001e20000100800 */
[----:B------:R-:W-:-:S03]  /*16500*/  ISETP.NE.AND P0, PT, R0, RZ, PT ;  /* 0x000000ff0000720c */ /* 0x000fc60003f05270 */
[----:B------:R0:W-:Y:S04]  /*16510*/  STL [R1+0x3c], R7 ;  /* 0x00003c0701007387 */ /* 0x0001e80000100800 */
[----:B------:R0:W-:Y:S06]  /*16520*/  STL [R1+0x48], R10 ;  /* 0x0000480a01007387 */ /* 0x0001ec0000100800 */
[----:B------:R-:W1:Y:S01]  /*16530*/  @!P0 LDC R0, c[0x0][0x9f0] ;  /* 0x00027c00ff008b82 */ /* 0x000e620000000800 */
[----:B------:R-:W-:Y:S05]  /*16540*/  @!P1 BRA `(.L_x_2316) ;  /* 0x0000000000709947 */ /* 0x000fea0003800000 */
[----:B-1----:R-:W-:-:S04]  /*16550*/  IABS R4, R0 ;  /* 0x0000000000047213 */ /* 0x002fc80000000000 */
[----:B------:R-:W1:Y:S08]  /*16560*/  I2F.RP R2, R4 ;  /* 0x0000000400027306 */ /* 0x000e700000209400 */
[----:B-1----:R-:W1:Y:S02]  /*16570*/  MUFU.RCP R2, R2 ;  /* 0x0000000200027308 */ /* 0x002e640000001000 */
[----:B-1----:R-:W-:-:S06]  /*16580*/  VIADD R2, R2, 0xffffffe ;  /* 0x0ffffffe02027836 */ /* 0x002fcc0000000000 */
[----:B------:R-:W1:Y:S02]  /*16590*/  F2I.FTZ.U32.TRUNC.NTZ R3, R2 ;  /* 0x0000000200037305 */ /* 0x000e64000021f000 */
[----:B-1----:R-:W-:-:S04]  /*165a0*/  IMAD.MOV R2, RZ, RZ, -R3 ;  /* 0x000000ffff027224 */ /* 0x002fc800078e0a03 */
[----:B------:R-:W-:Y:S02]  /*165b0*/  IMAD R5, R2, R4, RZ ;  /* 0x0000000402057224 */ /* 0x000fe400078e02ff */
[----:B------:R-:W-:-:S04]  /*165c0*/  IMAD.MOV.U32 R2, RZ, RZ, RZ ;  /* 0x000000ffff027224 */ /* 0x000fc800078e00ff */
[----:B0-----:R-:W-:Y:S01]  /*165d0*/  IMAD.HI.U32 R7, R3, R5, R2 ;  /* 0x0000000503077227 */ /* 0x001fe200078e0002 */
        /* <DEDUP_REMOVED lines=19> */
.L_x_2316:
[----:B------:R-:W-:Y:S05]  /*16710*/  BSYNC B0 ;  /* 0x0000000000007941 */ /* 0x000fea0003800000 */
.L_x_2315:
[----:B-1----:R-:W-:Y:S01]  /*16720*/  IMAD.MOV.U32 R0, RZ, RZ, R9 ;  /* 0x000000ffff007224 */ /* 0x002fe200078e0009 */
[----:B------:R-:W-:Y:S03]  /*16730*/  BSSY B7, `(.L_x_2317) ;  /* 0x0000455000077945 */ /* 0x000fe60003800000 */
[----:B------:R-:W-:-:S05]  /*16740*/  IMAD R2, R10, R0, RZ ;  /* 0x000000000a027224 */ /* 0x000fca00078e02ff */
[----:B------:R-:W-:Y:S01]  /*16750*/  VIADDMNMX R0, R2, R0, R8, PT ;  /* 0x0000000002007246 */ /* 0x000fe20003800108 */
[----:B------:R1:W-:Y:S03]  /*16760*/  STL [R1+0x28], R2 ;  /* 0x0000280201007387 */ /* 0x0003e60000100800 */
[----:B------:R-:W-:Y:S01]  /*16770*/  ISETP.GT.AND P0, PT, R0, R2, PT ;  /* 0x000000020000720c */ /* 0x000fe20003f04270 */
[----:B------:R1:W-:-:S12]  /*16780*/  STL [R1+0x40], R0 ;  /* 0x0000400001007387 */ /* 0x0003d80000100800 */
[----:B------:R-:W-:Y:S05]  /*16790*/  @P0 BRA `(.L_x_2318) ;  /* 0x00000000004c0947 */ /* 0x000fea0003800000 */
[----:B-1----:R-:W1:Y:S02]  /*167a0*/  S2R R0, SR_TID.X ;  /* 0x0000000000007919 */ /* 0x002e640000002100 */
[----:B-1----:R-:W-:-:S04]  /*167b0*/  LOP3.LUT R0, R0, 0x7f, RZ, 0xc0, !PT ;  /* 0x0000007f00007812 */ /* 0x002fc800078ec0ff */
[----:B------:R-:W-:-:S13]  /*167c0*/  ISETP.NE.AND P0, PT, R0, RZ, PT ;  /* 0x000000ff0000720c */ /* 0x000fda0003f05270 */
[----:B------:R-:W-:Y:S05]  /*167d0*/  @P0 BRA `(.L_x_2319) ;  /* 0x0000004400280947 */ /* 0x000fea0003800000 */
[----:B------:R-:W1:Y:S01]  /*167e0*/  S2R R5, SR_LANEID ;  /* 0x0000000000057919 */ /* 0x000e620000000000 */
[----:B------:R-:W-:Y:S01]  /*167f0*/  VOTEU.ANY UR4, UPT, PT ;  /* 0x0000000000047886 */ /* 0x000fe200038e0100 */
[----:B------:R-:W3:Y:S01]  /*16800*/  LDC.64 R2, c[0x0][0xc60] ;  /* 0x00031800ff027b82 */ /* 0x000ee20000000a00 */
[----:B------:R-:W1:Y:S01]  /*16810*/  FLO.U32 R0, UR4 ;  /* 0x0000000400007d00 */ /* 0x000e6200080e0000 */
[----:B------:R-:W-:Y:S01]  /*16820*/  ULDC.64 UR6, c[0x0][0x208] ;  /* 0x0000820000067ab9 */ /* 0x000fe20000000a00 */
[----:B-1----:R-:W-:-:S06]  /*16830*/  ISETP.EQ.U32.AND P0, PT, R0, R5, PT ;  /* 0x000000050000720c */ /* 0x002fcc0003f02070 */
[----:B------:R-:W3:Y:S07]  /*16840*/  POPC R5, UR4 ;  /* 0x0000000400057d09 */ /* 0x000eee0008000000 */
[----:B---3--:R-:W3:Y:S01]  /*16850*/  @P0 ATOMG.E.ADD.STRONG.GPU PT, R3, desc[UR6][R2.64], R5 ;  /* 0x00000005020309a8 */ /* 0x008ee200081ee1c6 */
[----:B------:R-:W1:Y:S02]  /*16860*/  S2R R4, SR_LTMASK ;  /* 0x0000000000047919 */ /* 0x000e640000003900 */
[----:B-1----:R-:W-:-:S04]  /*16870*/  LOP3.LUT R4, R4, UR4, RZ, 0xc0, !PT ;  /* 0x0000000404047c12 */ /* 0x002fc8000f8ec0ff */
[----:B0-----:R-:W0:Y:S01]  /*16880*/  POPC R7, R4 ;  /* 0x0000000400077309 */ /* 0x001e220000000000 */
[----:B---3--:R-:W0:Y:S02]  /*16890*/  SHFL.IDX PT, R0, R3, R0, 0x1f ;  /* 0x00001f0003007589 */ /* 0x008e2400000e0000 */
[----:B0-----:R-:W-:-:S05]  /*168a0*/  IADD3 R0, R0, UR38, R7 ;  /* 0x0000002600007c10 */ /* 0x001fca000fffe007 */
[----:B------:R3:W-:Y:S01]  /*168b0*/  STL [R1], R0 ;  /* 0x0000000001007387 */ /* 0x0007e20000100800 */
[----:B------:R-:W-:Y:S05]  /*168c0*/  BRA `(.L_x_2319) ;  /* 0x0000004000ec7947 */ /* 0x000fea0003800000 */
.L_x_2318:
[----:B-1----:R-:W-:Y:S01]  /*168d0*/  VIADD R0, R18, 0x21400 ;  /* 0x0002140012007836 */ /* 0x002fe20000000000 */
[----:B------:R-:W-:Y:S04]  /*168e0*/  BSSY B6, `(.L_x_2320) ;  /* 0x0000013000067945 */ /* 0x000fe80003800000 */
[----:B------:R-:W-:-:S13]  /*168f0*/  LOP3.LUT P0, RZ, R0, 0x3ff, RZ, 0xc0, !PT ;  /* 0x000003ff00ff7812 */ /* 0x000fda000780c0ff */
[----:B------:R-:W-:Y:S05]  /*16900*/  @!P0 BRA `(.L_x_2321) ;  /* 0x0000000000408947 */ /* 0x000fea0003800000 */
[----:B------:R-:W-:Y:S01]  /*16910*/  MOV R2, 0x0 ;  /* 0x0000000000027802 */ /* 0x000fe20000000f00 */
[----:B------:R-:W-:Y:S01]  /*16920*/  ULDC.64 UR6, c[0x4][0xa8] ;  /* 0x01002a0000067ab9 */ /* 0x000fe20000000a00 */
[----:B------:R-:W-:Y:S01]  /*16930*/  ULDC.64 UR8, c[0x4][0xb0] ;  /* 0x01002c0000087ab9 */ /* 0x000fe20000000a00 */
[----:B------:R-:W-:Y:S01]  /*16940*/  ULDC.64 UR4, c[0x4][0x8] ;  /* 0x0100020000047ab9 */ /* 0x000fe20000000a00 */
[----:B------:R-:W-:Y:S02]  /*16950*/  IMAD.U32 R4, RZ, RZ, UR6 ;  /* 0x00000006ff047e24 */ /* 0x000fe4000f8e00ff */
[----:B------:R-:W1:Y:S01]  /*16960*/  LDC.64 R2, c[0x4][R2] ;  /* 0x0100000002027b82 */ /* 0x000e620000000a00 */
        /* <DEDUP_REMOVED lines=9> */
[----:B-12---:R-:W-:Y:S05]  /*16a00*/  CALL.ABS.NOINC R2 ;  /* 0x0000000002007343 */ /* 0x006fea0003c00000 */
.L_x_2321:
[----:B------:R-:W-:Y:S05]  /*16a10*/  BSYNC B6 ;  /* 0x0000000000067941 */ /* 0x000fea0003800000 */
.L_x_2320:
        /* <DEDUP_REMOVED lines=8> */
[----:B------:R1:W3:Y:S01]  /*16aa0*/  LDC.64 R2, c[0x4][R0] ;  /* 0x0100000000027b82 */ /* 0x0002e20000000a00 */
[----:B------:R-:W-:Y:S02]  /*16ab0*/  IMAD.U32 R4, RZ, RZ, UR6 ;  /* 0x00000006ff047e24 */ /* 0x000fe4000f8e00ff */
[----:B------:R-:W-:Y:S02]  /*16ac0*/  IMAD.U32 R5, RZ, RZ, UR7 ;  /* 0x00000007ff057e24 */ /* 0x000fe4000f8e00ff */
[----:B------:R-:W-:Y:S02]  /*16ad0*/  IMAD.U32 R6, RZ, RZ, UR8 ;  /* 0x00000008ff067e24 */ /* 0x000fe4000f8e00ff */
[----:B0-----:R-:W-:-:S02]  /*16ae0*/  IMAD.U32 R7, RZ, RZ, UR9 ;  /* 0x00000009ff077e24 */ /* 0x001fc4000f8e00ff */
[----:B------:R-:W-:Y:S02]  /*16af0*/  IMAD.U32 R10, RZ, RZ, UR4 ;  /* 0x00000004ff0a7e24 */ /* 0x000fe4000f8e00ff */
[----:B------:R-:W-:Y:S02]  /*16b00*/  IMAD.U32 R11, RZ, RZ, UR5 ;  /* 0x00000005ff0b7e24 */ /* 0x000fe4000f8e00ff */
[----:B------:R-:W-:Y:S02]  /*16b10*/  IMAD.MOV.U32 R8, RZ, RZ, 0x70 ;  /* 0x00000070ff087424 */ /* 0x000fe400078e00ff */
[----:B------:R-:W-:Y:S02]  /*16b20*/  IMAD.MOV.U32 R12, RZ, RZ, 0x1 ;  /* 0x00000001ff0c7424 */ /* 0x000fe400078e00ff */
[----:B-1----:R-:W-:-:S07]  /*16b30*/  IMAD.MOV.U32 R13, RZ, RZ, RZ ;  /* 0x000000ffff0d7224 */ /* 0x002fce00078e00ff */
[----:B------:R-:W-:-:S07]  /*16b40*/  LEPC R20, `(.L_x_2324) ;  /* 0x000000001014794e */ /* 0x000fce0000000000 */
[----:B--23--:R-:W-:Y:S05]  /*16b50*/  CALL.ABS.NOINC R2 ;  /* 0x0000000002007343 */ /* 0x00cfea0003c00000 */
.L_x_2324:
        /* <DEDUP_REMOVED lines=16> */
.L_x_2323:
[----:B------:R-:W-:Y:S05]  /*16c60*/  BSYNC B6 ;  /* 0x0000000000067941 */ /* 0x000fea0003800000 */
.L_x_2322:
[----:B------:R-:W3:Y:S01]  /*16c70*/  LDL.LU R4, [R1+0x1c] ;  /* 0x00001c0001047983 */ /* 0x000ee20000300800 */
[----:B------:R-:W-:-:S03]  /*16c80*/  ULDC.64 UR4, c[0x0][0x9f8] ;  /* 0x00027e0000047ab9 */ /* 0x000fc60000000a00 */
[----:B0-----:R-:W4:Y:S01]  /*16c90*/  LDL R7, [R1+0x10] ;  /* 0x0000100001077983 */ /* 0x001f220000100800 */
        /* <DEDUP_REMOVED lines=22> */
.L_x_2435:
        /* <DEDUP_REMOVED lines=9> */
.L_x_2438:
[----:B------:R-:W-:Y:S05]  /*16e90*/  @!P6 BRA `(.L_x_2326) ;  /* 0x000000040024e947 */ /* 0x000fea0003800000 */
[----:B------:R-:W-:-:S04]  /*16ea0*/  ISETP.NE.U32.AND P0, PT, R2, RZ, PT ;  /* 0x000000ff0200720c */ /* 0x000fc80003f05070 */
[----:B------:R-:W-:-:S13]  /*16eb0*/  ISETP.NE.AND.EX P0, PT, R3, RZ, PT, P0 ;  /* 0x000000ff0300720c */ /* 0x000fda0003f05300 */
[----:B------:R-:W-:Y:S05]  /*16ec0*/  @!P0 BRA `(.L_x_2328) ;  /* 0x0000000000548947 */ /* 0x000fea0003800000 */
[----:B------:R-:W0:Y:S01]  /*16ed0*/  LDC R6, c[0x0][0x43c] ;  /* 0x00010f00ff067b82 */ /* 0x000e220000000800 */
[----:B--2---:R-:W-:Y:S01]  /*16ee0*/  IMAD.MOV.U32 R9, RZ, RZ, R0 ;  /* 0x000000ffff097224 */ /* 0x004fe200078e0000 */
        /* <DEDUP_REMOVED lines=19> */
.L_x_2328:
[----:B0-----:R-:W4:Y:S01]  /*17020*/  LDL R2, [R1+0x14] ;  /* 0x0000140001027983 */ /* 0x001f220000100800 */
[----:B---3--:R-:W-:Y:S01]  /*17030*/  IMAD R0, R19, 0x8, R18 ;  /* 0x0000000813007824 */ /* 0x008fe200078e0212 */
[----:B----4-:R-:W-:-:S04]  /*17040*/  SHF.L.U32 R2, R2, 0x1f, RZ ;  /* 0x0000001f02027819 */ /* 0x010fc800000006ff */
[----:B------:R-:W0:Y:S02]  /*17050*/  SYNCS.PHASECHK.TRANS64.TRYWAIT P0, [R0+URZ+0x36840], R2 ;  /* 0x03684002000075a7 */ /* 0x000e24000800017f */
[----:B0-----:R-:W-:Y:S05]  /*17060*/  @!P0 BRA `(.L_x_2329) ;  /* 0x00000054007c8947 */ /* 0x001fea0003800000 */
.L_x_2439:
        /* <DEDUP_REMOVED lines=11> */
.L_x_2330:
        /* <DEDUP_REMOVED lines=33> */
.L_x_2326:
        /* <DEDUP_REMOVED lines=39> */
[----:B0-2---:R-:W-:Y:S05]  /*175a0*/  CALL.ABS.NOINC R2 ;  /* 0x0000000002007343 */ /* 0x005fea0003c00000 */
.L_x_2332:
[----:B------:R-:W-:Y:S05]  /*175b0*/  BSYNC B6 ;  /* 0x0000000000067941 */ /* 0x000fea0003800000 */
.L_x_2331:
[----:B0-----:R-:W3:Y:S01]  /*175c0*/  LDL.LU R0, [R1+0x44] ;  /* 0x0000440001007983 */ /* 0x001ee20000300800 */
[----:B------:R-:W-:Y:S01]  /*175d0*/  ULDC.64 UR4, c[0x0][0x2d8] ;  /* 0x0000b60000047ab9 */ /* 0x000fe20000000a00 */
[----:B------:R-:W0:Y:S01]  /*175e0*/  LDC R7, c[0x0][0x448] ;  /* 0x00011200ff077b82 */ /* 0x000e220000000800 */
[----:B------:R-:W-:Y:S01]  /*175f0*/  ULDC.64 UR6, c[0x0][0x280] ;  /* 0x0000a00000067ab9 */ /* 0x000fe20000000a00 */
[----:B------:R-:W4:Y:S04]  /*17600*/  LDL.LU R5, [R1+0x34] ;  /* 0x0000340001057983 */ /* 0x000f280000300800 */
[----:B------:R-:W4:Y:S04]  /*17610*/  LDL.LU.64 R2, [R1+0x50] ;  /* 0x0000500001027983 */ /* 0x000f280000300a00 */
[----:B------:R-:W3:Y:S04]  /*17620*/  LDL.LU R4, [R1+0x2c] ;  /* 0x00002c0001047983 */ /* 0x000ee80000300800 */
[----:B--2---:R-:W2:Y:S01]  /*17630*/  LDL R9, [R1+0x4] ;  /* 0x0000040001097983 */ /* 0x004ea20000100800 */
[----:B------:R-:W1:Y:S01]  /*17640*/  S2R R10, SR_TID.X ;  /* 0x00000000000a7919 */ /* 0x000e620000002100 */
[----:B0-----:R-:W-:-:S13]  /*17650*/  ISETP.NE.AND P0, PT, R7, 0x1, PT ;  /* 0x000000010700780c */ /* 0x001fda0003f05270 */
[----:B------:R-:W0:Y:S01]  /*17660*/  @P0 LDC R6, c[0x0][0x450] ;  /* 0x00011400ff060b82 */ /* 0x000e220000000800 */
[----:B-1----:R-:W-:-:S05]  /*17670*/  IMAD.SHL.U32 R10, R10, 0x8, RZ ;  /* 0x000000080a0a7824 */ /* 0x002fca00078e00ff */
[----:B------:R-:W-:-:S04]  /*17680*/  LOP3.LUT R10, R10, 0x38, RZ, 0xc0, !PT ;  /* 0x000000380a0a7812 */ /* 0x000fc800078ec0ff */
[C---:B------:R-:W-:Y:S02]  /*17690*/  LOP3.LUT R11, R10.reuse, 0x40, RZ, 0xfc, !PT ;  /* 0x000000400a0b7812 */ /* 0x040fe400078efcff */
        /* <DEDUP_REMOVED lines=10> */
[----:B------:R-:W3:Y:S02]  /*17740*/  S2R R4, SR_TID.X ;  /* 0x0000000000047919 */ /* 0x000ee40000002100 */
[----:B------:R-:W-:Y:S01]  /*17750*/  IMAD.IADD R3, R3, 0x1, R0 ;  /* 0x0000000103037824 */ /* 0x000fe200078e0200 */
[----:B-1----:R-:W-:-:S04]  /*17760*/  LOP3.LUT R5, R5, 0x7f, RZ, 0xc0, !PT ;  /* 0x0000007f05057812 */ /* 0x002fc800078ec0ff */
[----:B------:R-:W-:Y:S01]  /*17770*/  SHF.R.U32.HI R5, RZ, 0x3, R5 ;  /* 0x00000003ff057819 */ /* 0x000fe20000011605 */
[----:B---3--:R-:W-:-:S05]  /*17780*/  IMAD.SHL.U32 R4, R4, 0x10, RZ ;  /* 0x0000001004047824 */ /* 0x008fca00078e00ff */
[----:B------:R-:W-:Y:S02]  /*17790*/  LOP3.LUT R4, R5, 0x70, R4, 0xf8, !PT ;  /* 0x0000007005047812 */ /* 0x000fe400078ef804 */
[----:B------:R-:W1:Y:S03]  /*177a0*/  @P0 LDC R5, c[0x0][0x44c] ;  /* 0x00011300ff050b82 */ /* 0x000e660000000800 */
[----:B--2---:R-:W-:-:S04]  /*177b0*/  IMAD R0, R9, 0x80, R4 ;  /* 0x0000008009007824 */ /* 0x004fc800078e0204 */
[----:B------:R-:W-:Y:S02]  /*177c0*/  IMAD.MOV.U32 R4, RZ, RZ, R0 ;  /* 0x000000ffff047224 */ /* 0x000fe400078e0000 */
[----:B-1----:R-:W-:-:S05]  /*177d0*/  @P0 IMAD.HI.U32 R5, R0, R5, RZ ;  /* 0x0000000500050227 */ /* 0x002fca00078e00ff */
[----:B0-----:R-:W-:-:S05]  /*177e0*/  @P0 SHF.R.U32.HI R4, RZ, R6, R5 ;  /* 0x00000006ff040219 */ /* 0x001fca0000011605 */
[----:B------:R-:W-:Y:S02]  /*177f0*/  IMAD.MOV R5, RZ, RZ, -R4 ;  /* 0x000000ffff057224 */ /* 0x000fe400078e0a04 */
[----:B------:R-:W-:-:S04]  /*17800*/  IMAD.WIDE.U32 R2, R4, UR4, R2 ;  /* 0x0000000404027c25 */ /* 0x000fc8000f8e0002 */
[----:B------:R-:W-:Y:S01]  /*17810*/  IMAD R0, R7, R5, R0 ;  /* 0x0000000507007224 */ /* 0x000fe200078e0200 */
[----:B------:R-:W-:-:S05]  /*17820*/  SHF.R.S32.HI R5, RZ, 0x1f, R4 ;  /* 0x0000001fff057819 */ /* 0x000fca0000011404 */
[----:B------:R-:W-:-:S04]  /*17830*/  IMAD R5, R5, UR4, RZ ;  /* 0x0000000405057c24 */ /* 0x000fc8000f8e02ff */
[----:B------:R-:W-:Y:S01]  /*17840*/  IMAD R4, R4, UR5, R5 ;  /* 0x0000000504047c24 */ /* 0x000fe2000f8e0205 */
[----:B------:R-:W-:Y:S01]  /*17850*/  ULDC.64 UR4, c[0x0][0x2c8] ;  /* 0x0000b20000047ab9 */ /* 0x000fe20000000a00 */
[----:B------:R-:W0:Y:S02]  /*17860*/  S2R R5, SR_TID.X ;  /* 0x0000000000057919 */ /* 0x000e240000002100 */
        /* <DEDUP_REMOVED lines=9> */
[----:B------:R-:W-:Y:S01]  /*17900*/  IMAD.IADD R0, R3, 0x1, R0 ;  /* 0x0000000103007824 */ /* 0x000fe200078e0200 */
[----:B------:R-:W-:Y:S01]  /*17910*/  ISETP.GE.AND P1, PT, R11, UR4, PT ;  /* 0x000000040b007c0c */ /* 0x000fe2000bf26270 */
[----:B0-----:R-:W-:-:S05]  /*17920*/  IMAD.SHL.U32 R8, R5, 0x8, RZ ;  /* 0x0000000805087824 */ /* 0x001fca00078e00ff */
[----:B------:R-:W-:-:S04]  /*17930*/  LOP3.LUT R8, R8, 0x38, RZ, 0xc0, !PT ;  /* 0x0000003808087812 */ /* 0x000fc800078ec0ff */
[----:B------:R-:W-:Y:S01]  /*17940*/  ISETP.GE.AND P2, PT, R8, UR4, PT ;  /* 0x0000000408007c0c */ /* 0x000fe2000bf46270 */
[----:B------:R-:W-:Y:S01]  /*17950*/  UMOV UR4, 0xffffffff ;  /* 0xffffffff00047882 */ /* 0x000fe20000000000 */
[----:B------:R-:W-:Y:S02]  /*17960*/  LEA.HI.X R3, R2, UR7, R0, 0x1, P3 ;  /* 0x0000000702037c11 */ /* 0x000fe400098f0c00 */
[----:B-1----:R-:W-:Y:S09]  /*17970*/  BRA.DIV UR4, `(.L_x_2333) ;  /* 0x0000004e044c7947 */ /* 0x002ff2000b800000 */
[----:B------:R-:W0:Y:S02]  /*17980*/  S2R R6, SR_TID.X ;  /* 0x0000000000067919 */ /* 0x000e240000002100 */
[----:B0-----:R-:W-:-:S04]  /*17990*/  LOP3.LUT R6, R6, 0x7f, RZ, 0xc0, !PT ;  /* 0x0000007f06067812 */ /* 0x001fc800078ec0ff */
[----:B------:R-:W-:Y:S02]  /*179a0*/  SHF.R.U32.HI R9, RZ, 0x3, R6 ;  /* 0x00000003ff097819 */ /* 0x000fe40000011606 */
[----:B------:R-:W2:Y:S04]  /*179b0*/  LDL.LU R6, [R1+0x4] ;  /* 0x0000040001067983 */ /* 0x000ea80000300800 */
[----:B------:R-:W3:Y:S01]  /*179c0*/  LDL.LU R8, [R1+0x38] ;  /* 0x0000380001087983 */ /* 0x000ee20000300800 */
[----:B------:R-:W-:Y:S01]  /*179d0*/  ULDC.64 UR4, c[0x0][0x208] ;  /* 0x0000820000047ab9 */ /* 0x000fe20000000a00 */
[----:B--2---:R-:W-:Y:S02]  /*179e0*/  IMAD R2, R6, 0x80, R9 ;  /* 0x0000008006027824 */ /* 0x004fe400078e0209 */
[----:B------:R-:W0:Y:S01]  /*179f0*/  S2R R6, SR_TID.X ;  /* 0x0000000000067919 */ /* 0x000e220000002100 */
[----:B---3--:R-:W-:-:S02]  /*17a00*/  IMAD R0, R8, R7, RZ ;  /* 0x0000000708007224 */ /* 0x008fc400078e02ff */
[----:B------:R-:W1:Y:S01]  /*17a10*/  SHFL.IDX PT, R7, R4, RZ, 0x181f ;  /* 0x00181fff04077589 */ /* 0x000e6200000e0000 */
[C---:B------:R-:W-:Y:S02]  /*17a20*/  VIADD R5, R2.reuse, 0x10 ;  /* 0x0000001002057836 */ /* 0x040fe40000000000 */
[-C--:B------:R-:W-:Y:S01]  /*17a30*/  ISETP.GE.AND P4, PT, R2, R0.reuse, PT ;  /* 0x000000000200720c */ /* 0x080fe20003f86270 */
[----:B------:R-:W-:Y:S02]  /*17a40*/  SHFL.IDX PT, R9, R3, 0x1, 0x181f ;  /* 0x00381f0003097f89 */ /* 0x000fe400000e0000 */
[----:B------:R-:W-:Y:S02]  /*17a50*/  ISETP.GE.AND P3, PT, R5, R0, PT ;  /* 0x000000000500720c */ /* 0x000fe40003f66270 */
[----:B------:R-:W-:Y:S01]  /*17a60*/  SHFL.IDX PT, R5, R4, 0x1, 0x181f ;  /* 0x00381f0004057f89 */ /* 0x000fe200000e0000 */
[----:B0-----:R-:W-:-:S03]  /*17a70*/  IMAD.SHL.U32 R11, R6, 0x8, RZ ;  /* 0x00000008060b7824 */ /* 0x001fc600078e00ff */
[----:B------:R-:W0:Y:S02]  /*17a80*/  SHFL.IDX PT, R6, R3, RZ, 0x181f ;  /* 0x00181fff03067589 */ /* 0x000e2400000e0000 */
[----:B------:R-:W-:-:S04]  /*17a90*/  LOP3.LUT R11, R11, 0x38, RZ, 0xc0, !PT ;  /* 0x000000380b0b7812 */ /* 0x000fc800078ec0ff */
[----:B-1----:R-:W-:-:S05]  /*17aa0*/  @!P4 LEA R7, P5, R11, R7, 0x1 ;  /* 0x000000070b07c211 */ /* 0x002fca00078a08ff */
[----:B0-----:R-:W-:Y:S01]  /*17ab0*/  @!P4 IMAD.X R6, RZ, RZ, R6, P5 ;  /* 0x000000ffff06c224 */ /* 0x001fe200028e0606 */
[----:B------:R-:W-:-:S04]  /*17ac0*/  @!P3 LEA R8, P5, R11, R5, 0x1 ;  /* 0x000000050b08b211 */ /* 0x000fc800078a08ff */
[----:B------:R-:W-:Y:S01]  /*17ad0*/  @!P4 LOP3.LUT R7, R7, R6, RZ, 0x3c, !PT ;  /* 0x000000060707c212 */ /* 0x000fe200078e3cff */
[----:B------:R-:W-:-:S03]  /*17ae0*/  @!P3 IMAD.X R5, RZ, RZ, R9, P5 ;  /* 0x000000ffff05b224 */ /* 0x000fc600028e0609 */
[----:B------:R-:W-:-:S04]  /*17af0*/  @!P4 LOP3.LUT R6, R7, R6, RZ, 0x3c, !PT ;  /* 0x000000060706c212 */ /* 0x000fc800078e3cff */
[----:B------:R-:W-:-:S05]  /*17b00*/  @!P4 LOP3.LUT R7, R7, R6, RZ, 0x3c, !PT ;  /* 0x000000060707c212 */ /* 0x000fca00078e3cff */
[----:B-----5:R-:W-:Y:S04]  /*17b10*/  @!P4 LDGSTS.E.BYPASS.LTC128B.128 [R10+0x15400], desc[UR4][R6.64], !P2 ;  /* 0x15400000060acfae */ /* 0x020fe8000d101d44 */
[----:B------:R-:W-:Y:S04]  /*17b20*/  @!P4 LDGSTS.E.BYPASS.LTC128B.128 [R10+0x19400], desc[UR4][R6.64+0x80], !P1 ;  /* 0x19400080060acfae */ /* 0x000fe8000c901d44 */
[----:B------:R0:W-:Y:S02]  /*17b30*/  @!P4 LDGSTS.E.BYPASS.LTC128B.128 [R10+0x1d400], desc[UR4][R6.64+0x100], !P0 ;  /* 0x1d400100060acfae */ /* 0x0001e4000c101d44 */
[----:B0-----:R-:W-:-:S02]  /*17b40*/  @!P3 IMAD.MOV.U32 R6, RZ, RZ, R8 ;  /* 0x000000ffff06b224 */ /* 0x001fc400078e0008 */
[----:B------:R-:W-:Y:S01]  /*17b50*/  @!P3 IMAD.MOV.U32 R7, RZ, RZ, R5 ;  /* 0x000000ffff07b224 */ /* 0x000fe200078e0005 */
[----:B------:R-:W-:Y:S01]  /*17b60*/  SHFL.IDX PT, R8, R3, 0x2, 0x181f ;  /* 0x00581f0003087f89 */ /* 0x000fe200000e0000 */
[----:B------:R-:W-:-:S03]  /*17b70*/  VIADD R5, R2, 0x20 ;  /* 0x0000002002057836 */ /* 0x000fc60000000000 */
        /* <DEDUP_REMOVED lines=58> */
.L_x_2456:
        /* <DEDUP_REMOVED lines=16> */
.L_x_2335:
[----:B------:R-:W-:Y:S05]  /*18020*/  BSYNC B0 ;  /* 0x0000000000007941 */ /* 0x000fea0003800000 */
.L_x_2334:
[----:B------:R-:W-:Y:S01]  /*18030*/  NOP ;  /* 0x0000000000007918 */ /* 0x000fe20000000000 */
[----:B------:R-:W-:Y:S01]  /*18040*/  PLOP3.LUT P0, PT, PT, PT, PT, 0x80, 0x0 ;  /* 0x000000000000781c */ /* 0x000fe20003f0f070 */
[----:B0-----:R-:W-:-:S12]  /*18050*/  VIADD R6, R18, 0x36800 ;  /* 0x0003680012067836 */ /* 0x001fd80000000000 */
.L_x_2336:
        /* <DEDUP_REMOVED lines=18> */
.L_x_2457:
[----:B------:R-:W-:Y:S05]  /*18180*/  BSYNC B0 ;  /* 0x0000000000007941 */ /* 0x000fea0003800000 */
.L_x_2337:
        /* <DEDUP_REMOVED lines=55> */
.L_x_2345:
[----:B------:R-:W-:Y:S01]  /*18500*/  IMAD R3, R9, 0x8, R18 ;  /* 0x0000000809037824 */ /* 0x000fe200078e0212 */
[----:B------:R-:W-:Y:S01]  /*18510*/  SHF.L.U32 R2, R13, 0x1f, RZ ;  /* 0x0000001f0d027819 */ /* 0x000fe200000006ff */
[----:B------:R-:W-:Y:S03]  /*18520*/  BSSY B3, `(.L_x_2346) ;  /* 0x0000003000037945 */ /* 0x000fe60003800000 */
[----:B------:R-:W1:Y:S02]  /*18530*/  SYNCS.PHASECHK.TRANS64.TRYWAIT P0, [R3+URZ+0x36840], R2 ;  /* 0x03684002030075a7 */ /* 0x000e64000800017f */
[----:B-1----:R-:W-:Y:S05]  /*18540*/  @!P0 BRA `(.L_x_2347) ;  /* 0x0000004c00648947 */ /* 0x002fea0003800000 */
.L_x_2458:
[----:B------:R-:W-:Y:S05]  /*18550*/  BSYNC B3 ;  /* 0x0000000000037941 */ /* 0x000fea0003800000 */
.L_x_2346:
        /* <DEDUP_REMOVED lines=12> */
.L_x_2349:
[----:B------:R-:W-:Y:S05]  /*18620*/  BSYNC B3 ;  /* 0x0000000000037941 */ /* 0x000fea0003800000 */
.L_x_2348:
        /* <DEDUP_REMOVED lines=12> */
.L_x_2350:
        /* <DEDUP_REMOVED lines=16> */
.L_x_2351:
        /* <DEDUP_REMOVED lines=16> */
.L_x_2352:
        /* <DEDUP_REMOVED lines=16> */
.L_x_2459:
[----:B------:R-:W-:Y:S05]  /*189f0*/  BSYNC B3 ;  /* 0x0000000000037941 */ /* 0x000fea0003800000 */
.L_x_2353:
        /* <DEDUP_REMOVED lines=12> */
.L_x_2356:
[----:B------:R-:W-:Y:S05]  /*18ac0*/  BSYNC B3 ;  /* 0x0000000000037941 */ /* 0x000fea0003800000 */
.L_x_2355:
        /* <DEDUP_REMOVED lines=13> */
.L_x_2357:
        /* <DEDUP_REMOVED lines=15> */
.L_x_2358:
        /* <DEDUP_REMOVED lines=15> */
.L_x_2359:
        /* <DEDUP_REMOVED lines=12> */
.L_x_2344:
[----:B------:R-:W-:Y:S05]  /*18e40*/  BSYNC B1 ;  /* 0x0000000000017941 */ /* 0x000fea0003800000 */
.L_x_2343:
[----:B0-----:R-:W2:Y:S01]  /*18e50*/  LDL.LU R0, [R1+0x40] ;  /* 0x0000400001007983 */ /* 0x001ea20000300800 */
[----:B------:R-:W-:-:S03]  /*18e60*/  IMAD.MOV.U32 R19, RZ, RZ, R9 ;  /* 0x000000ffff137224 */ /* 0x000fc600078e0009 */
[----:B------:R0:W-:Y:S02]  /*18e70*/  STL [R1+0x14], R13 ;  /* 0x0000140d01007387 */ /* 0x0001e40000100800 */
[----:B0-2---:R-:W-:-:S07]  /*18e80*/  VIADD R0, R0, 0xfffffffd ;  /* 0xfffffffd00007836 */ /* 0x005fce0000000000 */
.L_x_2342:
[----:B------:R-:W-:Y:S05]  /*18e90*/  BSYNC B2 ;  /* 0x0000000000027941 */ /* 0x000fea0003800000 */
.L_x_2341:
[----:B------:R-:W-:Y:S01]  /*18ea0*/  VIADD R12, R12, 0xfffffffe ;  /* 0xfffffffe0c0c7836 */ /* 0x000fe20000000000 */
[----:B------:R-:W-:-:S04]  /*18eb0*/  LOP3.LUT R4, RZ, R4, RZ, 0x33, !PT ;  /* 0x00000004ff047212 */ /* 0x000fc800078e33ff */
[----:B------:R-:W-:-:S13]  /*18ec0*/  ISETP.NE.AND P0, PT, R12, R4, PT ;  /* 0x000000040c00720c */ /* 0x000fda0003f05270 */
[----:B------:R-:W-:Y:S05]  /*18ed0*/  @!P0 BRA `(.L_x_2340) ;  /* 0x0000001400cc8947 */ /* 0x000fea0003800000 */
[----:B------:R-:W-:-:S07]  /*18ee0*/  IMAD.MOV.U32 R9, RZ, RZ, R17 ;  /* 0x000000ffff097224 */ /* 0x000fce00078e0011 */
.L_x_2394:
        /* <DEDUP_REMOVED lines=36> */
.L_x_2362:
[----:B------:R-:W-:Y:S01]  /*19130*/  IMAD R3, R4, 0x8, R18 ;  /* 0x0000000804037824 */ /* 0x000fe200078e0212 */
[----:B------:R-:W-:Y:S01]  /*19140*/  SHF.L.U32 R2, R5, 0x1f, RZ ;  /* 0x0000001f05027819 */ /* 0x000fe200000006ff */
[----:B------:R-:W-:Y:S03]  /*19150*/  BSSY B2, `(.L_x_2363) ;  /* 0x0000003000027945 */ /* 0x000fe60003800000 */
[----:B------:R-:W1:Y:S02]  /*19160*/  SYNCS.PHASECHK.TRANS64.TRYWAIT P0, [R3+URZ+0x36840], R2 ;  /* 0x03684002030075a7 */ /* 0x000e64000800017f */
[----:B-1----:R-:W-:Y:S05]  /*19170*/  @!P0 BRA `(.L_x_2364) ;  /* 0x0000004000808947 */ /* 0x002fea0003800000 */
.L_x_2460:
[----:B------:R-:W-:Y:S05]  /*19180*/  BSYNC B2 ;  /* 0x0000000000027941 */ /* 0x000fea0003800000 */
.L_x_2363:
        /* <DEDUP_REMOVED lines=12> */
.L_x_2366:
[----:B------:R-:W-:Y:S05]  /*19250*/  BSYNC B2 ;  /* 0x0000000000027941 */ /* 0x000fea0003800000 */
.L_x_2365:
        /* <DEDUP_REMOVED lines=12> */
.L_x_2367:
        /* <DEDUP_REMOVED lines=16> */
.L_x_2368:
        /* <DEDUP_REMOVED lines=16> */
.L_x_2369:
        /* <DEDUP_REMOVED lines=16> */
.L_x_2461:
[----:B------:R-:W-:Y:S05]  /*19620*/  BSYNC B2 ;  /* 0x0000000000027941 */ /* 0x000fea0003800000 */
.L_x_2370:
        /* <DEDUP_REMOVED lines=11> */
.L_x_2373:
[----:B------:R-:W-:Y:S05]  /*196e0*/  BSYNC B2 ;  /* 0x0000000000027941 */ /* 0x000fea0003800000 */
.L_x_2372:
        /* <DEDUP_REMOVED lines=12> */
.L_x_2374:
        /* <DEDUP_REMOVED lines=15> */
.L_x_2375:
        /* <DEDUP_REMOVED lines=15> */
.L_x_2376:
        /* <DEDUP_REMOVED lines=12> */
.L_x_2361:
[----:B------:R-:W-:Y:S05]  /*19a50*/  BSYNC B1 ;  /* 0x0000000000017941 */ /* 0x000fea0003800000 */
.L_x_2360:
        /* <DEDUP_REMOVED lines=36> */
.L_x_2379:
[----:B------:R-:W-:Y:S01]  /*19ca0*/  IMAD R2, R19, 0x8, R18 ;  /* 0x0000000813027824 */ /* 0x000fe200078e0212 */
[----:B------:R-:W-:Y:S01]  /*19cb0*/  SHF.L.U32 R3, R12, 0x1f, RZ ;  /* 0x0000001f0c037819 */ /* 0x000fe200000006ff */
[----:B------:R-:W-:Y:S03]  /*19cc0*/  BSSY B2, `(.L_x_2380) ;  /* 0x0000003000027945 */ /* 0x000fe60003800000 */
[----:B------:R-:W2:Y:S02]  /*19cd0*/  SYNCS.PHASECHK.TRANS64.TRYWAIT P0, [R2+URZ+0x36840], R3 ;  /* 0x03684003020075a7 */ /* 0x000ea4000800017f */
[----:B--2---:R-:W-:Y:S05]  /*19ce0*/  @!P0 BRA `(.L_x_2381) ;  /* 0x0000003400cc8947 */ /* 0x004fea0003800000 */
.L_x_2462:
[----:B------:R-:W-:Y:S05]  /*19cf0*/  BSYNC B2 ;  /* 0x0000000000027941 */ /* 0x000fea0003800000 */
.L_x_2380:
        /* <DEDUP_REMOVED lines=12> */
.L_x_2383:
[----:B------:R-:W-:Y:S05]  /*19dc0*/  BSYNC B2 ;  /* 0x0000000000027941 */ /* 0x000fea0003800000 */
.L_x_2382:
        /* <DEDUP_REMOVED lines=13> */
.L_x_2384:
        /* <DEDUP_REMOVED lines=16> */
.L_x_2385:
        /* <DEDUP_REMOVED lines=16> */
.L_x_2386:
        /* <DEDUP_REMOVED lines=15> */
.L_x_2463:
[----:B------:R-:W-:Y:S05]  /*1a190*/  BSYNC B2 ;  /* 0x0000000000027941 */ /* 0x000fea0003800000 */
.L_x_2387:
        /* <DEDUP_REMOVED lines=11> */
.L_x_2390:
[----:B------:R-:W-:Y:S05]  /*1a250*/  BSYNC B2 ;  /* 0x0000000000027941 */ /* 0x000fea0003800000 */
.L_x_2389:
        /* <DEDUP_REMOVED lines=12> */
.L_x_2391:
        /* <DEDUP_REMOVED lines=15> */
.L_x_2392:
        /* <DEDUP_REMOVED lines=15> */
.L_x_2393:
        /* <DEDUP_REMOVED lines=12> */
.L_x_2378:
[----:B------:R-:W-:Y:S05]  /*1a5c0*/  BSYNC B1 ;  /* 0x0000000000017941 */ /* 0x000fea0003800000 */
.L_x_2377:
[----:B------:R-:W2:Y:S01]  /*1a5d0*/  LDL R2, [R1+0x28] ;  /* 0x0000280001027983 */ /* 0x000ea20000100800 */
[----:B------:R-:W-:Y:S01]  /*1a5e0*/  VIADD R0, R0, 0xfffffffe ;  /* 0xfffffffe00007836 */ /* 0x000fe20000000000 */
[----:B--2---:R-:W-:-:S13]  /*1a5f0*/  ISETP.GT.AND P0, PT, R7, R2, PT ;  /* 0x000000020700720c */ /* 0x004fda0003f04270 */
[----:B------:R-:W-:Y:S05]  /*1a600*/  @P0 BRA `(.L_x_2394) ;  /* 0xffffffe800380947 */ /* 0x000fea000383ffff */
.L_x_2340:
[----:B------:R-:W-:Y:S05]  /*1a610*/  BSYNC B0 ;  /* 0x0000000000007941 */ /* 0x000fea0003800000 */
.L_x_2339:
        /* <DEDUP_REMOVED lines=19> */
.L_x_2396:
[----:B------:R-:W-:Y:S05]  /*1a750*/  BSYNC B0 ;  /* 0x0000000000007941 */ /* 0x000fea0003800000 */
.L_x_2395:
        /* <DEDUP_REMOVED lines=11> */
.L_x_2464:
[----:B------:R-:W-:Y:S05]  /*1a810*/  BSYNC B1 ;  /* 0x0000000000017941 */ /* 0x000fea0003800000 */
.L_x_2399:
        /* <DEDUP_REMOVED lines=9> */
.L_x_2402:
[----:B------:R-:W-:Y:S05]  /*1a8b0*/  BSYNC B1 ;  /* 0x0000000000017941 */ /* 0x000fea0003800000 */
.L_x_2401:
        /* <DEDUP_REMOVED lines=12> */
.L_x_2403:
        /* <DEDUP_REMOVED lines=15> */
.L_x_2404:
        /* <DEDUP_REMOVED lines=15> */
.L_x_2405:
        /* <DEDUP_REMOVED lines=10> */
.L_x_2398:
[----:B------:R-:W-:Y:S05]  /*1ac00*/  BSYNC B0 ;  /* 0x0000000000007941 */ /* 0x000fea0003800000 */
.L_x_2397:
[----:B------:R-:W2:Y:S01]  /*1ac10*/  LDL.LU R4, [R1+0x14] ;  /* 0x0000140001047983 */ /* 0x000ea20000300800 */
[----:B------:R-:W-:-:S05]  /*1ac20*/  VIADD R19, R19, 0x1 ;  /* 0x0000000113137836 */ /* 0x000fca0000000000 */
[----:B------:R-:W-:-:S04]  /*1ac30*/  ISETP.NE.AND P0, PT, R19, 0x2, PT ;  /* 0x000000021300780c */ /* 0x000fc80003f05270 */
[----:B------:R-:W-:Y:S02]  /*1ac40*/  SEL R0, RZ, 0x1, P0 ;  /* 0x00000001ff007807 */ /* 0x000fe40000000000 */
[----:B------:R-:W-:Y:S02]  /*1ac50*/  SEL R19, R19, RZ, P0 ;  /* 0x000000ff13137207 */ /* 0x000fe40000000000 */
[----:B--2---:R-:W-:-:S05]  /*1ac60*/  LOP3.LUT R4, R4, R0, RZ, 0x3c, !PT ;  /* 0x0000000004047212 */ /* 0x004fca00078e3cff */
[----:B------:R2:W-:Y:S02]  /*1ac70*/  STL [R1+0x14], R4 ;  /* 0x0000140401007387 */ /* 0x0005e40000100800 */
.L_x_2319:
[----:B------:R-:W-:Y:S05]  /*1ac80*/  BSYNC B7 ;  /* 0x0000000000077941 */ /* 0x000fea0003800000 */
.L_x_2317:
        /* <DEDUP_REMOVED lines=14> */
.L_x_2406:
[----:B------:R-:W0:Y:S01]  /*1ad70*/  S2R R0, SR_TID.X ;  /* 0x0000000000007919 */ /* 0x000e220000002100 */
[----:B------:R-:W-:Y:S01]  /*1ad80*/  UMOV UR4, 0xffffffff ;  /* 0xffffffff00047882 */ /* 0x000fe20000000000 */
[----:B0-----:R-:W-:-:S04]  /*1ad90*/  LOP3.LUT R10, R0, 0x1f, RZ, 0xc0, !PT ;  /* 0x0000001f000a7812 */ /* 0x001fc800078ec0ff */
[----:B------:R-:W-:Y:S01]  /*1ada0*/  ISETP.NE.AND P0, PT, R10, 0x1f, PT ;  /* 0x0000001f0a00780c */ /* 0x000fe20003f05270 */
[----:B------:R-:W-:-:S12]  /*1adb0*/  BRA.DIV UR4, `(.L_x_2408) ;  /* 0x0000002604d47947 */ /* 0x000fd8000b800000 */
[----:B------:R-:W3:Y:S01]  /*1adc0*/  LDL.LU R3, [R1] ;  /* 0x0000000001037983 */ /* 0x000ee20000300800 */
[----:B------:R-:W-:-:S03]  /*1add0*/  ULDC UR4, c[0x0][0xc3c] ;  /* 0x00030f0000047ab9 */ /* 0x000fc60000000800 */
[----:B-1----:R-:W4:Y:S01]  /*1ade0*/  LDL R8, [R1+0xc] ;  /* 0x00000c0001087983 */ /* 0x002f220000100800 */
[----:B------:R-:W-:Y:S01]  /*1adf0*/  ULDC.64 UR6, c[0x0][0x208] ;  /* 0x0000820000067ab9 */ /* 0x000fe20000000a00 */
[----:B----4-:R-:W-:Y:S02]  /*1ae00*/  IMAD.IADD R0, R8, 0x1, R10 ;  /* 0x0000000108007824 */ /* 0x010fe400078e020a */
[----:B---3--:R-:W-:-:S03]  /*1ae10*/  IMAD.MOV.U32 R8, RZ, RZ, R3 ;  /* 0x000000ffff087224 */ /* 0x008fc600078e0003 */
[----:B------:R-:W-:-:S13]  /*1ae20*/  ISETP.GE.OR P1, PT, R0, UR4, !P0 ;  /* 0x0000000400007c0c */ /* 0x000fda000c726670 */
[----:B------:R-:W0:Y:S08]  /*1ae30*/  @!P1 LDC.64 R2, c[0x0][0xc80] ;  /* 0x00032000ff029b82 */ /* 0x000e300000000a00 */
[----:B------:R-:W1:Y:S01]  /*1ae40*/  @!P1 LDC.64 R6, c[0x0][0xc78] ;  /* 0x00031e00ff069b82 */ /* 0x000e620000000a00 */
[----:B0-----:R-:W-:-:S05]  /*1ae50*/  @!P1 IMAD.WIDE R2, R0, 0x4, R2 ;  /* 0x0000000400029825 */ /* 0x001fca00078e0202 */
[----:B------:R1:W3:Y:S02]  /*1ae60*/  @!P1 LDG.E R5, desc[UR6][R2.64] ;  /* 0x0000000602059981 */ /* 0x0002e4000c1e1900 */
[----:B-1----:R-:W-:-:S06]  /*1ae70*/  @!P1 IMAD.WIDE R2, R0, 0x4, R6 ;  /* 0x0000000400029825 */ /* 0x002fcc00078e0206 */
[----:B------:R-:W4:Y:S01]  /*1ae80*/  @!P1 LDG.E R2, desc[UR6][R2.64] ;  /* 0x0000000602029981 */ /* 0x000f22000c1e1900 */
[----:B------:R-:W-:Y:S02]  /*1ae90*/  CS2R R6, SRZ ;  /* 0x0000000000067805 */ /* 0x000fe4000001ff00 */
[C---:B------:R-:W-:Y:S02]  /*1aea0*/  ISETP.GE.U32.AND P2, PT, R10.reuse, 0x2, PT ;  /* 0x000000020a00780c */ /* 0x040fe40003f46070 */
[C---:B------:R-:W-:Y:S01]  /*1aeb0*/  ISETP.GE.U32.AND P3, PT, R10.reuse, 0x4, PT ;  /* 0x000000040a00780c */ /* 0x040fe20003f66070 */
[----:B--2---:R-:W-:Y:S01]  /*1aec0*/  SHFL.IDX PT, R4, R8, RZ, 0x1f ;  /* 0x00001fff08047589 */ /* 0x004fe200000e0000 */
[C---:B------:R-:W-:Y:S02]  /*1aed0*/  ISETP.GE.U32.AND P4, PT, R10.reuse, 0x8, PT ;  /* 0x000000080a00780c */ /* 0x040fe40003f86070 */
[----:B------:R-:W-:Y:S01]  /*1aee0*/  ISETP.GE.U32.AND P5, PT, R10, 0x10, PT ;  /* 0x000000100a00780c */ /* 0x000fe20003fa6070 */
[----:B------:R-:W-:Y:S01]  /*1aef0*/  SHFL.IDX PT, R0, R8, 0x1, 0x1f ;  /* 0x00201f0008007f89 */ /* 0x000fe200000e0000 */
[----:B---3--:R-:W-:-:S02]  /*1af00*/  @!P1 IMAD.MOV.U32 R6, RZ, RZ, R5 ;  /* 0x000000ffff069224 */ /* 0x008fc400078e0005 */
[----:B----4-:R-:W-:Y:S01]  /*1af10*/  @!P1 IMAD.MOV.U32 R7, RZ, RZ, R2 ;  /* 0x000000ffff079224 */ /* 0x010fe200078e0002 */
[----:B------:R-:W-:-:S03]  /*1af20*/  ISETP.NE.AND P1, PT, R10, RZ, PT ;  /* 0x000000ff0a00720c */ /* 0x000fc60003f25270 */
[----:B------:R-:W-:-:S05]  /*1af30*/  IMAD R2, R7, R6, RZ ;  /* 0x0000000607027224 */ /* 0x000fca00078e02ff */
[----:B------:R-:W0:Y:S02]  /*1af40*/  SHFL.UP PT, R3, R2, 0x1, RZ ;  /* 0x0420000002037989 */ /* 0x000e2400000e00ff */
[----:B0-----:R-:W-:-:S05]  /*1af50*/  SEL R5, R3, RZ, P1 ;  /* 0x000000ff03057207 */ /* 0x001fca0000800000 */
[----:B------:R-:W-:Y:S02]  /*1af60*/  IMAD.IADD R2, R2, 0x1, R5 ;  /* 0x0000000102027824 */ /* 0x000fe400078e0205 */
[----:B------:R-:W-:-:S03]  /*1af70*/  IMAD.MOV.U32 R5, RZ, RZ, RZ ;  /* 0x000000ffff057224 */ /* 0x000fc600078e00ff */
        /* <DEDUP_REMOVED lines=13> */
.L_x_2474:
[----:B------:R-:W-:Y:S02]  /*1b050*/  ULDC UR4, c[0x0][0xc38] ;  /* 0x00030e0000047ab9 */ /* 0x000fe40000000800 */
[----:B------:R-:W-:-:S04]  /*1b060*/  IMAD.U32 R8, RZ, RZ, UR4 ;  /* 0x00000004ff087e24 */ /* 0x000fc8000f8e00ff */
[----:B-1----:R-:W-:-:S04]  /*1b070*/  IMAD R9, R9, R8, RZ ;  /* 0x0000000809097224 */ /* 0x002fc800078e02ff */
[----:B------:R-:W-:-:S05]  /*1b080*/  IMAD.IADD R0, R0, 0x1, R9 ;  /* 0x0000000100007824 */ /* 0x000fca00078e0209 */
[----:B------:R-:W-:-:S13]  /*1b090*/  ISETP.GT.AND P6, PT, R0, R4, PT ;  /* 0x000000040000720c */ /* 0x000fda0003fc4270 */
[----:B------:R-:W-:Y:S05]  /*1b0a0*/  @P6 BRA `(.L_x_2409) ;  /* 0x0000000000b06947 */ /* 0x000fea0003800000 */
.L_x_2412:
        /* <DEDUP_REMOVED lines=38> */
.L_x_2482:
[----:B------:R-:W-:Y:S02]  /*1b310*/  ULDC UR4, c[0x0][0xc38] ;  /* 0x00030e0000047ab9 */ /* 0x000fe40000000800 */
[----:B------:R-:W-:-:S04]  /*1b320*/  IMAD.U32 R8, RZ, RZ, UR4 ;  /* 0x00000004ff087e24 */ /* 0x000fc8000f8e00ff */
[----:B-1----:R-:W-:-:S04]  /*1b330*/  IMAD R9, R9, R8, RZ ;  /* 0x0000000809097224 */ /* 0x002fc800078e02ff */
[----:B------:R-:W-:-:S05]  /*1b340*/  IMAD.IADD R0, R9, 0x1, R0 ;  /* 0x0000000109007824 */ /* 0x000fca00078e0200 */
[----:B------:R-:W-:-:S13]  /*1b350*/  ISETP.GT.AND P6, PT, R0, R4, PT ;  /* 0x000000040000720c */ /* 0x000fda0003fc4270 */
[----:B------:R-:W-:Y:S05]  /*1b360*/  @!P6 BRA `(.L_x_2412) ;  /* 0xfffffffc0050e947 */ /* 0x000fea000383ffff */
.L_x_2409:
        /* <DEDUP_REMOVED lines=12> */
.L_x_2487:
[----:B------:R-:W-:-:S13]  /*1b430*/  ISETP.NE.AND P0, PT, R3, RZ, PT ;  /* 0x000000ff0300720c */ /* 0x000fda0003f05270 */
[----:B------:R-:W-:Y:S05]  /*1b440*/  @!P0 BRA `(.L_x_2414) ;  /* 0x0000000000148947 */ /* 0x000fea0003800000 */
[----:B------:R-:W-:Y:S01]  /*1b450*/  UMOV UR4, 0xffffffff ;  /* 0xffffffff00047882 */ /* 0x000fe20000000000 */
[----:B---3--:R-:W-:Y:S02]  /*1b460*/  VIADD R10, R10, 0xffffffff ;  /* 0xffffffff0a0a7836 */ /* 0x008fe40000000000 */
[----:B------:R-:W-:Y:S05]  /*1b470*/  BRA.DIV UR4, `(.L_x_2415) ;  /* 0x0000002a04c47947 */ /* 0x000fea000b800000 */
[----:B0-----:R0:W1:Y:S02]  /*1b480*/  SHFL.IDX PT, R2, R2, R10, 0x1f ;  /* 0x00001f0a02027589 */ /* 0x00106400000e0000 */
.L_x_2490:
[----:B-1----:R-:W-:-:S07]  /*1b490*/  IMAD.MOV.U32 R5, RZ, RZ, R2 ;  /* 0x000000ffff057224 */ /* 0x002fce00078e0002 */
.L_x_2414:
[----:B0-----:R-:W-:Y:S01]  /*1b4a0*/  IMAD R2, R5, R8, R9 ;  /* 0x0000000805027224 */ /* 0x001fe200078e0209 */
[----:B------:R-:W-:-:S03]  /*1b4b0*/  ISETP.NE.AND P0, PT, R7, 0x1, PT ;  /* 0x000000010700780c */ /* 0x000fc60003f05270 */
[----:B------:R-:W-:Y:S01]  /*1b4c0*/  IMAD.IADD R4, R4, 0x1, -R2 ;  /* 0x0000000104047824 */ /* 0x000fe200078e0a02 */
[----:B------:R0:W-:Y:S09]  /*1b4d0*/  STL [R1], R2 ;  /* 0x0000000201007387 */ /* 0x0001f20000100800 */
[----:B------:R-:W-:Y:S05]  /*1b4e0*/  @!P0 BRA `(.L_x_2416) ;  /* 0x0000000000e48947 */ /* 0x000fea0003800000 */
[----:B------:R-:W-:-:S04]  /*1b4f0*/  IABS R5, R0 ;  /* 0x0000000000057213 */ /* 0x000fc80000000000 */
        /* <DEDUP_REMOVED lines=25> */
[----:B---3--:R-:W-:Y:S02]  /*1b690*/  IMAD R6, R2, R5, RZ ;  /* 0x0000000502067224 */ /* 0x008fe400078e02ff */
        /* <DEDUP_REMOVED lines=30> */
.L_x_2416:
[----:B------:R-:W2:Y:S01]  /*1b880*/  LDL R5, [R1+0xc] ;  /* 0x00000c0001057983 */ /* 0x000ea20000100800 */
[----:B0-----:R-:W2:Y:S01]  /*1b890*/  LDC.64 R2, c[0x0][0xc90] ;  /* 0x00032400ff027b82 */ /* 0x001ea20000000a00 */
[----:B------:R-:W-:Y:S01]  /*1b8a0*/  ULDC.64 UR4, c[0x0][0x208] ;  /* 0x0000820000047ab9 */ /* 0x000fe20000000a00 */
[----:B--2---:R-:W-:-:S05]  /*1b8b0*/  IMAD.WIDE R2, R5, 0x4, R2 ;  /* 0x0000000405027825 */ /* 0x004fca00078e0202 */
[----:B---3--:R-:W2:Y:S02]  /*1b8c0*/  LDG.E R6, desc[UR4][R2.64] ;  /* 0x0000000402067981 */ /* 0x008ea4000c1e1900 */
        /* <DEDUP_REMOVED lines=59> */
.L_x_2417:
[----:B0-----:R-:W-:-:S05]  /*1bc80*/  LOP3.LUT R3, RZ, R4, RZ, 0x33, !PT ;  /* 0x00000004ff037212 */ /* 0x001fca00078e33ff */
[----:B------:R-:W-:-:S05]  /*1bc90*/  IMAD.IADD R0, R0, 0x1, R3 ;  /* 0x0000000100007824 */ /* 0x000fca00078e0203 */
[----:B------:R2:W-:Y:S01]  /*1bca0*/  STL [R1+0x4], R0 ;  /* 0x0000040001007387 */ /* 0x0005e20000100800 */
[----:B------:R-:W-:Y:S05]  /*1bcb0*/  BRA `(.L_x_2418) ;  /* 0x0000000000287947 */ /* 0x000fea0003800000 */
.L_x_2410:
[----:B------:R-:W-:Y:S01]  /*1bcc0*/  UMOV UR4, URZ ;  /* 0x0000003f00047c82 */ /* 0x000fe20008000000 */
[----:B------:R-:W-:Y:S01]  /*1bcd0*/  ULDC UR6, c[0x0][0xc3c] ;  /* 0x00030f0000067ab9 */ /* 0x000fe20000000800 */
[----:B------:R-:W-:Y:S01]  /*1bce0*/  UMOV UR5, URZ ;  /* 0x0000003f00057c82 */ /* 0x000fe20008000000 */
[----:B------:R-:W-:Y:S01]  /*1bcf0*/  IMAD.U32 R3, RZ, RZ, UR4 ;  /* 0x00000004ff037e24 */ /* 0x000fe2000f8e00ff */
[----:B------:R0:W-:Y:S01]  /*1bd00*/  STL [R1], R4 ;  /* 0x0000000401007387 */ /* 0x0001e20000100800 */
[----:B------:R-:W-:Y:S02]  /*1bd10*/  IMAD.U32 R0, RZ, RZ, UR6 ;  /* 0x00000006ff007e24 */ /* 0x000fe4000f8e00ff */
[----:B------:R-:W-:Y:S01]  /*1bd20*/  IMAD.U32 R2, RZ, RZ, UR5 ;  /* 0x00000005ff027e24 */ /* 0x000fe2000f8e00ff */
[----:B------:R0:W-:Y:S04]  /*1bd30*/  STL [R1+0x4], R3 ;  /* 0x0000040301007387 */ /* 0x0001e80000100800 */
[----:B------:R0:W-:Y:S04]  /*1bd40*/  STL [R1+0xc], R0 ;  /* 0x00000c0001007387 */ /* 0x0001e80000100800 */
[----:B------:R0:W-:Y:S02]  /*1bd50*/  STL [R1+0x8], R2 ;  /* 0x0000080201007387 */ /* 0x0001e40000100800 */
.L_x_2418:
[----:B0-----:R-:W3:Y:S04]  /*1bd60*/  LDL R3, [R1+0x8] ;  /* 0x0000080001037983 */ /* 0x001ee80000100800 */
[----:B-1----:R-:W4:Y:S04]  /*1bd70*/  LDL R2, [R1+0xc] ;  /* 0x00000c0001027983 */ /* 0x002f280000100800 */
[----:B------:R-:W5:Y:S04]  /*1bd80*/  LDL R4, [R1] ;  /* 0x0000000001047983 */ /* 0x000f680000100800 */
[----:B------:R-:W5:Y:S01]  /*1bd90*/  LDL R5, [R1+0x4] ;  /* 0x0000040001057983 */ /* 0x000f620000100800 */
[----:B------:R-:W-:Y:S05]  /*1bda0*/  WARPSYNC.ALL ;  /* 0x0000000000007948 */ /* 0x000fea0003800000 */
[----:B--2---:R-:W0:Y:S02]  /*1bdb0*/  S2R R0, SR_TID.X ;  /* 0x0000000000007919 */ /* 0x004e240000002100 */
        /* <DEDUP_REMOVED lines=10> */
.L_x_2407:
[----:B------:R-:W2:Y:S01]  /*1be60*/  LDL R0, [R1+0xc] ;  /* 0x00000c0001007983 */ /* 0x000ea20000100800 */
[----:B------:R-:W-:Y:S02]  /*1be70*/  ULDC UR4, c[0x0][0xc3c] ;  /* 0x00030f0000047ab9 */ /* 0x000fe40000000800 */
[----:B--2---:R-:W-:-:S13]  /*1be80*/  ISETP.GE.AND P0, PT, R0, UR4, PT ;  /* 0x0000000400007c0c */ /* 0x004fda000bf06270 */
[----:B------:R-:W-:Y:S05]  /*1be90*/  @!P0 BRA `(.L_x_2419) ;  /* 0xffffff9c00d48947 */ /* 0x000fea000383ffff */
[----:B------:R-:W-:Y:S05]  /*1bea0*/  BSYNC B8 ;  /* 0x0000000000087941 */ /* 0x000fea0003800000 */
.L_x_2311:
[----:B0-----:R-:W2:Y:S01]  /*1beb0*/  LDL.LU R0, [R1+0x58] ;  /* 0x0000580001007983 */ /* 0x001ea20000300800 */
[----:B------:R-:W-:Y:S01]  /*1bec0*/  BSSY B0, `(.L_x_2420) ;  /* 0x000000b000007945 */ /* 0x000fe20003800000 */
[----:B-1-3--:R-:W0:Y:S01]  /*1bed0*/  S2R R5, SR_CgaCtaId ;  /* 0x0000000000057919 */ /* 0x00ae220000008800 */
        /* <DEDUP_REMOVED lines=9> */
.L_x_2491:
[----:B------:R-:W-:Y:S05]  /*1bf70*/  BSYNC B0 ;  /* 0x0000000000007941 */ /* 0x000fea0003800000 */
.L_x_2420:
[----:B------:R-:W-:-:S03]  /*1bf80*/  UMOV UR4, 0xffffffff ;  /* 0xffffffff00047882 */ /* 0x000fc60000000000 */
[----:B------:R-:W-:Y:S05]  /*1bf90*/  BRA.DIV UR4, `(.L_x_2422) ;  /* 0x00000022043c7947 */ /* 0x000fea000b800000 */
[----:B------:R-:W1:Y:S02]  /*1bfa0*/  S2R R2, SR_TID.X ;  /* 0x0000000000027919 */ /* 0x000e640000002100 */
[----:B-1----:R-:W-:-:S04]  /*1bfb0*/  SHF.R.U32.HI R2, RZ, 0x5, R2 ;  /* 0x00000005ff027819 */ /* 0x002fc80000011602 */
[----:B------:R-:W-:-:S05]  /*1bfc0*/  LOP3.LUT R2, R2, 0x3, RZ, 0xc0, !PT ;  /* 0x0000000302027812 */ /* 0x000fca00078ec0ff */
[----:B------:R1:W2:Y:S02]  /*1bfd0*/  SHFL.IDX PT, R14, R2, RZ, 0x1f ;  /* 0x00001fff020e7589 */ /* 0x0002a400000e0000 */
.L_x_2494:
[----:B--2---:R-:W-:Y:S01]  /*1bfe0*/  ISETP.NE.AND P0, PT, R14, RZ, PT ;  /* 0x000000ff0e00720c */ /* 0x004fe20003f05270 */
[----:B------:R-:W-:-:S12]  /*1bff0*/  BSSY B0, `(.L_x_2423) ;  /* 0x0000027000007945 */ /* 0x000fd80003800000 */
[----:B------:R-:W-:Y:S05]  /*1c000*/  @P0 BRA `(.L_x_2424) ;  /* 0x0000000000940947 */ /* 0x000fea0003800000 */
[----:B------:R-:W-:-:S03]  /*1c010*/  UMOV UR4, 0xffffffff ;  /* 0xffffffff00047882 */ /* 0x000fc60000000000 */
[----:B------:R-:W-:Y:S05]  /*1c020*/  BRA.DIV UR4, `(.L_x_2425) ;  /* 0x00000022044c7947 */ /* 0x000fea000b800000 */
[----:B------:R-:W-:-:S13]  /*1c030*/  ELECT P6, URZ, PT ;  /* 0x00000000003f782f */ /* 0x000fda00038c0000 */
.L_x_2497:
        /* <DEDUP_REMOVED lines=8> */
.L_x_2426:
        /* <DEDUP_REMOVED lines=13> */
.L_x_2498:
[----:B------:R-:W1:Y:S02]  /*1c190*/  SYNCS.PHASECHK.TRANS64.TRYWAIT P0, [R7+URZ], R2 ;  /* 0x00000002070075a7 */ /* 0x000e64000800017f */
[----:B-1----:R-:W-:Y:S05]  /*1c1a0*/  @!P0 BRA `(.L_x_2428) ;  /* 0x0000002000208947 */ /* 0x002fea0003800000 */
.L_x_2499:
[----:B------:R-:W-:Y:S05]  /*1c1b0*/  @!P2 BRA `(.L_x_2429) ;  /* 0x000000000004a947 */ /* 0x000fea0003800000 */
[----:B------:R-:W-:Y:S01]  /*1c1c0*/  BPT.TRAP 0x1 ;  /* 0x000000040000795c */ /* 0x000fe20000300000 */
.L_x_2429:
[----:B------:R-:W-:-:S04]  /*1c1d0*/  VIADD R0, R0, 0x36860 ;  /* 0x0003686000007836 */ /* 0x000fc80000000000 */
[----:B------:R-:W-:-:S04]  /*1c1e0*/  IMAD R4, R19, 0x8, R0 ;  /* 0x0000000813047824 */ /* 0x000fc800078e0200 */
[----:B------:R-:W2:Y:S02]  /*1c1f0*/  SYNCS.PHASECHK.TRANS64.TRYWAIT P0, [R4+URZ], R5 ;  /* 0x00000005040075a7 */ /* 0x000ea4000800017f */
[----:B--2---:R-:W-:Y:S05]  /*1c200*/  @!P0 BRA `(.L_x_2430) ;  /* 0x00000020001c8947 */ /* 0x004fea0003800000 */
.L_x_2500:
[----:B------:R-:W-:-:S07]  /*1c210*/  IMAD R3, R3, 0x8, R0 ;  /* 0x0000000803037824 */ /* 0x000fce00078e0200 */
.L_x_2431:
[----:B---3--:R3:W4:Y:S02]  /*1c220*/  SYNCS.PHASECHK.TRANS64.TRYWAIT P0, [R3+URZ], R2 ;  /* 0x00000002030075a7 */ /* 0x008724000800017f */
[----:B----4-:R-:W-:Y:S05]  /*1c230*/  @!P0 NANOSLEEP.SYNCS 0x989680 ;  /* 0x009896800000895d */ /* 0x010fea0003900000 */
[----:B------:R-:W4:Y:S02]  /*1c240*/  @!P0 SYNCS.PHASECHK.TRANS64 P0, [R3+URZ], R2 ;  /* 0x00000002030085a7 */ /* 0x000f24000800007f */
[----:B----4-:R-:W-:Y:S05]  /*1c250*/  @!P0 BRA `(.L_x_2431) ;  /* 0xfffffffc00f08947 */ /* 0x010fea000383ffff */
.L_x_2424:
[----:B------:R-:W-:Y:S05]  /*1c260*/  BSYNC B0 ;  /* 0x0000000000007941 */ /* 0x000fea0003800000 */
.L_x_2423:
[----:B------:R-:W-:Y:S05]  /*1c270*/  EXIT ;  /* 0x000000000000794d */ /* 0x000fea0003800000 */
.L_x_2250:
[----:B0-----:R-:W-:-:S04]  /*1c280*/  IMAD.U32 R3, RZ, RZ, UR60 ;  /* 0x0000003cff037e24 */ /* 0x001fc8000f8e00ff */
[----:B------:R0:W1:Y:S03]  /*1c290*/  SYNCS.PHASECHK.TRANS64.TRYWAIT P1, [R3+URZ+0x36800], R0 ;  /* 0x03680000030075a7 */ /* 0x000066000802017f */
[----:B-1----:R-:W-:Y:S05]  /*1c2a0*/  @!P1 NANOSLEEP.SYNCS 0x989680 ;  /* 0x009896800000995d */ /* 0x002fea0003900000 */
[----:B------:R-:W1:Y:S02]  /*1c2b0*/  @!P1 SYNCS.PHASECHK.TRANS64 P1, [R3+URZ+0x36800], R0 ;  /* 0x03680000030095a7 */ /* 0x000e64000802007f */
[----:B-1----:R-:W-:Y:S05]  /*1c2c0*/  @!P1 BRA `(.L_x_2250) ;  /* 0xfffffffc00ec9947 */ /* 0x002fea000383ffff */
[----:B------:R-:W-:Y:S05]  /*1c2d0*/  BRA `(.L_x_2432) ;  /* 0xfffffe5c00b87947 */ /* 0x000fea000383ffff */
.L_x_2254:
[----:B-1----:R1:W2:Y:S02]  /*1c2e0*/  SYNCS.PHASECHK.TRANS64.TRYWAIT P2, [R0+URZ+0x36830], R3 ;  /* 0x03683003000075a7 */ /* 0x0022a4000804017f */
[----:B--2---:R-:W-:Y:S05]  /*1c2f0*/  @!P2 NANOSLEEP.SYNCS 0x989680 ;  /* 0x009896800000a95d */ /* 0x004fea0003900000 */
[----:B------:R-:W2:Y:S02]  /*1c300*/  @!P2 SYNCS.PHASECHK.TRANS64 P2, [R0+URZ+0x36830], R3 ;  /* 0x036830030000a5a7 */ /* 0x000ea4000804007f */
[----:B--2---:R-:W-:Y:S05]  /*1c310*/  @!P2 BRA `(.L_x_2254) ;  /* 0xfffffffc00f0a947 */ /* 0x004fea000383ffff */
[----:B------:R-:W-:Y:S05]  /*1c320*/  BRA `(.L_x_2253) ;  /* 0xfffffe5c00e07947 */ /* 0x000fea000383ffff */
.L_x_2259:
[----:B-1----:R-:W-:-:S04]  /*1c330*/  IMAD.U32 R7, RZ, RZ, UR39 ;  /* 0x00000027ff077e24 */ /* 0x002fc8000f8e00ff */
[----:B------:R1:W2:Y:S03]  /*1c340*/  SYNCS.PHASECHK.TRANS64.TRYWAIT P3, [R7+URZ+0x36830], R6 ;  /* 0x03683006070075a7 */ /* 0x0002a6000806017f */
[----:B--2---:R-:W-:Y:S05]  /*1c350*/  @!P3 NANOSLEEP.SYNCS 0x989680 ;  /* 0x009896800000b95d */ /* 0x004fea0003900000 */
[----:B------:R-:W2:Y:S02]  /*1c360*/  @!P3 SYNCS.PHASECHK.TRANS64 P3, [R7+URZ+0x36830], R6 ;  /* 0x036830060700b5a7 */ /* 0x000ea4000806007f */
[----:B--2---:R-:W-:Y:S05]  /*1c370*/  @!P3 BRA `(.L_x_2259) ;  /* 0xfffffffc00ecb947 */ /* 0x004fea000383ffff */
[----:B------:R-:W-:Y:S05]  /*1c380*/  BRA `(.L_x_2258) ;  /* 0xfffffea800287947 */ /* 0x000fea000383ffff */
.L_x_2263:
[----:B---3--:R-:W-:-:S04]  /*1c390*/  IMAD.U32 R2, RZ, RZ, UR6 ;  /* 0x00000006ff027e24 */ /* 0x008fc8000f8e00ff */
[----:B------:R3:W4:Y:S03]  /*1c3a0*/  SYNCS.PHASECHK.TRANS64.TRYWAIT P3, [R2+URZ+0x36850], R0 ;  /* 0x03685000020075a7 */ /* 0x000726000806017f */
[----:B----4-:R-:W-:Y:S05]  /*1c3b0*/  @!P3 NANOSLEEP.SYNCS 0x989680 ;  /* 0x009896800000b95d */ /* 0x010fea0003900000 */
[----:B------:R-:W4:Y:S02]  /*1c3c0*/  @!P3 SYNCS.PHASECHK.TRANS64 P3, [R2+URZ+0x36850], R0 ;  /* 0x036850000200b5a7 */ /* 0x000f24000806007f */
[----:B----4-:R-:W-:Y:S05]  /*1c3d0*/  @!P3 BRA `(.L_x_2263) ;  /* 0xfffffffc00ecb947 */ /* 0x010fea000383ffff */
[----:B------:R-:W-:Y:S05]  /*1c3e0*/  BRA `(.L_x_2262) ;  /* 0xfffffecc00bc7947 */ /* 0x000fea000383ffff */
.L_x_2269:
[----:B-1----:R-:W-:-:S04]  /*1c3f0*/  IMAD.U32 R7, RZ, RZ, UR6 ;  /* 0x00000006ff077e24 */ /* 0x002fc8000f8e00ff */
[----:B------:R1:W2:Y:S03]  /*1c400*/  SYNCS.PHASECHK.TRANS64.TRYWAIT P2, [R7+URZ+0x36830], R6 ;  /* 0x03683006070075a7 */ /* 0x0002a6000804017f */
[----:B--2---:R-:W-:Y:S05]  /*1c410*/  @!P2 NANOSLEEP.SYNCS 0x989680 ;  /* 0x009896800000a95d */ /* 0x004fea0003900000 */
[----:B------:R-:W2:Y:S02]  /*1c420*/  @!P2 SYNCS.PHASECHK.TRANS64 P2, [R7+URZ+0x36830], R6 ;  /* 0x036830060700a5a7 */ /* 0x000ea4000804007f */
[----:B--2---:R-:W-:Y:S05]  /*1c430*/  @!P2 BRA `(.L_x_2269) ;  /* 0xfffffffc00eca947 */ /* 0x004fea000383ffff */
[----:B------:R-:W-:Y:S05]  /*1c440*/  BRA `(.L_x_2268) ;  /* 0xfffffef4000c7947 */ /* 0x000fea000383ffff */
.L_x_2273:
[----:B-1----:R-:W-:-:S04]  /*1c450*/  IMAD.U32 R2, RZ, RZ, UR6 ;  /* 0x00000006ff027e24 */ /* 0x002fc8000f8e00ff */
[----:B------:R1:W2:Y:S03]  /*1c460*/  SYNCS.PHASECHK.TRANS64.TRYWAIT P2, [R2+URZ+0x36850], R0 ;  /* 0x03685000020075a7 */ /* 0x0002a6000804017f */
[----:B--2---:R-:W-:Y:S05]  /*1c470*/  @!P2 NANOSLEEP.SYNCS 0x989680 ;  /* 0x009896800000a95d */ /* 0x004fea0003900000 */
[----:B------:R-:W2:Y:S02]  /*1c480*/  @!P2 SYNCS.PHASECHK.TRANS64 P2, [R2+URZ+0x36850], R0 ;  /* 0x036850000200a5a7 */ /* 0x000ea4000804007f */
[----:B--2---:R-:W-:Y:S05]  /*1c490*/  @!P2 BRA `(.L_x_2273) ;  /* 0xfffffffc00eca947 */ /* 0x004fea000383ffff */
[----:B------:R-:W-:Y:S05]  /*1c4a0*/  BRA `(.L_x_2272) ;  /* 0xffffff1800cc7947 */ /* 0x000fea000383ffff */
.L_x_2278:
[----:B-1----:R-:W-:-:S04]  /*1c4b0*/  IMAD.U32 R5, RZ, RZ, UR5 ;  /* 0x00000005ff057e24 */ /* 0x002fc8000f8e00ff */
[----:B------:R1:W2:Y:S03]  /*1c4c0*/  SYNCS.PHASECHK.TRANS64.TRYWAIT P0, [R5+URZ+0x36850], R0 ;  /* 0x03685000050075a7 */ /* 0x0002a6000800017f */
[----:B--2---:R-:W-:Y:S05]  /*1c4d0*/  @!P0 NANOSLEEP.SYNCS 0x989680 ;  /* 0x009896800000895d */ /* 0x004fea0003900000 */
[----:B------:R-:W2:Y:S02]  /*1c4e0*/  @!P0 SYNCS.PHASECHK.TRANS64 P0, [R5+URZ+0x36850], R0 ;  /* 0x03685000050085a7 */ /* 0x000ea4000800007f */
[----:B--2---:R-:W-:Y:S05]  /*1c4f0*/  @!P0 BRA `(.L_x_2278) ;  /* 0xfffffffc00ec8947 */ /* 0x004fea000383ffff */
[----:B------:R-:W-:Y:S05]  /*1c500*/  BRA `(.L_x_2277) ;  /* 0xffffff3c00447947 */ /* 0x000fea000383ffff */
.L_x_2325:
[----:B------:R-:W0:Y:S01]  /*1c510*/  S2R R4, SR_TID.X ;  /* 0x0000000000047919 */ /* 0x000e220000002100 */
[----:B------:R-:W-:Y:S01]  /*1c520*/  BSSY B0, `(.L_x_2433) ;  /* 0x000000a000007945 */ /* 0x000fe20003800000 */
[----:B------:R-:W-:Y:S02]  /*1c530*/  IMAD.MOV.U32 R12, RZ, RZ, RZ ;  /* 0x000000ffff0c7224 */ /* 0x000fe400078e00ff */
[----:B------:R-:W-:Y:S02]  /*1c540*/  IMAD.MOV.U32 R11, RZ, RZ, 0x1f ;  /* 0x0000001fff0b7424 */ /* 0x000fe400078e00ff */
[----:B------:R-:W-:Y:S01]  /*1c550*/  IMAD.MOV.U32 R15, RZ, RZ, -0x1 ;  /* 0xffffffffff0f7424 */ /* 0x000fe200078e00ff */
[----:B0-----:R-:W-:-:S04]  /*1c560*/  SHF.R.U32.HI R4, RZ, 0x5, R4 ;  /* 0x00000005ff047819 */ /* 0x001fc80000011604 */
[----:B------:R-:W-:-:S05]  /*1c570*/  LOP3.LUT R4, R4, 0x3, RZ, 0xc0, !PT ;  /* 0x0000000304047812 */ /* 0x000fca00078ec0ff */
[----:B------:R-:W-:-:S07]  /*1c580*/  IMAD.MOV.U32 R13, RZ, RZ, R4 ;  /* 0x000000ffff0d7224 */ /* 0x000fce00078e0004 */
[----:B--2---:R-:W-:Y:S05]  /*1c590*/  WARPSYNC.COLLECTIVE R15, `(.L_x_2434) ;  /* 0x000000000f087348 */ /* 0x004fea0003c00000 */
[----:B------:R0:W1:Y:S02]  /*1c5a0*/  SHFL.IDX P6, R14, R13, R12, R11 ;  /* 0x0000000c0d0e7389 */ /* 0x00006400000c000b */
[----:B012---:R-:W-:Y:S01]  /*1c5b0*/  ENDCOLLECTIVE ;  /* 0x000000000000791b */ /* 0x007fe20003800000 */
.L_x_2434:
[----:B------:R-:W-:Y:S05]  /*1c5c0*/  BSYNC B0 ;  /* 0x0000000000007941 */ /* 0x000fea0003800000 */
.L_x_2433:
[----:B------:R-:W-:Y:S05]  /*1c5d0*/  BRA `(.L_x_2435) ;  /* 0xffffffa800087947 */ /* 0x000fea000383ffff */
.L_x_2327:
[----:B------:R-:W-:Y:S01]  /*1c5e0*/  BSSY B0, `(.L_x_2436) ;  /* 0x0000006000007945 */ /* 0x000fe20003800000 */
[----:B------:R-:W-:-:S07]  /*1c5f0*/  IMAD.MOV.U32 R15, RZ, RZ, -0x1 ;  /* 0xffffffffff0f7424 */ /* 0x000fce00078e00ff */
[----:B--23--:R-:W-:Y:S05]  /*1c600*/  WARPSYNC.COLLECTIVE R15, `(.L_x_2437) ;  /* 0x000000000f0c7348 */ /* 0x00cfea0003c00000 */
[----:B------:R-:W-:Y:S02]  /*1c610*/  ELECT P6, UR62, PT ;  /* 0x00000000003e782f */ /* 0x000fe400038c0000 */
[----:B------:R-:W-:Y:S01]  /*1c620*/  MOV R14, UR62 ;  /* 0x0000003e000e7c02 */ /* 0x000fe20008000f00 */
[----:B--23--:R-:W-:Y:S10]  /*1c630*/  ENDCOLLECTIVE ;  /* 0x000000000000791b */ /* 0x00cff40003800000 */
.L_x_2437:
[----:B------:R-:W-:Y:S05]  /*1c640*/  BSYNC B0 ;  /* 0x0000000000007941 */ /* 0x000fea0003800000 */
.L_x_2436:
[----:B------:R-:W-:Y:S05]  /*1c650*/  BRA `(.L_x_2438) ;  /* 0xffffffa8000c7947 */ /* 0x000fea000383ffff */
.L_x_2329:
[----:B0-----:R0:W1:Y:S02]  /*1c660*/  SYNCS.PHASECHK.TRANS64.TRYWAIT P0, [R0+URZ+0x36840], R2 ;  /* 0x03684002000075a7 */ /* 0x001064000800017f */
[----:B-1----:R-:W-:Y:S05]  /*1c670*/  @!P0 NANOSLEEP.SYNCS 0x989680 ;  /* 0x009896800000895d */ /* 0x002fea0003900000 */
[----:B------:R-:W1:Y:S02]  /*1c680*/  @!P0 SYNCS.PHASECHK.TRANS64 P0, [R0+URZ+0x36840], R2 ;  /* 0x03684002000085a7 */ /* 0x000e64000800007f */
[----:B-1----:R-:W-:Y:S05]  /*1c690*/  @!P0 BRA `(.L_x_2329) ;  /* 0xfffffffc00f08947 */ /* 0x002fea000383ffff */
[----:B------:R-:W-:Y:S05]  /*1c6a0*/  BRA `(.L_x_2439) ;  /* 0xffffffa800707947 */ /* 0x000fea000383ffff */
.L_x_2333:
[----:B------:R-:W2:Y:S01]  /*1c6b0*/  LDL.LU R11, [R1+0x38] ;  /* 0x00003800010b7983 */ /* 0x000ea20000300800 */
[----:B------:R-:W-:Y:S01]  /*1c6c0*/  IMAD.MOV.U32 R13, RZ, RZ, R3 ;  /* 0x000000ffff0d7224 */ /* 0x000fe200078e0003 */
[----:B------:R-:W-:Y:S01]  /*1c6d0*/  LOP3.LUT R5, R5, 0x7f, RZ, 0xc0, !PT ;  /* 0x0000007f05057812 */ /* 0x000fe200078ec0ff */
[----:B------:R-:W-:Y:S02]  /*1c6e0*/  IMAD.MOV.U32 R12, RZ, RZ, RZ ;  /* 0x000000ffff0c7224 */ /* 0x000fe400078e00ff */
[----:B------:R-:W-:Y:S01]  /*1c6f0*/  IMAD.MOV.U32 R15, RZ, RZ, -0x1 ;  /* 0xffffffffff0f7424 */ /* 0x000fe200078e00ff */
[----:B------:R-:W-:-:S05]  /*1c700*/  SHF.R.U32.HI R5, RZ, 0x3, R5 ;  /* 0x00000003ff057819 */ /* 0x000fca0000011605 */
[----:B------:R-:W-:-:S04]  /*1c710*/  IMAD R2, R9, 0x80, R5 ;  /* 0x0000008009027824 */ /* 0x000fc800078e0205 */
[----:B------:R-:W-:Y:S02]  /*1c720*/  VIADD R5, R2, 0x10 ;  /* 0x0000001002057836 */ /* 0x000fe40000000000 */
[----:B--2---:R-:W-:Y:S02]  /*1c730*/  IMAD R0, R11, R7, RZ ;  /* 0x000000070b007224 */ /* 0x004fe400078e02ff */
[----:B------:R-:W-:-:S03]  /*1c740*/  IMAD.MOV.U32 R11, RZ, RZ, 0x181f ;  /* 0x0000181fff0b7424 */ /* 0x000fc600078e00ff */
[----:B------:R-:W-:-:S13]  /*1c750*/  ISETP.GE.AND P3, PT, R2, R0, PT ;  /* 0x000000000200720c */ /* 0x000fda0003f66270 */
[----:B-----5:R-:W-:Y:S05]  /*1c760*/  WARPSYNC.COLLECTIVE R15, `(.L_x_2440) ;  /* 0x000000000f087348 */ /* 0x020fea0003c00000 */
[----:B------:R0:W1:Y:S02]  /*1c770*/  SHFL.IDX P6, R14, R13, R12, R11 ;  /* 0x0000000c0d0e7389 */ /* 0x00006400000c000b */
[----:B01---5:R-:W-:Y:S01]  /*1c780*/  ENDCOLLECTIVE ;  /* 0x000000000000791b */ /* 0x023fe20003800000 */
.L_x_2440:
[----:B------:R-:W-:Y:S02]  /*1c790*/  IMAD.MOV.U32 R13, RZ, RZ, R4 ;  /* 0x000000ffff0d7224 */ /* 0x000fe400078e0004 */
[----:B------:R-:W-:-:S07]  /*1c7a0*/  IMAD.MOV.U32 R6, RZ, RZ, R14 ;  /* 0x000000ffff067224 */ /* 0x000fce00078e000e */
[----:B------:R-:W-:Y:S05]  /*1c7b0*/  WARPSYNC.COLLECTIVE R15, `(.L_x_2441) ;  /* 0x000000000f087348 */ /* 0x000fea0003c00000 */
[----:B------:R0:W1:Y:S02]  /*1c7c0*/  SHFL.IDX P6, R14, R13, R12, R11 ;  /* 0x0000000c0d0e7389 */ /* 0x00006400000c000b */
[----:B01----:R-:W-:Y:S01]  /*1c7d0*/  ENDCOLLECTIVE ;  /* 0x000000000000791b */ /* 0x003fe20003800000 */
.L_x_2441:
        /* <DEDUP_REMOVED lines=19> */
.L_x_2442:
[----:B------:R-:W-:Y:S02]  /*1c910*/  IMAD.MOV.U32 R13, RZ, RZ, R4 ;  /* 0x000000ffff0d7224 */ /* 0x000fe400078e0004 */
[----:B------:R-:W-:-:S07]  /*1c920*/  IMAD.MOV.U32 R9, RZ, RZ, R14 ;  /* 0x000000ffff097224 */ /* 0x000fce00078e000e */
[----:B------:R-:W-:Y:S05]  /*1c930*/  WARPSYNC.COLLECTIVE R15, `(.L_x_2443) ;  /* 0x000000000f087348 */ /* 0x000fea0003c00000 */
[----:B------:R0:W1:Y:S02]  /*1c940*/  SHFL.IDX P6, R14, R13, R12, R11 ;  /* 0x0000000c0d0e7389 */ /* 0x00006400000c000b */
[----:B01----:R-:W-:Y:S01]  /*1c950*/  ENDCOLLECTIVE ;  /* 0x000000000000791b */ /* 0x003fe20003800000 */
.L_x_2443:
        /* <DEDUP_REMOVED lines=20> */
.L_x_2444:
[----:B------:R-:W-:Y:S02]  /*1caa0*/  IMAD.MOV.U32 R13, RZ, RZ, R4 ;  /* 0x000000ffff0d7224 */ /* 0x000fe400078e0004 */
[----:B------:R-:W-:-:S05]  /*1cab0*/  IMAD.SHL.U32 R9, R9, 0x8, RZ ;  /* 0x0000000809097824 */ /* 0x000fca00078e00ff */
[----:B------:R-:W-:Y:S01]  /*1cac0*/  LOP3.LUT R9, R9, 0x38, RZ, 0xc0, !PT ;  /* 0x0000003809097812 */ /* 0x000fe200078ec0ff */
[----:B------:R-:W-:-:S07]  /*1cad0*/  IMAD.MOV.U32 R8, RZ, RZ, R14 ;  /* 0x000000ffff087224 */ /* 0x000fce00078e000e */
[----:B------:R-:W-:Y:S05]  /*1cae0*/  WARPSYNC.COLLECTIVE R15, `(.L_x_2445) ;  /* 0x000000000f087348 */ /* 0x000fea0003c00000 */
[----:B------:R0:W1:Y:S02]  /*1caf0*/  SHFL.IDX P6, R14, R13, R12, R11 ;  /* 0x0000000c0d0e7389 */ /* 0x00006400000c000b */
[----:B01----:R-:W-:Y:S01]  /*1cb00*/  ENDCOLLECTIVE ;  /* 0x000000000000791b */ /* 0x003fe20003800000 */
.L_x_2445:
        /* <DEDUP_REMOVED lines=19> */
.L_x_2446:
[----:B------:R-:W-:Y:S02]  /*1cc40*/  IMAD.MOV.U32 R13, RZ, RZ, R4 ;  /* 0x000000ffff0d7224 */ /* 0x000fe400078e0004 */
[----:B------:R-:W-:-:S07]  /*1cc50*/  IMAD.MOV.U32 R6, RZ, RZ, R14 ;  /* 0x000000ffff067224 */ /* 0x000fce00078e000e */
[----:B------:R-:W-:Y:S05]  /*1cc60*/  WARPSYNC.COLLECTIVE R15, `(.L_x_2447) ;  /* 0x000000000f087348 */ /* 0x000fea0003c00000 */
[----:B------:R0:W1:Y:S02]  /*1cc70*/  SHFL.IDX P6, R14, R13, R12, R11 ;  /* 0x0000000c0d0e7389 */ /* 0x00006400000c000b */
[----:B01----:R-:W-:Y:S01]  /*1cc80*/  ENDCOLLECTIVE ;  /* 0x000000000000791b */ /* 0x003fe20003800000 */
.L_x_2447:
        /* <DEDUP_REMOVED lines=19> */
.L_x_2448:
[----:B------:R-:W-:Y:S02]  /*1cdc0*/  IMAD.MOV.U32 R13, RZ, RZ, R4 ;  /* 0x000000ffff0d7224 */ /* 0x000fe400078e0004 */
[----:B------:R-:W-:-:S07]  /*1cdd0*/  IMAD.MOV.U32 R6, RZ, RZ, R14 ;  /* 0x000000ffff067224 */ /* 0x000fce00078e000e */
[----:B------:R-:W-:Y:S05]  /*1cde0*/  WARPSYNC.COLLECTIVE R15, `(.L_x_2449) ;  /* 0x000000000f087348 */ /* 0x000fea0003c00000 */
[----:B------:R0:W1:Y:S02]  /*1cdf0*/  SHFL.IDX P6, R14, R13, R12, R11 ;  /* 0x0000000c0d0e7389 */ /* 0x00006400000c000b */
[----:B01----:R-:W-:Y:S01]  /*1ce00*/  ENDCOLLECTIVE ;  /* 0x000000000000791b */ /* 0x003fe20003800000 */
.L_x_2449:
        /* <DEDUP_REMOVED lines=19> */
.L_x_2450:
[----:B------:R-:W-:Y:S02]  /*1cf40*/  IMAD.MOV.U32 R13, RZ, RZ, R4 ;  /* 0x000000ffff0d7224 */ /* 0x000fe400078e0004 */
[----:B------:R-:W-:-:S07]  /*1cf50*/  IMAD.MOV.U32 R6, RZ, RZ, R14 ;  /* 0x000000ffff067224 */ /* 0x000fce00078e000e */
[----:B------:R-:W-:Y:S05]  /*1cf60*/  WARPSYNC.COLLECTIVE R15, `(.L_x_2451) ;  /* 0x000000000f087348 */ /* 0x000fea0003c00000 */
[----:B------:R0:W1:Y:S02]  /*1cf70*/  SHFL.IDX P6, R14, R13, R12, R11 ;  /* 0x0000000c0d0e7389 */ /* 0x00006400000c000b */
[----:B01----:R-:W-:Y:S01]  /*1cf80*/  ENDCOLLECTIVE ;  /* 0x000000000000791b */ /* 0x003fe20003800000 */
.L_x_2451:
        /* <DEDUP_REMOVED lines=17> */
.L_x_2452:
[----:B------:R-:W-:-:S05]  /*1d0a0*/  VIADD R7, R2, 0x60 ;  /* 0x0000006002077836 */ /* 0x000fca0000000000 */
[----:B------:R-:W-:Y:S01]  /*1d0b0*/  ISETP.GE.AND P4, PT, R7, R0, PT ;  /* 0x000000000700720c */ /* 0x000fe20003f86270 */
[----:B------:R-:W-:Y:S02]  /*1d0c0*/  IMAD.MOV.U32 R13, RZ, RZ, R4 ;  /* 0x000000ffff0d7224 */ /* 0x000fe400078e0004 */
[----:B------:R-:W-:-:S10]  /*1d0d0*/  IMAD.MOV.U32 R6, RZ, RZ, R14 ;  /* 0x000000ffff067224 */ /* 0x000fd400078e000e */
[----:B------:R-:W-:Y:S05]  /*1d0e0*/  WARPSYNC.COLLECTIVE R15, `(.L_x_2453) ;  /* 0x000000000f087348 */ /* 0x000fea0003c00000 */
[----:B------:R0:W1:Y:S02]  /*1d0f0*/  SHFL.IDX P6, R14, R13, R12, R11 ;  /* 0x0000000c0d0e7389 */ /* 0x00006400000c000b */
[----:B01----:R-:W-:Y:S01]  /*1d100*/  ENDCOLLECTIVE ;  /* 0x000000000000791b */ /* 0x003fe20003800000 */
.L_x_2453:
        /* <DEDUP_REMOVED lines=17> */
.L_x_2454:
[----:B------:R-:W-:Y:S02]  /*1d220*/  IMAD.MOV.U32 R13, RZ, RZ, R4 ;  /* 0x000000ffff0d7224 */ /* 0x000fe400078e0004 */
[----:B------:R-:W-:-:S07]  /*1d230*/  IMAD.MOV.U32 R5, RZ, RZ, R14 ;  /* 0x000000ffff057224 */ /* 0x000fce00078e000e */
[----:B------:R-:W-:Y:S05]  /*1d240*/  WARPSYNC.COLLECTIVE R15, `(.L_x_2455) ;  /* 0x000000000f087348 */ /* 0x000fea0003c00000 */
[----:B------:R0:W1:Y:S02]  /*1d250*/  SHFL.IDX P6, R14, R13, R12, R11 ;  /* 0x0000000c0d0e7389 */ /* 0x00006400000c000b */
[----:B01----:R-:W-:Y:S01]  /*1d260*/  ENDCOLLECTIVE ;  /* 0x000000000000791b */ /* 0x003fe20003800000 */
.L_x_2455:
[----:B------:R-:W-:Y:S01]  /*1d270*/  IMAD.MOV.U32 R3, RZ, RZ, R14 ;  /* 0x000000ffff037224 */ /* 0x000fe200078e000e */
[----:B------:R-:W-:Y:S06]  /*1d280*/  BRA `(.L_x_2456) ;  /* 0xffffffac00247947 */ /* 0x000fec000383ffff */
.L_x_2338:
[----:B0-----:R0:W3:Y:S02]  /*1d290*/  SYNCS.PHASECHK.TRANS64.TRYWAIT P0, [R18+URZ+0x36820], R0 ;  /* 0x03682000120075a7 */ /* 0x0010e4000800017f */
[----:B---3--:R-:W-:Y:S05]  /*1d2a0*/  @!P0 NANOSLEEP.SYNCS 0x989680 ;  /* 0x009896800000895d */ /* 0x008fea0003900000 */
[----:B------:R-:W3:Y:S02]  /*1d2b0*/  @!P0 SYNCS.PHASECHK.TRANS64 P0, [R18+URZ+0x36820], R0 ;  /* 0x03682000120085a7 */ /* 0x000ee4000800007f */
[----:B---3--:R-:W-:Y:S05]  /*1d2c0*/  @!P0 BRA `(.L_x_2338) ;  /* 0xfffffffc00f08947 */ /* 0x008fea000383ffff */
[----:B------:R-:W-:Y:S05]  /*1d2d0*/  BRA `(.L_x_2457) ;  /* 0xffffffac00a87947 */ /* 0x000fea000383ffff */
.L_x_2347:
[----:B-1----:R1:W2:Y:S02]  /*1d2e0*/  SYNCS.PHASECHK.TRANS64.TRYWAIT P0, [R3+URZ+0x36840], R2 ;  /* 0x03684002030075a7 */ /* 0x0022a4000800017f */
[----:B--2---:R-:W-:Y:S05]  /*1d2f0*/  @!P0 NANOSLEEP.SYNCS 0x989680 ;  /* 0x009896800000895d */ /* 0x004fea0003900000 */
[----:B------:R-:W2:Y:S02]  /*1d300*/  @!P0 SYNCS.PHASECHK.TRANS64 P0, [R3+URZ+0x36840], R2 ;  /* 0x03684002030085a7 */ /* 0x000ea4000800007f */
[----:B--2---:R-:W-:Y:S05]  /*1d310*/  @!P0 BRA `(.L_x_2347) ;  /* 0xfffffffc00f08947 */ /* 0x004fea000383ffff */
[----:B------:R-:W-:Y:S05]  /*1d320*/  BRA `(.L_x_2458) ;  /* 0xffffffb000887947 */ /* 0x000fea000383ffff */
.L_x_2354:
[----:B-1----:R1:W2:Y:S02]  /*1d330*/  SYNCS.PHASECHK.TRANS64.TRYWAIT P0, [R3+URZ+0x60], R2 ;  /* 0x00006002030075a7 */ /* 0x0022a4000800017f */
[----:B--2---:R-:W-:Y:S05]  /*1d340*/  @!P0 NANOSLEEP.SYNCS 0x989680 ;  /* 0x009896800000895d */ /* 0x004fea0003900000 */
[----:B------:R-:W2:Y:S02]  /*1d350*/  @!P0 SYNCS.PHASECHK.TRANS64 P0, [R3+URZ+0x60], R2 ;  /* 0x00006002030085a7 */ /* 0x000ea4000800007f */
[----:B--2---:R-:W-:Y:S05]  /*1d360*/  @!P0 BRA `(.L_x_2354) ;  /* 0xfffffffc00f08947 */ /* 0x004fea000383ffff */
[----:B------:R-:W-:Y:S05]  /*1d370*/  BRA `(.L_x_2459) ;  /* 0xffffffb4009c7947 */ /* 0x000fea000383ffff */
.L_x_2364:
[----:B-1----:R1:W2:Y:S02]  /*1d380*/  SYNCS.PHASECHK.TRANS64.TRYWAIT P0, [R3+URZ+0x36840], R2 ;  /* 0x03684002030075a7 */ /* 0x0022a4000800017f */
[----:B--2---:R-:W-:Y:S05]  /*1d390*/  @!P0 NANOSLEEP.SYNCS 0x989680 ;  /* 0x009896800000895d */ /* 0x004fea0003900000 */
[----:B------:R-:W2:Y:S02]  /*1d3a0*/  @!P0 SYNCS.PHASECHK.TRANS64 P0, [R3+URZ+0x36840], R2 ;  /* 0x03684002030085a7 */ /* 0x000ea4000800007f */
[----:B--2---:R-:W-:Y:S05]  /*1d3b0*/  @!P0 BRA `(.L_x_2364) ;  /* 0xfffffffc00f08947 */ /* 0x004fea000383ffff */
[----:B------:R-:W-:Y:S05]  /*1d3c0*/  BRA `(.L_x_2460) ;  /* 0xffffffbc006c7947 */ /* 0x000fea000383ffff */
.L_x_2371:
[----:B0-----:R0:W1:Y:S02]  /*1d3d0*/  SYNCS.PHASECHK.TRANS64.TRYWAIT P0, [R2+URZ+0x60], R3 ;  /* 0x00006003020075a7 */ /* 0x001064000800017f */
[----:B-1----:R-:W-:Y:S05]  /*1d3e0*/  @!P0 NANOSLEEP.SYNCS 0x989680 ;  /* 0x009896800000895d */ /* 0x002fea0003900000 */
[----:B------:R-:W1:Y:S02]  /*1d3f0*/  @!P0 SYNCS.PHASECHK.TRANS64 P0, [R2+URZ+0x60], R3 ;  /* 0x00006003020085a7 */ /* 0x000e64000800007f */
[----:B-1----:R-:W-:Y:S05]  /*1d400*/  @!P0 BRA `(.L_x_2371) ;  /* 0xfffffffc00f08947 */ /* 0x002fea000383ffff */
[----:B------:R-:W-:Y:S05]  /*1d410*/  BRA `(.L_x_2461) ;  /* 0xffffffc000807947 */ /* 0x000fea000383ffff */
.L_x_2381:
[----:B--2---:R2:W3:Y:S02]  /*1d420*/  SYNCS.PHASECHK.TRANS64.TRYWAIT P0, [R2+URZ+0x36840], R3 ;  /* 0x03684003020075a7 */ /* 0x0044e4000800017f */
[----:B---3--:R-:W-:Y:S05]  /*1d430*/  @!P0 NANOSLEEP.SYNCS 0x989680 ;  /* 0x009896800000895d */ /* 0x008fea0003900000 */
[----:B------:R-:W3:Y:S02]  /*1d440*/  @!P0 SYNCS.PHASECHK.TRANS64 P0, [R2+URZ+0x36840], R3 ;  /* 0x03684003020085a7 */ /* 0x000ee4000800007f */
[----:B---3--:R-:W-:Y:S05]  /*1d450*/  @!P0 BRA `(.L_x_2381) ;  /* 0xfffffffc00f08947 */ /* 0x008fea000383ffff */
[----:B------:R-:W-:Y:S05]  /*1d460*/  BRA `(.L_x_2462) ;  /* 0xffffffc800207947 */ /* 0x000fea000383ffff */
.L_x_2388:
[----:B0-----:R0:W1:Y:S02]  /*1d470*/  SYNCS.PHASECHK.TRANS64.TRYWAIT P0, [R2+URZ+0x60], R5 ;  /* 0x00006005020075a7 */ /* 0x001064000800017f */
[----:B-1----:R-:W-:Y:S05]  /*1d480*/  @!P0 NANOSLEEP.SYNCS 0x989680 ;  /* 0x009896800000895d */ /* 0x002fea0003900000 */
[----:B------:R-:W1:Y:S02]  /*1d490*/  @!P0 SYNCS.PHASECHK.TRANS64 P0, [R2+URZ+0x60], R5 ;  /* 0x00006005020085a7 */ /* 0x000e64000800007f */
[----:B-1----:R-:W-:Y:S05]  /*1d4a0*/  @!P0 BRA `(.L_x_2388) ;  /* 0xfffffffc00f08947 */ /* 0x002fea000383ffff */
[----:B------:R-:W-:Y:S05]  /*1d4b0*/  BRA `(.L_x_2463) ;  /* 0xffffffcc00347947 */ /* 0x000fea000383ffff */
.L_x_2400:
[----:B--2---:R2:W3:Y:S02]  /*1d4c0*/  SYNCS.PHASECHK.TRANS64.TRYWAIT P0, [R0+URZ+0x36860], R2 ;  /* 0x03686002000075a7 */ /* 0x0044e4000800017f */
[----:B---3--:R-:W-:Y:S05]  /*1d4d0*/  @!P0 NANOSLEEP.SYNCS 0x989680 ;  /* 0x009896800000895d */ /* 0x008fea0003900000 */
[----:B------:R-:W3:Y:S02]  /*1d4e0*/  @!P0 SYNCS.PHASECHK.TRANS64 P0, [R0+URZ+0x36860], R2 ;  /* 0x03686002000085a7 */ /* 0x000ee4000800007f */
[----:B---3--:R-:W-:Y:S05]  /*1d4f0*/  @!P0 BRA `(.L_x_2400) ;  /* 0xfffffffc00f08947 */ /* 0x008fea000383ffff */
[----:B------:R-:W-:Y:S05]  /*1d500*/  BRA `(.L_x_2464) ;  /* 0xffffffd000c07947 */ /* 0x000fea000383ffff */
.L_x_2408:
[----:B------:R-:W3:Y:S01]  /*1d510*/  LDL R0, [R1] ;  /* 0x0000000001007983 */ /* 0x000ee20000100800 */
[----:B------:R-:W-:Y:S01]  /*1d520*/  BSSY B0, `(.L_x_2465) ;  /* 0x0000008000007945 */ /* 0x000fe20003800000 */
[----:B------:R-:W-:Y:S02]  /*1d530*/  IMAD.MOV.U32 R12, RZ, RZ, RZ ;  /* 0x000000ffff0c7224 */ /* 0x000fe400078e00ff */
[----:B------:R-:W-:Y:S02]  /*1d540*/  IMAD.MOV.U32 R11, RZ, RZ, 0x1f ;  /* 0x0000001fff0b7424 */ /* 0x000fe400078e00ff */
[----:B------:R-:W-:Y:S02]  /*1d550*/  IMAD.MOV.U32 R15, RZ, RZ, -0x1 ;  /* 0xffffffffff0f7424 */ /* 0x000fe400078e00ff */
[----:B---3--:R-:W-:-:S07]  /*1d560*/  IMAD.MOV.U32 R13, RZ, RZ, R0 ;  /* 0x000000ffff0d7224 */ /* 0x008fce00078e0000 */
[----:B-12---:R-:W-:Y:S05]  /*1d570*/  WARPSYNC.COLLECTIVE R15, `(.L_x_2466) ;  /* 0x000000000f087348 */ /* 0x006fea0003c00000 */
[----:B------:R0:W3:Y:S02]  /*1d580*/  SHFL.IDX P6, R14, R13, R12, R11 ;  /* 0x0000000c0d0e7389 */ /* 0x0000e400000c000b */
[----:B0123--:R-:W-:Y:S01]  /*1d590*/  ENDCOLLECTIVE ;  /* 0x000000000000791b */ /* 0x00ffe20003800000 */
.L_x_2466:
[----:B------:R-:W-:Y:S05]  /*1d5a0*/  BSYNC B0 ;  /* 0x0000000000007941 */ /* 0x000fea0003800000 */
.L_x_2465:
        /* <DEDUP_REMOVED lines=9> */
.L_x_2467:
        /* <DEDUP_REMOVED lines=12> */
[----:B------:R-:W-:Y:S02]  /*1d700*/  CS2R R6, SRZ ;  /* 0x0000000000067805 */ /* 0x000fe4000001ff00 */
[C---:B------:R-:W-:Y:S02]  /*1d710*/  ISETP.GE.U32.AND P2, PT, R10.reuse, 0x2, PT ;  /* 0x000000020a00780c */ /* 0x040fe40003f46070 */
[C---:B------:R-:W-:Y:S02]  /*1d720*/  ISETP.GE.U32.AND P3, PT, R10.reuse, 0x4, PT ;  /* 0x000000040a00780c */ /* 0x040fe40003f66070 */
[C---:B------:R-:W-:Y:S02]  /*1d730*/  ISETP.GE.U32.AND P4, PT, R10.reuse, 0x8, PT ;  /* 0x000000080a00780c */ /* 0x040fe40003f86070 */
[----:B------:R-:W-:Y:S01]  /*1d740*/  ISETP.GE.U32.AND P5, PT, R10, 0x10, PT ;  /* 0x000000100a00780c */ /* 0x000fe20003fa6070 */
[----:B--2---:R-:W-:-:S02]  /*1d750*/  @!P1 IMAD.MOV.U32 R6, RZ, RZ, R5 ;  /* 0x000000ffff069224 */ /* 0x004fc400078e0005 */
[----:B------:R-:W-:Y:S02]  /*1d760*/  IMAD.MOV.U32 R5, RZ, RZ, RZ ;  /* 0x000000ffff057224 */ /* 0x000fe400078e00ff */
[----:B---3--:R-:W-:Y:S01]  /*1d770*/  @!P1 IMAD.MOV.U32 R7, RZ, RZ, R2 ;  /* 0x000000ffff079224 */ /* 0x008fe200078e0002 */
[----:B------:R-:W-:-:S03]  /*1d780*/  ISETP.NE.AND P1, PT, R10, RZ, PT ;  /* 0x000000ff0a00720c */ /* 0x000fc60003f25270 */
[----:B------:R-:W-:-:S04]  /*1d790*/  IMAD R2, R7, R6, RZ ;  /* 0x0000000607027224 */ /* 0x000fc800078e02ff */
[----:B------:R-:W-:-:S07]  /*1d7a0*/  IMAD.MOV.U32 R13, RZ, RZ, R2 ;  /* 0x000000ffff0d7224 */ /* 0x000fce00078e0002 */
[----:B------:R-:W-:Y:S05]  /*1d7b0*/  WARPSYNC.COLLECTIVE R15, `(.L_x_2468) ;  /* 0x000000000f087348 */ /* 0x000fea0003c00000 */
[----:B------:R0:W1:Y:S02]  /*1d7c0*/  SHFL.UP P6, R14, R13, R12, R11 ;  /* 0x0400000c0d0e7389 */ /* 0x00006400000c000b */
[----:B01----:R-:W-:Y:S01]  /*1d7d0*/  ENDCOLLECTIVE ;  /* 0x000000000000791b */ /* 0x003fe20003800000 */
.L_x_2468:
        /* <DEDUP_REMOVED lines=8> */
.L_x_2469:
        /* <DEDUP_REMOVED lines=8> */
.L_x_2470:
        /* <DEDUP_REMOVED lines=8> */
.L_x_2471:
        /* <DEDUP_REMOVED lines=8> */
.L_x_2472:
        /* <DEDUP_REMOVED lines=9> */
.L_x_2473:
[----:B------:R-:W-:Y:S01]  /*1da70*/  IMAD.MOV.U32 R9, RZ, RZ, R14 ;  /* 0x000000ffff097224 */ /* 0x000fe200078e000e */
[----:B------:R-:W-:Y:S06]  /*1da80*/  BRA `(.L_x_2474) ;  /* 0xffffffd400707947 */ /* 0x000fec000383ffff */
.L_x_2411:
        /* <DEDUP_REMOVED lines=8> */
.L_x_2476:
[----:B------:R-:W-:Y:S05]  /*1db10*/  BSYNC B0 ;  /* 0x0000000000007941 */ /* 0x000fea0003800000 */
.L_x_2475:
        /* <DEDUP_REMOVED lines=10> */
.L_x_2477:
        /* <DEDUP_REMOVED lines=8> */
.L_x_2478:
        /* <DEDUP_REMOVED lines=8> */
.L_x_2479:
        /* <DEDUP_REMOVED lines=8> */
.L_x_2480:
        /* <DEDUP_REMOVED lines=9> */
.L_x_2481:
[----:B------:R-:W-:Y:S01]  /*1ddd0*/  IMAD.MOV.U32 R9, RZ, RZ, R14 ;  /* 0x000000ffff097224 */ /* 0x000fe200078e000e */
[----:B------:R-:W-:Y:S06]  /*1dde0*/  BRA `(.L_x_2482) ;  /* 0xffffffd400487947 */ /* 0x000fec000383ffff */
.L_x_2413:
[----:B------:R-:W-:Y:S01]  /*1ddf0*/  BSSY B0, `(.L_x_2483) ;  /* 0x0000006000007945 */ /* 0x000fe20003800000 */
[----:B------:R-:W-:Y:S01]  /*1de00*/  PLOP3.LUT P6, PT, P6, PT, PT, 0x8, 0x0 ;  /* 0x000000000000781c */ /* 0x000fe200037ce170 */
[----:B------:R-:W-:-:S12]  /*1de10*/  IMAD.MOV.U32 R15, RZ, RZ, -0x1 ;  /* 0xffffffffff0f7424 */ /* 0x000fd800078e00ff */
[----:B0-----:R-:W-:Y:S05]  /*1de20*/  WARPSYNC.COLLECTIVE R15, `(.L_x_2484) ;  /* 0x000000000f087348 */ /* 0x001fea0003c00000 */
[----:B------:R-:W-:Y:S01]  /*1de30*/  VOTE.ANY R14, PT, P6 ;  /* 0x00000000000e7806 */ /* 0x000fe200030e0100 */
[----:B0-----:R-:W-:Y:S06]  /*1de40*/  ENDCOLLECTIVE ;  /* 0x000000000000791b */ /* 0x001fec0003800000 */
.L_x_2484:
[----:B------:R-:W-:Y:S05]  /*1de50*/  BSYNC B0 ;  /* 0x0000000000007941 */ /* 0x000fea0003800000 */
.L_x_2483:
        /* <DEDUP_REMOVED lines=10> */
.L_x_2485:
[----:B------:R-:W-:Y:S02]  /*1df00*/  IMAD.MOV.U32 R13, RZ, RZ, R7 ;  /* 0x000000ffff0d7224 */ /* 0x000fe400078e0007 */
[----:B------:R-:W-:-:S07]  /*1df10*/  IMAD.MOV.U32 R0, RZ, RZ, R14 ;  /* 0x000000ffff007224 */ /* 0x000fce00078e000e */
[----:B------:R-:W-:Y:S05]  /*1df20*/  WARPSYNC.COLLECTIVE R15, `(.L_x_2486) ;  /* 0x000000000f087348 */ /* 0x000fea0003c00000 */
[----:B------:R0:W1:Y:S02]  /*1df30*/  SHFL.IDX P6, R14, R13, R12, R11 ;  /* 0x0000000c0d0e7389 */ /* 0x00006400000c000b */
[----:B01----:R-:W-:Y:S01]  /*1df40*/  ENDCOLLECTIVE ;  /* 0x000000000000791b */ /* 0x003fe20003800000 */
.L_x_2486:
[----:B------:R-:W-:Y:S02]  /*1df50*/  IMAD.MOV.U32 R7, RZ, RZ, R14 ;  /* 0x000000ffff077224 */ /* 0x000fe400078e000e */
[----:B------:R-:W-:-:S05]  /*1df60*/  IMAD.IADD R6, R10, 0x1, R16 ;  /* 0x000000010a067824 */ /* 0x000fca00078e0210 */
[----:B------:R0:W-:Y:S01]  /*1df70*/  STL [R1+0xc], R6 ;  /* 0x00000c0601007387 */ /* 0x0001e20000100800 */
[----:B------:R-:W-:Y:S05]  /*1df80*/  BRA `(.L_x_2487) ;  /* 0xffffffd400287947 */ /* 0x000fea000383ffff */
.L_x_2415:
        /* <DEDUP_REMOVED lines=8> */
.L_x_2489:
[----:B------:R-:W-:Y:S05]  /*1e010*/  BSYNC B0 ;  /* 0x0000000000007941 */ /* 0x000fea0003800000 */
.L_x_2488:
[----:B------:R-:W-:Y:S01]  /*1e020*/  IMAD.MOV.U32 R2, RZ, RZ, R14 ;  /* 0x000000ffff027224 */ /* 0x000fe200078e000e */
[----:B------:R-:W-:Y:S06]  /*1e030*/  BRA `(.L_x_2490) ;  /* 0xffffffd400147947 */ /* 0x000fec000383ffff */
.L_x_2421:
[----:B0-----:R0:W1:Y:S02]  /*1e040*/  SYNCS.PHASECHK.TRANS64.TRYWAIT P0, [R0+URZ+0x36820], R3 ;  /* 0x03682003000075a7 */ /* 0x001064000800017f */
[----:B-1----:R-:W-:Y:S05]  /*1e050*/  @!P0 NANOSLEEP.SYNCS 0x989680 ;  /* 0x009896800000895d */ /* 0x002fea0003900000 */
[----:B------:R-:W1:Y:S02]  /*1e060*/  @!P0 SYNCS.PHASECHK.TRANS64 P0, [R0+URZ+0x36820], R3 ;  /* 0x03682003000085a7 */ /* 0x000e64000800007f */
[----:B-1----:R-:W-:Y:S05]  /*1e070*/  @!P0 BRA `(.L_x_2421) ;  /* 0xfffffffc00f08947 */ /* 0x002fea000383ffff */
[----:B------:R-:W-:Y:S05]  /*1e080*/  BRA `(.L_x_2491) ;  /* 0xffffffdc00b87947 */ /* 0x000fea000383ffff */
.L_x_2422:
        /* <DEDUP_REMOVED lines=11> */
.L_x_2493:
[----:B------:R-:W-:Y:S05]  /*1e140*/  BSYNC B0 ;  /* 0x0000000000007941 */ /* 0x000fea0003800000 */
.L_x_2492:
[----:B------:R-:W-:Y:S05]  /*1e150*/  BRA `(.L_x_2494) ;  /* 0xffffffdc00a07947 */ /* 0x000fea000383ffff */
.L_x_2425:
[----:B------:R-:W-:Y:S01]  /*1e160*/  BSSY B1, `(.L_x_2495) ;  /* 0x0000006000017945 */ /* 0x000fe20003800000 */
[----:B------:R-:W-:-:S07]  /*1e170*/  IMAD.MOV.U32 R15, RZ, RZ, -0x1 ;  /* 0xffffffffff0f7424 */ /* 0x000fce00078e00ff */
[----:B01----:R-:W-:Y:S05]  /*1e180*/  WARPSYNC.COLLECTIVE R15, `(.L_x_2496) ;  /* 0x000000000f0c7348 */ /* 0x003fea0003c00000 */
[----:B------:R-:W-:Y:S02]  /*1e190*/  ELECT P6, UR62, PT ;  /* 0x00000000003e782f */ /* 0x000fe400038c0000 */
[----:B------:R-:W-:Y:S01]  /*1e1a0*/  MOV R14, UR62 ;  /* 0x0000003e000e7c02 */ /* 0x000fe20008000f00 */
[----:B01----:R-:W-:Y:S10]  /*1e1b0*/  ENDCOLLECTIVE ;  /* 0x000000000000791b */ /* 0x003ff40003800000 */
.L_x_2496:
[----:B------:R-:W-:Y:S05]  /*1e1c0*/  BSYNC B1 ;  /* 0x0000000000017941 */ /* 0x000fea0003800000 */
.L_x_2495:
[----:B------:R-:W-:Y:S05]  /*1e1d0*/  BRA `(.L_x_2497) ;  /* 0xffffffdc00987947 */ /* 0x000fea000383ffff */
.L_x_2427:
[----:B0-----:R0:W1:Y:S02]  /*1e1e0*/  SYNCS.PHASECHK.TRANS64.TRYWAIT P0, [R6+URZ], R5 ;  /* 0x00000005060075a7 */ /* 0x001064000800017f */
[----:B-1----:R-:W-:Y:S05]  /*1e1f0*/  @!P0 NANOSLEEP.SYNCS 0x989680 ;  /* 0x009896800000895d */ /* 0x002fea0003900000 */
[----:B------:R-:W1:Y:S02]  /*1e200*/  @!P0 SYNCS.PHASECHK.TRANS64 P0, [R6+URZ], R5 ;  /* 0x00000005060085a7 */ /* 0x000e64000800007f */
[----:B-1----:R-:W-:Y:S05]  /*1e210*/  @!P0 BRA `(.L_x_2427) ;  /* 0xfffffffc00f08947 */ /* 0x002fea000383ffff */
[----:B------:R-:W-:Y:S05]  /*1e220*/  BRA `(.L_x_2498) ;  /* 0xffffffdc00d87947 */ /* 0x000fea000383ffff */
.L_x_2428:
[----:B-1----:R1:W2:Y:S02]  /*1e230*/  SYNCS.PHASECHK.TRANS64.TRYWAIT P0, [R7+URZ], R2 ;  /* 0x00000002070075a7 */ /* 0x0022a4000800017f */
[----:B--2---:R-:W-:Y:S05]  /*1e240*/  @!P0 NANOSLEEP.SYNCS 0x989680 ;  /* 0x009896800000895d */ /* 0x004fea0003900000 */
[----:B------:R-:W2:Y:S02]  /*1e250*/  @!P0 SYNCS.PHASECHK.TRANS64 P0, [R7+URZ], R2 ;  /* 0x00000002070085a7 */ /* 0x000ea4000800007f */
[----:B--2---:R-:W-:Y:S05]  /*1e260*/  @!P0 BRA `(.L_x_2428) ;  /* 0xfffffffc00f08947 */ /* 0x004fea000383ffff */
[----:B------:R-:W-:Y:S05]  /*1e270*/  BRA `(.L_x_2499) ;  /* 0xffffffdc00cc7947 */ /* 0x000fea000383ffff */
.L_x_2430:
[----:B--2---:R2:W3:Y:S02]  /*1e280*/  SYNCS.PHASECHK.TRANS64.TRYWAIT P0, [R4+URZ], R5 ;  /* 0x00000005040075a7 */ /* 0x0044e4000800017f */
[----:B---3--:R-:W-:Y:S05]  /*1e290*/  @!P0 NANOSLEEP.SYNCS 0x989680 ;  /* 0x009896800000895d */ /* 0x008fea0003900000 */
[----:B------:R-:W3:Y:S02]  /*1e2a0*/  @!P0 SYNCS.PHASECHK.TRANS64 P0, [R4+URZ], R5 ;  /* 0x00000005040085a7 */ /* 0x000ee4000800007f */
[----:B---3--:R-:W-:Y:S05]  /*1e2b0*/  @!P0 BRA `(.L_x_2430) ;  /* 0xfffffffc00f08947 */ /* 0x008fea000383ffff */
[----:B------:R-:W-:Y:S05]  /*1e2c0*/  BRA `(.L_x_2500) ;  /* 0xffffffdc00d07947 */ /* 0x000fea000383ffff */
.L_x_2501:
        /* <DEDUP_REMOVED lines=11> */
.L_x_3030:


//--------------------- .text._ZN7cutlass13device_kernelIN5flash11enable_sm90INS1_16FlashAttnFwdSm90INS1_25CollectiveMainloopFwdSm90ILi2EN4cute5tupleIJNS5_1CILi1EEES8_S8_EEENS6_IJNS7_ILi128EEENS7_ILi112EEENS7_ILi192EEEEEELi192ENS_6half_tEfNS_4arch4Sm90ELb1ELb0ELb1ELb1ELb0ELb1ELb0ELb1ELb1ELb1ELb1ELb0EEENS1_21CollectiveEpilogueFwdINS6_IJSA_SC_SB_EEES9_SE_SG_Li256ELb1ELb1ELb1ELb0EEENS1_36VarlenDynamicPersistentTileSchedulerILi128ELi112ELi256ELi128ELb1ELb1ELb1ELb1ELb1ELb1EEEEEEEEEvNT_6ParamsE --------------------------
	.section	.text._ZN7cutlass13device_kernelIN5flash11enable_sm90INS1_16FlashAttnFwdSm90INS1_25CollectiveMainloopFwdSm90ILi2EN4cute5tupleIJNS5_1CILi1EEES8_S8_EEENS6_IJNS7_ILi128EEENS7_ILi112EEENS7_ILi192EEEEEELi192ENS_6half_tEfNS_4arch4Sm90ELb1ELb0ELb1ELb1ELb0ELb1ELb0ELb1ELb1ELb1ELb1ELb0EEENS1_21CollectiveEpilogueFwdINS6_IJSA_SC_SB_EEES9_SE_SG_Li256ELb1ELb1ELb1ELb0EEENS1_36VarlenDynamicPersistentTileSchedulerILi128ELi112ELi256ELi128ELb1ELb1ELb1ELb1ELb1ELb1EEEEEEEEEvNT_6ParamsE,"ax",@progbits
	.align	128
.text._ZN7cutlass13device_kernelIN5flash11enable_sm90INS1_16FlashAttnFwdSm90INS1_25CollectiveMainloopFwdSm90ILi2EN4cute5tupleIJNS5_1CILi1EEES8_S8_EEENS6_IJNS7_ILi128EEENS7_ILi112EEENS7_ILi192EEEEEELi192ENS_6half_tEfNS_4arch4Sm90ELb1ELb0ELb1ELb1ELb0ELb1ELb0ELb1ELb1ELb1ELb1ELb0EEENS1_21CollectiveEpilogueFwdINS6_IJSA_SC_SB_EEES9_SE_SG_Li256ELb1ELb1ELb1ELb0EEENS1_36VarlenDynamicPersistentTileSchedulerILi128ELi112ELi256ELi128ELb1ELb1ELb1ELb1ELb1ELb1EEEEEEEEEvNT_6ParamsE:
        .type           _ZN7cutlass13device_kernelIN5flash11enable_sm90INS1_16FlashAttnFwdSm90INS1_25CollectiveMainloopFwdSm90ILi2EN4cute5tupleIJNS5_1CILi1EEES8_S8_EEENS6_IJNS7_ILi128EEENS7_ILi112EEENS7_ILi192EEEEEELi192ENS_6half_tEfNS_4arch4Sm90ELb1ELb0ELb1ELb1ELb0ELb1ELb0ELb1ELb1ELb1ELb1ELb0EEENS1_21CollectiveEpilogueFwdINS6_IJSA_SC_SB_EEES9_SE_SG_Li256ELb1ELb1ELb1ELb0EEENS1_36VarlenDynamicPersistentTileSchedulerILi128ELi112ELi256ELi128ELb1ELb1ELb1ELb1ELb1ELb1EEEEEEEEEvNT_6ParamsE,@function
        .size           _ZN7cutlass13device_kernelIN5flash11enable_sm90INS1_16FlashAttnFwdSm90INS1_25CollectiveMainloopFwdSm90ILi2EN4cute5tupleIJNS5_1CILi1EEES8_S8_EEENS6_IJNS7_ILi128EEENS7_ILi112EEENS7_ILi192EEEEEELi192ENS_6half_tEfNS_4arch4Sm90ELb1ELb0ELb1ELb1ELb0ELb1ELb0ELb1ELb1ELb1ELb1ELb0EEENS1_21CollectiveEpilogueFwdINS6_IJSA_SC_SB_EEES9_SE_SG_Li256ELb1ELb1ELb1ELb0EEENS1_36VarlenDynamicPersistentTileSchedulerILi128ELi112ELi256ELi128ELb1ELb1ELb1ELb1ELb1ELb1EEEEEEEEEvNT_6ParamsE,(.L_x_3031 - _ZN7cutlass13device_kernelIN5flash11enable_sm90INS1_16FlashAttnFwdSm90INS1_25CollectiveMainloopFwdSm90ILi2EN4cute5tupleIJNS5_1CILi1EEES8_S8_EEENS6_IJNS7_ILi128EEENS7_ILi112EEENS7_ILi192EEEEEELi192ENS_6half_tEfNS_4arch4Sm90ELb1ELb0ELb1ELb1ELb0ELb1ELb0ELb1ELb1ELb1ELb1ELb0EEENS1_21CollectiveEpilogueFwdINS6_IJSA_SC_SB_EEES9_SE_SG_Li256ELb1ELb1ELb1ELb0EEENS1_36VarlenDynamicPersistentTileSchedulerILi128ELi112ELi256ELi128ELb1ELb1ELb1ELb1ELb1ELb1EEEEEEEEEvNT_6ParamsE)
        .other          _ZN7cutlass13device_kernelIN5flash11enable_sm90INS1_16FlashAttnFwdSm90INS1_25CollectiveMainloopFwdSm90ILi2EN4cute5tupleIJNS5_1CILi1EEES8_S8_EEENS6_IJNS7_ILi128EEENS7_ILi112EEENS7_ILi192EEEEEELi192ENS_6half_tEfNS_4arch4Sm90ELb1ELb0ELb1ELb1ELb0ELb1ELb0ELb1ELb1ELb1ELb1ELb0EEENS1_21CollectiveEpilogueFwdINS6_IJSA_SC_SB_EEES9_SE_SG_Li256ELb1ELb1ELb1ELb0EEENS1_36VarlenDynamicPersistentTileSchedulerILi128ELi112ELi256ELi128ELb1ELb1ELb1ELb1ELb1ELb1EEEEEEEEEvNT_6ParamsE,@"STO_CUDA_ENTRY STV_DEFAULT"
_ZN7cutlass13device_kernelIN5flash11enable_sm90INS1_16FlashAttnFwdSm90INS1_25CollectiveMainloopFwdSm90ILi2EN4cute5tupleIJNS5_1CILi1EEES8_S8_EEENS6_IJNS7_ILi128EEENS7_ILi112EEENS7_ILi192EEEEEELi192ENS_6half_tEfNS_4arch4Sm90ELb1ELb0ELb1ELb1ELb0ELb1ELb0ELb1ELb1ELb1ELb1ELb0EEENS1_21CollectiveEpilogueFwdINS6_IJSA_SC_SB_EEES9_SE_SG_Li256ELb1ELb1ELb1ELb0EEENS1_36VarlenDynamicPersistentTileSchedulerILi128ELi112ELi256ELi128ELb1ELb1ELb1ELb1ELb1ELb1EEEEEEEEEvNT_6ParamsE:
        /* <DEDUP_REMOVED lines=24> */
.L_x_2503:
[----:B------:R-:W-:Y:S05]  /*0180*/  BSYNC B0 ;  /* 0x0000000000007941 */ /* 0x000fea0003800000 */
.L_x_2502:
        /* <DEDUP_REMOVED lines=41> */
.L_x_2504:
        /* <DEDUP_REMOVED lines=22> */
.L_x_2505:
        /* <DEDUP_REMOVED lines=18> */
.L_x_2506:
        /* <DEDUP_REMOVED lines=22> */
.L_x_2507:
        /* <DEDUP_REMOVED lines=22> */
.L_x_2508:
        /* <DEDUP_REMOVED lines=10> */
.L_x_2511:
        /* <DEDUP_REMOVED lines=9> */
[----:B------:R-:W-:Y:S01]  /*0a90*/  IMAD.U32 R16, RZ, RZ, UR4 ;  /* 0x00000004ff107e24 */ /* 0x000fe2000f8e00ff */
[----:B------:R-:W-:-:S04]  /*0aa0*/  ULDC UR4, c[0x0][0xc3c] ;  /* 0x00030f0000047ab9 */ /* 0x000fc80000000800 */
[----:B------:R-:W1:Y:S01]  /*0ab0*/  LDS.128 R12, [R16+0x368d0] ;  /* 0x0368d000100c7984 */ /* 0x000e620000000c00 */
[----:B------:R-:W-:Y:S06]  /*0ac0*/  BAR.ARV 0x4, 0x180 ;  /* 0x0106000000007b1d */ /* 0x000fec0000002000 */
[----:B-1----:R-:W-:-:S13]  /*0ad0*/  ISETP.GE.AND P0, PT, R15, UR4, PT ;  /* 0x000000040f007c0c */ /* 0x002fda000bf06270 */
[----:B------:R-:W-:Y:S05]  /*0ae0*/  @P0 BRA `(.L_x_2512) ;  /* 0x00000300005c0947 */ /* 0x000fea0003800000 */
[----:B------:R-:W2:Y:S01]  /*0af0*/  LDL R0, [R1+0x78] ;  /* 0x0000780001007983 */ /* 0x000ea20000100800 */
[----:B------:R-:W-:Y:S01]  /*0b00*/  VIADD R6, R6, 0xffffff80 ;  /* 0xffffff8006067836 */ /* 0x000fe20000000000 */
[----:B------:R-:W-:Y:S01]  /*0b10*/  R2UR UR4, R16 ;  /* 0x00000000100472ca */ /* 0x000fe200000e0000 */
[----:B------:R-:W-:Y:S01]  /*0b20*/  IMAD.MOV.U32 R17, RZ, RZ, RZ ;  /* 0x000000ffff117224 */ /* 0x000fe200078e00ff */
[----:B------:R-:W-:Y:S02]  /*0b30*/  MOV R235, RZ ;  /* 0x000000ff00eb7202 */ /* 0x000fe40000000f00 */
[----:B------:R-:W-:Y:S02]  /*0b40*/  CS2R R208, SRZ ;  /* 0x0000000000d07805 */ /* 0x000fe4000001ff00 */
[----:B------:R-:W-:Y:S01]  /*0b50*/  SHF.R.S32.HI R3, RZ, 0x1f, R6 ;  /* 0x0000001fff037819 */ /* 0x000fe20000011406 */
[----:B------:R-:W-:-:S03]  /*0b60*/  IMAD.MOV.U32 R205, RZ, RZ, RZ ;  /* 0x000000ffffcd7224 */ /* 0x000fc600078e00ff */
[----:B0-----:R-:W-:-:S04]  /*0b70*/  LEA.HI R2, R3, R6, RZ, 0x4 ;  /* 0x0000000603027211 */ /* 0x001fc800078f20ff */
[----:B------:R-:W-:Y:S01]  /*0b80*/  SHF.R.S32.HI R7, RZ, 0x4, R2 ;  /* 0x00000004ff077819 */ /* 0x000fe20000011402 */
[----:B------:R-:W-:-:S03]  /*0b90*/  UIADD3 UR4, UR4, 0x15400, URZ ;  /* 0x0001540004047890 */ /* 0x000fc6000fffe03f */
[----:B------:R-:W-:-:S04]  /*0ba0*/  LEA.HI R4, R2, R7, RZ, 0x1 ;  /* 0x0000000702047211 */ /* 0x000fc800078f08ff */
[----:B------:R-:W-:-:S04]  /*0bb0*/  LOP3.LUT R4, R4, 0x1ffffffe, RZ, 0xc0, !PT ;  /* 0x1ffffffe04047812 */ /* 0x000fc800078ec0ff */
[----:B------:R-:W-:Y:S02]  /*0bc0*/  IADD3 R7, R7, -R4, RZ ;  /* 0x8000000407077210 */ /* 0x000fe40007ffe0ff */
[----:B------:R-:W-:-:S04]  /*0bd0*/  LEA.HI R4, R3, R6, RZ, 0x5 ;  /* 0x0000000603047211 */ /* 0x000fc800078f28ff */
[----:B------:R-:W-:-:S05]  /*0be0*/  SHF.R.S32.HI R4, RZ, 0x5, R4 ;  /* 0x00000005ff047819 */ /* 0x000fca0000011404 */
[----:B------:R-:W-:Y:S01]  /*0bf0*/  IMAD.SHL.U32 R220, R4, 0x200, RZ ;  /* 0x0000020004dc7824 */ /* 0x000fe200078e00ff */
[----:B--2---:R-:W-:Y:S02]  /*0c00*/  R2UR UR5, R0 ;  /* 0x00000000000572ca */ /* 0x004fe400000e0000 */
[----:B------:R-:W-:-:S04]  /*0c10*/  LEA.HI R0, R3, R6, RZ, 0x7 ;  /* 0x0000000603007211 */ /* 0x000fc800078f38ff */
[----:B------:R-:W-:-:S05]  /*0c20*/  LOP3.LUT R5, R0, 0xffffff80, RZ, 0xc0, !PT ;  /* 0xffffff8000057812 */ /* 0x000fca00078ec0ff */
[----:B------:R-:W-:Y:S02]  /*0c30*/  IMAD.IADD R21, R6, 0x1, -R5 ;  /* 0x0000000106157824 */ /* 0x000fe400078e0a05 */
[----:B------:R-:W-:-:S03]  /*0c40*/  ULOP3.LUT UR5, UR5, 0x1, URZ, 0xfc, !UPT ;  /* 0x0000000105057892 */ /* 0x000fc6000f8efc3f */
[----:B------:R-:W-:Y:S01]  /*0c50*/  SHF.R.S32.HI R9, RZ, 0x1f, R21 ;  /* 0x0000001fff097819 */ /* 0x000fe20000011415 */
[----:B------:R-:W-:Y:S03]  /*0c60*/  STL [R1+0x6c], R21 ;  /* 0x00006c1501007387 */ /* 0x000fe60000100800 */
[CC--:B------:R-:W-:Y:S02]  /*0c70*/  LEA.HI R12, R9.reuse, R21.reuse, RZ, 0x2 ;  /* 0x00000015090c7211 */ /* 0x0c0fe400078f10ff */
[----:B------:R-:W-:Y:S02]  /*0c80*/  LEA.HI R9, R9, R21, RZ, 0x5 ;  /* 0x0000001509097211 */ /* 0x000fe400078f28ff */
[--C-:B------:R-:W-:Y:S02]  /*0c90*/  SHF.R.S32.HI R8, RZ, 0x2, R12.reuse ;  /* 0x00000002ff087819 */ /* 0x100fe4000001140c */
[----:B------:R-:W-:-:S02]  /*0ca0*/  SHF.R.S32.HI R5, RZ, 0x1f, R12 ;  /* 0x0000001fff057819 */ /* 0x000fc4000001140c */
[----:B------:R-:W-:Y:S02]  /*0cb0*/  LOP3.LUT R12, R12, 0x7ffffffc, RZ, 0xc0, !PT ;  /* 0x7ffffffc0c0c7812 */ /* 0x000fe400078ec0ff */
[----:B------:R-:W-:-:S03]  /*0cc0*/  LEA.HI R5, R5, R8, RZ, 0x3 ;  /* 0x0000000805057211 */ /* 0x000fc600078f18ff */
[----:B------:R-:W-:Y:S01]  /*0cd0*/  IMAD.IADD R12, R21, 0x1, -R12 ;  /* 0x00000001150c7824 */ /* 0x000fe200078e0a0c */
[----:B------:R-:W-:Y:S02]  /*0ce0*/  LOP3.LUT R11, R5, 0xfffffff8, RZ, 0xc0, !PT ;  /* 0xfffffff8050b7812 */ /* 0x000fe400078ec0ff */
[----:B------:R-:W-:Y:S01]  /*0cf0*/  SHF.R.S32.HI R5, RZ, 0x7, R0 ;  /* 0x00000007ff057819 */ /* 0x000fe20000011400 */
[----:B------:R-:W-:Y:S02]  /*0d00*/  IMAD.SHL.U32 R227, R12, 0x2, RZ ;  /* 0x000000020ce37824 */ /* 0x000fe400078e00ff */
[----:B------:R-:W-:Y:S01]  /*0d10*/  IMAD.IADD R11, R8, 0x1, -R11 ;  /* 0x00000001080b7824 */ /* 0x000fe200078e0a0b */
[----:B------:R-:W-:Y:S01]  /*0d20*/  LEA.HI R8, R3, R6, RZ, 0x2 ;  /* 0x0000000603087211 */ /* 0x000fe200078f10ff */
[C---:B------:R-:W-:Y:S01]  /*0d30*/  VIADD R30, R227.reuse, 0x10 ;  /* 0x00000010e31e7836 */ /* 0x040fe20000000000 */
[----:B------:R-:W-:Y:S01]  /*0d40*/  LOP3.LUT R3, R2, 0x3fffff0, RZ, 0xc0, !PT ;  /* 0x03fffff002037812 */ /* 0x000fe200078ec0ff */
[C---:B------:R-:W-:Y:S01]  /*0d50*/  VIADD R27, R227.reuse, 0x28 ;  /* 0x00000028e31b7836 */ /* 0x040fe20000000000 */
[----:B------:R-:W-:Y:S01]  /*0d60*/  LEA.HI R0, R0, R5, RZ, 0x1 ;  /* 0x0000000500007211 */ /* 0x000fe200078f08ff */
[C---:B------:R-:W-:Y:S01]  /*0d70*/  VIADD R28, R227.reuse, 0x20 ;  /* 0x00000020e31c7836 */ /* 0x040fe20000000000 */
[----:B------:R-:W-:Y:S01]  /*0d80*/  SHF.R.S32.HI R2, RZ, 0x5, R9 ;  /* 0x00000005ff027819 */ /* 0x000fe20000011409 */
[----:B------:R-:W-:Y:S01]  /*0d90*/  IMAD.IADD R3, R6, 0x1, -R3 ;  /* 0x0000000106037824 */ /* 0x000fe200078e0a03 */
[----:B------:R-:W-:Y:S01]  /*0da0*/  LOP3.LUT R0, R0, 0x3fffffe, RZ, 0xc0, !PT ;  /* 0x03fffffe00007812 */ /* 0x000fe200078ec0ff */
[----:B------:R-:W-:Y:S01]  /*0db0*/  VIADD R24, R227, 0x40 ;  /* 0x00000040e3187836 */ /* 0x000fe20000000000 */
[--C-:B------:R-:W-:Y:S01]  /*0dc0*/  SHF.R.S32.HI R204, RZ, 0x2, R8.reuse ;  /* 0x00000002ffcc7819 */ /* 0x100fe20000011408 */
[----:B------:R-:W-:Y:S01]  /*0dd0*/  IMAD R10, R4, 0x10, R3 ;  /* 0x00000010040a7824 */ /* 0x000fe200078e0203 */
[----:B------:R-:W-:Y:S01]  /*0de0*/  SHF.R.S32.HI R3, RZ, 0x1f, R8 ;  /* 0x0000001fff037819 */ /* 0x000fe20000011408 */
[----:B------:R-:W-:Y:S01]  /*0df0*/  IMAD.IADD R0, R5, 0x1, -R0 ;  /* 0x0000000105007824 */ /* 0x000fe200078e0a00 */
[----:B------:R-:W-:Y:S01]  /*0e00*/  IADD3 R236, R204, 0x40, RZ ;  /* 0x00000040ccec7810 */ /* 0x000fe20007ffe0ff */
[----:B------:R-:W-:Y:S01]  /*0e10*/  IMAD R11, R2, 0x10, R11 ;  /* 0x00000010020b7824 */ /* 0x000fe200078e020b */
[----:B------:R-:W-:Y:S01]  /*0e20*/  LOP3.LUT R9, R8, 0xfffffffc, RZ, 0xc0, !PT ;  /* 0xfffffffc08097812 */ /* 0x000fe200078ec0ff */
[----:B------:R-:W-:Y:S01]  /*0e30*/  IMAD.U32 R5, RZ, RZ, UR4 ;  /* 0x00000004ff057e24 */ /* 0x000fe2000f8e00ff */
[----:B------:R-:W-:Y:S01]  /*0e40*/  LEA.HI R3, R3, R204, RZ, 0x3 ;  /* 0x000000cc03037211 */ /* 0x000fe200078f18ff */
[----:B------:R-:W-:Y:S01]  /*0e50*/  IMAD R20, R0, 0x40, R11 ;  /* 0x0000004000147824 */ /* 0x000fe200078e020b */
[----:B------:R-:W-:Y:S01]  /*0e60*/  IADD3 R6, R6, -R9, RZ ;  /* 0x8000000906067210 */ /* 0x000fe20007ffe0ff */
[----:B------:R-:W-:Y:S01]  /*0e70*/  IMAD.U32 R0, RZ, RZ, UR5 ;  /* 0x00000005ff007e24 */ /* 0x000fe2000f8e00ff */
[----:B------:R-:W-:Y:S01]  /*0e80*/  LOP3.LUT R3, R3, 0xfffffff8, RZ, 0xc0, !PT ;  /* 0xfffffff803037812 */ /* 0x000fe200078ec0ff */
[----:B------:R-:W-:Y:S01]  /*0e90*/  IMAD.SHL.U32 R217, R236, 0x40, RZ ;  /* 0x00000040ecd97824 */ /* 0x000fe200078e00ff */
[----:B------:R-:W-:Y:S01]  /*0ea0*/  STL [R1+0x70], R20 ;  /* 0x0000701401007387 */ /* 0x000fe20000100800 */
[----:B------:R-:W-:Y:S01]  /*0eb0*/  IMAD R2, R10, 0x8, R7 ;  /* 0x000000080a027824 */ /* 0x000fe200078e0207 */
[----:B------:R-:W-:Y:S01]  /*0ec0*/  SHF.R.S32.HI R7, RZ, 0x1f, R236 ;  /* 0x0000001fff077819 */ /* 0x000fe200000114ec */
[----:B------:R-:W-:Y:S01]  /*0ed0*/  IMAD.IADD R3, R204, 0x1, -R3 ;  /* 0x00000001cc037824 */ /* 0x000fe200078e0a03 */
[----:B------:R0:W-:Y:S01]  /*0ee0*/  STL [R1+0x44], R0 ;  /* 0x0000440001007387 */ /* 0x0001e20000100800 */
[----:B------:R-:W-:Y:S01]  /*0ef0*/  LOP3.LUT R217, R217, 0x1c0, RZ, 0xc0, !PT ;  /* 0x000001c0d9d97812 */ /* 0x000fe200078ec0ff */
[C---:B------:R-:W-:Y:S01]  /*0f00*/  IMAD.SHL.U32 R22, R6.reuse, 0x4, RZ ;  /* 0x0000000406167824 */ /* 0x040fe200078e00ff */
[----:B------:R-:W-:Y:S01]  /*0f10*/  LEA.HI R7, R7, R236, RZ, 0x3 ;  /* 0x000000ec07077211 */ /* 0x000fe200078f18ff */
[----:B------:R1:W-:Y:S01]  /*0f20*/  STL [R1+0x4c], R5 ;  /* 0x00004c0501007387 */ /* 0x0003e20000100800 */
[----:B------:R-:W-:Y:S01]  /*0f30*/  IMAD.SHL.U32 R3, R3, 0x40, RZ ;  /* 0x0000004003037824 */ /* 0x000fe200078e00ff */
[----:B------:R-:W-:Y:S01]  /*0f40*/  IADD3 R31, R227, 0x8, RZ ;  /* 0x00000008e31f7810 */ /* 0x000fe20007ffe0ff */
[----:B------:R-:W-:Y:S01]  /*0f50*/  IMAD.MOV.U32 R10, RZ, RZ, R14 ;  /* 0x000000ffff0a7224 */ /* 0x000fe200078e000e */
[----:B------:R-:W-:Y:S01]  /*0f60*/  SHF.L.U32 R7, R7, 0x6, RZ ;  /* 0x0000000607077819 */ /* 0x000fe200000006ff */
[----:B------:R-:W-:Y:S01]  /*0f70*/  IMAD.MOV.U32 R11, RZ, RZ, R15 ;  /* 0x000000ffff0b7224 */ /* 0x000fe200078e000f */
[----:B0-----:R-:W-:Y:S01]  /*0f80*/  LEA.HI R0, R6, R6, RZ, 0x1 ;  /* 0x0000000606007211 */ /* 0x001fe200078f08ff */
[----:B------:R-:W-:Y:S01]  /*0f90*/  VIADD R14, R227, 0x58 ;  /* 0x00000058e30e7836 */ /* 0x000fe20000000000 */
[----:B------:R-:W-:Y:S01]  /*0fa0*/  LOP3.LUT R218, R3, 0x1c0, RZ, 0xc0, !PT ;  /* 0x000001c003da7812 */ /* 0x000fe200078ec0ff */
[----:B------:R-:W-:Y:S01]  /*0fb0*/  IMAD.MOV.U32 R9, RZ, RZ, R13 ;  /* 0x000000ffff097224 */ /* 0x000fe200078e000d */
[----:B-1----:R-:W-:Y:S01]  /*0fc0*/  LOP3.LUT R5, R0, 0x1ffffffe, RZ, 0xc0, !PT ;  /* 0x1ffffffe00057812 */ /* 0x002fe200078ec0ff */
[----:B------:R-:W-:Y:S01]  /*0fd0*/  IMAD.SHL.U32 R18, R6, 0x8, RZ ;  /* 0x0000000806127824 */ /* 0x000fe200078e00ff */
[----:B------:R-:W-:Y:S01]  /*0fe0*/  SHF.R.U32.HI R0, RZ, 0x3, R217 ;  /* 0x00000003ff007819 */ /* 0x000fe200000116d9 */
[----:B------:R-:W-:Y:S01]  /*0ff0*/  IMAD.SHL.U32 R0, R2, 0x8, RZ ;  /* 0x0000000802007824 */ /* 0x000fe200078e00ff */
[C---:B------:R-:W-:Y:S01]  /*1000*/  IADD3 R25, R227.reuse, 0x38, RZ ;  /* 0x00000038e3197810 */ /* 0x040fe20007ffe0ff */
[----:B------:R-:W-:Y:S01]  /*1010*/  IMAD.IADD R5, R6, 0x1, -R5 ;  /* 0x0000000106057824 */ /* 0x000fe200078e0a05 */
[C---:B------:R-:W-:Y:S01]  /*1020*/  IADD3 R213, R22.reuse, 0x20, RZ ;  /* 0x0000002016d57810 */ /* 0x040fe20007ffe0ff */
[C---:B------:R-:W-:Y:S01]  /*1030*/  VIADD R15, R227.reuse, 0x50 ;  /* 0x00000050e30f7836 */ /* 0x040fe20000000000 */
[----:B------:R0:W-:Y:S01]  /*1040*/  STL [R1+0x74], R0 ;  /* 0x0000740001007387 */ /* 0x0001e20000100800 */
[----:B------:R-:W-:Y:S01]  /*1050*/  VIADD R8, R227, 0x70 ;  /* 0x00000070e3087836 */ /* 0x000fe20000000000 */
[----:B------:R-:W-:Y:S01]  /*1060*/  LOP3.LUT R221, R7, 0xfffffe00, RZ, 0xc0, !PT ;  /* 0xfffffe0007dd7812 */ /* 0x000fe200078ec0ff */
[C---:B------:R-:W-:Y:S01]  /*1070*/  VIADD R29, R227.reuse, 0x18 ;  /* 0x00000018e31d7836 */ /* 0x040fe20000000000 */
[----:B------:R-:W-:Y:S01]  /*1080*/  SHF.R.S32.HI R2, RZ, 0x1f, R30 ;  /* 0x0000001fff027819 */ /* 0x000fe2000001141e */
        /* <DEDUP_REMOVED lines=12> */
[C---:B0-----:R-:W-:Y:S01]  /*1150*/  VIADD R0, R227.reuse, 0x90 ;  /* 0x00000090e3007836 */ /* 0x041fe20000000000 */
[----:B------:R-:W-:Y:S01]  /*1160*/  SHF.R.S32.HI R2, RZ, 0x1f, R14 ;  /* 0x0000001fff027819 */ /* 0x000fe2000001140e */
[C---:B------:R-:W-:Y:S01]  /*1170*/  VIADD R212, R22.reuse, 0x40 ;  /* 0x0000004016d47836 */ /* 0x040fe20000000000 */
[----:B------:R-:W-:Y:S01]  /*1180*/  SHF.R.S32.HI R7, RZ, 0x1f, R15 ;  /* 0x0000001fff077819 */ /* 0x000fe2000001140f */
[C---:B------:R-:W-:Y:S01]  /*1190*/  VIADD R215, R22.reuse, 0x10 ;  /* 0x0000001016d77836 */ /* 0x040fe20000000000 */
[----:B------:R-:W-:Y:S01]  /*11a0*/  SHF.R.S32.HI R2, RZ, 0x1f, R8 ;  /* 0x0000001fff027819 */ /* 0x000fe20000011408 */
[C---:B------:R-:W-:Y:S01]  /*11b0*/  VIADD R214, R22.reuse, 0x30 ;  /* 0x0000003016d67836 */ /* 0x040fe20000000000 */
[----:B------:R-:W-:Y:S01]  /*11c0*/  SHF.R.U32.HI R219, RZ, 0x3, R218 ;  /* 0x00000003ffdb7819 */ /* 0x000fe200000116da */
[C---:B------:R-:W-:Y:S01]  /*11d0*/  VIADD R216, R22.reuse, 0x50 ;  /* 0x0000005016d87836 */ /* 0x040fe20000000000 */
[----:B------:R-:W-:Y:S01]  /*11e0*/  IADD3 R237, R227, 0x98, RZ ;  /* 0x00000098e3ed7810 */ /* 0x000fe20007ffe0ff */
[C---:B------:R-:W-:Y:S01]  /*11f0*/  IMAD.IADD R206, R22.reuse, 0x1, R213 ;  /* 0x0000000116ce7824 */ /* 0x040fe200078e02d5 */
[----:B------:R-:W-:Y:S01]  /*1200*/  SHF.R.S32.HI R29, RZ, 0x1f, R29 ;  /* 0x0000001fff1d7819 */ /* 0x000fe2000001141d */
[----:B------:R-:W-:Y:S01]  /*1210*/  IMAD.IADD R207, R22, 0x1, R212 ;  /* 0x0000000116cf7824 */ /* 0x000fe200078e02d4 */
[----:B------:R-:W-:Y:S01]  /*1220*/  SHF.R.S32.HI R26, RZ, 0x1f, R26 ;  /* 0x0000001fff1a7819 */ /* 0x000fe2000001141a */
[----:B------:R-:W-:Y:S01]  /*1230*/  IMAD R229, R5, 0x8, R20 ;  /* 0x0000000805e57824 */ /* 0x000fe200078e0214 */
[----:B------:R-:W-:-:S02]  /*1240*/  SHF.R.S32.HI R21, RZ, 0x1f, R21 ;  /* 0x0000001fff157819 */ /* 0x000fc40000011415 */
[----:B------:R-:W-:Y:S02]  /*1250*/  SHF.R.S32.HI R13, RZ, 0x1f, R13 ;  /* 0x0000001fff0d7819 */ /* 0x000fe4000001140d */
[----:B------:R-:W-:Y:S02]  /*1260*/  SHF.R.S32.HI R7, RZ, 0x1f, R12 ;  /* 0x0000001fff077819 */ /* 0x000fe4000001140c */
[----:B------:R-:W-:Y:S02]  /*1270*/  SHF.R.S32.HI R6, RZ, 0x1f, R6 ;  /* 0x0000001fff067819 */ /* 0x000fe40000011406 */
[----:B------:R-:W-:Y:S02]  /*1280*/  SHF.R.S32.HI R4, RZ, 0x1f, R4 ;  /* 0x0000001fff047819 */ /* 0x000fe40000011404 */
[----:B------:R-:W-:Y:S02]  /*1290*/  SHF.R.S32.HI R2, RZ, 0x1f, R3 ;  /* 0x0000001fff027819 */ /* 0x000fe40000011403 */
[----:B------:R-:W-:-:S07]  /*12a0*/  SHF.R.S32.HI R0, RZ, 0x1f, R0 ;  /* 0x0000001fff007819 */ /* 0x000fce0000011400 */
.L_x_2743:
        /* <DEDUP_REMOVED lines=14> */
[----:B--2---:R-:W-:Y:S01]  /*1390*/  SHF.R.S32.HI R0, RZ, 0x1f, R232 ;  /* 0x0000001fff007819 */ /* 0x004fe200000114e8 */
[C---:B------:R-:W-:Y:S02]  /*13a0*/  IMAD.SHL.U32 R233, R232.reuse, 0x4, RZ ;  /* 0x00000004e8e97824 */ /* 0x040fe400078e00ff */
[C---:B---3--:R-:W-:Y:S02]  /*13b0*/  @P2 LEA R2, P3, R232.reuse, UR4, 0x2 ;  /* 0x00000004e8022c11 */ /* 0x048fe4000f8610ff */
[C-C-:B------:R-:W-:Y:S01]  /*13c0*/  SHF.L.U64.HI R234, R232.reuse, 0x2, R0.reuse ;  /* 0x00000002e8ea7819 */ /* 0x140fe20000010200 */
[----:B------:R0:W-:Y:S01]  /*13d0*/  STL [R1+0x68], R0 ;  /* 0x0000680001007387 */ /* 0x0001e20000100800 */
[----:B------:R-:W-:Y:S01]  /*13e0*/  @P2 LEA.HI.X R3, R232, UR5, R0, 0x2, P3 ;  /* 0x00000005e8032c11 */ /* 0x000fe200098f1400 */
[----:B------:R-:W-:Y:S01]  /*13f0*/  ULDC UR4, c[0x0][0x288] ;  /* 0x0000a20000047ab9 */ /* 0x000fe20000000800 */
[----:B----4-:R-:W-:-:S03]  /*1400*/  IADD3 R6, P4, R233, UR6, RZ ;  /* 0x00000006e9067c10 */ /* 0x010fc6000ff9e0ff */
[----:B------:R1:W5:Y:S01]  /*1410*/  @P2 LDG.E R8, desc[UR60][R2.64] ;  /* 0x0000003c02082981 */ /* 0x000362000c1e1900 */
[----:B------:R-:W-:Y:S01]  /*1420*/  @P1 IADD3 R4, P2, R233, UR8, RZ ;  /* 0x00000008e9041c10 */ /* 0x000fe2000ff5e0ff */
[----:B------:R-:W-:Y:S01]  /*1430*/  IMAD.U32 R224, RZ, RZ, UR4 ;  /* 0x00000004ffe07e24 */ /* 0x000fe2000f8e00ff */
[C---:B------:R-:W-:Y:S01]  /*1440*/  IADD3.X R7, R234.reuse, UR7, RZ, P4, !PT ;  /* 0x00000007ea077c10 */ /* 0x040fe2000a7fe4ff */
[----:B------:R-:W-:Y:S01]  /*1450*/  ULDC.64 UR4, c[0x0][0x418] ;  /* 0x0001060000047ab9 */ /* 0x000fe20000000a00 */
[----:B------:R-:W-:Y:S01]  /*1460*/  @P1 IADD3.X R5, R234, UR9, RZ, P2, !PT ;  /* 0x00000009ea051c10 */ /* 0x000fe200097fe4ff */
[----:B------:R-:W-:Y:S02]  /*1470*/  ULDC.64 UR6, c[0x0][0xa20] ;  /* 0x0002880000067ab9 */ /* 0x000fe40000000a00 */
[----:B------:R2:W5:Y:S04]  /*1480*/  @P0 LDG.E R26, desc[UR60][R6.64] ;  /* 0x0000003c061a0981 */ /* 0x000568000c1e1900 */
[----:B------:R2:W5:Y:S01]  /*1490*/  @P1 LDG.E R224, desc[UR60][R4.64] ;  /* 0x0000003c04e01981 */ /* 0x000562000c1e1900 */
[----:B------:R-:W-:Y:S01]  /*14a0*/  UISETP.NE.U32.AND UP0, UPT, UR4, URZ, UPT ;  /* 0x0000003f0400728c */ /* 0x000fe2000bf05070 */
[----:B-1----:R-:W-:-:S02]  /*14b0*/  LOP3.LUT R2, R10, 0xff000000, RZ, 0xc0, !PT ;  /* 0xff0000000a027812 */ /* 0x002fc400078ec0ff */
[----:B------:R-:W-:Y:S01]  /*14c0*/  ULDC UR4, c[0x0][0x424] ;  /* 0x0001090000047ab9 */ /* 0x000fe20000000800 */
[----:B------:R-:W-:Y:S01]  /*14d0*/  UISETP.NE.AND.EX UP0, UPT, UR5, URZ, UPT, UP0 ;  /* 0x0000003f0500728c */ /* 0x000fe2000bf05300 */
[----:B------:R-:W-:Y:S02]  /*14e0*/  ISETP.NE.U32.AND P2, PT, RZ, UR6, PT ;  /* 0x00000006ff007c0c */ /* 0x000fe4000bf45070 */
[----:B------:R-:W-:Y:S01]  /*14f0*/  ULDC UR5, c[0x0][0x2f0] ;  /* 0x0000bc0000057ab9 */ /* 0x000fe20000000800 */
[----:B------:R-:W-:Y:S01]  /*1500*/  USEL UR4, UR4, 0x1, UP0 ;  /* 0x0000000104047887 */ /* 0x000fe20008000000 */
[----:B0-----:R-:W-:Y:S02]  /*1510*/  LOP3.LUT R0, R10, 0xff0000, RZ, 0xc0, !PT ;  /* 0x00ff00000a007812 */ /* 0x001fe400078ec0ff */
[----:B------:R-:W-:Y:S01]  /*1520*/  SHF.R.U32.HI R3, RZ, 0x8, R2 ;  /* 0x00000008ff037819 */ /* 0x000fe20000011602 */
[----:B------:R-:W-:Y:S01]  /*1530*/  UIMAD UR4, UR4, UR5, URZ ;  /* 0x00000005040472a4 */ /* 0x000fe2000f8e023f */
[----:B------:R-:W-:-:S02]  /*1540*/  ISETP.NE.AND.EX P2, PT, RZ, UR7, PT, P2 ;  /* 0x00000007ff007c0c */ /* 0x000fc4000bf45320 */
[----:B------:R-:W-:Y:S01]  /*1550*/  ULDC UR5, c[0x0][0x348] ;  /* 0x0000d20000057ab9 */ /* 0x000fe20000000800 */
[----:B------:R-:W-:Y:S02]  /*1560*/  LEA.HI R231, R0, R3, RZ, 0x10 ;  /* 0x0000000300e77211 */ /* 0x000fe400078f80ff */
        /* <DEDUP_REMOVED lines=11> */
.L_x_2513:
[----:B------:R-:W-:Y:S02]  /*1620*/  IMAD.U32 R2, RZ, RZ, UR5 ;  /* 0x00000005ff027e24 */ /* 0x000fe4000f8e00ff */
[----:B------:R-:W-:Y:S01]  /*1630*/  IMAD.U32 R27, RZ, RZ, UR4 ;  /* 0x00000004ff1b7e24 */ /* 0x000fe2000f8e00ff */
[----:B------:R-:W-:Y:S06]  /*1640*/  @!P2 BRA `(.L_x_2514) ;  /* 0x000000000010a947 */ /* 0x000fec0003800000 */
[----:B------:R-:W-:-:S04]  /*1650*/  IADD3 R4, P0, R233, UR6, RZ ;  /* 0x00000006e9047c10 */ /* 0x000fc8000ff1e0ff */
[----:B------:R-:W-:-:S05]  /*1660*/  IADD3.X R5, R234, UR7, RZ, P0, !PT ;  /* 0x00000007ea057c10 */ /* 0x000fca00087fe4ff */
[----:B------:R0:W5:Y:S01]  /*1670*/  LDG.E R27, desc[UR60][R4.64] ;  /* 0x0000003c041b7981 */ /* 0x000162000c1e1900 */
[----:B------:R-:W-:Y:S05]  /*1680*/  BRA `(.L_x_2515) ;  /* 0x0000000000107947 */ /* 0x000fea0003800000 */
.L_x_2514:
[----:B------:R-:W-:Y:S05]  /*1690*/  @!P0 BRA `(.L_x_2515) ;  /* 0x00000000000c8947 */ /* 0x000fea0003800000 */
[----:B------:R-:W2:Y:S04]  /*16a0*/  LDG.E R0, desc[UR60][R6.64] ;  /* 0x0000003c06007981 */ /* 0x000ea8000c1e1900 */
[----:B------:R-:W2:Y:S02]  /*16b0*/  LDG.E R27, desc[UR60][R6.64+0x4] ;  /* 0x0000043c061b7981 */ /* 0x000ea4000c1e1900 */
[----:B--2---:R-:W-:-:S07]  /*16c0*/  IMAD.IADD R27, R27, 0x1, -R0 ;  /* 0x000000011b1b7824 */ /* 0x004fce00078e0a00 */
.L_x_2515:
[----:B------:R-:W-:Y:S01]  /*16d0*/  ULDC.64 UR4, c[0x0][0xa10] ;  /* 0x0002840000047ab9 */ /* 0x000fe20000000a00 */
[----:B------:R-:W1:Y:S01]  /*16e0*/  LDC R10, c[0x0][0x448] ;  /* 0x00011200ff0a7b82 */ /* 0x000e620000000800 */
[----:B------:R-:W-:-:S04]  /*16f0*/  ISETP.NE.U32.AND P0, PT, RZ, UR4, PT ;  /* 0x00000004ff007c0c */ /* 0x000fc8000bf05070 */
[----:B------:R-:W-:Y:S01]  /*1700*/  ISETP.NE.AND.EX P0, PT, RZ, UR5, PT, P0 ;  /* 0x00000005ff007c0c */ /* 0x000fe2000bf05300 */
[----:B------:R-:W-:-:S12]  /*1710*/  ULDC.64 UR4, c[0x0][0xa30] ;  /* 0x00028c0000047ab9 */ /* 0x000fd80000000a00 */
[----:B0-----:R-:W0:Y:S02]  /*1720*/  @P0 LDC.64 R4, c[0x0][0xa10] ;  /* 0x00028400ff040b82 */ /* 0x001e240000000a00 */
[----:B0-----:R-:W-:-:S05]  /*1730*/  @P0 IMAD.WIDE R4, R232, 0x4, R4 ;  /* 0x00000004e8040825 */ /* 0x001fca00078e0204 */
[----:B------:R-:W2:Y:S04]  /*1740*/  @P0 LDG.E R0, desc[UR60][R4.64] ;  /* 0x0000003c04000981 */ /* 0x000ea8000c1e1900 */
[----:B------:R0:W2:Y:S01]  /*1750*/  @P0 LDG.E R3, desc[UR60][R4.64+0x4] ;  /* 0x0000043c04030981 */ /* 0x0000a2000c1e1900 */
[----:B------:R-:W-:Y:S01]  /*1760*/  ISETP.NE.U32.AND P1, PT, RZ, UR4, PT ;  /* 0x00000004ff007c0c */ /* 0x000fe2000bf25070 */
[----:B-----5:R-:W-:-:S03]  /*1770*/  IMAD.MOV.U32 R145, RZ, RZ, R27 ;  /* 0x000000ffff917224 */ /* 0x020fc600078e001b */
[----:B------:R-:W-:-:S13]  /*1780*/  ISETP.NE.AND.EX P1, PT, RZ, UR5, PT, P1 ;  /* 0x00000005ff007c0c */ /* 0x000fda000bf25310 */
[----:B------:R-:W-:-:S04]  /*1790*/  @P1 IADD3 R6, P2, R233, UR4, RZ ;  /* 0x00000004e9061c10 */ /* 0x000fc8000ff5e0ff */
[----:B------:R-:W-:-:S05]  /*17a0*/  @P1 IADD3.X R7, R234, UR5, RZ, P2, !PT ;  /* 0x00000005ea071c10 */ /* 0x000fca00097fe4ff */
[----:B------:R3:W5:Y:S01]  /*17b0*/  @P1 LDG.E R145, desc[UR60][R6.64] ;  /* 0x0000003c06911981 */ /* 0x000762000c1e1900 */
[----:B-1----:R-:W-:Y:S01]  /*17c0*/  ISETP.NE.AND P1, PT, R10, 0x1, PT ;  /* 0x000000010a00780c */ /* 0x002fe20003f25270 */
[----:B------:R-:W-:Y:S01]  /*17d0*/  IMAD.SHL.U32 R226, R9, 0x80, RZ ;  /* 0x0000008009e27824 */ /* 0x000fe200078e00ff */
[----:B------:R-:W-:Y:S01]  /*17e0*/  LOP3.LUT R13, R231, 0xff, RZ, 0xc0, !PT ;  /* 0x000000ffe70d7812 */ /* 0x000fe200078ec0ff */
[----:B------:R-:W-:Y:S01]  /*17f0*/  IMAD.IADD R9, R27, 0x1, -R8 ;  /* 0x000000011b097824 */ /* 0x000fe200078e0a08 */
[----:B------:R-:W-:Y:S01]  /*1800*/  BSSY B0, `(.L_x_2516) ;  /* 0x0000036000007945 */ /* 0x000fe20003800000 */
[----:B------:R-:W-:Y:S02]  /*1810*/  SHF.R.U32.HI R231, RZ, 0x10, R231 ;  /* 0x00000010ffe77819 */ /* 0x000fe400000116e7 */
[----:B0-----:R-:W-:Y:S01]  /*1820*/  IADD3 R4, R226, 0x7f, RZ ;  /* 0x0000007fe2047810 */ /* 0x001fe20007ffe0ff */
[----:B------:R0:W-:Y:S01]  /*1830*/  STL [R1+0x48], R13 ;  /* 0x0000480d01007387 */ /* 0x0001e20000100800 */
[----:B---3--:R-:W-:-:S04]  /*1840*/  IMAD.MOV.U32 R6, RZ, RZ, RZ ;  /* 0x000000ffff067224 */ /* 0x008fc800078e00ff */
[----:B------:R-:W1:Y:S08]  /*1850*/  @P1 LDC R11, c[0x0][0x44c] ;  /* 0x00011300ff0b1b82 */ /* 0x000e700000000800 */
[----:B------:R-:W3:Y:S01]  /*1860*/  @P1 LDC R5, c[0x0][0x450] ;  /* 0x00011400ff051b82 */ /* 0x000ee20000000800 */
[----:B--2---:R-:W-:Y:S02]  /*1870*/  @P0 IMAD.IADD R2, R3, 0x1, -R0 ;  /* 0x0000000103020824 */ /* 0x004fe400078e0a00 */
[----:B-1----:R-:W-:-:S04]  /*1880*/  @P1 IMAD.HI.U32 R0, R4, R11, RZ ;  /* 0x0000000b04001227 */ /* 0x002fc800078e00ff */
[----:B------:R-:W-:Y:S01]  /*1890*/  IMAD.IADD R228, R9, 0x1, R2 ;  /* 0x0000000109e47824 */ /* 0x000fe200078e0202 */
[----:B---3--:R-:W-:Y:S01]  /*18a0*/  @P1 SHF.R.U32.HI R4, RZ, R5, R0 ;  /* 0x00000005ff041219 */ /* 0x008fe20000011600 */
[----:B------:R-:W-:Y:S02]  /*18b0*/  IMAD.MOV.U32 R0, RZ, RZ, RZ ;  /* 0x000000ffff007224 */ /* 0x000fe400078e00ff */
[C---:B------:R-:W-:Y:S01]  /*18c0*/  VIADD R5, R228.reuse, 0x6f ;  /* 0x0000006fe4057836 */ /* 0x040fe20000000000 */
[----:B------:R-:W-:-:S05]  /*18d0*/  IADD3 R150, R228, 0x70, -R224 ;  /* 0x00000070e4967810 */ /* 0x000fca0007ffe8e0 */
[----:B------:R-:W-:Y:S01]  /*18e0*/  IMAD.IADD R7, R150, 0x1, R4 ;  /* 0x0000000196077824 */ /* 0x000fe200078e0204 */
[----:B------:R-:W-:-:S03]  /*18f0*/  MOV R4, RZ ;  /* 0x000000ff00047202 */ /* 0x000fc60000000f00 */
[----:B------:R-:W-:-:S04]  /*1900*/  IMAD.HI R6, R7, -0x6db6db6d, R6 ;  /* 0x9249249307067827 */ /* 0x000fc800078e0206 */
[----:B------:R-:W-:Y:S01]  /*1910*/  IMAD.HI R4, R5, -0x6db6db6d, R4 ;  /* 0x9249249305047827 */ /* 0x000fe200078e0204 */
[----:B------:R-:W-:-:S04]  /*1920*/  SHF.R.U32.HI R3, RZ, 0x1f, R6 ;  /* 0x0000001fff037819 */ /* 0x000fc80000011606 */
[----:B------:R-:W-:Y:S02]  /*1930*/  SHF.R.U32.HI R151, RZ, 0x1f, R4 ;  /* 0x0000001fff977819 */ /* 0x000fe40000011604 */
[----:B------:R-:W-:Y:S02]  /*1940*/  LEA.HI.SX32 R6, R6, R3, 0x1a ;  /* 0x0000000306067211 */ /* 0x000fe400078fd2ff */
[----:B------:R-:W-:-:S04]  /*1950*/  LEA.HI.SX32 R151, R4, R151, 0x1a ;  /* 0x0000009704977211 */ /* 0x000fc800078fd2ff */
[----:B------:R-:W-:-:S04]  /*1960*/  VIMNMX R10, R151, R6, PT ;  /* 0x00000006970a7248 */ /* 0x000fc80003fe0100 */
[----:B------:R-:W-:-:S13]  /*1970*/  ISETP.GE.AND P0, PT, R10, 0x1, PT ;  /* 0x000000010a00780c */ /* 0x000fda0003f06270 */
[----:B0-----:R-:W-:Y:S05]  /*1980*/  @!P0 BRA `(.L_x_2517) ;  /* 0x0000000000748947 */ /* 0x001fea0003800000 */
[----:B------:R-:W-:Y:S01]  /*1990*/  ISETP.NE.AND P0, PT, R231, RZ, PT ;  /* 0x000000ffe700720c */ /* 0x000fe20003f05270 */
[----:B------:R-:W-:-:S03]  /*19a0*/  ULDC UR4, c[0x0][0x9f0] ;  /* 0x00027c0000047ab9 */ /* 0x000fc60000000800 */
[----:B------:R-:W-:-:S04]  /*19b0*/  SEL R11, R231, UR4, P0 ;  /* 0x00000004e70b7c07 */ /* 0x000fc80008000000 */
[-C--:B------:R-:W-:Y:S02]  /*19c0*/  IABS R6, R11.reuse ;  /* 0x0000000b00067213 */ /* 0x080fe40000000000 */
        /* <DEDUP_REMOVED lines=10> */
[----:B0-----:R-:W-:Y:S01]  /*1a70*/  MOV R4, RZ ;  /* 0x000000ff00047202 */ /* 0x001fe20000000f00 */
[----:B-1----:R-:W-:-:S04]  /*1a80*/  IMAD.MOV R7, RZ, RZ, -R5 ;  /* 0x000000ffff077224 */ /* 0x002fc800078e0a05 */
        /* <DEDUP_REMOVED lines=13> */
.L_x_2517:
[----:B------:R-:W-:Y:S05]  /*1b60*/  BSYNC B0 ;  /* 0x0000000000007941 */ /* 0x000fea0003800000 */
.L_x_2516:
        /* <DEDUP_REMOVED lines=10> */
[----:B------:R-:W-:-:S06]  /*1c10*/  IMAD.MOV.U32 R24, RZ, RZ, R125 ;  /* 0x000000ffff187224 */ /* 0x000fcc00078e007d */
        /* <DEDUP_REMOVED lines=26> */
[----:B-1---5:R-:W-:Y:S05]  /*1dc0*/  CALL.ABS.NOINC R14 ;  /* 0x000000000e007343 */ /* 0x022fea0003c00000 */
.L_x_2520:
[----:B------:R-:W-:Y:S05]  /*1dd0*/  BSYNC B6 ;  /* 0x0000000000067941 */ /* 0x000fea0003800000 */
.L_x_2519:
        /* <DEDUP_REMOVED lines=20> */
.L_x_2522:
[----:B------:R-:W-:Y:S05]  /*1f20*/  BSYNC B6 ;  /* 0x0000000000067941 */ /* 0x000fea0003800000 */
.L_x_2521:
[----:B------:R-:W-:Y:S01]  /*1f30*/  ULDC.64 UR4, c[0x0][0x9f8] ;  /* 0x00027e0000047ab9 */ /* 0x000fe20000000a00 */
[----:B------:R-:W-:Y:S01]  /*1f40*/  IMAD.MOV.U32 R6, RZ, RZ, R232 ;  /* 0x000000ffff067224 */ /* 0x000fe200078e00e8 */
[----:B------:R-:W-:Y:S01]  /*1f50*/  ISETP.NE.U32.AND P0, PT, RZ, UR4, PT ;  /* 0x00000004ff007c0c */ /* 0x000fe2000bf05070 */
[----:B------:R-:W2:Y:S01]  /*1f60*/  LDL.LU R20, [R1+0x20] ;  /* 0x0000200001147983 */ /* 0x000ea20000300800 */
[----:B------:R-:W-:Y:S01]  /*1f70*/  ULDC UR6, c[0x0][0x2f4] ;  /* 0x0000bd0000067ab9 */ /* 0x000fe20000000800 */
[----:B------:R-:W0:Y:S01]  /*1f80*/  LDC.64 R114, c[0x0][0x300] ;  /* 0x0000c000ff727b82 */ /* 0x000e220000000a00 */
[----:B------:R-:W-:Y:S01]  /*1f90*/  ISETP.NE.AND.EX P0, PT, RZ, UR5, PT, P0 ;  /* 0x00000005ff007c0c */ /* 0x000fe2000bf05300 */
[----:B------:R-:W1:Y:S01]  /*1fa0*/  S2R R3, SR_TID.X ;  /* 0x0000000000037919 */ /* 0x000e620000002100 */
[----:B------:R-:W-:Y:S01]  /*1fb0*/  VIADD R0, R18, 0x60 ;  /* 0x0000006012007836 */ /* 0x000fe20000000000 */
[----:B------:R-:W-:Y:S01]  /*1fc0*/  IADD3 R121, R26, R27, RZ ;  /* 0x0000001b1a797210 */ /* 0x000fe20007ffe0ff */
[----:B------:R-:W-:-:S03]  /*1fd0*/  ULDC.64 UR8, c[0x0][0xa08] ;  /* 0x0002820000087ab9 */ /* 0x000fc60000000a00 */
[----:B------:R-:W3:Y:S06]  /*1fe0*/  LDC.64 R108, c[0x0][0x3f8] ;  /* 0x0000fe00ff6c7b82 */ /* 0x000eec0000000a00 */
[----:B------:R-:W-:Y:S02]  /*1ff0*/  @P0 IADD3 R4, P1, R233, UR4, RZ ;  /* 0x00000004e9040c10 */ /* 0x000fe4000ff3e0ff */
[----:B------:R-:W-:Y:S01]  /*2000*/  SHF.R.S32.HI R19, RZ, 0x1f, R18 ;  /* 0x0000001fff137819 */ /* 0x000fe20000011412 */
[----:B------:R-:W4:Y:S01]  /*2010*/  LDC.64 R102, c[0x0][0x408] ;  /* 0x00010200ff667b82 */ /* 0x000f220000000a00 */
[----:B------:R-:W-:Y:S01]  /*2020*/  @P0 IADD3.X R5, R234, UR5, RZ, P1, !PT ;  /* 0x00000005ea050c10 */ /* 0x000fe20008ffe4ff */
[----:B------:R-:W-:-:S04]  /*2030*/  ULDC.64 UR4, c[0x0][0x330] ;  /* 0x0000cc0000047ab9 */ /* 0x000fc80000000a00 */
[----:B------:R1:W2:Y:S01]  /*2040*/  @P0 LDG.E R6, desc[UR60][R4.64] ;  /* 0x0000003c04060981 */ /* 0x0002a2000c1e1900 */
[----:B------:R-:W-:Y:S01]  /*2050*/  ISETP.GE.AND P1, PT, R206, UR6, PT ;  /* 0x00000006ce007c0c */ /* 0x000fe2000bf26270 */
[----:B------:R-:W-:Y:S01]  /*2060*/  IMAD.WIDE.U32 R116, R230, UR4, R18 ;  /* 0x00000004e6747c25 */ /* 0x000fe2000f8e0012 */
[----:B------:R-:W-:Y:S01]  /*2070*/  ISETP.GE.AND P0, PT, R18, UR6, PT ;  /* 0x0000000612007c0c */ /* 0x000fe2000bf06270 */
[----:B------:R-:W0:Y:S01]  /*2080*/  LDC R15, c[0x0][0x3f4] ;  /* 0x0000fd00ff0f7b82 */ /* 0x000e220000000800 */
[----:B------:R-:W-:Y:S01]  /*2090*/  SEL R7, RZ, 0xffffffff, P1 ;  /* 0xffffffffff077807 */ /* 0x000fe20000800000 */
[----:B------:R-:W-:Y:S01]  /*20a0*/  IMAD R117, R230, UR5, R117 ;  /* 0x00000005e6757c24 */ /* 0x000fe2000f8e0275 */
[----:B------:R-:W-:Y:S01]  /*20b0*/  ISETP.GE.AND P1, PT, R0, UR6, PT ;  /* 0x0000000600007c0c */ /* 0x000fe2000bf26270 */
[----:B------:R-:W-:Y:S01]  /*20c0*/  ULDC.64 UR4, c[0x0][0x308] ;  /* 0x0000c20000047ab9 */ /* 0x000fe20000000a00 */
[----:B------:R-:W-:Y:S01]  /*20d0*/  SHF.R.S32.HI R13, RZ, 0x1f, R121 ;  /* 0x0000001fff0d7819 */ /* 0x000fe20000011479 */
[----:B-1----:R-:W-:Y:S01]  /*20e0*/  IMAD.SHL.U32 R4, R7, 0x2, RZ ;  /* 0x0000000207047824 */ /* 0x002fe200078e00ff */
[----:B------:R-:W-:Y:S01]  /*20f0*/  SEL R5, RZ, 0x8, P1 ;  /* 0x00000008ff057807 */ /* 0x000fe20000800000 */
[----:B------:R-:W-:Y:S01]  /*2100*/  VIADD R8, R3, 0xffffff80 ;  /* 0xffffff8003087836 */ /* 0x000fe20000000000 */
[----:B------:R-:W-:Y:S01]  /*2110*/  SEL R3, RZ, 0x1, P0 ;  /* 0x00000001ff037807 */ /* 0x000fe20000000000 */
[----:B---3--:R-:W-:Y:S01]  /*2120*/  IMAD.WIDE.U32 R110, R204, R108, R18 ;  /* 0x0000006ccc6e7225 */ /* 0x008fe200078e0012 */
[----:B------:R-:W-:Y:S01]  /*2130*/  ISETP.GE.AND P0, PT, R207, UR6, PT ;  /* 0x00000006cf007c0c */ /* 0x000fe2000bf06270 */
[----:B------:R-:W1:Y:S01]  /*2140*/  S2R R152, SR_TID.X ;  /* 0x0000000000987919 */ /* 0x000e620000002100 */
[----:B------:R-:W-:Y:S01]  /*2150*/  LOP3.LUT R3, R4, 0x2, R3, 0xe2, !PT ;  /* 0x0000000204037812 */ /* 0x000fe200078ee203 */
[----:B----4-:R-:W-:Y:S01]  /*2160*/  IMAD.WIDE.U32 R104, R204, R102, R18 ;  /* 0x00000066cc687225 */ /* 0x010fe200078e0012 */
[----:B------:R-:W-:-:S02]  /*2170*/  SEL R4, RZ, 0x4, P0 ;  /* 0x00000004ff047807 */ /* 0x000fc40000000000 */
[----:B------:R-:W-:Y:S01]  /*2180*/  SHF.R.S32.HI R7, RZ, 0x1f, R8 ;  /* 0x0000001fff077819 */ /* 0x000fe20000011408 */
[----:B------:R-:W-:Y:S01]  /*2190*/  IMAD R33, R109, 0x70, RZ ;  /* 0x000000706d217824 */ /* 0x000fe200078e02ff */
[----:B------:R-:W-:Y:S01]  /*21a0*/  LOP3.LUT R30, R5, R3, R4, 0xfe, !PT ;  /* 0x00000003051e7212 */ /* 0x000fe200078efe04 */
[----:B------:R-:W-:Y:S01]  /*21b0*/  VIADD R3, R18, 0x80 ;  /* 0x0000008012037836 */ /* 0x000fe20000000000 */
[----:B------:R-:W-:Y:S01]  /*21c0*/  LEA.HI R7, R7, R8, RZ, 0x2 ;  /* 0x0000000807077211 */ /* 0x000fe200078f10ff */
[-C--:B0-----:R-:W-:Y:S01]  /*21d0*/  IMAD R8, R13, R114.reuse, RZ ;  /* 0x000000720d087224 */ /* 0x081fe200078e02ff */
[----:B------:R-:W-:Y:S01]  /*21e0*/  SHF.R.S32.HI R148, RZ, 0x1f, R204 ;  /* 0x0000001fff947819 */ /* 0x000fe200000114cc */
[----:B------:R-:W-:Y:S01]  /*21f0*/  IMAD.WIDE.U32 R4, R121, R114, RZ ;  /* 0x0000007279047225 */ /* 0x000fe200078e00ff */
[----:B------:R-:W-:Y:S02]  /*2200*/  ISETP.GE.AND P0, PT, R3, UR6, PT ;  /* 0x0000000603007c0c */ /* 0x000fe4000bf06270 */
[----:B------:R-:W-:Y:S01]  /*2210*/  SHF.R.S32.HI R11, RZ, 0x1f, R7 ;  /* 0x0000001fff0b7819 */ /* 0x000fe20000011407 */
[----:B------:R-:W-:Y:S01]  /*2220*/  IMAD R9, R121, R115, R8 ;  /* 0x0000007379097224 */ /* 0x000fe200078e0208 */
[----:B------:R-:W-:Y:S01]  /*2230*/  SEL R7, RZ, 0x10, P0 ;  /* 0x00000010ff077807 */ /* 0x000fe20000000000 */
[----:B------:R-:W-:Y:S01]  /*2240*/  IMAD R135, R103, 0x70, RZ ;  /* 0x0000007067877824 */ /* 0x000fe200078e02ff */
[----:B------:R-:W-:Y:S01]  /*2250*/  ISETP.NE.U32.AND P0, PT, RZ, UR8, PT ;  /* 0x00000008ff007c0c */ /* 0x000fe2000bf05070 */
[----:B------:R-:W-:Y:S01]  /*2260*/  IMAD.IADD R5, R5, 0x1, R9 ;  /* 0x0000000105057824 */ /* 0x000fe200078e0209 */
[----:B------:R-:W-:Y:S01]  /*2270*/  LEA.HI R11, R11, R204, RZ, 0x3 ;  /* 0x000000cc0b0b7211 */ /* 0x000fe200078f18ff */
[----:B------:R-:W-:Y:S01]  /*2280*/  IMAD R133, R115, 0x70, RZ ;  /* 0x0000007073857824 */ /* 0x000fe200078e02ff */
[----:B------:R-:W-:Y:S01]  /*2290*/  LOP3.LUT R30, R30, R7, RZ, 0xfc, !PT ;  /* 0x000000071e1e7212 */ /* 0x000fe200078efcff */
[----:B------:R-:W-:Y:S01]  /*22a0*/  IMAD.WIDE.U32 R4, R230, UR4, R4 ;  /* 0x00000004e6047c25 */ /* 0x000fe2000f8e0004 */
[----:B------:R-:W-:-:S02]  /*22b0*/  ISETP.NE.AND.EX P0, PT, RZ, UR9, PT, P0 ;  /* 0x00000009ff007c0c */ /* 0x000fc4000bf05300 */
[----:B------:R-:W-:Y:S01]  /*22c0*/  LOP3.LUT R11, R11, 0xfffffff8, RZ, 0xc0, !PT ;  /* 0xfffffff80b0b7812 */ /* 0x000fe200078ec0ff */
[----:B------:R-:W-:Y:S01]  /*22d0*/  IMAD R5, R230, UR5, R5 ;  /* 0x00000005e6057c24 */ /* 0x000fe2000f8e0205 */
[----:B------:R-:W-:Y:S01]  /*22e0*/  ULDC.64 UR4, c[0x0][0x310] ;  /* 0x0000c40000047ab9 */ /* 0x000fe20000000a00 */
[--C-:B------:R-:W-:Y:S01]  /*22f0*/  SHF.R.S32.HI R23, RZ, 0x1f, R22.reuse ;  /* 0x0000001fff177819 */ /* 0x100fe20000011416 */
[----:B------:R-:W-:Y:S01]  /*2300*/  IMAD.SHL.U32 R137, R114, 0x40, RZ ;  /* 0x0000004072897824 */ /* 0x000fe200078e00ff */
[C---:B------:R-:W-:Y:S01]  /*2310*/  IADD3 R132, R204.reuse, -R11, RZ ;  /* 0x8000000bcc847210 */ /* 0x040fe20007ffe0ff */
[----:B------:R-:W-:Y:S01]  /*2320*/  IMAD.SHL.U32 R124, R15, 0x2, RZ ;  /* 0x000000020f7c7824 */ /* 0x000fe200078e00ff */
[----:B------:R-:W-:Y:S01]  /*2330*/  ISETP.GE.AND P2, PT, R207, R15, PT ;  /* 0x0000000fcf00720c */ /* 0x000fe20003f46270 */
[--C-:B------:R-:W-:Y:S01]  /*2340*/  IMAD.WIDE.U32 R112, R204, R108, R22.reuse ;  /* 0x0000006ccc707225 */ /* 0x100fe200078e0016 */
[----:B------:R-:W-:Y:S02]  /*2350*/  LOP3.LUT P1, RZ, R132, 0x4, RZ, 0xc0, !PT ;  /* 0x0000000484ff7812 */ /* 0x000fe4000782c0ff */
[C---:B------:R-:W-:Y:S01]  /*2360*/  IADD3 R120, P3, R204.reuse, R121, RZ ;  /* 0x00000079cc787210 */ /* 0x040fe20007f7e0ff */
[----:B------:R-:W-:Y:S01]  /*2370*/  IMAD.WIDE.U32 R106, R204, R102, R22 ;  /* 0x00000066cc6a7225 */ /* 0x000fe200078e0016 */
[----:B------:R-:W-:-:S02]  /*2380*/  SHF.L.U64.HI R136, R114, 0x6, R115 ;  /* 0x0000000672887819 */ /* 0x000fc40000010273 */
[----:B------:R-:W-:Y:S01]  /*2390*/  SHF.R.S32.HI R149, RZ, 0x1f, R236 ;  /* 0x0000001fff957819 */ /* 0x000fe200000114ec */
[----:B------:R-:W-:Y:S01]  /*23a0*/  IMAD.X R121, R13, 0x1, R148, P3 ;  /* 0x000000010d797824 */ /* 0x000fe200018e0694 */
[----:B-1----:R-:W-:Y:S02]  /*23b0*/  LEA.HI R152, R152, 0x8, RZ, 0x19 ;  /* 0x0000000898987811 */ /* 0x002fe400078fc8ff */
[----:B--2---:R-:W-:-:S04]  /*23c0*/  LOP3.LUT R20, R20, 0xfffffffb, RZ, 0xc0, !PT ;  /* 0xfffffffb14147812 */ /* 0x004fc800078ec0ff */
[----:B------:R-:W-:Y:S02]  /*23d0*/  @P1 LOP3.LUT R20, R20, 0x4, RZ, 0xfc, !PT ;  /* 0x0000000414141812 */ /* 0x000fe400078efcff */
[----:B------:R-:W-:Y:S02]  /*23e0*/  ISETP.GE.AND P1, PT, R206, R15, PT ;  /* 0x0000000fce00720c */ /* 0x000fe40003f26270 */
[----:B------:R-:W-:-:S04]  /*23f0*/  LOP3.LUT R20, R20, 0xfffffffe, RZ, 0xc0, !PT ;  /* 0xfffffffe14147812 */ /* 0x000fc800078ec0ff */
[----:B------:R-:W-:-:S05]  /*2400*/  @P2 LOP3.LUT R20, R20, 0x1, RZ, 0xfc, !PT ;  /* 0x0000000114142812 */ /* 0x000fca00078efcff */
[----:B------:R0:W-:Y:S01]  /*2410*/  STL [R1+0x20], R20 ;  /* 0x0000201401007387 */ /* 0x0001e20000100800 */
[----:B------:R-:W-:Y:S02]  /*2420*/  SHF.R.S32.HI R7, RZ, 0x1f, R6 ;  /* 0x0000001fff077819 */ /* 0x000fe40000011406 */
[----:B------:R-:W-:Y:S01]  /*2430*/  SEL R39, R6, RZ, !P0 ;  /* 0x000000ff06277207 */ /* 0x000fe20004000000 */
[----:B------:R-:W-:Y:S01]  /*2440*/  IMAD R6, R148, R108, RZ ;  /* 0x0000006c94067224 */ /* 0x000fe200078e02ff */
[----:B------:R-:W-:Y:S02]  /*2450*/  SEL R8, R7, RZ, !P0 ;  /* 0x000000ff07087207 */ /* 0x000fe40004000000 */
[----:B0-----:R-:W-:Y:S01]  /*2460*/  SHF.R.U32.HI R20, RZ, 0x3, R217 ;  /* 0x00000003ff147819 */ /* 0x001fe200000116d9 */
[----:B------:R-:W-:-:S04]  /*2470*/  IMAD.WIDE.U32 R118, R39, UR4, R4 ;  /* 0x0000000427767c25 */ /* 0x000fc8000f8e0004 */
[----:B------:R-:W-:Y:S02]  /*2480*/  IMAD R10, R8, UR4, RZ ;  /* 0x00000004080a7c24 */ /* 0x000fe4000f8e02ff */
[----:B------:R-:W-:Y:S02]  /*2490*/  IMAD R9, R204, R109, R6 ;  /* 0x0000006dcc097224 */ /* 0x000fe400078e0206 */
[----:B------:R-:W-:Y:S01]  /*24a0*/  IMAD R11, R39, UR5, R10 ;  /* 0x00000005270b7c24 */ /* 0x000fe2000f8e020a */
[----:B------:R-:W-:Y:S01]  /*24b0*/  ULDC.64 UR4, c[0x0][0x338] ;  /* 0x0000ce0000047ab9 */ /* 0x000fe20000000a00 */
[-C--:B------:R-:W-:Y:S02]  /*24c0*/  IMAD R4, R148, R114.reuse, RZ ;  /* 0x0000007294047224 */ /* 0x080fe400078e02ff */
[----:B------:R-:W-:-:S04]  /*24d0*/  IMAD.WIDE.U32 R6, R204, R114, R18 ;  /* 0x00000072cc067225 */ /* 0x000fc800078e0012 */
[----:B------:R-:W-:Y:S01]  /*24e0*/  IMAD R10, R204, R115, R4 ;  /* 0x00000073cc0a7224 */ /* 0x000fe200078e0204 */
[----:B------:R-:W-:Y:S01]  /*24f0*/  IADD3 R4, P0, R118, R6, RZ ;  /* 0x0000000676047210 */ /* 0x000fe20007f1e0ff */
[----:B------:R-:W-:Y:S02]  /*2500*/  IMAD.IADD R5, R119, 0x1, R11 ;  /* 0x0000000177057824 */ /* 0x000fe400078e020b */
[----:B------:R-:W-:Y:S02]  /*2510*/  IMAD R8, R8, UR4, RZ ;  /* 0x0000000408087c24 */ /* 0x000fe4000f8e02ff */
[----:B------:R-:W-:Y:S01]  /*2520*/  IMAD.IADD R113, R113, 0x1, R9 ;  /* 0x0000000171717824 */ /* 0x000fe200078e0209 */
[----:B------:R-:W-:Y:S01]  /*2530*/  IADD3.X R6, R5, R7, R10, P0, !PT ;  /* 0x0000000705067210 */ /* 0x000fe200007fe40a */
[----:B------:R-:W-:Y:S01]  /*2540*/  IMAD R7, R148, R102, RZ ;  /* 0x0000006694077224 */ /* 0x000fe200078e02ff */
[----:B------:R-:W-:Y:S01]  /*2550*/  ISETP.GE.AND P0, PT, R18, R15, PT ;  /* 0x0000000f1200720c */ /* 0x000fe20003f06270 */
[----:B------:R-:W-:Y:S01]  /*2560*/  IMAD.IADD R111, R9, 0x1, R111 ;  /* 0x00000001096f7824 */ /* 0x000fe200078e026f */
[C---:B------:R-:W-:Y:S01]  /*2570*/  SEL R9, R15.reuse, RZ, P1 ;  /* 0x000000ff0f097207 */ /* 0x040fe20000800000 */
[----:B------:R-:W-:Y:S01]  /*2580*/  IMAD R11, R204, R103, R7 ;  /* 0x00000067cc0b7224 */ /* 0x000fe200078e0207 */
[----:B------:R-:W-:Y:S01]  /*2590*/  SEL R7, R15, RZ, P0 ;  /* 0x000000ff0f077207 */ /* 0x000fe20000000000 */
[----:B------:R-:W-:-:S03]  /*25a0*/  IMAD.WIDE.U32 R116, R39, UR4, R116 ;  /* 0x0000000427747c25 */ /* 0x000fc6000f8e0074 */
[----:B------:R-:W-:Y:S01]  /*25b0*/  IADD3 R7, R18, R7, RZ ;  /* 0x0000000712077210 */ /* 0x000fe20007ffe0ff */
[----:B------:R-:W-:Y:S01]  /*25c0*/  IMAD R39, R39, UR5, R8 ;  /* 0x0000000527277c24 */ /* 0x000fe2000f8e0208 */
[----:B------:R-:W-:Y:S01]  /*25d0*/  SEL R8, R15, RZ, P2 ;  /* 0x000000ff0f087207 */ /* 0x000fe20001000000 */
[----:B------:R-:W-:Y:S02]  /*25e0*/  IMAD.IADD R9, R206, 0x1, R9 ;  /* 0x00000001ce097824 */ /* 0x000fe400078e0209 */
[----:B------:R-:W-:Y:S02]  /*25f0*/  IMAD.IADD R107, R107, 0x1, R11 ;  /* 0x000000016b6b7824 */ /* 0x000fe400078e020b */
[----:B------:R-:W-:Y:S01]  /*2600*/  IMAD.IADD R12, R207, 0x1, R8 ;  /* 0x00000001cf0c7824 */ /* 0x000fe200078e0208 */
[----:B------:R-:W-:Y:S01]  /*2610*/  SHF.R.S32.HI R8, RZ, 0x1f, R7 ;  /* 0x0000001fff087819 */ /* 0x000fe20000011407 */
[----:B------:R-:W-:Y:S01]  /*2620*/  IMAD.IADD R105, R11, 0x1, R105 ;  /* 0x000000010b697824 */ /* 0x000fe200078e0269 */
[----:B------:R-:W-:Y:S01]  /*2630*/  SHF.R.S32.HI R10, RZ, 0x1f, R9 ;  /* 0x0000001fff0a7819 */ /* 0x000fe20000011409 */
[----:B-----5:R-:W-:Y:S01]  /*2640*/  IMAD.WIDE.U32 R112, R145, R108, R112 ;  /* 0x0000006c91707225 */ /* 0x020fe200078e0070 */
[----:B------:R-:W-:-:S02]  /*2650*/  LEA.HI R21, R8, R7, RZ, 0x3 ;  /* 0x0000000708157211 */ /* 0x000fc400078f18ff */
[----:B------:R-:W-:Y:S01]  /*2660*/  LEA.HI R7, R8, R7, RZ, 0x6 ;  /* 0x0000000708077211 */ /* 0x000fe200078f30ff */
[C---:B------:R-:W-:Y:S01]  /*2670*/  IMAD.WIDE.U32 R110, R145.reuse, R108, R110 ;  /* 0x0000006c916e7225 */ /* 0x040fe200078e006e */
[CC--:B------:R-:W-:Y:S02]  /*2680*/  LEA.HI R8, R10.reuse, R9.reuse, RZ, 0x6 ;  /* 0x000000090a087211 */ /* 0x0c0fe400078f30ff */
[----:B------:R-:W-:Y:S01]  /*2690*/  LEA.HI R27, R10, R9, RZ, 0x3 ;  /* 0x000000090a1b7211 */ /* 0x000fe200078f18ff */
[CC--:B------:R-:W-:Y:S01]  /*26a0*/  IMAD.WIDE.U32 R106, R145.reuse, R102.reuse, R106 ;  /* 0x00000066916a7225 */ /* 0x0c0fe200078e006a */
[----:B------:R-:W-:Y:S02]  /*26b0*/  SHF.R.S32.HI R9, RZ, 0x6, R8 ;  /* 0x00000006ff097819 */ /* 0x000fe40000011408 */
[----:B------:R-:W-:Y:S01]  /*26c0*/  LOP3.LUT R10, R218, 0x38, R27, 0xf8, !PT ;  /* 0x00000038da0a7812 */ /* 0x000fe200078ef81b */
[----:B------:R-:W-:Y:S01]  /*26d0*/  IMAD.WIDE.U32 R104, R145, R102, R104 ;  /* 0x0000006691687225 */ /* 0x000fe200078e0068 */
[----:B------:R-:W-:-:S02]  /*26e0*/  SHF.R.S32.HI R29, RZ, 0x1f, R12 ;  /* 0x0000001fff1d7819 */ /* 0x000fc4000001140c */
[----:B------:R-:W-:Y:S01]  /*26f0*/  SHF.R.S32.HI R7, RZ, 0x6, R7 ;  /* 0x00000006ff077819 */ /* 0x000fe20000011407 */
[C-C-:B------:R-:W-:Y:S01]  /*2700*/  IMAD R143, R9.reuse, 0x1c00, R220.reuse ;  /* 0x00001c00098f7824 */ /* 0x140fe200078e02dc */
[-C--:B------:R-:W-:Y:S01]  /*2710*/  LOP3.LUT R10, R10, R219.reuse, RZ, 0x3c, !PT ;  /* 0x000000db0a0a7212 */ /* 0x080fe200078e3cff */
[----:B------:R-:W-:Y:S01]  /*2720*/  IMAD R140, R9, 0x1c00, R221 ;  /* 0x00001c00098c7824 */ /* 0x000fe200078e02dd */
[-C--:B------:R-:W-:Y:S01]  /*2730*/  LEA.HI R32, R29, R12.reuse, RZ, 0x3 ;  /* 0x0000000c1d207211 */ /* 0x080fe200078f18ff */
[C---:B------:R-:W-:Y:S01]  /*2740*/  IMAD R144, R7.reuse, 0x1c00, R220 ;  /* 0x00001c0007907824 */ /* 0x040fe200078e02dc */
[----:B------:R-:W-:Y:S01]  /*2750*/  LOP3.LUT R8, R218, 0x38, R21, 0xf8, !PT ;  /* 0x00000038da087812 */ /* 0x000fe200078ef815 */
[----:B------:R-:W-:Y:S01]  /*2760*/  IMAD R142, R7, 0x1c00, R221 ;  /* 0x00001c00078e7824 */ /* 0x000fe200078e02dd */
[----:B------:R-:W-:Y:S01]  /*2770*/  LEA.HI R12, R29, R12, RZ, 0x6 ;  /* 0x0000000c1d0c7211 */ /* 0x000fe200078f30ff */
[----:B------:R-:W-:Y:S01]  /*2780*/  IMAD.IADD R143, R143, 0x1, R10 ;  /* 0x000000018f8f7824 */ /* 0x000fe200078e020a */
[----:B------:R-:W-:Y:S01]  /*2790*/  LOP3.LUT R7, R8, R219, RZ, 0x3c, !PT ;  /* 0x000000db08077212 */ /* 0x000fe200078e3cff */
[----:B------:R-:W-:Y:S01]  /*27a0*/  IMAD.WIDE.U32 R114, R114, 0x70, RZ ;  /* 0x0000007072727825 */ /* 0x000fe200078e00ff */
[----:B------:R-:W-:-:S02]  /*27b0*/  SHF.R.S32.HI R12, RZ, 0x6, R12 ;  /* 0x00000006ff0c7819 */ /* 0x000fc4000001140c */
[--C-:B------:R-:W-:Y:S01]  /*27c0*/  LOP3.LUT R8, R218, 0x38, R32.reuse, 0xf8, !PT ;  /* 0x00000038da087812 */ /* 0x100fe200078ef820 */
[----:B------:R-:W-:Y:S01]  /*27d0*/  IMAD.IADD R144, R144, 0x1, R7 ;  /* 0x0000000190907824 */ /* 0x000fe200078e0207 */
[----:B------:R-:W-:Y:S01]  /*27e0*/  LOP3.LUT R10, R217, 0x38, R32, 0xf8, !PT ;  /* 0x00000038d90a7812 */ /* 0x000fe200078ef820 */
[----:B------:R-:W-:Y:S01]  /*27f0*/  IMAD R141, R12, 0x1c00, R220 ;  /* 0x00001c000c8d7824 */ /* 0x000fe200078e02dc */
[----:B------:R-:W-:Y:S01]  /*2800*/  LOP3.LUT R8, R8, R219, RZ, 0x3c, !PT ;  /* 0x000000db08087212 */ /* 0x000fe200078e3cff */
[----:B------:R-:W-:Y:S01]  /*2810*/  IMAD R139, R12, 0x1c00, R221 ;  /* 0x00001c000c8b7824 */ /* 0x000fe200078e02dd */
[----:B------:R-:W-:Y:S01]  /*2820*/  LOP3.LUT R10, R10, R20, RZ, 0x3c, !PT ;  /* 0x000000140a0a7212 */ /* 0x000fe200078e3cff */
[----:B------:R-:W-:Y:S01]  /*2830*/  IMAD.IADD R133, R115, 0x1, R133 ;  /* 0x0000000173857824 */ /* 0x000fe200078e0285 */
[----:B------:R-:W-:Y:S01]  /*2840*/  SHF.R.S32.HI R9, RZ, 0x1f, R145 ;  /* 0x0000001fff097819 */ /* 0x000fe20000011491 */
[----:B------:R-:W-:Y:S01]  /*2850*/  IMAD.IADD R141, R141, 0x1, R8 ;  /* 0x000000018d8d7824 */ /* 0x000fe200078e0208 */
[----:B------:R-:W-:Y:S01]  /*2860*/  LOP3.LUT R11, R217, 0x38, R21, 0xf8, !PT ;  /* 0x00000038d90b7812 */ /* 0x000fe200078ef815 */
[----:B------:R-:W-:Y:S01]  /*2870*/  IMAD.IADD R139, R139, 0x1, R10 ;  /* 0x000000018b8b7824 */ /* 0x000fe200078e020a */
[----:B------:R-:W-:Y:S01]  /*2880*/  LOP3.LUT R7, R217, 0x38, R27, 0xf8, !PT ;  /* 0x00000038d9077812 */ /* 0x000fe200078ef81b */
[C---:B------:R-:W-:Y:S01]  /*2890*/  IMAD R8, R9.reuse, R108, RZ ;  /* 0x0000006c09087224 */ /* 0x040fe200078e02ff */
[----:B------:R-:W-:Y:S01]  /*28a0*/  LOP3.LUT R12, R218, 0x18, R18, 0xf8, !PT ;  /* 0x00000018da0c7812 */ /* 0x000fe200078ef812 */
[----:B------:R-:W-:Y:S01]  /*28b0*/  IMAD R10, R9, R102, RZ ;  /* 0x00000066090a7224 */ /* 0x000fe200078e02ff */
[-C--:B------:R-:W-:Y:S01]  /*28c0*/  LOP3.LUT R11, R11, R20.reuse, RZ, 0x3c, !PT ;  /* 0x000000140b0b7212 */ /* 0x080fe200078e3cff */
[----:B------:R-:W-:Y:S01]  /*28d0*/  VIADD R9, R18, 0xa0 ;  /* 0x000000a012097836 */ /* 0x000fe20000000000 */
[----:B------:R-:W-:Y:S01]  /*28e0*/  LOP3.LUT R7, R7, R20, RZ, 0x3c, !PT ;  /* 0x0000001407077212 */ /* 0x000fe200078e3cff */
[----:B------:R-:W-:Y:S01]  /*28f0*/  IMAD R35, R145, R109, R8 ;  /* 0x0000006d91237224 */ /* 0x000fe200078e0208 */
[----:B------:R-:W-:Y:S01]  /*2900*/  LOP3.LUT R29, R12, R219, RZ, 0x3c, !PT ;  /* 0x000000db0c1d7212 */ /* 0x000fe200078e3cff */
[----:B------:R-:W-:Y:S01]  /*2910*/  IMAD.IADD R142, R142, 0x1, R11 ;  /* 0x000000018e8e7824 */ /* 0x000fe200078e020b */
[----:B------:R-:W-:Y:S01]  /*2920*/  ISETP.GE.AND P2, PT, R9, UR6, PT ;  /* 0x0000000609007c0c */ /* 0x000fe2000bf46270 */
[----:B------:R-:W-:Y:S01]  /*2930*/  IMAD R37, R145, R103, R10 ;  /* 0x0000006791257224 */ /* 0x000fe200078e020a */
[----:B------:R-:W-:Y:S01]  /*2940*/  IADD3 R140, R140, R7, RZ ;  /* 0x000000078c8c7210 */ /* 0x000fe20007ffe0ff */
[----:B------:R-:W-:Y:S01]  /*2950*/  IMAD.SHL.U32 R8, R108, 0x40, RZ ;  /* 0x000000406c087824 */ /* 0x000fe200078e00ff */
[----:B------:R-:W-:Y:S01]  /*2960*/  SEL R31, RZ, 0x20, P2 ;  /* 0x00000020ff1f7807 */ /* 0x000fe20001000000 */
[----:B------:R-:W-:Y:S01]  /*2970*/  IMAD.IADD R138, R220, 0x1, R29 ;  /* 0x00000001dc8a7824 */ /* 0x000fe200078e021d */
[C---:B------:R-:W-:Y:S01]  /*2980*/  SHF.L.U64.HI R7, R108.reuse, 0x6, R109 ;  /* 0x000000066c077819 */ /* 0x040fe2000001026d */
[----:B------:R-:W-:Y:S01]  /*2990*/  IMAD.WIDE.U32 R108, R108, 0x70, RZ ;  /* 0x000000706c6c7825 */ /* 0x000fe200078e00ff */
[----:B------:R-:W-:-:S02]  /*29a0*/  SHF.L.U64.HI R10, R102, 0x6, R103 ;  /* 0x00000006660a7819 */ /* 0x000fc40000010267 */
[C---:B------:R-:W-:Y:S01]  /*29b0*/  SHF.L.U32 R11, R102.reuse, 0x6, RZ ;  /* 0x00000006660b7819 */ /* 0x040fe200000006ff */
[----:B------:R-:W-:Y:S01]  /*29c0*/  IMAD.WIDE.U32 R102, R102, 0x70, RZ ;  /* 0x0000007066667825 */ /* 0x000fe200078e00ff */
[----:B------:R-:W-:Y:S02]  /*29d0*/  SHF.R.S32.HI R20, RZ, 0x3, R21 ;  /* 0x00000003ff147819 */ /* 0x000fe40000011415 */
[----:B------:R-:W-:Y:S01]  /*29e0*/  SHF.R.S32.HI R26, RZ, 0x3, R27 ;  /* 0x00000003ff1a7819 */ /* 0x000fe2000001141b */
[----:B------:R-:W-:Y:S01]  /*29f0*/  IMAD.IADD R12, R113, 0x1, R35 ;  /* 0x00000001710c7824 */ /* 0x000fe200078e0223 */
[----:B------:R-:W-:Y:S01]  /*2a00*/  LOP3.LUT R38, R30, R31, RZ, 0xfc, !PT ;  /* 0x0000001f1e267212 */ /* 0x000fe200078efcff */
[----:B------:R-:W-:Y:S01]  /*2a10*/  IMAD.IADD R13, R35, 0x1, R111 ;  /* 0x00000001230d7824 */ /* 0x000fe200078e026f */
[----:B------:R-:W-:Y:S01]  /*2a20*/  LOP3.LUT R21, R21, 0xfffffff8, RZ, 0xc0, !PT ;  /* 0xfffffff815157812 */ /* 0x000fe200078ec0ff */
[----:B------:R-:W-:Y:S01]  /*2a30*/  IMAD.IADD R14, R107, 0x1, R37 ;  /* 0x000000016b0e7824 */ /* 0x000fe200078e0225 */
[----:B------:R-:W-:Y:S01]  /*2a40*/  LOP3.LUT R27, R27, 0xfffffff8, RZ, 0xc0, !PT ;  /* 0xfffffff81b1b7812 */ /* 0x000fe200078ec0ff */
[----:B------:R-:W-:Y:S01]  /*2a50*/  IMAD.IADD R15, R37, 0x1, R105 ;  /* 0x00000001250f7824 */ /* 0x000fe200078e0269 */
[----:B------:R-:W-:Y:S01]  /*2a60*/  LOP3.LUT R29, R32, 0xfffffff8, RZ, 0xc0, !PT ;  /* 0xfffffff8201d7812 */ /* 0x000fe200078ec0ff */
[----:B------:R-:W-:Y:S01]  /*2a70*/  IMAD.IADD R134, R109, 0x1, R33 ;  /* 0x000000016d867824 */ /* 0x000fe200078e0221 */
[----:B------:R-:W-:Y:S01]  /*2a80*/  SHF.R.S32.HI R28, RZ, 0x3, R32 ;  /* 0x00000003ff1c7819 */ /* 0x000fe20000011420 */
[----:B------:R-:W-:Y:S01]  /*2a90*/  IMAD.IADD R39, R117, 0x1, R39 ;  /* 0x0000000175277824 */ /* 0x000fe200078e0227 */
[----:B------:R-:W-:-:S02]  /*2aa0*/  LOP3.LUT R34, R38, 0x2, RZ, 0xc0, !PT ;  /* 0x0000000226227812 */ /* 0x000fc400078ec0ff */
[C---:B------:R-:W-:Y:S02]  /*2ab0*/  LOP3.LUT R35, R38.reuse, 0x4, RZ, 0xc0, !PT ;  /* 0x0000000426237812 */ /* 0x040fe400078ec0ff */
[C---:B------:R-:W-:Y:S02]  /*2ac0*/  LOP3.LUT R36, R38.reuse, 0x8, RZ, 0xc0, !PT ;  /* 0x0000000826247812 */ /* 0x040fe400078ec0ff */
[----:B------:R-:W-:Y:S02]  /*2ad0*/  LOP3.LUT R37, R38, 0x10, RZ, 0xc0, !PT ;  /* 0x0000001026257812 */ /* 0x000fe400078ec0ff */
[----:B------:R-:W-:Y:S02]  /*2ae0*/  IADD3 R135, R103, R135, RZ ;  /* 0x0000008767877210 */ /* 0x000fe40007ffe0ff */
[----:B------:R-:W-:Y:S02]  /*2af0*/  LOP3.LUT R30, R30, 0x1, RZ, 0xc0, !PT ;  /* 0x000000011e1e7812 */ /* 0x000fe400078ec0ff */
[----:B------:R-:W-:-:S02]  /*2b00*/  SHF.R.S32.HI R31, RZ, 0x1f, R21 ;  /* 0x0000001fff1f7819 */ /* 0x000fc40000011415 */
[----:B------:R-:W-:Y:S02]  /*2b10*/  SHF.R.S32.HI R32, RZ, 0x1f, R27 ;  /* 0x0000001fff207819 */ /* 0x000fe4000001141b */
[----:B------:R-:W-:Y:S02]  /*2b20*/  SHF.R.S32.HI R33, RZ, 0x1f, R29 ;  /* 0x0000001fff217819 */ /* 0x000fe4000001141d */
[----:B------:R-:W-:-:S07]  /*2b30*/  LOP3.LUT R38, R38, 0x20, RZ, 0xc0, !PT ;  /* 0x0000002026267812 */ /* 0x000fce00078ec0ff */
.L_x_2622:
[----:B-12---:R-:W2:Y:S01]  /*2b40*/  LDL.LU R45, [R1+0x20] ;  /* 0x00002000012d7983 */ /* 0x006ea20000300800 */
[----:B------:R-:W-:Y:S01]  /*2b50*/  IADD3 R47, R24, -0x1, RZ ;  /* 0xffffffff182f7810 */ /* 0x000fe20007ffe0ff */
[----:B------:R-:W0:Y:S01]  /*2b60*/  LDC.64 R122, c[0x0][0x2e8] ;  /* 0x0000ba00ff7a7b82 */ /* 0x000e220000000a00 */
[----:B------:R-:W-:Y:S01]  /*2b70*/  LOP3.LUT P5, RZ, R132, 0x4, RZ, 0xc0, !PT ;  /* 0x0000000484ff7812 */ /* 0x000fe200078ac0ff */
[----:B------:R-:W-:Y:S01]  /*2b80*/  IMAD R40, R17, 0x5400, R138 ;  /* 0x0000540011287824 */ /* 0x000fe200078e028a */
[----:B------:R-:W-:Y:S01]  /*2b90*/  SHF.R.S32.HI R44, RZ, 0x1f, R47 ;  /* 0x0000001fff2c7819 */ /* 0x000fe2000001142f */
[-C--:B------:R-:W-:Y:S01]  /*2ba0*/  IMAD R41, R133, R47.reuse, RZ ;  /* 0x0000002f85297224 */ /* 0x080fe200078e02ff */
[----:B------:R-:W-:Y:S05]  /*2bb0*/  YIELD ;  /* 0x0000000000007946 */ /* 0x000fea0003800000 */
[----:B------:R-:W-:Y:S01]  /*2bc0*/  IMAD.WIDE.U32 R126, R114, R47, RZ ;  /* 0x0000002f727e7225 */ /* 0x000fe200078e00ff */
[----:B------:R-:W1:Y:S01]  /*2bd0*/  LDC R101, c[0x0][0x3f4] ;  /* 0x0000fd00ff657b82 */ /* 0x000e620000000800 */
[----:B------:R-:W-:Y:S02]  /*2be0*/  BSSY B0, `(.L_x_2523) ;  /* 0x0000758000007945 */ /* 0x000fe40003800000 */
[----:B------:R-:W-:Y:S01]  /*2bf0*/  IMAD R41, R44, R114, R41 ;  /* 0x000000722c297224 */ /* 0x000fe200078e0229 */
[----:B------:R-:W-:-:S02]  /*2c00*/  IADD3 R24, P2, P3, R4, R126, R137 ;  /* 0x0000007e04187210 */ /* 0x000fc40007b5e089 */
[----:B------:R-:W-:Y:S01]  /*2c10*/  IADD3 R42, P4, R4, R126, RZ ;  /* 0x0000007e042a7210 */ /* 0x000fe20007f9e0ff */
[----:B------:R-:W-:-:S04]  /*2c20*/  IMAD.IADD R96, R127, 0x1, R41 ;  /* 0x000000017f607824 */ /* 0x000fc800078e0229 */
[----:B------:R-:W-:Y:S01]  /*2c30*/  IMAD.X R43, R96, 0x1, R6, P4 ;  /* 0x00000001602b7824 */ /* 0x000fe200020e0606 */
[----:B------:R-:W-:Y:S02]  /*2c40*/  IADD3.X R41, R6, R96, R136, P2, P3 ;  /* 0x0000006006297210 */ /* 0x000fe400017e6488 */
[----:B------:R-:W-:Y:S02]  /*2c50*/  ISETP.GT.AND P3, PT, R47, R125, PT ;  /* 0x0000007d2f00720c */ /* 0x000fe40003f64270 */
[-C--:B0-----:R-:W-:Y:S02]  /*2c60*/  LEA R48, P2, R24, R122.reuse, 0x1 ;  /* 0x0000007a18307211 */ /* 0x081fe400078408ff */
[----:B------:R-:W-:Y:S02]  /*2c70*/  LEA R50, P4, R42, R122, 0x1 ;  /* 0x0000007a2a327211 */ /* 0x000fe400078808ff */
[-C--:B------:R-:W-:Y:S02]  /*2c80*/  LEA.HI.X R49, R24, R123.reuse, R41, 0x1, P2 ;  /* 0x0000007b18317211 */ /* 0x080fe400010f0c29 */
[----:B------:R-:W-:Y:S01]  /*2c90*/  LEA.HI.X R51, R42, R123, R43, 0x1, P4 ;  /* 0x0000007b2a337211 */ /* 0x000fe200020f0c2b */
[C---:B------:R-:W-:Y:S01]  /*2ca0*/  VIADD R42, R40.reuse, 0x20 ;  /* 0x00000020282a7836 */ /* 0x040fe20000000000 */
[----:B-1----:R-:W-:Y:S01]  /*2cb0*/  ISETP.GE.AND P2, PT, R101, 0x1, PT ;  /* 0x000000016500780c */ /* 0x002fe20003f46270 */
[C---:B------:R-:W-:Y:S01]  /*2cc0*/  @P5 VIADD R42, R40.reuse, 0xffffffe0 ;  /* 0xffffffe0282a5836 */ /* 0x040fe20000000000 */
[----:B------:R-:W-:Y:S01]  /*2cd0*/  MOV R24, R47 ;  /* 0x0000002f00187202 */ /* 0x000fe20000000f00 */
[----:B------:R-:W-:-:S02]  /*2ce0*/  IMAD R40, R40, 0x2, R25 ;  /* 0x0000000228287824 */ /* 0x000fc400078e0219 */
[----:B------:R-:W-:Y:S01]  /*2cf0*/  IMAD R41, R42, 0x2, R25 ;  /* 0x000000022a297824 */ /* 0x000fe200078e0219 */
[----:B--2---:R-:W-:-:S04]  /*2d00*/  LOP3.LUT R45, R45, 0xfffffffd, RZ, 0xc0, !PT ;  /* 0xfffffffd2d2d7812 */ /* 0x004fc800078ec0ff */
[----:B------:R-:W-:-:S05]  /*2d10*/  @P3 LOP3.LUT R45, R45, 0x2, RZ, 0xfc, !PT ;  /* 0x000000022d2d3812 */ /* 0x000fca00078efcff */
[----:B------:R0:W-:Y:S01]  /*2d20*/  STL [R1+0x20], R45 ;  /* 0x0000202d01007387 */ /* 0x0001e20000100800 */
[----:B-----5:R-:W-:Y:S05]  /*2d30*/  @!P2 BRA `(.L_x_2524) ;  /* 0x000000700028a947 */ /* 0x020fea0003800000 */
[----:B------:R-:W-:Y:S01]  /*2d40*/  ULDC.U8 UR4, c[0x0][0x410] ;  /* 0x0001040000047ab9 */ /* 0x000fe20000000000 */
[-C--:B------:R-:W-:Y:S01]  /*2d50*/  IMAD R43, R134, R47.reuse, RZ ;  /* 0x0000002f862b7224 */ /* 0x080fe200078e02ff */
[----:B------:R-:W-:Y:S01]  /*2d60*/  ISETP.NE.AND P2, PT, RZ, UR4, PT ;  /* 0x00000004ff007c0c */ /* 0x000fe2000bf45270 */
[-C--:B0-----:R-:W-:Y:S02]  /*2d70*/  IMAD R45, R135, R47.reuse, RZ ;  /* 0x0000002f872d7224 */ /* 0x081fe400078e02ff */
        /* <DEDUP_REMOVED lines=65> */
.L_x_2527:
[----:B------:R-:W-:Y:S05]  /*3190*/  BSYNC B1 ;  /* 0x0000000000017941 */ /* 0x000fea0003800000 */
.L_x_2526:
        /* <DEDUP_REMOVED lines=12> */
[----:B-----5:R-:W-:Y:S01]  /*3260*/  MOV R129, R76 ;  /* 0x0000004c00817202 */ /* 0x020fe20000000f00 */
[----:B------:R-:W-:Y:S01]  /*3270*/  IMAD.MOV.U32 R128, RZ, RZ, R77 ;  /* 0x000000ffff807224 */ /* 0x000fe200078e004d */
[----:B------:R-:W-:Y:S01]  /*3280*/  CS2R R74, SRZ ;  /* 0x00000000004a7805 */ /* 0x000fe2000001ff00 */
        /* <DEDUP_REMOVED lines=41> */
.L_x_2529:
[----:B------:R-:W-:Y:S05]  /*3520*/  BSYNC B1 ;  /* 0x0000000000017941 */ /* 0x000fea0003800000 */
.L_x_2528:
[----:B------:R-:W2:Y:S01]  /*3530*/  LDL R43, [R1+0x44] ;  /* 0x00004400012b7983 */ /* 0x000ea20000100800 */
[----:B01----:R-:W-:Y:S01]  /*3540*/  IMAD.MOV.U32 R44, RZ, RZ, R81 ;  /* 0x000000ffff2c7224 */ /* 0x003fe200078e0051 */
[----:B------:R-:W-:Y:S01]  /*3550*/  PRMT R157, R129, 0x5410, R128 ;  /* 0x00005410819d7816 */ /* 0x000fe20000000080 */
[----:B------:R-:W-:Y:S02]  /*3560*/  IMAD.MOV.U32 R45, RZ, RZ, R84 ;  /* 0x000000ffff2d7224 */ /* 0x000fe400078e0054 */
[----:B------:R-:W-:Y:S01]  /*3570*/  IMAD.MOV.U32 R46, RZ, RZ, R85 ;  /* 0x000000ffff2e7224 */ /* 0x000fe200078e0055 */
[----:B------:R-:W-:Y:S01]  /*3580*/  PRMT R159, R159, 0x5410, R44 ;  /* 0x000054109f9f7816 */ /* 0x000fe2000000002c */
[----:B------:R-:W-:-:S03]  /*3590*/  IMAD.MOV.U32 R44, RZ, RZ, R89 ;  /* 0x000000ffff2c7224 */ /* 0x000fc600078e0059 */
[----:B------:R-:W-:Y:S01]  /*35a0*/  PRMT R162, R46, 0x5410, R45 ;  /* 0x000054102ea27816 */ /* 0x000fe2000000002d */
[----:B------:R-:W-:Y:S02]  /*35b0*/  IMAD.MOV.U32 R45, RZ, RZ, R96 ;  /* 0x000000ffff2d7224 */ /* 0x000fe400078e0060 */
[----:B------:R-:W-:-:S05]  /*35c0*/  IMAD.MOV.U32 R46, RZ, RZ, R97 ;  /* 0x000000ffff2e7224 */ /* 0x000fca00078e0061 */
[----:B------:R-:W-:Y:S01]  /*35d0*/  PRMT R165, R45, 0x5410, R46 ;  /* 0x000054102da57816 */ /* 0x000fe2000000002e */
[----:B------:R-:W-:Y:S01]  /*35e0*/  IMAD.MOV.U32 R45, RZ, RZ, R123 ;  /* 0x000000ffff2d7224 */ /* 0x000fe200078e007b */
[----:B------:R-:W-:Y:S02]  /*35f0*/  MOV R46, R78 ;  /* 0x0000004e002e7202 */ /* 0x000fe40000000f00 */
[----:B--2---:R-:W-:Y:S01]  /*3600*/  R2UR UR4, R43 ;  /* 0x000000002b0472ca */ /* 0x004fe200000e0000 */
[----:B------:R-:W-:-:S05]  /*3610*/  IMAD.MOV.U32 R43, RZ, RZ, R80 ;  /* 0x000000ffff2b7224 */ /* 0x000fca00078e0050 */
[----:B------:R-:W-:Y:S02]  /*3620*/  PRMT R161, R161, 0x5410, R43 ;  /* 0x00005410a1a17816 */ /* 0x000fe4000000002b */
[----:B------:R-:W-:-:S04]  /*3630*/  MOV R43, R88 ;  /* 0x00000058002b7202 */ /* 0x000fc80000000f00 */
[----:B------:R-:W-:Y:S01]  /*3640*/  PRMT R164, R43, 0x5410, R44 ;  /* 0x000054102ba47816 */ /* 0x000fe2000000002c */
[----:B------:R-:W-:Y:S01]  /*3650*/  IMAD.MOV.U32 R44, RZ, RZ, R122 ;  /* 0x000000ffff2c7224 */ /* 0x000fe200078e007a */
[----:B------:R-:W-:Y:S01]  /*3660*/  UISETP.NE.AND UP0, UPT, UR4, 0x3, UPT ;  /* 0x000000030400788c */ /* 0x000fe2000bf05270 */
[----:B------:R-:W-:-:S03]  /*3670*/  IMAD.MOV.U32 R43, RZ, RZ, R79 ;  /* 0x000000ffff2b7224 */ /* 0x000fc600078e004f */
[----:B------:R-:W-:Y:S01]  /*3680*/  PRMT R153, R44, 0x5410, R45 ;  /* 0x000054102c997816 */ /* 0x000fe2000000002d */
[----:B------:R-:W-:Y:S01]  /*3690*/  IMAD.MOV.U32 R45, RZ, RZ, R83 ;  /* 0x000000ffff2d7224 */ /* 0x000fe200078e0053 */
[----:B------:R-:W-:Y:S01]  /*36a0*/  PRMT R158, R46, 0x5410, R43 ;  /* 0x000054102e9e7816 */ /* 0x000fe2000000002b */
[----:B------:R-:W-:Y:S01]  /*36b0*/  IMAD.MOV.U32 R46, RZ, RZ, R82 ;  /* 0x000000ffff2e7224 */ /* 0x000fe200078e0052 */
[----:B------:R-:W-:Y:S01]  /*36c0*/  PLOP3.LUT P2, PT, PT, PT, UP0, 0x80, 0x0 ;  /* 0x000000000000781c */ /* 0x000fe20003f4f008 */
        /* <DEDUP_REMOVED lines=13> */
[----:B-----5:R-:W-:Y:S01]  /*37a0*/  MOV R46, R52 ;  /* 0x00000034002e7202 */ /* 0x020fe20000000f00 */
[----:B------:R-:W-:-:S03]  /*37b0*/  IMAD.MOV.U32 R43, RZ, RZ, R53 ;  /* 0x000000ffff2b7224 */ /* 0x000fc600078e0035 */
        /* <DEDUP_REMOVED lines=35> */
[----:B------:R-:W-:-:S03]  /*39f0*/  IMAD.MOV.U32 R44, RZ, RZ, R75 ;  /* 0x000000ffff2c7224 */ /* 0x000fc600078e004b */
[----:B------:R-:W-:Y:S02]  /*3a00*/  PRMT R159, R43, 0x7610, R159 ;  /* 0x000076102b9f7816 */ /* 0x000fe4000000009f */
[----:B------:R-:W-:Y:S01]  /*3a10*/  PRMT R160, R160, 0x5410, R44 ;  /* 0x00005410a0a07816 */ /* 0x000fe2000000002c */
[----:B------:R-:W-:Y:S06]  /*3a20*/  @!P2 BRA `(.L_x_2530) ;  /* 0x000000000004a947 */ /* 0x000fec0003800000 */
[----:B------:R-:W-:Y:S01]  /*3a30*/  BPT.TRAP 0x1 ;  /* 0x000000040000795c */ /* 0x000fe20000300000 */
.L_x_2530:
[----:B------:R-:W-:Y:S01]  /*3a40*/  LEA R43, R17, R16, 0x3 ;  /* 0x00000010112b7211 */ /* 0x000fe200078e18ff */
[----:B------:R-:W-:Y:S01]  /*3a50*/  BSSY B1, `(.L_x_2531) ;  /* 0x0000004000017945 */ /* 0x000fe20003800000 */
[----:B------:R-:W-:-:S04]  /*3a60*/  SHF.L.U32 R100, R209, 0x1f, RZ ;  /* 0x0000001fd1647819 */ /* 0x000fc800000006ff */
[----:B------:R-:W0:Y:S02]  /*3a70*/  SYNCS.PHASECHK.TRANS64.TRYWAIT P5, [R43+URZ+0x36890], R100 ;  /* 0x036890642b0075a7 */ /* 0x000e2400080a017f */
[----:B0-----:R-:W-:Y:S05]  /*3a80*/  @!P5 BRA `(.L_x_2532) ;  /* 0x000002d0007cd947 */ /* 0x001fea0003800000 */
.L_x_2914:
[----:B------:R-:W-:Y:S05]  /*3a90*/  BSYNC B1 ;  /* 0x0000000000017941 */ /* 0x000fea0003800000 */
.L_x_2531:
        /* <DEDUP_REMOVED lines=21> */
[-C--:B------:R-:W-:Y:S01]  /*3bf0*/  FFMA.FTZ R45, R127, R92.reuse, -R45 ;  /* 0x0000005c7f2d7223 */ /* 0x080fe2000001082d */
[----:B------:R-:W-:Y:S02]  /*3c00*/  HADD2.F32 R127, -RZ, R44.H0_H0 ;  /* 0x2000002cff7f7230 */ /* 0x000fe40000004100 */
[----:B------:R-:W-:Y:S01]  /*3c10*/  FFMA.FTZ R92, R123, R92, R93 ;  /* 0x0000005c7b5c7223 */ /* 0x000fe2000001005d */
[----:B------:R-:W-:-:S02]  /*3c20*/  HADD2.F32 R93, -RZ, R47.H1_H1 ;  /* 0x3000002fff5d7230 */ /* 0x000fc40000004100 */
[----:B------:R-:W-:Y:S02]  /*3c30*/  HADD2.F32 R123, -RZ, R47.H0_H0 ;  /* 0x2000002fff7b7230 */ /* 0x000fe40000004100 */
[----:B------:R-:W-:Y:S01]  /*3c40*/  F2FP.F16.F32.PACK_AB R45, R92, R45 ;  /* 0x0000002d5c2d723e */ /* 0x000fe200000000ff */
[----:B------:R-:W-:-:S04]  /*3c50*/  FMUL.FTZ R47, R93, R126 ;  /* 0x0000007e5d2f7220 */ /* 0x000fc80000410000 */
[C---:B------:R-:W-:Y:S01]  /*3c60*/  FFMA.FTZ R47, R123.reuse, R122, -R47 ;  /* 0x0000007a7b2f7223 */ /* 0x040fe2000001082f */
[----:B------:R-:W-:Y:S01]  /*3c70*/  FMUL.FTZ R123, R123, R126 ;  /* 0x0000007e7b7b7220 */ /* 0x000fe20000410000 */
[----:B------:R-:W-:-:S03]  /*3c80*/  HADD2.F32 R126, -RZ, R168.H0_H0 ;  /* 0x200000a8ff7e7230 */ /* 0x000fc60000004100 */
[----:B------:R-:W-:Y:S01]  /*3c90*/  FFMA.FTZ R93, R93, R122, R123 ;  /* 0x0000007a5d5d7223 */ /* 0x000fe2000001007b */
[----:B------:R-:W-:Y:S02]  /*3ca0*/  HADD2.F32 R122, -RZ, R44.H1_H1 ;  /* 0x3000002cff7a7230 */ /* 0x000fe40000004100 */
        /* <DEDUP_REMOVED lines=16> */
.L_x_2538:
[----:B------:R-:W-:Y:S05]  /*3db0*/  BSYNC B3 ;  /* 0x0000000000037941 */ /* 0x000fea0003800000 */
.L_x_2537:
[----:B--2---:R1:W-:Y:S02]  /*3dc0*/  STG.E.128 desc[UR60][R50.64], R44 ;  /* 0x0000002c32007986 */ /* 0x0043e4000c101d3c */
.L_x_2536:
[----:B------:R-:W-:Y:S05]  /*3dd0*/  BSYNC B2 ;  /* 0x0000000000027941 */ /* 0x000fea0003800000 */
.L_x_2535:
        /* <DEDUP_REMOVED lines=9> */
[----:B------:R-:W-:Y:S01]  /*3e70*/  SHF.R.U64 R92, R96, 0x10, R97 ;  /* 0x00000010605c7819 */ /* 0x000fe20000001261 */
[----:B------:R-:W-:Y:S01]  /*3e80*/  HADD2.F32 R122, -RZ, R167.H1_H1 ;  /* 0x300000a7ff7a7230 */ /* 0x000fe20000004100 */
[----:B------:R-:W-:Y:S01]  /*3e90*/  SHF.R.U32.HI R99, RZ, 0x10, R99 ;  /* 0x00000010ff637819 */ /* 0x000fe20000011663 */
[----:B------:R-:W-:Y:S01]  /*3ea0*/  HADD2.F32 R98, -RZ, R98.H0_H0 ;  /* 0x20000062ff627230 */ /* 0x000fe20000004100 */
[----:B------:R-:W-:Y:S01]  /*3eb0*/  SHF.R.U32.HI R97, RZ, 0x10, R97 ;  /* 0x00000010ff617819 */ /* 0x000fe20000011661 */
[--C-:B------:R-:W-:Y:S02]  /*3ec0*/  HADD2.F32 R45, -RZ, R93.reuse.H1_H1 ;  /* 0x3000005dff2d7230 */ /* 0x100fe40000004100 */
[----:B------:R-:W-:Y:S02]  /*3ed0*/  HADD2.F32 R93, -RZ, R93.H0_H0 ;  /* 0x2000005dff5d7230 */ /* 0x000fe40000004100 */
[----:B------:R-:W-:-:S02]  /*3ee0*/  HADD2.F32 R92, -RZ, R92.H0_H0 ;  /* 0x2000005cff5c7230 */ /* 0x000fc40000004100 */
[-C--:B------:R-:W-:Y:S01]  /*3ef0*/  FMUL.FTZ R96, R45, R98.reuse ;  /* 0x000000622d607220 */ /* 0x080fe20000410000 */
[----:B------:R-:W-:Y:S02]  /*3f00*/  HADD2.F32 R97, -RZ, R97.H0_H0 ;  /* 0x20000061ff617230 */ /* 0x000fe40000004100 */
[C---:B------:R-:W-:Y:S01]  /*3f10*/  FMUL.FTZ R98, R93.reuse, R98 ;  /* 0x000000625d627220 */ /* 0x040fe20000410000 */
[----:B------:R-:W-:-:S03]  /*3f20*/  FFMA.FTZ R96, R93, R92, -R96 ;  /* 0x0000005c5d607223 */ /* 0x000fc60000010860 */
[----:B------:R-:W-:Y:S01]  /*3f30*/  FFMA.FTZ R98, R45, R92, R98 ;  /* 0x0000005c2d627223 */ /* 0x000fe20000010062 */
[----:B------:R-:W-:Y:S02]  /*3f40*/  IMAD.MOV.U32 R92, RZ, RZ, R44 ;  /* 0x000000ffff5c7224 */ /* 0x000fe400078e002c */
[----:B------:R-:W-:Y:S02]  /*3f50*/  IMAD.MOV.U32 R44, RZ, RZ, R47 ;  /* 0x000000ffff2c7224 */ /* 0x000fe400078e002f */
[----:B------:R-:W-:Y:S01]  /*3f60*/  HADD2.F32 R47, -RZ, R99.H0_H0 ;  /* 0x20000063ff2f7230 */ /* 0x000fe20000004100 */
[----:B------:R-:W-:Y:S02]  /*3f70*/  F2FP.F16.F32.PACK_AB R96, R98, R96 ;  /* 0x000000606260723e */ /* 0x000fe400000000ff */
[--C-:B------:R-:W-:Y:S02]  /*3f80*/  HADD2.F32 R45, -RZ, R44.reuse.H1_H1 ;  /* 0x3000002cff2d7230 */ /* 0x100fe40000004100 */
[----:B------:R-:W-:-:S03]  /*3f90*/  HADD2.F32 R44, -RZ, R44.H0_H0 ;  /* 0x2000002cff2c7230 */ /* 0x000fc60000004100 */
[CC--:B------:R-:W-:Y:S02]  /*3fa0*/  FMUL.FTZ R93, R45.reuse, R47.reuse ;  /* 0x0000002f2d5d7220 */ /* 0x0c0fe40000410000 */
[C---:B------:R-:W-:Y:S02]  /*3fb0*/  FMUL.FTZ R47, R44.reuse, R47 ;  /* 0x0000002f2c2f7220 */ /* 0x040fe40000410000 */
[-C--:B------:R-:W-:Y:S01]  /*3fc0*/  FFMA.FTZ R44, R44, R97.reuse, -R93 ;  /* 0x000000612c2c7223 */ /* 0x080fe2000001085d */
[----:B------:R-:W-:Y:S02]  /*3fd0*/  IMAD.MOV.U32 R93, RZ, RZ, R46 ;  /* 0x000000ffff5d7224 */ /* 0x000fe400078e002e */
[----:B------:R-:W-:Y:S01]  /*3fe0*/  FFMA.FTZ R45, R45, R97, R47 ;  /* 0x000000612d2d7223 */ /* 0x000fe2000001002f */
[----:B------:R-:W-:Y:S02]  /*3ff0*/  HADD2.F32 R46, -RZ, R92.H1_H1 ;  /* 0x3000005cff2e7230 */ /* 0x000fe40000004100 */
[----:B------:R-:W-:-:S02]  /*4000*/  HADD2.F32 R97, -RZ, R167.H0_H0 ;  /* 0x200000a7ff617230 */ /* 0x000fc40000004100 */
[----:B------:R-:W-:Y:S02]  /*4010*/  HADD2.F32 R47, -RZ, R92.H0_H0 ;  /* 0x2000005cff2f7230 */ /* 0x000fe40000004100 */
[----:B------:R-:W-:Y:S02]  /*4020*/  HADD2.F32 R92, -RZ, R165.H0_H0 ;  /* 0x200000a5ff5c7230 */ /* 0x000fe40000004100 */
[-C--:B------:R-:W-:Y:S01]  /*4030*/  FMUL.FTZ R99, R46, R97.reuse ;  /* 0x000000612e637220 */ /* 0x080fe20000410000 */
[----:B------:R-:W-:-:S03]  /*4040*/  FMUL.FTZ R97, R47, R97 ;  /* 0x000000612f617220 */ /* 0x000fc60000410000 */
[-C--:B------:R-:W-:Y:S01]  /*4050*/  FFMA.FTZ R47, R47, R92.reuse, -R99 ;  /* 0x0000005c2f2f7223 */ /* 0x080fe20000010863 */
[----:B------:R-:W-:Y:S01]  /*4060*/  FFMA.FTZ R46, R46, R92, R97 ;  /* 0x0000005c2e2e7223 */ /* 0x000fe20000010061 */
[--C-:B------:R-:W-:Y:S02]  /*4070*/  HADD2.F32 R92, -RZ, R93.reuse.H1_H1 ;  /* 0x3000005dff5c7230 */ /* 0x100fe40000004100 */
[----:B------:R-:W-:Y:S02]  /*4080*/  HADD2.F32 R97, -RZ, R93.H0_H0 ;  /* 0x2000005dff617230 */ /* 0x000fe40000004100 */
[----:B------:R-:W-:Y:S02]  /*4090*/  HADD2.F32 R93, -RZ, R165.H1_H1 ;  /* 0x300000a5ff5d7230 */ /* 0x000fe40000004100 */
[-C--:B------:R-:W-:Y:S01]  /*40a0*/  FMUL.FTZ R99, R92, R122.reuse ;  /* 0x0000007a5c637220 */ /* 0x080fe20000410000 */
[----:B------:R-:W-:Y:S01]  /*40b0*/  F2FP.F16.F32.PACK_AB R46, R46, R47 ;  /* 0x0000002f2e2e723e */ /* 0x000fe200000000ff */
[----:B------:R-:W-:-:S02]  /*40c0*/  FMUL.FTZ R122, R97, R122 ;  /* 0x0000007a617a7220 */ /* 0x000fc40000410000 */
[-C--:B------:R-:W-:Y:S02]  /*40d0*/  FFMA.FTZ R99, R97, R93.reuse, -R99 ;  /* 0x0000005d61637223 */ /* 0x080fe40000010863 */
[----:B------:R-:W-:Y:S01]  /*40e0*/  FFMA.FTZ R122, R92, R93, R122 ;  /* 0x0000005d5c7a7223 */ /* 0x000fe2000001007a */
[----:B------:R-:W-:Y:S01]  /*40f0*/  F2FP.F16.F32.PACK_AB R92, R45, R44 ;  /* 0x0000002c2d5c723e */ /* 0x000fe200000000ff */
[----:B------:R-:W-:Y:S01]  /*4100*/  IMAD.MOV.U32 R44, RZ, RZ, R46 ;  /* 0x000000ffff2c7224 */ /* 0x000fe200078e002e */
[----:B------:R-:W-:Y:S02]  /*4110*/  MOV R45, R96 ;  /* 0x00000060002d7202 */ /* 0x000fe40000000f00 */
[----:B------:R-:W-:Y:S01]  /*4120*/  F2FP.F16.F32.PACK_AB R99, R122, R99 ;  /* 0x000000637a63723e */ /* 0x000fe200000000ff */
[----:B------:R-:W-:-:S04]  /*4130*/  IMAD.MOV.U32 R47, RZ, RZ, R92 ;  /* 0x000000ffff2f7224 */ /* 0x000fc800078e005c */
[----:B------:R-:W-:-:S07]  /*4140*/  IMAD.MOV.U32 R46, RZ, RZ, R99 ;  /* 0x000000ffff2e7224 */ /* 0x000fce00078e0063 */
.L_x_2542:
[----:B------:R-:W-:Y:S05]  /*4150*/  BSYNC B3 ;  /* 0x0000000000037941 */ /* 0x000fea0003800000 */
.L_x_2541:
[----:B--2---:R2:W-:Y:S02]  /*4160*/  STG.E.128 desc[UR60][R50.64+0x40], R44 ;  /* 0x0000402c32007986 */ /* 0x0045e4000c101d3c */
.L_x_2540:
[----:B------:R-:W-:Y:S05]  /*4170*/  BSYNC B2 ;  /* 0x0000000000027941 */ /* 0x000fea0003800000 */
.L_x_2539:
        /* <DEDUP_REMOVED lines=33> */
[----:B------:R-:W-:Y:S01]  /*4390*/  MOV R88, R46 ;  /* 0x0000002e00587202 */ /* 0x000fe20000000f00 */
[--C-:B------:R-:W-:Y:S02]  /*43a0*/  HADD2.F32 R46, -RZ, R89.reuse.H1_H1 ;  /* 0x30000059ff2e7230 */ /* 0x100fe40000004100 */
[----:B------:R-:W-:-:S02]  /*43b0*/  HADD2.F32 R47, -RZ, R89.H0_H0 ;  /* 0x20000059ff2f7230 */ /* 0x000fc40000004100 */
        /* <DEDUP_REMOVED lines=19> */
.L_x_2546:
[----:B------:R-:W-:Y:S05]  /*44f0*/  BSYNC B3 ;  /* 0x0000000000037941 */ /* 0x000fea0003800000 */
.L_x_2545:
[----:B--2---:R3:W-:Y:S02]  /*4500*/  STG.E.128 desc[UR60][R50.64+0x80], R44 ;  /* 0x0000802c32007986 */ /* 0x0047e4000c101d3c */
.L_x_2544:
[----:B------:R-:W-:Y:S05]  /*4510*/  BSYNC B2 ;  /* 0x0000000000027941 */ /* 0x000fea0003800000 */
.L_x_2543:
        /* <DEDUP_REMOVED lines=15> */
[CC--:B------:R-:W-:Y:S01]  /*4610*/  FMUL.FTZ R89, R45.reuse, R86.reuse ;  /* 0x000000562d597220 */ /* 0x0c0fe20000410000 */
[----:B------:R-:W-:Y:S02]  /*4620*/  HADD2.F32 R90, -RZ, R162.H1_H1 ;  /* 0x300000a2ff5a7230 */ /* 0x000fe40000004100 */
[C---:B------:R-:W-:Y:S01]  /*4630*/  FMUL.FTZ R86, R88.reuse, R86 ;  /* 0x0000005658567220 */ /* 0x040fe20000410000 */
[----:B------:R-:W-:Y:S02]  /*4640*/  HADD2.F32 R92, -RZ, R163.H0_H0 ;  /* 0x200000a3ff5c7230 */ /* 0x000fe40000004100 */
[-C--:B------:R-:W-:Y:S01]  /*4650*/  FFMA.FTZ R88, R88, R84.reuse, -R89 ;  /* 0x0000005458587223 */ /* 0x080fe20000010859 */
[----:B------:R-:W-:Y:S01]  /*4660*/  FFMA.FTZ R86, R45, R84, R86 ;  /* 0x000000542d567223 */ /* 0x000fe20000010056 */
[----:B------:R-:W-:Y:S02]  /*4670*/  SHF.R.U32.HI R45, RZ, 0x10, R87 ;  /* 0x00000010ff2d7819 */ /* 0x000fe40000011657 */
[----:B------:R-:W-:-:S02]  /*4680*/  MOV R84, R47 ;  /* 0x0000002f00547202 */ /* 0x000fc40000000f00 */
[----:B------:R-:W-:Y:S01]  /*4690*/  SHF.R.U32.HI R87, RZ, 0x10, R85 ;  /* 0x00000010ff577819 */ /* 0x000fe20000011655 */
[----:B------:R-:W-:Y:S01]  /*46a0*/  HADD2.F32 R47, -RZ, R45.H0_H0 ;  /* 0x2000002dff2f7230 */ /* 0x000fe20000004100 */
[----:B------:R-:W-:Y:S01]  /*46b0*/  F2FP.F16.F32.PACK_AB R86, R86, R88 ;  /* 0x000000585656723e */ /* 0x000fe200000000ff */
[--C-:B------:R-:W-:Y:S02]  /*46c0*/  HADD2.F32 R45, -RZ, R84.reuse.H1_H1 ;  /* 0x30000054ff2d7230 */ /* 0x100fe40000004100 */
[----:B------:R-:W-:Y:S02]  /*46d0*/  HADD2.F32 R85, -RZ, R84.H0_H0 ;  /* 0x20000054ff557230 */ /* 0x000fe40000004100 */
[----:B------:R-:W-:Y:S02]  /*46e0*/  HADD2.F32 R84, -RZ, R87.H0_H0 ;  /* 0x20000057ff547230 */ /* 0x000fe40000004100 */
[----:B------:R-:W-:Y:S01]  /*46f0*/  FMUL.FTZ R89, R45, R47 ;  /* 0x0000002f2d597220 */ /* 0x000fe20000410000 */
[----:B------:R-:W-:-:S02]  /*4700*/  IMAD.MOV.U32 R87, RZ, RZ, R46 ;  /* 0x000000ffff577224 */ /* 0x000fc400078e002e */
[C---:B------:R-:W-:Y:S01]  /*4710*/  FMUL.FTZ R46, R85.reuse, R47 ;  /* 0x0000002f552e7220 */ /* 0x040fe20000410000 */
[-C--:B------:R-:W-:Y:S01]  /*4720*/  FFMA.FTZ R47, R85, R84.reuse, -R89 ;  /* 0x00000054552f7223 */ /* 0x080fe20000010859 */
[--C-:B------:R-:W-:Y:S02]  /*4730*/  HADD2.F32 R89, -RZ, R44.reuse.H1_H1 ;  /* 0x3000002cff597230 */ /* 0x100fe40000004100 */
[----:B------:R-:W-:Y:S01]  /*4740*/  FFMA.FTZ R45, R45, R84, R46 ;  /* 0x000000542d2d7223 */ /* 0x000fe2000001002e */
[----:B------:R-:W-:Y:S02]  /*4750*/  HADD2.F32 R46, -RZ, R44.H0_H0 ;  /* 0x2000002cff2e7230 */ /* 0x000fe40000004100 */
[--C-:B------:R-:W-:Y:S02]  /*4760*/  HADD2.F32 R84, -RZ, R87.reuse.H1_H1 ;  /* 0x30000057ff547230 */ /* 0x100fe40000004100 */
[----:B------:R-:W-:Y:S01]  /*4770*/  FMUL.FTZ R44, R89, R91 ;  /* 0x0000005b592c7220 */ /* 0x000fe20000410000 */
[----:B------:R-:W-:-:S02]  /*4780*/  HADD2.F32 R87, -RZ, R87.H0_H0 ;  /* 0x20000057ff577230 */ /* 0x000fc40000004100 */
[C---:B------:R-:W-:Y:S01]  /*4790*/  FMUL.FTZ R91, R46.reuse, R91 ;  /* 0x0000005b2e5b7220 */ /* 0x040fe20000410000 */
[----:B------:R-:W-:Y:S02]  /*47a0*/  HADD2.F32 R85, -RZ, R162.H0_H0 ;  /* 0x200000a2ff557230 */ /* 0x000fe40000004100 */
[----:B------:R-:W-:Y:S01]  /*47b0*/  FFMA.FTZ R46, R46, R90, -R44 ;  /* 0x0000005a2e2e7223 */ /* 0x000fe2000001082c */
[CC--:B------:R-:W-:Y:S01]  /*47c0*/  FMUL.FTZ R44, R84.reuse, R92.reuse ;  /* 0x0000005c542c7220 */ /* 0x0c0fe20000410000 */
[----:B------:R-:W-:Y:S01]  /*47d0*/  FMUL.FTZ R92, R87, R92 ;  /* 0x0000005c575c7220 */ /* 0x000fe20000410000 */
[----:B------:R-:W-:Y:S01]  /*47e0*/  FFMA.FTZ R91, R89, R90, R91 ;  /* 0x0000005a595b7223 */ /* 0x000fe2000001005b */
[----:B------:R-:W-:Y:S01]  /*47f0*/  F2FP.F16.F32.PACK_AB R47, R45, R47 ;  /* 0x0000002f2d2f723e */ /* 0x000fe200000000ff */
[-C--:B------:R-:W-:Y:S01]  /*4800*/  FFMA.FTZ R44, R87, R85.reuse, -R44 ;  /* 0x00000055572c7223 */ /* 0x080fe2000001082c */
[----:B------:R-:W-:Y:S01]  /*4810*/  FFMA.FTZ R92, R84, R85, R92 ;  /* 0x00000055545c7223 */ /* 0x000fe2000001005c */
[----:B------:R-:W-:Y:S01]  /*4820*/  IMAD.MOV.U32 R45, RZ, RZ, R86 ;  /* 0x000000ffff2d7224 */ /* 0x000fe200078e0056 */
[----:B------:R-:W-:-:S03]  /*4830*/  F2FP.F16.F32.PACK_AB R46, R91, R46 ;  /* 0x0000002e5b2e723e */ /* 0x000fc600000000ff */
[----:B------:R-:W-:Y:S02]  /*4840*/  F2FP.F16.F32.PACK_AB R92, R92, R44 ;  /* 0x0000002c5c5c723e */ /* 0x000fe400000000ff */
[----:B------:R-:W-:-:S03]  /*4850*/  IMAD.MOV.U32 R44, RZ, RZ, R46 ;  /* 0x000000ffff2c7224 */ /* 0x000fc600078e002e */
[----:B------:R-:W-:-:S07]  /*4860*/  IMAD.MOV.U32 R46, RZ, RZ, R92 ;  /* 0x000000ffff2e7224 */ /* 0x000fce00078e005c */
.L_x_2550:
[----:B------:R-:W-:Y:S05]  /*4870*/  BSYNC B3 ;  /* 0x0000000000037941 */ /* 0x000fea0003800000 */
.L_x_2549:
[----:B--2---:R4:W-:Y:S02]  /*4880*/  STG.E.128 desc[UR60][R50.64+0xc0], R44 ;  /* 0x0000c02c32007986 */ /* 0x0049e4000c101d3c */
.L_x_2548:
[----:B------:R-:W-:Y:S05]  /*4890*/  BSYNC B2 ;  /* 0x0000000000027941 */ /* 0x000fea0003800000 */
.L_x_2547:
        /* <DEDUP_REMOVED lines=45> */
[----:B------:R-:W-:-:S03]  /*4b70*/  MOV R45, R81 ;  /* 0x00000051002d7202 */ /* 0x000fc60000000f00 */
[----:B------:R-:W-:Y:S02]  /*4b80*/  F2FP.F16.F32.PACK_AB R47, R47, R88 ;  /* 0x000000582f2f723e */ /* 0x000fe400000000ff */
[----:B------:R-:W-:-:S03]  /*4b90*/  F2FP.F16.F32.PACK_AB R85, R161, R85 ;  /* 0x00000055a155723e */ /* 0x000fc600000000ff */
[----:B------:R-:W-:Y:S02]  /*4ba0*/  IMAD.MOV.U32 R46, RZ, RZ, R47 ;  /* 0x000000ffff2e7224 */ /* 0x000fe400078e002f */
[----:B------:R-:W-:Y:S02]  /*4bb0*/  IMAD.MOV.U32 R44, RZ, RZ, R85 ;  /* 0x000000ffff2c7224 */ /* 0x000fe400078e0055 */
[----:B------:R-:W-:-:S07]  /*4bc0*/  IMAD.MOV.U32 R47, RZ, RZ, R82 ;  /* 0x000000ffff2f7224 */ /* 0x000fce00078e0052 */
.L_x_2554:
[----:B------:R-:W-:Y:S05]  /*4bd0*/  BSYNC B3 ;  /* 0x0000000000037941 */ /* 0x000fea0003800000 */
.L_x_2553:
[----:B--2---:R1:W-:Y:S02]  /*4be0*/  STG.E.128 desc[UR60][R50.64+0x100], R44 ;  /* 0x0001002c32007986 */ /* 0x0043e4000c101d3c */
.L_x_2552:
[----:B------:R-:W-:Y:S05]  /*4bf0*/  BSYNC B2 ;  /* 0x0000000000027941 */ /* 0x000fea0003800000 */
.L_x_2551:
        /* <DEDUP_REMOVED lines=46> */
[----:B------:R-:W-:Y:S01]  /*4ee0*/  F2FP.F16.F32.PACK_AB R46, R158, R47 ;  /* 0x0000002f9e2e723e */ /* 0x000fe200000000ff */
[----:B------:R-:W-:-:S07]  /*4ef0*/  IMAD.MOV.U32 R47, RZ, RZ, R78 ;  /* 0x000000ffff2f7224 */ /* 0x000fce00078e004e */
.L_x_2556:
[----:B------:R-:W-:Y:S05]  /*4f00*/  BSYNC B2 ;  /* 0x0000000000027941 */ /* 0x000fea0003800000 */
.L_x_2555:
[----:B--2---:R1:W-:Y:S02]  /*4f10*/  STG.E.128 desc[UR60][R50.64+0x140], R44 ;  /* 0x0001402c32007986 */ /* 0x0043e4000c101d3c */
.L_x_2534:
[----:B------:R-:W-:Y:S05]  /*4f20*/  BSYNC B1 ;  /* 0x0000000000017941 */ /* 0x000fea0003800000 */
.L_x_2533:
        /* <DEDUP_REMOVED lines=11> */
[----:B--2---:R-:W-:Y:S01]  /*4fe0*/  HADD2.F32 R75, -RZ, R45.H0_H0 ;  /* 0x2000002dff4b7230 */ /* 0x004fe20000004100 */
[--C-:B------:R-:W-:Y:S01]  /*4ff0*/  SHF.R.U64 R50, R72, 0x10, R73.reuse ;  /* 0x0000001048327819 */ /* 0x100fe20000001249 */
[----:B------:R-:W-:Y:S01]  /*5000*/  HADD2.F32 R51, -RZ, R51.H0_H0 ;  /* 0x20000033ff337230 */ /* 0x000fe20000004100 */
[----:B------:R-:W-:Y:S01]  /*5010*/  SHF.R.U32.HI R72, RZ, 0x10, R73 ;  /* 0x00000010ff487819 */ /* 0x000fe20000011649 */
[----:B------:R-:W-:Y:S02]  /*5020*/  HADD2.F32 R73, -RZ, R45.H1_H1 ;  /* 0x3000002dff497230 */ /* 0x000fe40000004100 */
[----:B------:R-:W-:Y:S02]  /*5030*/  HADD2.F32 R74, -RZ, R74.H0_H0 ;  /* 0x2000004aff4a7230 */ /* 0x000fe40000004100 */
[----:B------:R-:W-:Y:S01]  /*5040*/  FMUL.FTZ R80, R75, R51 ;  /* 0x000000334b507220 */ /* 0x000fe20000410000 */
[----:B------:R-:W-:-:S02]  /*5050*/  HADD2.F32 R45, -RZ, R47.H1_H1 ;  /* 0x3000002fff2d7230 */ /* 0x000fc40000004100 */
[----:B------:R-:W-:Y:S01]  /*5060*/  FMUL.FTZ R76, R73, R51 ;  /* 0x00000033494c7220 */ /* 0x000fe20000410000 */
[----:B------:R-:W-:Y:S02]  /*5070*/  HADD2.F32 R47, -RZ, R47.H0_H0 ;  /* 0x2000002fff2f7230 */ /* 0x000fe40000004100 */
[----:B------:R-:W-:Y:S02]  /*5080*/  HADD2.F32 R50, -RZ, R50.H0_H0 ;  /* 0x20000032ff327230 */ /* 0x000fe40000004100 */
[-C--:B------:R-:W-:Y:S01]  /*5090*/  FMUL.FTZ R78, R45, R74.reuse ;  /* 0x0000004a2d4e7220 */ /* 0x080fe20000410000 */
[----:B------:R-:W-:Y:S02]  /*50a0*/  HADD2.F32 R72, -RZ, R72.H0_H0 ;  /* 0x20000048ff487230 */ /* 0x000fe40000004100 */
[----:B------:R-:W-:Y:S01]  /*50b0*/  FMUL.FTZ R74, R47, R74 ;  /* 0x0000004a2f4a7220 */ /* 0x000fe20000410000 */
[----:B------:R-:W-:Y:S02]  /*50c0*/  HADD2.F32 R51, -RZ, R160.H1_H1 ;  /* 0x300000a0ff337230 */ /* 0x000fe40000004100 */
[-C--:B------:R-:W-:Y:S01]  /*50d0*/  FFMA.FTZ R76, R75, R50.reuse, -R76 ;  /* 0x000000324b4c7223 */ /* 0x080fe2000001084c */
[----:B------:R-:W-:Y:S01]  /*50e0*/  FFMA.FTZ R73, R73, R50, R80 ;  /* 0x0000003249497223 */ /* 0x000fe20000010050 */
[-C--:B------:R-:W-:Y:S01]  /*50f0*/  FFMA.FTZ R78, R47, R72.reuse, -R78 ;  /* 0x000000482f4e7223 */ /* 0x080fe2000001084e */
[----:B------:R-:W-:Y:S01]  /*5100*/  FFMA.FTZ R45, R45, R72, R74 ;  /* 0x000000482d2d7223 */ /* 0x000fe2000001004a */
[----:B------:R-:W-:-:S02]  /*5110*/  HADD2.F32 R50, -RZ, R44.H1_H1 ;  /* 0x3000002cff327230 */ /* 0x000fc40000004100 */
[----:B------:R-:W-:Y:S01]  /*5120*/  HADD2.F32 R72, -RZ, R44.H0_H0 ;  /* 0x2000002cff487230 */ /* 0x000fe20000004100 */
[----:B------:R-:W-:Y:S01]  /*5130*/  F2FP.F16.F32.PACK_AB R73, R73, R76 ;  /* 0x0000004c4949723e */ /* 0x000fe200000000ff */
[--C-:B------:R-:W-:Y:S02]  /*5140*/  HADD2.F32 R44, -RZ, R46.reuse.H1_H1 ;  /* 0x3000002eff2c7230 */ /* 0x100fe40000004100 */
[-C--:B------:R-:W-:Y:S01]  /*5150*/  FMUL.FTZ R75, R50, R159.reuse ;  /* 0x0000009f324b7220 */ /* 0x080fe20000410000 */
[--C-:B------:R-:W-:Y:S02]  /*5160*/  HADD2.F32 R47, -RZ, R155.reuse.H0_H0 ;  /* 0x2000009bff2f7230 */ /* 0x100fe40000004100 */
[----:B------:R-:W-:Y:S01]  /*5170*/  FMUL.FTZ R159, R72, R159 ;  /* 0x0000009f489f7220 */ /* 0x000fe20000410000 */
[----:B------:R-:W-:Y:S02]  /*5180*/  HADD2.F32 R46, -RZ, R46.H0_H0 ;  /* 0x2000002eff2e7230 */ /* 0x000fe40000004100 */
[----:B------:R-:W-:Y:S01]  /*5190*/  FMUL.FTZ R77, R44, R51 ;  /* 0x000000332c4d7220 */ /* 0x000fe20000410000 */
[----:B------:R-:W-:-:S02]  /*51a0*/  HADD2.F32 R155, -RZ, R155.H1_H1 ;  /* 0x3000009bff9b7230 */ /* 0x000fc40000004100 */
[-C--:B------:R-:W-:Y:S01]  /*51b0*/  FFMA.FTZ R72, R72, R47.reuse, -R75 ;  /* 0x0000002f48487223 */ /* 0x080fe2000001084b */
[----:B------:R-:W-:Y:S01]  /*51c0*/  FFMA.FTZ R159, R50, R47, R159 ;  /* 0x0000002f329f7223 */ /* 0x000fe2000001009f */
[C---:B------:R-:W-:Y:S01]  /*51d0*/  FMUL.FTZ R51, R46.reuse, R51 ;  /* 0x000000332e337220 */ /* 0x040fe20000410000 */
[----:B------:R-:W-:Y:S01]  /*51e0*/  F2FP.F16.F32.PACK_AB R47, R45, R78 ;  /* 0x0000004e2d2f723e */ /* 0x000fe200000000ff */
[----:B------:R-:W-:Y:S01]  /*51f0*/  FFMA.FTZ R77, R46, R155, -R77 ;  /* 0x0000009b2e4d7223 */ /* 0x000fe2000001084d */
[----:B------:R-:W-:Y:S01]  /*5200*/  MOV R45, R73 ;  /* 0x00000049002d7202 */ /* 0x000fe20000000f00 */
[----:B------:R-:W-:Y:S01]  /*5210*/  FFMA.FTZ R44, R44, R155, R51 ;  /* 0x0000009b2c2c7223 */ /* 0x000fe20000010033 */
[----:B------:R-:W-:-:S04]  /*5220*/  F2FP.F16.F32.PACK_AB R72, R159, R72 ;  /* 0x000000489f48723e */ /* 0x000fc800000000ff */
[----:B------:R-:W-:Y:S01]  /*5230*/  F2FP.F16.F32.PACK_AB R46, R44, R77 ;  /* 0x0000004d2c2e723e */ /* 0x000fe200000000ff */
[----:B------:R-:W-:-:S07]  /*5240*/  IMAD.MOV.U32 R44, RZ, RZ, R72 ;  /* 0x000000ffff2c7224 */ /* 0x000fce00078e0048 */
.L_x_2561:
[----:B------:R-:W-:Y:S05]  /*5250*/  BSYNC B2 ;  /* 0x0000000000027941 */ /* 0x000fea0003800000 */
.L_x_2560:
[----:B--2---:R1:W-:Y:S02]  /*5260*/  STG.E.128 desc[UR60][R48.64], R44 ;  /* 0x0000002c30007986 */ /* 0x0043e4000c101d3c */
.L_x_2559:
[----:B------:R-:W-:Y:S05]  /*5270*/  BSYNC B1 ;  /* 0x0000000000017941 */ /* 0x000fea0003800000 */
.L_x_2558:
        /* <DEDUP_REMOVED lines=15> */
[--C-:B------:R-:W-:Y:S02]  /*5370*/  HADD2.F32 R68, -RZ, R47.reuse.H1_H1 ;  /* 0x3000002fff447230 */ /* 0x100fe40000004100 */
[----:B------:R-:W-:Y:S01]  /*5380*/  FMUL.FTZ R72, R50, R70 ;  /* 0x0000004632487220 */ /* 0x000fe20000410000 */
[----:B------:R-:W-:-:S02]  /*5390*/  HADD2.F32 R47, -RZ, R47.H0_H0 ;  /* 0x2000002fff2f7230 */ /* 0x000fc40000004100 */
[----:B------:R-:W-:Y:S01]  /*53a0*/  FMUL.FTZ R73, R45, R70 ;  /* 0x000000462d497220 */ /* 0x000fe20000410000 */
[----:B------:R-:W-:Y:S02]  /*53b0*/  HADD2.F32 R51, -RZ, R51.H0_H0 ;  /* 0x20000033ff337230 */ /* 0x000fe40000004100 */
[-C--:B------:R-:W-:Y:S01]  /*53c0*/  FMUL.FTZ R70, R68, R71.reuse ;  /* 0x0000004744467220 */ /* 0x080fe20000410000 */
[----:B------:R-:W-:Y:S02]  /*53d0*/  HADD2.F32 R69, -RZ, R69.H0_H0 ;  /* 0x20000045ff457230 */ /* 0x000fe40000004100 */
[----:B------:R-:W-:Y:S01]  /*53e0*/  FMUL.FTZ R71, R47, R71 ;  /* 0x000000472f477220 */ /* 0x000fe20000410000 */
[-C--:B------:R-:W-:Y:S01]  /*53f0*/  FFMA.FTZ R45, R45, R51.reuse, -R72 ;  /* 0x000000332d2d7223 */ /* 0x080fe20000010848 */
[----:B------:R-:W-:Y:S02]  /*5400*/  FFMA.FTZ R50, R50, R51, R73 ;  /* 0x0000003332327223 */ /* 0x000fe40000010049 */
[----:B------:R-:W-:Y:S01]  /*5410*/  FFMA.FTZ R68, R68, R69, R71 ;  /* 0x0000004544447223 */ /* 0x000fe20000010047 */
[----:B------:R-:W-:-:S02]  /*5420*/  HADD2.F32 R51, -RZ, R44.H1_H1 ;  /* 0x3000002cff337230 */ /* 0x000fc40000004100 */
[----:B------:R-:W-:Y:S01]  /*5430*/  FFMA.FTZ R47, R47, R69, -R70 ;  /* 0x000000452f2f7223 */ /* 0x000fe20000010846 */
[----:B------:R-:W-:Y:S01]  /*5440*/  HADD2.F32 R71, -RZ, R156.H0_H0 ;  /* 0x2000009cff477230 */ /* 0x000fe20000004100 */
[----:B------:R-:W-:Y:S01]  /*5450*/  F2FP.F16.F32.PACK_AB R45, R50, R45 ;  /* 0x0000002d322d723e */ /* 0x000fe200000000ff */
[----:B------:R-:W-:Y:S02]  /*5460*/  HADD2.F32 R44, -RZ, R44.H0_H0 ;  /* 0x2000002cff2c7230 */ /* 0x000fe40000004100 */
        /* <DEDUP_REMOVED lines=16> */
.L_x_2565:
[----:B------:R-:W-:Y:S05]  /*5570*/  BSYNC B2 ;  /* 0x0000000000027941 */ /* 0x000fea0003800000 */
.L_x_2564:
[----:B--2---:R1:W-:Y:S02]  /*5580*/  STG.E.128 desc[UR60][R48.64+0x40], R44 ;  /* 0x0000402c30007986 */ /* 0x0043e4000c101d3c */
.L_x_2563:
[----:B------:R-:W-:Y:S05]  /*5590*/  BSYNC B1 ;  /* 0x0000000000017941 */ /* 0x000fea0003800000 */
.L_x_2562:
        /* <DEDUP_REMOVED lines=9> */
[----:B------:R-:W-:Y:S01]  /*5630*/  SHF.R.U32.HI R69, RZ, 0x10, R65 ;  /* 0x00000010ff457819 */ /* 0x000fe20000011641 */
[----:B------:R-:W-:Y:S01]  /*5640*/  IMAD.MOV.U32 R50, RZ, RZ, R44 ;  /* 0x000000ffff327224 */ /* 0x000fe200078e002c */
[--C-:B------:R-:W-:Y:S01]  /*5650*/  SHF.R.U64 R65, R66, 0x10, R67.reuse ;  /* 0x0000001042417819 */ /* 0x100fe20000001243 */
[--C-:B------:R-:W-:Y:S01]  /*5660*/  HADD2.F32 R47, -RZ, R45.reuse.H1_H1 ;  /* 0x3000002dff2f7230 */ /* 0x100fe20000004100 */
[----:B------:R-:W-:Y:S01]  /*5670*/  SHF.R.U32.HI R68, RZ, 0x10, R67 ;  /* 0x00000010ff447819 */ /* 0x000fe20000011643 */
[----:B------:R-:W-:Y:S02]  /*5680*/  HADD2.F32 R44, -RZ, R45.H0_H0 ;  /* 0x2000002dff2c7230 */ /* 0x000fe40000004100 */
[----:B------:R-:W-:Y:S02]  /*5690*/  HADD2.F32 R65, -RZ, R65.H0_H0 ;  /* 0x20000041ff417230 */ /* 0x000fe40000004100 */
[----:B------:R-:W-:-:S02]  /*56a0*/  HADD2.F32 R68, -RZ, R68.H0_H0 ;  /* 0x20000044ff447230 */ /* 0x000fc40000004100 */
[--C-:B------:R-:W-:Y:S02]  /*56b0*/  HADD2.F32 R45, -RZ, R51.reuse.H1_H1 ;  /* 0x30000033ff2d7230 */ /* 0x100fe40000004100 */
[-C--:B------:R-:W-:Y:S01]  /*56c0*/  FMUL.FTZ R67, R47, R65.reuse ;  /* 0x000000412f437220 */ /* 0x080fe20000410000 */
[----:B------:R-:W-:Y:S02]  /*56d0*/  HADD2.F32 R51, -RZ, R51.H0_H0 ;  /* 0x20000033ff337230 */ /* 0x000fe40000004100 */
[C---:B------:R-:W-:Y:S01]  /*56e0*/  FMUL.FTZ R70, R44.reuse, R65 ;  /* 0x000000412c467220 */ /* 0x040fe20000410000 */
[----:B------:R-:W-:Y:S02]  /*56f0*/  HADD2.F32 R64, -RZ, R64.H0_H0 ;  /* 0x20000040ff407230 */ /* 0x000fe40000004100 */
[-C--:B------:R-:W-:Y:S01]  /*5700*/  FMUL.FTZ R72, R45, R68.reuse ;  /* 0x000000442d487220 */ /* 0x080fe20000410000 */
[----:B------:R-:W-:Y:S02]  /*5710*/  HADD2.F32 R66, -RZ, R69.H0_H0 ;  /* 0x20000045ff427230 */ /* 0x000fe40000004100 */
[----:B------:R-:W-:Y:S01]  /*5720*/  FMUL.FTZ R68, R51, R68 ;  /* 0x0000004433447220 */ /* 0x000fe20000410000 */
[-C--:B------:R-:W-:Y:S01]  /*5730*/  FFMA.FTZ R44, R44, R64.reuse, -R67 ;  /* 0x000000402c2c7223 */ /* 0x080fe20000010843 */
[----:B------:R-:W-:Y:S01]  /*5740*/  FFMA.FTZ R67, R47, R64, R70 ;  /* 0x000000402f437223 */ /* 0x000fe20000010046 */
[-C--:B------:R-:W-:Y:S01]  /*5750*/  FFMA.FTZ R72, R51, R66.reuse, -R72 ;  /* 0x0000004233487223 */ /* 0x080fe20000010848 */
[----:B------:R-:W-:Y:S01]  /*5760*/  FFMA.FTZ R71, R45, R66, R68 ;  /* 0x000000422d477223 */ /* 0x000fe20000010044 */
[----:B------:R-:W-:-:S02]  /*5770*/  HADD2.F32 R51, -RZ, R147.H0_H0 ;  /* 0x20000093ff337230 */ /* 0x000fc40000004100 */
[----:B------:R-:W-:Y:S02]  /*5780*/  HADD2.F32 R64, -RZ, R146.H0_H0 ;  /* 0x20000092ff407230 */ /* 0x000fe40000004100 */
[----:B------:R-:W-:Y:S02]  /*5790*/  HADD2.F32 R45, -RZ, R50.H1_H1 ;  /* 0x30000032ff2d7230 */ /* 0x000fe40000004100 */
[----:B------:R-:W-:Y:S02]  /*57a0*/  HADD2.F32 R47, -RZ, R46.H1_H1 ;  /* 0x3000002eff2f7230 */ /* 0x000fe40000004100 */
[----:B------:R-:W-:Y:S02]  /*57b0*/  HADD2.F32 R147, -RZ, R147.H1_H1 ;  /* 0x30000093ff937230 */ /* 0x000fe40000004100 */
[----:B------:R-:W-:Y:S01]  /*57c0*/  FMUL.FTZ R65, R45, R64 ;  /* 0x000000402d417220 */ /* 0x000fe20000410000 */
[----:B------:R-:W-:Y:S02]  /*57d0*/  HADD2.F32 R50, -RZ, R50.H0_H0 ;  /* 0x20000032ff327230 */ /* 0x000fe40000004100 */
[----:B------:R-:W-:-:S02]  /*57e0*/  HADD2.F32 R46, -RZ, R46.H0_H0 ;  /* 0x2000002eff2e7230 */ /* 0x000fc40000004100 */
[----:B------:R-:W-:Y:S01]  /*57f0*/  FMUL.FTZ R69, R47, R147 ;  /* 0x000000932f457220 */ /* 0x000fe20000410000 */
[----:B------:R-:W-:Y:S02]  /*5800*/  HADD2.F32 R146, -RZ, R146.H1_H1 ;  /* 0x30000092ff927230 */ /* 0x000fe40000004100 */
[C---:B------:R-:W-:Y:S01]  /*5810*/  FMUL.FTZ R64, R50.reuse, R64 ;  /* 0x0000004032407220 */ /* 0x040fe20000410000 */
[----:B------:R-:W-:Y:S01]  /*5820*/  FFMA.FTZ R65, R50, R51, -R65 ;  /* 0x0000003332417223 */ /* 0x000fe20000010841 */
[C---:B------:R-:W-:Y:S02]  /*5830*/  FMUL.FTZ R66, R46.reuse, R147 ;  /* 0x000000932e427220 */ /* 0x040fe40000410000 */
[----:B------:R-:W-:Y:S01]  /*5840*/  FFMA.FTZ R64, R45, R51, R64 ;  /* 0x000000332d407223 */ /* 0x000fe20000010040 */
[-C--:B------:R-:W-:Y:S01]  /*5850*/  FFMA.FTZ R69, R46, R146.reuse, -R69 ;  /* 0x000000922e457223 */ /* 0x080fe20000010845 */
[----:B------:R-:W-:Y:S01]  /*5860*/  FFMA.FTZ R66, R47, R146, R66 ;  /* 0x000000922f427223 */ /* 0x000fe20000010042 */
[----:B------:R-:W-:-:S02]  /*5870*/  F2FP.F16.F32.PACK_AB R45, R67, R44 ;  /* 0x0000002c432d723e */ /* 0x000fc400000000ff */
[----:B------:R-:W-:Y:S02]  /*5880*/  F2FP.F16.F32.PACK_AB R47, R71, R72 ;  /* 0x00000048472f723e */ /* 0x000fe400000000ff */
[----:B------:R-:W-:Y:S02]  /*5890*/  F2FP.F16.F32.PACK_AB R44, R64, R65 ;  /* 0x00000041402c723e */ /* 0x000fe400000000ff */
[----:B------:R-:W-:-:S07]  /*58a0*/  F2FP.F16.F32.PACK_AB R46, R66, R69 ;  /* 0x00000045422e723e */ /* 0x000fce00000000ff */
.L_x_2569:
[----:B------:R-:W-:Y:S05]  /*58b0*/  BSYNC B2 ;  /* 0x0000000000027941 */ /* 0x000fea0003800000 */
.L_x_2568:
[----:B--2---:R1:W-:Y:S02]  /*58c0*/  STG.E.128 desc[UR60][R48.64+0x80], R44 ;  /* 0x0000802c30007986 */ /* 0x0043e4000c101d3c */
.L_x_2567:
[----:B------:R-:W-:Y:S05]  /*58d0*/  BSYNC B1 ;  /* 0x0000000000017941 */ /* 0x000fea0003800000 */
.L_x_2566:
        /* <DEDUP_REMOVED lines=48> */
.L_x_2573:
[----:B------:R-:W-:Y:S05]  /*5be0*/  BSYNC B2 ;  /* 0x0000000000027941 */ /* 0x000fea0003800000 */
.L_x_2572:
[----:B--2---:R1:W-:Y:S02]  /*5bf0*/  STG.E.128 desc[UR60][R48.64+0xc0], R44 ;  /* 0x0000c02c30007986 */ /* 0x0043e4000c101d3c */
.L_x_2571:
[----:B------:R-:W-:Y:S05]  /*5c00*/  BSYNC B1 ;  /* 0x0000000000017941 */ /* 0x000fea0003800000 */
.L_x_2570:
        /* <DEDUP_REMOVED lines=36> */
[--C-:B------:R-:W-:Y:S02]  /*5e50*/  HADD2.F32 R47, -RZ, R128.reuse.H1_H1 ;  /* 0x30000080ff2f7230 */ /* 0x100fe40000004100 */
[----:B------:R-:W-:Y:S01]  /*5e60*/  FMUL.FTZ R56, R44, R56 ;  /* 0x000000382c387220 */ /* 0x000fe20000410000 */
        /* <DEDUP_REMOVED lines=10> */
.L_x_2577:
[----:B------:R-:W-:Y:S05]  /*5f10*/  BSYNC B2 ;  /* 0x0000000000027941 */ /* 0x000fea0003800000 */
.L_x_2576:
[----:B--2---:R1:W-:Y:S02]  /*5f20*/  STG.E.128 desc[UR60][R48.64+0x100], R44 ;  /* 0x0001002c30007986 */ /* 0x0043e4000c101d3c */
.L_x_2575:
[----:B------:R-:W-:Y:S05]  /*5f30*/  BSYNC B1 ;  /* 0x0000000000017941 */ /* 0x000fea0003800000 */
.L_x_2574:
        /* <DEDUP_REMOVED lines=47> */
.L_x_2579:
[----:B------:R-:W-:Y:S05]  /*6230*/  BSYNC B1 ;  /* 0x0000000000017941 */ /* 0x000fea0003800000 */
.L_x_2578:
[----:B--2---:R1:W-:Y:S01]  /*6240*/  STG.E.128 desc[UR60][R48.64+0x140], R44 ;  /* 0x0001402c30007986 */ /* 0x0043e2000c101d3c */
[----:B------:R-:W-:Y:S05]  /*6250*/  BRA `(.L_x_2557) ;  /* 0x0000003c00c07947 */ /* 0x000fea0003800000 */
.L_x_2525:
        /* <DEDUP_REMOVED lines=22> */
[----:B------:R-:W-:-:S02]  /*63c0*/  LEA R68, P2, R44, UR4, 0x1 ;  /* 0x000000042c447c11 */ /* 0x000fc4000f8408ff */
[----:B------:R-:W-:Y:S02]  /*63d0*/  CS2R R64, SRZ ;  /* 0x0000000000407805 */ /* 0x000fe4000001ff00 */
        /* <DEDUP_REMOVED lines=23> */
.L_x_2581:
[----:B------:R-:W-:Y:S05]  /*6550*/  BSYNC B1 ;  /* 0x0000000000017941 */ /* 0x000fea0003800000 */
.L_x_2580:
        /* <DEDUP_REMOVED lines=47> */
.L_x_2583:
[----:B------:R-:W-:Y:S05]  /*6850*/  BSYNC B1 ;  /* 0x0000000000017941 */ /* 0x000fea0003800000 */
.L_x_2582:
[----:B------:R-:W2:Y:S01]  /*6860*/  LDL R43, [R1+0x44] ;  /* 0x00004400012b7983 */ /* 0x000ea20000100800 */
[----:B0-----:R-:W-:Y:S01]  /*6870*/  IMAD.MOV.U32 R92, RZ, RZ, R45 ;  /* 0x000000ffff5c7224 */ /* 0x001fe200078e002d */
[----:B------:R-:W-:Y:S01]  /*6880*/  MOV R94, R50 ;  /* 0x00000032005e7202 */ /* 0x000fe20000000f00 */
[----:B------:R-:W-:Y:S01]  /*6890*/  IMAD.MOV.U32 R93, RZ, RZ, R51 ;  /* 0x000000ffff5d7224 */ /* 0x000fe200078e0033 */
[----:B------:R-:W-:Y:S02]  /*68a0*/  PRMT R174, R97, 0x7610, R174 ;  /* 0x0000761061ae7816 */ /* 0x000fe400000000ae */
[----:B------:R-:W-:Y:S01]  /*68b0*/  PRMT R175, R92, 0x7610, R175 ;  /* 0x000076105caf7816 */ /* 0x000fe200000000af */
[----:B------:R-:W-:Y:S01]  /*68c0*/  IMAD.MOV.U32 R92, RZ, RZ, R48 ;  /* 0x000000ffff5c7224 */ /* 0x000fe200078e0030 */
[----:B------:R-:W-:Y:S01]  /*68d0*/  PRMT R176, R94, 0x7610, R176 ;  /* 0x000076105eb07816 */ /* 0x000fe200000000b0 */
[----:B------:R-:W-:Y:S01]  /*68e0*/  IMAD.MOV.U32 R94, RZ, RZ, R53 ;  /* 0x000000ffff5e7224 */ /* 0x000fe200078e0035 */
[----:B------:R-:W-:-:S02]  /*68f0*/  PRMT R178, R93, 0x7610, R178 ;  /* 0x000076105db27816 */ /* 0x000fc400000000b2 */
[----:B------:R-:W-:Y:S01]  /*6900*/  PRMT R177, R92, 0x7610, R177 ;  /* 0x000076105cb17816 */ /* 0x000fe200000000b1 */
[----:B------:R-:W-:Y:S01]  /*6910*/  IMAD.MOV.U32 R92, RZ, RZ, R55 ;  /* 0x000000ffff5c7224 */ /* 0x000fe200078e0037 */
[----:B------:R-:W-:Y:S02]  /*6920*/  MOV R93, R52 ;  /* 0x00000034005d7202 */ /* 0x000fe40000000f00 */
[----:B------:R-:W-:Y:S01]  /*6930*/  PRMT R162, R94, 0x7610, R162 ;  /* 0x000076105ea27816 */ /* 0x000fe200000000a2 */
[----:B------:R-:W-:Y:S01]  /*6940*/  IMAD.MOV.U32 R94, RZ, RZ, R58 ;  /* 0x000000ffff5e7224 */ /* 0x000fe200078e003a */
[----:B------:R-:W-:Y:S01]  /*6950*/  PRMT R180, R92, 0x5410, R93 ;  /* 0x000054105cb47816 */ /* 0x000fe2000000005d */
[----:B------:R-:W-:Y:S02]  /*6960*/  IMAD.MOV.U32 R92, RZ, RZ, R56 ;  /* 0x000000ffff5c7224 */ /* 0x000fe400078e0038 */
        /* <DEDUP_REMOVED lines=8> */
[----:B------:R-:W-:Y:S02]  /*69f0*/  PRMT R177, R177, 0x5410, R93 ;  /* 0x00005410b1b17816 */ /* 0x000fe4000000005d */
[----:B------:R-:W-:-:S02]  /*6a00*/  MOV R93, R64 ;  /* 0x00000040005d7202 */ /* 0x000fc40000000f00 */
[----:B------:R-:W-:Y:S01]  /*6a10*/  PRMT R176, R176, 0x5410, R94 ;  /* 0x00005410b0b07816 */ /* 0x000fe2000000005e */
[----:B------:R-:W-:Y:S01]  /*6a20*/  IMAD.MOV.U32 R94, RZ, RZ, R65 ;  /* 0x000000ffff5e7224 */ /* 0x000fe200078e0041 */
[----:B------:R-:W-:Y:S01]  /*6a30*/  PRMT R182, R92, 0x5410, R93 ;  /* 0x000054105cb67816 */ /* 0x000fe2000000005d */
[----:B-----5:R-:W-:-:S03]  /*6a40*/  IMAD.MOV.U32 R92, RZ, RZ, R70 ;  /* 0x000000ffff5c7224 */ /* 0x020fc600078e0046 */
[----:B------:R-:W-:Y:S02]  /*6a50*/  PRMT R159, R94, 0x7610, R159 ;  /* 0x000076105e9f7816 */ /* 0x000fe4000000009f */
[----:B--2---:R-:W-:Y:S01]  /*6a60*/  R2UR UR4, R43 ;  /* 0x000000002b0472ca */ /* 0x004fe200000e0000 */
[----:B------:R-:W-:-:S05]  /*6a70*/  IMAD.MOV.U32 R43, RZ, RZ, R44 ;  /* 0x000000ffff2b7224 */ /* 0x000fca00078e002c */
[----:B------:R-:W-:Y:S01]  /*6a80*/  PRMT R172, R98, 0x5410, R43 ;  /* 0x0000541062ac7816 */ /* 0x000fe2000000002b */
[----:B------:R-:W-:-:S05]  /*6a90*/  IMAD.MOV.U32 R43, RZ, RZ, R49 ;  /* 0x000000ffff2b7224 */ /* 0x000fca00078e0031 */
[----:B------:R-:W-:Y:S01]  /*6aa0*/  PRMT R179, R43, 0x7610, R179 ;  /* 0x000076102bb37816 */ /* 0x000fe200000000b3 */
[----:B------:R-:W-:Y:S01]  /*6ab0*/  IMAD.MOV.U32 R43, RZ, RZ, R54 ;  /* 0x000000ffff2b7224 */ /* 0x000fe200078e0036 */
[----:B------:R-:W-:-:S04]  /*6ac0*/  UISETP.NE.AND UP0, UPT, UR4, 0x3, UPT ;  /* 0x000000030400788c */ /* 0x000fc8000bf05270 */
        /* <DEDUP_REMOVED lines=45> */
.L_x_2584:
        /* <DEDUP_REMOVED lines=8> */
.L_x_2915:
[----:B------:R-:W-:Y:S05]  /*6e20*/  BSYNC B1 ;  /* 0x0000000000017941 */ /* 0x000fea0003800000 */
.L_x_2585:
        /* <DEDUP_REMOVED lines=113> */
[----:B------:R-:W-:-:S03]  /*7540*/  IMAD.MOV.U32 R99, RZ, RZ, R67 ;  /* 0x000000ffff637224 */ /* 0x000fc600078e0043 */
[----:B------:R-:W-:Y:S01]  /*7550*/  F2FP.F16.F32.PACK_AB R66, R66, R96 ;  /* 0x000000604242723e */ /* 0x000fe200000000ff */
[----:B------:R-:W-:Y:S01]  /*7560*/  IMAD.MOV.U32 R96, RZ, RZ, R64 ;  /* 0x000000ffff607224 */ /* 0x000fe200078e0040 */
[----:B------:R-:W-:-:S03]  /*7570*/  F2FP.F16.F32.PACK_AB R55, R55, R159 ;  /* 0x0000009f3737723e */ /* 0x000fc600000000ff */
[----:B------:R-:W-:Y:S02]  /*7580*/  IMAD.MOV.U32 R94, RZ, RZ, R66 ;  /* 0x000000ffff5e7224 */ /* 0x000fe400078e0042 */
[----:B------:R-:W-:-:S07]  /*7590*/  IMAD.MOV.U32 R98, RZ, RZ, R55 ;  /* 0x000000ffff627224 */ /* 0x000fce00078e0037 */
.L_x_2592:
[----:B------:R-:W-:Y:S05]  /*75a0*/  BSYNC B3 ;  /* 0x0000000000037941 */ /* 0x000fea0003800000 */
.L_x_2591:
        /* <DEDUP_REMOVED lines=12> */
.L_x_2590:
[----:B------:R-:W-:Y:S05]  /*7670*/  BSYNC B2 ;  /* 0x0000000000027941 */ /* 0x000fea0003800000 */
.L_x_2589:
        /* <DEDUP_REMOVED lines=33> */
[-C--:B------:R-:W-:Y:S01]  /*7890*/  FMUL.FTZ R65, R53, R95.reuse ;  /* 0x0000005f35417220 */ /* 0x080fe20000410000 */
[----:B------:R-:W-:Y:S02]  /*78a0*/  HADD2.F32 R94, -RZ, R94.H1_H1 ;  /* 0x3000005eff5e7230 */ /* 0x000fe40000004100 */
        /* <DEDUP_REMOVED lines=66> */
[----:B------:R-:W-:-:S02]  /*7cd0*/  F2FP.F16.F32.PACK_AB R96, R52, R96 ;  /* 0x000000603460723e */ /* 0x000fc400000000ff */
[-C--:B------:R-:W-:Y:S01]  /*7ce0*/  FFMA.FTZ R64, R63, R62.reuse, -R64 ;  /* 0x0000003e3f407223 */ /* 0x080fe20000010840 */
[----:B------:R-:W-:Y:S01]  /*7cf0*/  FFMA.FTZ R93, R61, R62, R93 ;  /* 0x0000003e3d5d7223 */ /* 0x000fe2000001005d */
[-C--:B------:R-:W-:Y:S01]  /*7d00*/  FMUL.FTZ R61, R66, R51.reuse ;  /* 0x00000033423d7220 */ /* 0x080fe20000410000 */
[C---:B------:R-:W-:Y:S01]  /*7d10*/  FMUL.FTZ R51, R54.reuse, R51 ;  /* 0x0000003336337220 */ /* 0x040fe20000410000 */
[----:B------:R-:W-:Y:S02]  /*7d20*/  MOV R52, R48 ;  /* 0x0000003000347202 */ /* 0x000fe40000000f00 */
[-C--:B------:R-:W-:Y:S01]  /*7d30*/  FFMA.FTZ R61, R54, R50.reuse, -R61 ;  /* 0x00000032363d7223 */ /* 0x080fe2000001083d */
[----:B------:R-:W-:-:S04]  /*7d40*/  FFMA.FTZ R51, R66, R50, R51 ;  /* 0x0000003242337223 */ /* 0x000fc80000010033 */
[----:B------:R-:W-:Y:S01]  /*7d50*/  F2FP.F16.F32.PACK_AB R61, R61, R64 ;  /* 0x000000403d3d723e */ /* 0x000fe200000000ff */
[----:B------:R-:W-:Y:S01]  /*7d60*/  IMAD.MOV.U32 R64, RZ, RZ, R96 ;  /* 0x000000ffff407224 */ /* 0x000fe200078e0060 */
[----:B------:R-:W-:-:S03]  /*7d70*/  F2FP.F16.F32.PACK_AB R51, R51, R93 ;  /* 0x0000005d3333723e */ /* 0x000fc600000000ff */
[----:B------:R-:W-:Y:S01]  /*7d80*/  IMAD.MOV.U32 R54, RZ, RZ, R61 ;  /* 0x000000ffff367224 */ /* 0x000fe200078e003d */
[----:B------:R-:W-:-:S07]  /*7d90*/  MOV R66, R51 ;  /* 0x0000003300427202 */ /* 0x000fce0000000f00 */
.L_x_2596:
[----:B------:R-:W-:Y:S05]  /*7da0*/  BSYNC B3 ;  /* 0x0000000000037941 */ /* 0x000fea0003800000 */
.L_x_2595:
        /* <DEDUP_REMOVED lines=12> */
.L_x_2594:
[----:B------:R-:W-:Y:S05]  /*7e70*/  BSYNC B2 ;  /* 0x0000000000027941 */ /* 0x000fea0003800000 */
.L_x_2593:
        /* <DEDUP_REMOVED lines=27> */
[----:B--2---:R-:W-:Y:S01]  /*8030*/  MOV R65, R53 ;  /* 0x0000003500417202 */ /* 0x004fe20000000f00 */
[----:B0-----:R-:W-:Y:S01]  /*8040*/  IMAD.MOV.U32 R53, RZ, RZ, R49 ;  /* 0x000000ffff357224 */ /* 0x001fe200078e0031 */
[----:B------:R-:W-:Y:S01]  /*8050*/  SHF.R.U64 R56, R56, 0x10, R57 ;  /* 0x0000001038387819 */ /* 0x000fe20000001239 */
[----:B------:R-:W-:Y:S01]  /*8060*/  HADD2.F32 R66, -RZ, R175.H1_H1 ;  /* 0x300000afff427230 */ /* 0x000fe20000004100 */
[----:B------:R-:W-:Y:S01]  /*8070*/  SHF.R.U64 R44, R44, 0x10, R45 ;  /* 0x000000102c2c7819 */ /* 0x000fe2000000122d */
[----:B------:R-:W-:Y:S01]  /*8080*/  HADD2.F32 R63, -RZ, R65.H0_H0 ;  /* 0x20000041ff3f7230 */ /* 0x000fe20000004100 */
[----:B------:R-:W-:Y:S01]  /*8090*/  SHF.R.U64 R58, R58, 0x10, R59 ;  /* 0x000000103a3a7819 */ /* 0x000fe2000000123b */
[----:B------:R-:W-:Y:S01]  /*80a0*/  HADD2.F32 R64, -RZ, R53.H0_H0 ;  /* 0x20000035ff407230 */ /* 0x000fe20000004100 */
[----:B------:R-:W-:Y:S01]  /*80b0*/  SHF.R.U64 R46, R46, 0x10, R47 ;  /* 0x000000102e2e7819 */ /* 0x000fe2000000122f */
[----:B------:R-:W-:Y:S02]  /*80c0*/  HADD2.F32 R49, -RZ, R175.H0_H0 ;  /* 0x200000afff317230 */ /* 0x000fe40000004100 */
[----:B------:R-:W-:Y:S01]  /*80d0*/  FMUL.FTZ R67, R63, R66 ;  /* 0x000000423f437220 */ /* 0x000fe20000410000 */
[----:B------:R-:W-:-:S02]  /*80e0*/  HADD2.F32 R53, -RZ, R53.H1_H1 ;  /* 0x30000035ff357230 */ /* 0x000fc40000004100 */
        /* <DEDUP_REMOVED lines=33> */
[----:B------:R-:W-:Y:S01]  /*8300*/  IMAD.MOV.U32 R49, RZ, RZ, R53 ;  /* 0x000000ffff317224 */ /* 0x000fe200078e0035 */
[----:B------:R-:W-:Y:S01]  /*8310*/  MOV R53, R63 ;  /* 0x0000003f00357202 */ /* 0x000fe20000000f00 */
[----:B------:R-:W-:Y:S02]  /*8320*/  HADD2.F32 R66, -RZ, R66.H0_H0 ;  /* 0x20000042ff427230 */ /* 0x000fe40000004100 */
[----:B------:R-:W-:-:S03]  /*8330*/  HADD2.F32 R67, -RZ, R67.H0_H0 ;  /* 0x20000043ff437230 */ /* 0x000fc60000004100 */
        /* <DEDUP_REMOVED lines=26> */
[----:B------:R-:W-:Y:S01]  /*84e0*/  FFMA.FTZ R51, R48, R172, -R51 ;  /* 0x000000ac30337223 */ /* 0x000fe20000010833 */
[----:B------:R-:W-:Y:S01]  /*84f0*/  F2FP.F16.F32.PACK_AB R45, R45, R94 ;  /* 0x0000005e2d2d723e */ /* 0x000fe200000000ff */
[----:B------:R-:W-:Y:S01]  /*8500*/  FFMA.FTZ R173, R44, R172, R173 ;  /* 0x000000ac2cad7223 */ /* 0x000fe200000100ad */
[-C--:B------:R-:W-:Y:S01]  /*8510*/  FMUL.FTZ R44, R54, R58.reuse ;  /* 0x0000003a362c7220 */ /* 0x080fe20000410000 */
[----:B------:R-:W-:Y:S01]  /*8520*/  FMUL.FTZ R58, R50, R58 ;  /* 0x0000003a323a7220 */ /* 0x000fe20000410000 */
[----:B------:R-:W-:Y:S01]  /*8530*/  F2FP.F16.F32.PACK_AB R56, R56, R65 ;  /* 0x000000413838723e */ /* 0x000fe200000000ff */
[----:B------:R-:W-:Y:S02]  /*8540*/  IMAD.MOV.U32 R48, RZ, RZ, R45 ;  /* 0x000000ffff307224 */ /* 0x000fe400078e002d */
[-C--:B------:R-:W-:Y:S01]  /*8550*/  FFMA.FTZ R44, R50, R46.reuse, -R44 ;  /* 0x0000002e322c7223 */ /* 0x080fe2000001082c */
[----:B------:R-:W-:Y:S01]  /*8560*/  FFMA.FTZ R58, R54, R46, R58 ;  /* 0x0000002e363a7223 */ /* 0x000fe2000001003a */
[----:B------:R-:W-:-:S03]  /*8570*/  IMAD.MOV.U32 R52, RZ, RZ, R56 ;  /* 0x000000ffff347224 */ /* 0x000fc600078e0038 */
[----:B------:R-:W-:Y:S02]  /*8580*/  F2FP.F16.F32.PACK_AB R51, R44, R51 ;  /* 0x000000332c33723e */ /* 0x000fe400000000ff */
[----:B------:R-:W-:-:S03]  /*8590*/  F2FP.F16.F32.PACK_AB R58, R58, R173 ;  /* 0x000000ad3a3a723e */ /* 0x000fc600000000ff */
[----:B------:R-:W-:Y:S02]  /*85a0*/  IMAD.MOV.U32 R50, RZ, RZ, R51 ;  /* 0x000000ffff327224 */ /* 0x000fe400078e0033 */
[----:B------:R-:W-:Y:S02]  /*85b0*/  IMAD.MOV.U32 R51, RZ, RZ, R55 ;  /* 0x000000ffff337224 */ /* 0x000fe400078e0037 */
[----:B------:R-:W-:Y:S02]  /*85c0*/  IMAD.MOV.U32 R54, RZ, RZ, R58 ;  /* 0x000000ffff367224 */ /* 0x000fe400078e003a */
[----:B------:R-:W-:-:S07]  /*85d0*/  IMAD.MOV.U32 R55, RZ, RZ, R66 ;  /* 0x000000ffff377224 */ /* 0x000fce00078e0042 */
.L_x_2598:
[----:B------:R-:W-:Y:S05]  /*85e0*/  BSYNC B2 ;  /* 0x0000000000027941 */ /* 0x000fea0003800000 */
.L_x_2597:
        /* <DEDUP_REMOVED lines=10> */
.L_x_2588:
[----:B------:R-:W-:Y:S05]  /*8690*/  BSYNC B1 ;  /* 0x0000000000017941 */ /* 0x000fea0003800000 */
.L_x_2587:
[-C--:B0-2---:R-:W-:Y:S02]  /*86a0*/  IMAD R44, R149, R128.reuse, RZ ;  /* 0x00000080952c7224 */ /* 0x085fe400078e02ff */
        /* <DEDUP_REMOVED lines=14> */
[----:B------:R-:W-:-:S04]  /*8790*/  LEA.HI.SX32 R44, R45, R20, 0x1c ;  /* 0x000000142d2c7211 */ /* 0x000fc800078fe2ff */
[----:B------:R-:W-:-:S04]  /*87a0*/  SHF.L.U32 R45, R44, 0x3, RZ ;  /* 0x000000032c2d7819 */ /* 0x000fc800000006ff */
        /* <DEDUP_REMOVED lines=70> */
[-C--:B------:R-:W-:Y:S01]  /*8c10*/  FMUL.FTZ R61, R48, R58.reuse ;  /* 0x0000003a303d7220 */ /* 0x080fe20000410000 */
        /* <DEDUP_REMOVED lines=33> */
[----:B------:R-:W-:-:S02]  /*8e30*/  F2FP.F16.F32.PACK_AB R49, R88, R66 ;  /* 0x000000425831723e */ /* 0x000fc400000000ff */
[----:B------:R-:W-:Y:S02]  /*8e40*/  F2FP.F16.F32.PACK_AB R50, R60, R170 ;  /* 0x000000aa3c32723e */ /* 0x000fe400000000ff */
[----:B------:R-:W-:-:S07]  /*8e50*/  MOV R47, R64 ;  /* 0x00000040002f7202 */ /* 0x000fce0000000f00 */
.L_x_2602:
[----:B------:R-:W-:Y:S05]  /*8e60*/  BSYNC B2 ;  /* 0x0000000000027941 */ /* 0x000fea0003800000 */
.L_x_2601:
[----:B0-----:R0:W-:Y:S04]  /*8e70*/  STG.E.128 desc[UR60][R52.64], R44 ;  /* 0x0000002c34007986 */ /* 0x0011e8000c101d3c */
[----:B--2---:R0:W-:Y:S02]  /*8e80*/  @!P3 STG.E.128 desc[UR60][R54.64], R48 ;  /* 0x000000303600b986 */ /* 0x0041e4000c101d3c */
.L_x_2600:
[----:B------:R-:W-:Y:S05]  /*8e90*/  BSYNC B1 ;  /* 0x0000000000017941 */ /* 0x000fea0003800000 */
.L_x_2599:
        /* <DEDUP_REMOVED lines=10> */
[----:B------:R-:W-:-:S05]  /*8f40*/  LEA.HI.SX32 R48, R45, R26, 0x1c ;  /* 0x0000001a2d307211 */ /* 0x000fca00078fe2ff */
[----:B------:R-:W-:-:S05]  /*8f50*/  IMAD.SHL.U32 R49, R48, 0x8, RZ ;  /* 0x0000000830317824 */ /* 0x000fca00078e00ff */
        /* <DEDUP_REMOVED lines=30> */
[--C-:B0-----:R-:W-:Y:S01]  /*9140*/  HADD2.F32 R76, -RZ, R45.reuse.H0_H0 ;  /* 0x2000002dff4c7230 */ /* 0x101fe20000004100 */
[--C-:B------:R-:W-:Y:S01]  /*9150*/  SHF.R.U64 R60, R86, 0x10, R87.reuse ;  /* 0x00000010563c7819 */ /* 0x100fe20000001257 */
[----:B------:R-:W-:Y:S01]  /*9160*/  HADD2.F32 R49, -RZ, R84.H0_H0 ;  /* 0x20000054ff317230 */ /* 0x000fe20000004100 */
[----:B------:R-:W-:Y:S01]  /*9170*/  SHF.R.U32.HI R86, RZ, 0x10, R87 ;  /* 0x00000010ff567819 */ /* 0x000fe20000011657 */
[----:B------:R-:W-:-:S02]  /*9180*/  HADD2.F32 R66, -RZ, R45.H1_H1 ;  /* 0x3000002dff427230 */ /* 0x000fc40000004100 */
[-C--:B------:R-:W-:Y:S01]  /*9190*/  FMUL.FTZ R45, R62, R65.reuse ;  /* 0x000000413e2d7220 */ /* 0x080fe20000410000 */
[----:B------:R-:W-:Y:S02]  /*91a0*/  HADD2.F32 R61, -RZ, R165.H1_H1 ;  /* 0x300000a5ff3d7230 */ /* 0x000fe40000004100 */
[----:B------:R-:W-:Y:S01]  /*91b0*/  FMUL.FTZ R65, R76, R65 ;  /* 0x000000414c417220 */ /* 0x000fe20000410000 */
[----:B------:R-:W-:Y:S02]  /*91c0*/  HADD2.F32 R63, -RZ, R72.H0_H0 ;  /* 0x20000048ff3f7230 */ /* 0x000fe40000004100 */
[-C--:B------:R-:W-:Y:S01]  /*91d0*/  FMUL.FTZ R67, R64, R49.reuse ;  /* 0x0000003140437220 */ /* 0x080fe20000410000 */
[----:B------:R-:W-:Y:S01]  /*91e0*/  FMUL.FTZ R73, R66, R49 ;  /* 0x0000003142497220 */ /* 0x000fe20000410000 */
[----:B------:R-:W-:Y:S01]  /*91f0*/  SHF.R.U64 R59, R74, 0x10, R75 ;  /* 0x000000104a3b7819 */ /* 0x000fe2000000124b */
[-C--:B------:R-:W-:Y:S01]  /*9200*/  FFMA.FTZ R45, R76, R61.reuse, -R45 ;  /* 0x0000003d4c2d7223 */ /* 0x080fe2000001082d */
[----:B------:R-:W-:Y:S01]  /*9210*/  FFMA.FTZ R49, R62, R61, R65 ;  /* 0x0000003d3e317223 */ /* 0x000fe20000010041 */
[----:B------:R-:W-:Y:S01]  /*9220*/  SHF.R.U32.HI R74, RZ, 0x10, R75 ;  /* 0x00000010ff4a7819 */ /* 0x000fe2000001164b */
[----:B------:R-:W-:Y:S01]  /*9230*/  FFMA.FTZ R62, R66, R63, -R67 ;  /* 0x0000003f423e7223 */ /* 0x000fe20000010843 */
[----:B------:R-:W-:-:S02]  /*9240*/  HADD2.F32 R65, -RZ, R166.H1_H1 ;  /* 0x300000a6ff417230 */ /* 0x000fc40000004100 */
[----:B------:R-:W-:Y:S01]  /*9250*/  FFMA.FTZ R64, R64, R63, R73 ;  /* 0x0000003f40407223 */ /* 0x000fe20000010049 */
[----:B------:R-:W-:Y:S02]  /*9260*/  HADD2.F32 R76, -RZ, R47.H0_H0 ;  /* 0x2000002fff4c7230 */ /* 0x000fe40000004100 */
[--C-:B------:R-:W-:Y:S01]  /*9270*/  HADD2.F32 R66, -RZ, R51.reuse.H0_H0 ;  /* 0x20000033ff427230 */ /* 0x100fe20000004100 */
[----:B------:R-:W-:Y:S01]  /*9280*/  F2FP.F16.F32.PACK_AB R45, R62, R45 ;  /* 0x0000002d3e2d723e */ /* 0x000fe200000000ff */
[----:B------:R-:W-:Y:S02]  /*9290*/  HADD2.F32 R72, -RZ, R51.H1_H1 ;  /* 0x30000033ff487230 */ /* 0x000fe40000004100 */
[----:B------:R-:W-:Y:S01]  /*92a0*/  FMUL.FTZ R51, R76, R65 ;  /* 0x000000414c337220 */ /* 0x000fe20000410000 */
[----:B------:R-:W-:Y:S01]  /*92b0*/  HADD2.F32 R86, -RZ, R86.H0_H0 ;  /* 0x20000056ff567230 */ /* 0x000fe20000004100 */
[----:B------:R-:W-:Y:S01]  /*92c0*/  F2FP.F16.F32.PACK_AB R49, R64, R49 ;  /* 0x000000314031723e */ /* 0x000fe200000000ff */
[----:B------:R-:W-:-:S02]  /*92d0*/  HADD2.F32 R63, -RZ, R47.H1_H1 ;  /* 0x3000002fff3f7230 */ /* 0x000fc40000004100 */
[----:B------:R-:W-:Y:S01]  /*92e0*/  FMUL.FTZ R47, R66, R65 ;  /* 0x00000041422f7220 */ /* 0x000fe20000410000 */
[----:B------:R-:W-:Y:S02]  /*92f0*/  HADD2.F32 R61, -RZ, R164.H1_H1 ;  /* 0x300000a4ff3d7230 */ /* 0x000fe40000004100 */
[-C--:B------:R-:W-:Y:S01]  /*9300*/  FMUL.FTZ R78, R72, R86.reuse ;  /* 0x00000056484e7220 */ /* 0x080fe20000410000 */
[----:B------:R-:W-:Y:S02]  /*9310*/  HADD2.F32 R74, -RZ, R74.H0_H0 ;  /* 0x2000004aff4a7230 */ /* 0x000fe40000004100 */
[C---:B------:R-:W-:Y:S01]  /*9320*/  FMUL.FTZ R65, R63.reuse, R86 ;  /* 0x000000563f417220 */ /* 0x040fe20000410000 */
[----:B------:R-:W-:Y:S02]  /*9330*/  HADD2.F32 R167, -RZ, R167.H0_H0 ;  /* 0x200000a7ffa77230 */ /* 0x000fe40000004100 */
[-C--:B------:R-:W-:Y:S01]  /*9340*/  FFMA.FTZ R51, R66, R61.reuse, R51 ;  /* 0x0000003d42337223 */ /* 0x080fe20000010033 */
[----:B------:R-:W-:Y:S01]  /*9350*/  FFMA.FTZ R47, R76, R61, -R47 ;  /* 0x0000003d4c2f7223 */ /* 0x000fe2000001082f */
[-C--:B------:R-:W-:Y:S01]  /*9360*/  FFMA.FTZ R66, R63, R74.reuse, -R78 ;  /* 0x0000004a3f427223 */ /* 0x080fe2000001084e */
[----:B------:R-:W-:Y:S01]  /*9370*/  FFMA.FTZ R72, R72, R74, R65 ;  /* 0x0000004a48487223 */ /* 0x000fe20000010041 */
[----:B------:R-:W-:-:S02]  /*9380*/  HADD2.F32 R63, -RZ, R48.H0_H0 ;  /* 0x20000030ff3f7230 */ /* 0x000fc40000004100 */
[----:B------:R-:W-:Y:S01]  /*9390*/  HADD2.F32 R76, -RZ, R58.H0_H0 ;  /* 0x2000003aff4c7230 */ /* 0x000fe20000004100 */
[----:B------:R-:W-:Y:S01]  /*93a0*/  F2FP.F16.F32.PACK_AB R47, R66, R47 ;  /* 0x0000002f422f723e */ /* 0x000fe200000000ff */
[----:B------:R-:W-:Y:S01]  /*93b0*/  HADD2.F32 R65, -RZ, R48.H1_H1 ;  /* 0x30000030ff417230 */ /* 0x000fe20000004100 */
[----:B------:R-:W-:Y:S01]  /*93c0*/  F2FP.F16.F32.PACK_AB R51, R72, R51 ;  /* 0x000000334833723e */ /* 0x000fe200000000ff */
[--C-:B------:R-:W-:Y:S02]  /*93d0*/  HADD2.F32 R61, -RZ, R44.reuse.H1_H1 ;  /* 0x3000002cff3d7230 */ /* 0x100fe40000004100 */
        /* <DEDUP_REMOVED lines=24> */
[----:B------:R-:W-:Y:S01]  /*9560*/  F2FP.F16.F32.PACK_AB R48, R61, R48 ;  /* 0x000000303d30723e */ /* 0x000fe200000000ff */
[-C--:B------:R-:W-:Y:S01]  /*9570*/  FFMA.FTZ R73, R58, R63.reuse, -R73 ;  /* 0x0000003f3a497223 */ /* 0x080fe20000010849 */
[----:B------:R-:W-:Y:S01]  /*9580*/  FFMA.FTZ R65, R60, R63, R65 ;  /* 0x0000003f3c417223 */ /* 0x000fe20000010041 */
[-C--:B------:R-:W-:Y:S01]  /*9590*/  FFMA.FTZ R46, R46, R59.reuse, -R75 ;  /* 0x0000003b2e2e7223 */ /* 0x080fe2000001084b */
[----:B------:R-:W-:-:S04]  /*95a0*/  FFMA.FTZ R50, R50, R59, R67 ;  /* 0x0000003b32327223 */ /* 0x000fc80000010043 */
[----:B------:R-:W-:Y:S02]  /*95b0*/  F2FP.F16.F32.PACK_AB R46, R46, R73 ;  /* 0x000000492e2e723e */ /* 0x000fe400000000ff */
[----:B------:R-:W-:-:S07]  /*95c0*/  F2FP.F16.F32.PACK_AB R50, R50, R65 ;  /* 0x000000413232723e */ /* 0x000fce00000000ff */
.L_x_2606:
[----:B------:R-:W-:Y:S05]  /*95d0*/  BSYNC B2 ;  /* 0x0000000000027941 */ /* 0x000fea0003800000 */
.L_x_2605:
[----:B0-----:R4:W-:Y:S04]  /*95e0*/  STG.E.128 desc[UR60][R52.64], R44 ;  /* 0x0000002c34007986 */ /* 0x0019e8000c101d3c */
[----:B--2---:R4:W-:Y:S02]  /*95f0*/  @!P3 STG.E.128 desc[UR60][R54.64], R48 ;  /* 0x000000303600b986 */ /* 0x0049e4000c101d3c */
.L_x_2604:
[----:B------:R-:W-:Y:S05]  /*9600*/  BSYNC B1 ;  /* 0x0000000000017941 */ /* 0x000fea0003800000 */
.L_x_2603:
[----:B------:R-:W-:-:S13]  /*9610*/  ISETP.NE.AND P3, PT, R35, RZ, PT ;  /* 0x000000ff2300720c */ /* 0x000fda0003f65270 */
[----:B------:R-:W-:Y:S05]  /*9620*/  @!P3 BRA `(.L_x_2557) ;  /* 0x0000000800ccb947 */ /* 0x000fea0003800000 */
[----:B0---4-:R-:W2:Y:S01]  /*9630*/  LDL R44, [R1+0x20] ;  /* 0x00002000012c7983 */ /* 0x011ea20000100800 */
[----:B------:R-:W-:Y:S01]  /*9640*/  SHF.R.U32.HI R47, RZ, 0x3, R217 ;  /* 0x00000003ff2f7819 */ /* 0x000fe200000116d9 */
[----:B------:R-:W-:Y:S01]  /*9650*/  BSSY B1, `(.L_x_2607) ;  /* 0x000006e000017945 */ /* 0x000fe20003800000 */
[----:B------:R-:W-:-:S04]  /*9660*/  IADD3 R46, P3, P4, R118, R126, R29 ;  /* 0x0000007e762e7210 */ /* 0x000fc80007c7e01d */
[----:B---3--:R-:W-:Y:S02]  /*9670*/  IADD3.X R49, R5, R56, R33, P3, P4 ;  /* 0x0000003805317210 */ /* 0x008fe40001fe8421 */
[----:B------:R-:W-:-:S04]  /*9680*/  LEA R52, P3, R46, R122, 0x1 ;  /* 0x0000007a2e347211 */ /* 0x000fc800078608ff */
[----:B------:R-:W-:Y:S02]  /*9690*/  LEA.HI.X R53, R46, R123, R49, 0x1, P3 ;  /* 0x0000007b2e357211 */ /* 0x000fe400018f0c31 */
[----:B------:R-:W-:Y:S02]  /*96a0*/  ISETP.GE.AND P3, PT, R207, R101, PT ;  /* 0x00000065cf00720c */ /* 0x000fe40003f66270 */
[----:B--2---:R-:W-:-:S04]  /*96b0*/  LOP3.LUT P5, RZ, R44, 0x1, RZ, 0xc0, !PT ;  /* 0x000000012cff7812 */ /* 0x004fc800078ac0ff */
[----:B------:R-:W-:-:S04]  /*96c0*/  SEL R147, R124, R147, !P5 ;  /* 0x000000937c937207 */ /* 0x000fc80006800000 */
[----:B------:R-:W-:-:S04]  /*96d0*/  SHF.R.S32.HI R44, RZ, 0x1f, R147 ;  /* 0x0000001fff2c7819 */ /* 0x000fc80000011493 */
[----:B------:R-:W-:-:S04]  /*96e0*/  LEA.HI R147, R44, R147, RZ, 0x4 ;  /* 0x000000932c937211 */ /* 0x000fc800078f20ff */
[----:B------:R-:W-:-:S04]  /*96f0*/  LEA.HI.SX32 R147, R147, R28, 0x1c ;  /* 0x0000001c93937211 */ /* 0x000fc800078fe2ff */
[----:B------:R-:W-:Y:S02]  /*9700*/  SHF.R.S32.HI R44, RZ, 0x1f, R147 ;  /* 0x0000001fff2c7819 */ /* 0x000fe40000011493 */
[----:B------:R-:W-:Y:S02]  /*9710*/  SHF.L.U32 R55, R147, 0x3, RZ ;  /* 0x0000000393377819 */ /* 0x000fe400000006ff */
[----:B------:R-:W-:-:S04]  /*9720*/  LEA.HI R44, R44, R147, RZ, 0x3 ;  /* 0x000000932c2c7211 */ /* 0x000fc800078f18ff */
        /* <DEDUP_REMOVED lines=12> */
[----:B------:R-:W-:Y:S01]  /*97f0*/  SHF.R.U32.HI R65, RZ, 0x10, R81 ;  /* 0x00000010ff417819 */ /* 0x000fe20000011651 */
[----:B--2---:R-:W-:Y:S01]  /*9800*/  IMAD.MOV.U32 R60, RZ, RZ, R49 ;  /* 0x000000ffff3c7224 */ /* 0x004fe200078e0031 */
[----:B------:R-:W-:Y:S01]  /*9810*/  MOV R61, R51 ;  /* 0x00000033003d7202 */ /* 0x000fe20000000f00 */
[----:B0-----:R-:W-:Y:S01]  /*9820*/  IMAD.MOV.U32 R49, RZ, RZ, R47 ;  /* 0x000000ffff317224 */ /* 0x001fe200078e002f */
[--C-:B------:R-:W-:Y:S01]  /*9830*/  SHF.R.U32.HI R63, RZ, 0x10, R69.reuse ;  /* 0x00000010ff3f7819 */ /* 0x100fe20000011645 */
[----:B------:R-:W-:Y:S01]  /*9840*/  HADD2.F32 R65, -RZ, R65.H0_H0 ;  /* 0x20000041ff417230 */ /* 0x000fe20000004100 */
[----:B------:R-:W-:Y:S01]  /*9850*/  SHF.R.U64 R54, R68, 0x10, R69 ;  /* 0x0000001044367819 */ /* 0x000fe20000001245 */
[--C-:B------:R-:W-:Y:S01]  /*9860*/  HADD2.F32 R51, -RZ, R60.reuse.H0_H0 ;  /* 0x2000003cff337230 */ /* 0x100fe20000004100 */
[--C-:B------:R-:W-:Y:S01]  /*9870*/  SHF.R.U64 R59, R82, 0x10, R83.reuse ;  /* 0x00000010523b7819 */ /* 0x100fe20000001253 */
[----:B------:R-:W-:Y:S01]  /*9880*/  HADD2.F32 R62, -RZ, R60.H1_H1 ;  /* 0x3000003cff3e7230 */ /* 0x000fe20000004100 */
[----:B------:R-:W-:Y:S01]  /*9890*/  SHF.R.U32.HI R82, RZ, 0x10, R83 ;  /* 0x00000010ff527819 */ /* 0x000fe20000011653 */
[----:B------:R-:W-:Y:S01]  /*98a0*/  HADD2.F32 R66, -RZ, R157.H1_H1 ;  /* 0x3000009dff427230 */ /* 0x000fe20000004100 */
[----:B------:R-:W-:Y:S01]  /*98b0*/  SHF.R.U64 R57, R70, 0x10, R71 ;  /* 0x0000001046397819 */ /* 0x000fe20000001247 */
[----:B------:R-:W-:-:S02]  /*98c0*/  HADD2.F32 R60, -RZ, R45.H1_H1 ;  /* 0x3000002dff3c7230 */ /* 0x000fc40000004100 */
[-C--:B------:R-:W-:Y:S01]  /*98d0*/  FMUL.FTZ R67, R62, R65.reuse ;  /* 0x000000413e437220 */ /* 0x080fe20000410000 */
[----:B------:R-:W-:Y:S02]  /*98e0*/  HADD2.F32 R47, -RZ, R45.H0_H0 ;  /* 0x2000002dff2f7230 */ /* 0x000fe40000004100 */
[-C--:B------:R-:W-:Y:S01]  /*98f0*/  FMUL.FTZ R68, R51, R66.reuse ;  /* 0x0000004233447220 */ /* 0x080fe20000410000 */
[----:B------:R-:W-:Y:S02]  /*9900*/  HADD2.F32 R64, -RZ, R155.H1_H1 ;  /* 0x3000009bff407230 */ /* 0x000fe40000004100 */
[----:B------:R-:W-:Y:S01]  /*9910*/  FMUL.FTZ R65, R60, R65 ;  /* 0x000000413c417220 */ /* 0x000fe20000410000 */
[----:B------:R-:W-:Y:S02]  /*9920*/  HADD2.F32 R63, -RZ, R63.H0_H0 ;  /* 0x2000003fff3f7230 */ /* 0x000fe40000004100 */
[C---:B------:R-:W-:Y:S01]  /*9930*/  FMUL.FTZ R66, R47.reuse, R66 ;  /* 0x000000422f427220 */ /* 0x040fe20000410000 */
[----:B------:R-:W-:Y:S01]  /*9940*/  SHF.R.U32.HI R70, RZ, 0x10, R71 ;  /* 0x00000010ff467819 */ /* 0x000fe20000011647 */
[----:B------:R-:W-:Y:S01]  /*9950*/  FFMA.FTZ R45, R47, R64, -R68 ;  /* 0x000000402f2d7223 */ /* 0x000fe20000010844 */
[----:B------:R-:W-:-:S02]  /*9960*/  HADD2.F32 R68, -RZ, R156.H1_H1 ;  /* 0x3000009cff447230 */ /* 0x000fc40000004100 */
[-C--:B------:R-:W-:Y:S01]  /*9970*/  FFMA.FTZ R60, R60, R63.reuse, -R67 ;  /* 0x0000003f3c3c7223 */ /* 0x080fe20000010843 */
[----:B------:R-:W-:Y:S01]  /*9980*/  FFMA.FTZ R62, R62, R63, R65 ;  /* 0x0000003f3e3e7223 */ /* 0x000fe20000010041 */
[----:B------:R-:W-:Y:S01]  /*9990*/  FFMA.FTZ R47, R51, R64, R66 ;  /* 0x00000040332f7223 */ /* 0x000fe20000010042 */
[--C-:B------:R-:W-:Y:S01]  /*99a0*/  HADD2.F32 R63, -RZ, R61.reuse.H0_H0 ;  /* 0x2000003dff3f7230 */ /* 0x100fe20000004100 */
[----:B------:R-:W-:Y:S01]  /*99b0*/  SHF.R.U64 R58, R80, 0x10, R81 ;  /* 0x00000010503a7819 */ /* 0x000fe20000001251 */
[----:B------:R-:W-:Y:S01]  /*99c0*/  HADD2.F32 R61, -RZ, R61.H1_H1 ;  /* 0x3000003dff3d7230 */ /* 0x000fe20000004100 */
[----:B------:R-:W-:Y:S01]  /*99d0*/  F2FP.F16.F32.PACK_AB R45, R60, R45 ;  /* 0x0000002d3c2d723e */ /* 0x000fe200000000ff */
[----:B------:R-:W-:Y:S02]  /*99e0*/  HADD2.F32 R51, -RZ, R49.H0_H0 ;  /* 0x20000031ff337230 */ /* 0x000fe40000004100 */
[----:B------:R-:W-:Y:S01]  /*99f0*/  FMUL.FTZ R72, R63, R68 ;  /* 0x000000443f487220 */ /* 0x000fe20000410000 */
[----:B------:R-:W-:-:S02]  /*9a00*/  HADD2.F32 R82, -RZ, R82.H0_H0 ;  /* 0x20000052ff527230 */ /* 0x000fc40000004100 */
[----:B------:R-:W-:Y:S02]  /*9a10*/  HADD2.F32 R64, -RZ, R49.H1_H1 ;  /* 0x30000031ff407230 */ /* 0x000fe40000004100 */
[----:B------:R-:W-:Y:S01]  /*9a20*/  FMUL.FTZ R68, R51, R68 ;  /* 0x0000004433447220 */ /* 0x000fe20000410000 */
[----:B------:R-:W-:Y:S02]  /*9a30*/  HADD2.F32 R66, -RZ, R154.H1_H1 ;  /* 0x3000009aff427230 */ /* 0x000fe40000004100 */
[-C--:B------:R-:W-:Y:S01]  /*9a40*/  FMUL.FTZ R65, R61, R82.reuse ;  /* 0x000000523d417220 */ /* 0x080fe20000410000 */
[----:B------:R-:W-:Y:S02]  /*9a50*/  HADD2.F32 R70, -RZ, R70.H0_H0 ;  /* 0x20000046ff467230 */ /* 0x000fe40000004100 */
[C---:B------:R-:W-:Y:S01]  /*9a60*/  FMUL.FTZ R82, R64.reuse, R82 ;  /* 0x0000005240527220 */ /* 0x040fe20000410000 */
[----:B------:R-:W-:Y:S02]  /*9a70*/  HADD2.F32 R157, -RZ, R157.H0_H0 ;  /* 0x2000009dff9d7230 */ /* 0x000fe40000004100 */
[-C--:B------:R-:W-:Y:S01]  /*9a80*/  FFMA.FTZ R49, R51, R66.reuse, -R72 ;  /* 0x0000004233317223 */ /* 0x080fe20000010848 */
[----:B------:R-:W-:Y:S01]  /*9a90*/  FFMA.FTZ R51, R63, R66, R68 ;  /* 0x000000423f337223 */ /* 0x000fe20000010044 */
[-C--:B------:R-:W-:Y:S01]  /*9aa0*/  FFMA.FTZ R64, R64, R70.reuse, -R65 ;  /* 0x0000004640407223 */ /* 0x080fe20000010841 */
[----:B------:R-:W-:Y:S01]  /*9ab0*/  FFMA.FTZ R66, R61, R70, R82 ;  /* 0x000000463d427223 */ /* 0x000fe20000010052 */
[----:B------:R-:W-:-:S02]  /*9ac0*/  HADD2.F32 R65, -RZ, R58.H0_H0 ;  /* 0x2000003aff417230 */ /* 0x000fc40000004100 */
[----:B------:R-:W-:Y:S01]  /*9ad0*/  HADD2.F32 R61, -RZ, R48.H0_H0 ;  /* 0x20000030ff3d7230 */ /* 0x000fe20000004100 */
[----:B------:R-:W-:Y:S01]  /*9ae0*/  F2FP.F16.F32.PACK_AB R64, R64, R49 ;  /* 0x000000314040723e */ /* 0x000fe200000000ff */
[----:B------:R-:W-:Y:S01]  /*9af0*/  HADD2.F32 R58, -RZ, R44.H0_H0 ;  /* 0x2000002cff3a7230 */ /* 0x000fe20000004100 */
[----:B------:R-:W-:Y:S01]  /*9b00*/  F2FP.F16.F32.PACK_AB R49, R62, R47 ;  /* 0x0000002f3e31723e */ /* 0x000fe200000000ff */
[----:B------:R-:W-:Y:S02]  /*9b10*/  HADD2.F32 R48, -RZ, R48.H1_H1 ;  /* 0x30000030ff307230 */ /* 0x000fe40000004100 */
[----:B------:R-:W-:Y:S01]  /*9b20*/  FMUL.FTZ R67, R61, R157 ;  /* 0x0000009d3d437220 */ /* 0x000fe20000410000 */
[----:B------:R-:W-:Y:S01]  /*9b30*/  HADD2.F32 R44, -RZ, R44.H1_H1 ;  /* 0x3000002cff2c7230 */ /* 0x000fe20000004100 */
[----:B------:R-:W-:Y:S01]  /*9b40*/  F2FP.F16.F32.PACK_AB R51, R66, R51 ;  /* 0x000000334233723e */ /* 0x000fe200000000ff */
[----:B------:R-:W-:Y:S02]  /*9b50*/  HADD2.F32 R155, -RZ, R155.H0_H0 ;  /* 0x2000009bff9b7230 */ /* 0x000fe40000004100 */
[----:B------:R-:W-:Y:S01]  /*9b60*/  FMUL.FTZ R69, R48, R65 ;  /* 0x0000004130457220 */ /* 0x000fe20000410000 */
[----:B------:R-:W-:-:S02]  /*9b70*/  HADD2.F32 R63, -RZ, R54.H0_H0 ;  /* 0x20000036ff3f7230 */ /* 0x000fc40000004100 */
[----:B------:R-:W-:Y:S01]  /*9b80*/  FMUL.FTZ R65, R44, R65 ;  /* 0x000000412c417220 */ /* 0x000fe20000410000 */
[C---:B------:R-:W-:Y:S01]  /*9b90*/  FMUL.FTZ R54, R58.reuse, R157 ;  /* 0x0000009d3a367220 */ /* 0x040fe20000410000 */
[----:B------:R-:W-:Y:S01]  /*9ba0*/  FFMA.FTZ R67, R58, R155, -R67 ;  /* 0x0000009b3a437223 */ /* 0x000fe20000010843 */
[----:B------:R-:W-:Y:S02]  /*9bb0*/  HADD2.F32 R59, -RZ, R59.H0_H0 ;  /* 0x2000003bff3b7230 */ /* 0x000fe40000004100 */
[-C--:B------:R-:W-:Y:S01]  /*9bc0*/  FFMA.FTZ R65, R48, R63.reuse, R65 ;  /* 0x0000003f30417223 */ /* 0x080fe20000010041 */
[----:B------:R-:W-:Y:S01]  /*9bd0*/  FFMA.FTZ R58, R44, R63, -R69 ;  /* 0x0000003f2c3a7223 */ /* 0x000fe20000010845 */
[----:B------:R-:W-:Y:S02]  /*9be0*/  HADD2.F32 R48, -RZ, R50.H0_H0 ;  /* 0x20000032ff307230 */ /* 0x000fe40000004100 */
[----:B------:R-:W-:Y:S01]  /*9bf0*/  FFMA.FTZ R54, R61, R155, R54 ;  /* 0x0000009b3d367223 */ /* 0x000fe20000010036 */
[----:B------:R-:W-:-:S02]  /*9c00*/  HADD2.F32 R63, -RZ, R156.H0_H0 ;  /* 0x2000009cff3f7230 */ /* 0x000fc40000004100 */
[----:B------:R-:W-:Y:S02]  /*9c10*/  HADD2.F32 R44, -RZ, R46.H0_H0 ;  /* 0x2000002eff2c7230 */ /* 0x000fe40000004100 */
[----:B------:R-:W-:Y:S02]  /*9c20*/  HADD2.F32 R50, -RZ, R50.H1_H1 ;  /* 0x30000032ff327230 */ /* 0x000fe40000004100 */
[-C--:B------:R-:W-:Y:S01]  /*9c30*/  FMUL.FTZ R69, R48, R63.reuse ;  /* 0x0000003f30457220 */ /* 0x080fe20000410000 */
[----:B------:R-:W-:Y:S02]  /*9c40*/  HADD2.F32 R46, -RZ, R46.H1_H1 ;  /* 0x3000002eff2e7230 */ /* 0x000fe40000004100 */
[----:B------:R-:W-:Y:S01]  /*9c50*/  FMUL.FTZ R63, R44, R63 ;  /* 0x0000003f2c3f7220 */ /* 0x000fe20000410000 */
[----:B------:R-:W-:Y:S02]  /*9c60*/  HADD2.F32 R61, -RZ, R154.H0_H0 ;  /* 0x2000009aff3d7230 */ /* 0x000fe40000004100 */
[----:B------:R-:W-:Y:S01]  /*9c70*/  FMUL.FTZ R71, R50, R59 ;  /* 0x0000003b32477220 */ /* 0x000fe20000410000 */
[----:B------:R-:W-:-:S02]  /*9c80*/  HADD2.F32 R57, -RZ, R57.H0_H0 ;  /* 0x20000039ff397230 */ /* 0x000fc40000004100 */
[----:B------:R-:W-:Y:S01]  /*9c90*/  FMUL.FTZ R59, R46, R59 ;  /* 0x0000003b2e3b7220 */ /* 0x000fe20000410000 */
[----:B------:R-:W-:Y:S02]  /*9ca0*/  IMAD.MOV.U32 R47, RZ, RZ, R64 ;  /* 0x000000ffff2f7224 */ /* 0x000fe400078e0040 */
[-C--:B------:R-:W-:Y:S01]  /*9cb0*/  FFMA.FTZ R69, R44, R61.reuse, -R69 ;  /* 0x0000003d2c457223 */ /* 0x080fe20000010845 */
[----:B------:R-:W-:Y:S01]  /*9cc0*/  FFMA.FTZ R63, R48, R61, R63 ;  /* 0x0000003d303f7223 */ /* 0x000fe2000001003f */
[-C--:B------:R-:W-:Y:S01]  /*9cd0*/  FFMA.FTZ R46, R46, R57.reuse, -R71 ;  /* 0x000000392e2e7223 */ /* 0x080fe20000010847 */
[----:B------:R-:W-:Y:S01]  /*9ce0*/  FFMA.FTZ R50, R50, R57, R59 ;  /* 0x0000003932327223 */ /* 0x000fe2000001003b */
[----:B------:R-:W-:Y:S02]  /*9cf0*/  F2FP.F16.F32.PACK_AB R44, R58, R67 ;  /* 0x000000433a2c723e */ /* 0x000fe400000000ff */
[----:B------:R-:W-:Y:S02]  /*9d00*/  F2FP.F16.F32.PACK_AB R48, R65, R54 ;  /* 0x000000364130723e */ /* 0x000fe400000000ff */
[----:B------:R-:W-:-:S02]  /*9d10*/  F2FP.F16.F32.PACK_AB R46, R46, R69 ;  /* 0x000000452e2e723e */ /* 0x000fc400000000ff */
[----:B------:R-:W-:-:S07]  /*9d20*/  F2FP.F16.F32.PACK_AB R50, R50, R63 ;  /* 0x0000003f3232723e */ /* 0x000fce00000000ff */
.L_x_2608:
[----:B------:R-:W-:Y:S05]  /*9d30*/  BSYNC B1 ;  /* 0x0000000000017941 */ /* 0x000fea0003800000 */
.L_x_2607:
        /* <DEDUP_REMOVED lines=10> */
.L_x_2524:
[----:B------:R-:W2:Y:S02]  /*9de0*/  LDL R44, [R1+0x44] ;  /* 0x00004400012c7983 */ /* 0x000ea40000100800 */
[----:B--2---:R-:W-:-:S13]  /*9df0*/  R2UR UR4, R44 ;  /* 0x000000002c0472ca */ /* 0x004fda00000e0000 */
[----:B------:R-:W-:-:S06]  /*9e00*/  UISETP.NE.AND UP0, UPT, UR4, 0x3, UPT ;  /* 0x000000030400788c */ /* 0x000fcc000bf05270 */
[----:B------:R-:W-:-:S13]  /*9e10*/  PLOP3.LUT P2, PT, PT, PT, UP0, 0x80, 0x0 ;  /* 0x000000000000781c */ /* 0x000fda0003f4f008 */
[----:B------:R-:W-:Y:S05]  /*9e20*/  @!P2 BRA `(.L_x_2609) ;  /* 0x000000000004a947 */ /* 0x000fea0003800000 */
[----:B------:R-:W-:Y:S01]  /*9e30*/  BPT.TRAP 0x1 ;  /* 0x000000040000795c */ /* 0x000fe20000300000 */
.L_x_2609:
[----:B------:R-:W-:Y:S01]  /*9e40*/  IMAD R43, R17, 0x8, R16 ;  /* 0x00000008112b7824 */ /* 0x000fe200078e0210 */
[----:B------:R-:W-:Y:S01]  /*9e50*/  SHF.L.U32 R100, R209, 0x1f, RZ ;  /* 0x0000001fd1647819 */ /* 0x000fe200000006ff */
[----:B------:R-:W-:Y:S01]  /*9e60*/  IMAD R42, R24, -0x70, R2 ;  /* 0xffffff90182a7824 */ /* 0x000fe200078e0202 */
[----:B------:R-:W-:Y:S02]  /*9e70*/  BSSY B1, `(.L_x_2610) ;  /* 0x0000004000017945 */ /* 0x000fe40003800000 */
[----:B------:R-:W1:Y:S02]  /*9e80*/  SYNCS.PHASECHK.TRANS64.TRYWAIT P3, [R43+URZ+0x36890], R100 ;  /* 0x036890642b0075a7 */ /* 0x000e64000806017f */
[----:B------:R-:W-:Y:S01]  /*9e90*/  VIMNMX R42, R42, 0x70, PT ;  /* 0x000000702a2a7848 */ /* 0x000fe20003fe0100 */
[----:B-1----:R-:W-:Y:S06]  /*9ea0*/  @!P3 BRA `(.L_x_2611) ;  /* 0x0000026c009cb947 */ /* 0x002fec0003800000 */
.L_x_2916:
[----:B------:R-:W-:Y:S05]  /*9eb0*/  BSYNC B1 ;  /* 0x0000000000017941 */ /* 0x000fea0003800000 */
.L_x_2610:
        /* <DEDUP_REMOVED lines=21> */
.L_x_2613:
[----:B------:R-:W-:Y:S05]  /*a010*/  BSYNC B1 ;  /* 0x0000000000017941 */ /* 0x000fea0003800000 */
.L_x_2612:
        /* <DEDUP_REMOVED lines=20> */
.L_x_2557:
[----:B------:R-:W-:Y:S05]  /*a160*/  BSYNC B0 ;  /* 0x0000000000007941 */ /* 0x000fea0003800000 */
.L_x_2523:
        /* <DEDUP_REMOVED lines=17> */
.L_x_2615:
[----:B------:R-:W-:Y:S05]  /*a280*/  BSYNC B0 ;  /* 0x0000000000007941 */ /* 0x000fea0003800000 */
.L_x_2614:
[----:B------:R-:W1:Y:S01]  /*a290*/  SYNCS.PHASECHK.TRANS64.TRYWAIT P2, [R43+URZ+0x368b0], R100 ;  /* 0x0368b0642b0075a7 */ /* 0x000e62000804017f */
[----:B------:R-:W-:Y:S01]  /*a2a0*/  ULDC.64 UR4, c[0x0][0x318] ;  /* 0x0000c60000047ab9 */ /* 0x000fe20000000a00 */
[----:B------:R-:W-:Y:S01]  /*a2b0*/  ULDC.64 UR6, c[0x0][0x328] ;  /* 0x0000ca0000067ab9 */ /* 0x000fe20000000a00 */
[----:B0-----:R-:W-:Y:S01]  /*a2c0*/  IMAD.U32 R44, RZ, RZ, UR4 ;  /* 0x00000004ff2c7e24 */ /* 0x001fe2000f8e00ff */
[----:B------:R-:W-:Y:S01]  /*a2d0*/  MOV R45, UR7 ;  /* 0x00000007002d7c02 */ /* 0x000fe20008000f00 */
[----:B------:R-:W-:Y:S01]  /*a2e0*/  IMAD.U32 R46, RZ, RZ, UR6 ;  /* 0x00000006ff2e7e24 */ /* 0x000fe2000f8e00ff */
[----:B------:R-:W-:Y:S02]  /*a2f0*/  BSSY B0, `(.L_x_2616) ;  /* 0x0000007000007945 */ /* 0x000fe40003800000 */
[----:B------:R0:W-:Y:S04]  /*a300*/  STL [R1+0x38], R44 ;  /* 0x0000382c01007387 */ /* 0x0001e80000100800 */
[----:B------:R2:W-:Y:S01]  /*a310*/  STL [R1+0x40], R46 ;  /* 0x0000402e01007387 */ /* 0x0005e20000100800 */
[----:B0-----:R-:W-:-:S05]  /*a320*/  IMAD.U32 R44, RZ, RZ, UR5 ;  /* 0x00000005ff2c7e24 */ /* 0x001fca000f8e00ff */
[----:B------:R2:W-:Y:S04]  /*a330*/  STL [R1+0x24], R44 ;  /* 0x0000242c01007387 */ /* 0x0005e80000100800 */
[----:B------:R2:W-:Y:S02]  /*a340*/  STL [R1+0x3c], R45 ;  /* 0x00003c2d01007387 */ /* 0x0005e40000100800 */
[----:B-12---:R-:W-:Y:S05]  /*a350*/  @!P2 BRA `(.L_x_2617) ;  /* 0x000002680084a947 */ /* 0x006fea0003800000 */
.L_x_2917:
[----:B------:R-:W-:Y:S05]  /*a360*/  BSYNC B0 ;  /* 0x0000000000007941 */ /* 0x000fea0003800000 */
.L_x_2616:
[----:B------:R1:W5:Y:S04]  /*a370*/  LDL R55, [R1+0x40] ;  /* 0x0000400001377983 */ /* 0x0003680000100800 */
[----:B------:R1:W5:Y:S04]  /*a380*/  LDL R54, [R1+0x3c] ;  /* 0x00003c0001367983 */ /* 0x0003680000100800 */
[----:B------:R1:W5:Y:S04]  /*a390*/  LDL R53, [R1+0x38] ;  /* 0x0000380001357983 */ /* 0x0003680000100800 */
[----:B------:R1:W5:Y:S01]  /*a3a0*/  LDL R52, [R1+0x24] ;  /* 0x0000240001347983 */ /* 0x0003620000100800 */
[----:B------:R-:W-:Y:S01]  /*a3b0*/  ISETP.GE.AND P2, PT, R204, R42, PT ;  /* 0x0000002acc00720c */ /* 0x000fe20003f46270 */
[----:B------:R-:W-:Y:S01]  /*a3c0*/  BSSY B0, `(.L_x_2618) ;  /* 0x0000022000007945 */ /* 0x000fe20003800000 */
[----:B------:R-:W-:-:S11]  /*a3d0*/  IMAD.WIDE R48, R24, 0x70, R120 ;  /* 0x0000007018307825 */ /* 0x000fd600078e0278 */
[----:B-1----:R-:W-:Y:S05]  /*a3e0*/  @P2 BRA `(.L_x_2619) ;  /* 0x00000000007c2947 */ /* 0x002fea0003800000 */
[----:B-----5:R-:W-:Y:S01]  /*a3f0*/  R2UR UR7, R55 ;  /* 0x00000000370772ca */ /* 0x020fe200000e0000 */
[----:B------:R-:W-:Y:S01]  /*a400*/  IMAD.MOV.U32 R44, RZ, RZ, R116 ;  /* 0x000000ffff2c7224 */ /* 0x000fe200078e0074 */
        /* <DEDUP_REMOVED lines=12> */
[----:B------:R-:W1:Y:S04]  /*a4d0*/  @!P2 LDS.128 R44, [R40] ;  /* 0x00000000282ca984 */ /* 0x000e680000000c00 */
[----:B-1----:R-:W-:Y:S01]  /*a4e0*/  @!P2 STG.E.128 desc[UR60][R50.64], R44 ;  /* 0x0000002c3200a986 */ /* 0x002fe2000c101d3c */
[----:B------:R-:W-:-:S13]  /*a4f0*/  ISETP.GE.AND P2, PT, R206, UR4, PT ;  /* 0x00000004ce007c0c */ /* 0x000fda000bf46270 */
[----:B------:R-:W1:Y:S04]  /*a500*/  @!P2 LDS.128 R44, [R41] ;  /* 0x00000000292ca984 */ /* 0x000e680000000c00 */
[----:B-1----:R-:W-:Y:S01]  /*a510*/  @!P2 STG.E.128 desc[UR60][R50.64+0x40], R44 ;  /* 0x0000402c3200a986 */ /* 0x002fe2000c101d3c */
[----:B------:R-:W-:-:S13]  /*a520*/  ISETP.GE.AND P2, PT, R207, UR4, PT ;  /* 0x00000004cf007c0c */ /* 0x000fda000bf46270 */
[----:B------:R-:W1:Y:S04]  /*a530*/  @!P2 LDS.128 R44, [R40+0x3800] ;  /* 0x00380000282ca984 */ /* 0x000e680000000c00 */
        /* <DEDUP_REMOVED lines=9> */
[----:B-1----:R1:W-:Y:S02]  /*a5d0*/  @!P2 STG.E.128 desc[UR60][R50.64+0x140], R44 ;  /* 0x0001402c3200a986 */ /* 0x0023e4000c101d3c */
.L_x_2619:
[----:B------:R-:W-:Y:S05]  /*a5e0*/  BSYNC B0 ;  /* 0x0000000000007941 */ /* 0x000fea0003800000 */
.L_x_2618:
[----:B------:R-:W-:Y:S01]  /*a5f0*/  ISETP.GE.AND P2, PT, R236, R42, PT ;  /* 0x0000002aec00720c */ /* 0x000fe20003f46270 */
[----:B------:R-:W-:-:S12]  /*a600*/  BSSY B0, `(.L_x_2620) ;  /* 0x0000023000007945 */ /* 0x000fd80003800000 */
[----:B------:R-:W-:Y:S05]  /*a610*/  @P2 BRA `(.L_x_2621) ;  /* 0x0000000000842947 */ /* 0x000fea0003800000 */
[----:B-----5:R-:W-:Y:S01]  /*a620*/  R2UR UR7, R55 ;  /* 0x00000000370772ca */ /* 0x020fe200000e0000 */
[----:B-1----:R-:W-:Y:S01]  /*a630*/  IMAD.MOV.U32 R45, RZ, RZ, R39 ;  /* 0x000000ffff2d7224 */ /* 0x002fe200078e0027 */
[----:B------:R-:W-:Y:S02]  /*a640*/  R2UR UR4, R54 ;  /* 0x00000000360472ca */ /* 0x000fe400000e0000 */
[----:B------:R-:W-:Y:S02]  /*a650*/  IADD3 R47, P2, R48, 0x40, RZ ;  /* 0x00000040302f7810 */ /* 0x000fe40007f5e0ff */
[----:B------:R-:W-:Y:S02]  /*a660*/  R2UR UR6, R53 ;  /* 0x00000000350672ca */ /* 0x000fe400000e0000 */
[----:B------:R-:W-:Y:S01]  /*a670*/  MOV R44, R116 ;  /* 0x00000074002c7202 */ /* 0x000fe20000000f00 */
[----:B------:R-:W-:Y:S01]  /*a680*/  IMAD.X R48, RZ, RZ, R49, P2 ;  /* 0x000000ffff307224 */ /* 0x000fe200010e0631 */
        /* <DEDUP_REMOVED lines=26> */
.L_x_2621:
[----:B------:R-:W-:Y:S05]  /*a830*/  BSYNC B0 ;  /* 0x0000000000007941 */ /* 0x000fea0003800000 */
.L_x_2620:
[----:B------:R-:W3:Y:S01]  /*a840*/  LDL R40, [R1+0x20] ;  /* 0x0000200001287983 */ /* 0x000ee20000100800 */
[----:B0-----:R-:W-:Y:S01]  /*a850*/  @!P3 VIADD R43, R43, 0x368c0 ;  /* 0x000368c02b2bb836 */ /* 0x001fe20000000000 */
[----:B------:R-:W-:Y:S01]  /*a860*/  PLOP3.LUT P2, PT, PT, PT, PT, 0x8, 0x0 ;  /* 0x000000000000781c */ /* 0x000fe20003f4e170 */
[----:B------:R-:W-:Y:S01]  /*a870*/  VIADD R17, R17, 0x1 ;  /* 0x0000000111117836 */ /* 0x000fe20000000000 */
[----:B------:R-:W-:Y:S01]  /*a880*/  @!PT LDS RZ, [RZ] ;  /* 0x00000000fffff984 */ /* 0x000fe20000000800 */
[----:B------:R-:W-:Y:S01]  /*a890*/  @!PT LDS RZ, [RZ] ;  /* 0x00000000fffff984 */ /* 0x000fe20000000800 */
[----:B------:R-:W-:Y:S01]  /*a8a0*/  @!PT LDS RZ, [RZ] ;  /* 0x00000000fffff984 */ /* 0x000fe20000000800 */
[----:B------:R-:W-:Y:S01]  /*a8b0*/  @!PT LDS RZ, [RZ] ;  /* 0x00000000fffff984 */ /* 0x000fe20000000800 */
[----:B------:R0:W-:Y:S06]  /*a8c0*/  MEMBAR.ALL.CTA ;  /* 0x0000000000007992 */ /* 0x0001ec0000008000 */
[----:B0-----:R-:W0:Y:S01]  /*a8d0*/  FENCE.VIEW.ASYNC.S ;  /* 0x00000000000073c6 */ /* 0x001e220000000000 */
[----:B------:R-:W-:Y:S01]  /*a8e0*/  @!P3 PRMT R43, RZ, 0x654, R43 ;  /* 0x00000654ff2bb816 */ /* 0x000fe2000000002b */
[----:B0-----:R0:W-:Y:S06]  /*a8f0*/  BAR.SYNC.DEFER_BLOCKING R152, 0x80 ;  /* 0x000200980000751d */ /* 0x0011ec0000010000 */
[----:B------:R0:W-:Y:S01]  /*a900*/  @!P3 SYNCS.ARRIVE.TRANS64.RED.A1T0 RZ, [R43+URZ], RZ ;  /* 0x000000ff2bffb9a7 */ /* 0x0001e2000810043f */
[----:B------:R-:W-:-:S04]  /*a910*/  ISETP.NE.AND P3, PT, R17, 0x2, PT ;  /* 0x000000021100780c */ /* 0x000fc80003f65270 */
[----:B------:R-:W-:Y:S02]  /*a920*/  SEL R17, R17, RZ, P3 ;  /* 0x000000ff11117207 */ /* 0x000fe40001800000 */
[----:B---3--:R-:W-:Y:S02]  /*a930*/  LOP3.LUT P4, RZ, R40, 0x2, RZ, 0xc0, !PT ;  /* 0x0000000228ff7812 */ /* 0x008fe4000788c0ff */
[----:B------:R-:W-:-:S04]  /*a940*/  SEL R40, RZ, 0x1, P3 ;  /* 0x00000001ff287807 */ /* 0x000fc80001800000 */
[----:B------:R-:W-:-:S07]  /*a950*/  LOP3.LUT R209, R209, R40, RZ, 0x3c, !PT ;  /* 0x00000028d1d17212 */ /* 0x000fce00078e3cff */
[----:B0-----:R-:W-:Y:S05]  /*a960*/  @P4 BRA `(.L_x_2622) ;  /* 0xffffff8000744947 */ /* 0x001fea000383ffff */
.L_x_2518:
[----:B------:R-:W0:Y:S01]  /*a970*/  LDC R0, c[0x0][0x448] ;  /* 0x00011200ff007b82 */ /* 0x000e220000000800 */
[----:B------:R-:W-:Y:S01]  /*a980*/  VIADD R3, R226, 0x7f ;  /* 0x0000007fe2037836 */ /* 0x000fe20000000000 */
[----:B------:R-:W-:Y:S01]  /*a990*/  BSSY B0, `(.L_x_2623) ;  /* 0x0000011000007945 */ /* 0x000fe20003800000 */
[----:B------:R-:W-:Y:S01]  /*a9a0*/  IMAD.MOV.U32 R2, RZ, RZ, RZ ;  /* 0x000000ffff027224 */ /* 0x000fe200078e00ff */
[----:B0-----:R-:W-:-:S13]  /*a9b0*/  ISETP.NE.AND P0, PT, R0, 0x1, PT ;  /* 0x000000010000780c */ /* 0x001fda0003f05270 */
[----:B------:R-:W0:Y:S08]  /*a9c0*/  @P0 LDC R0, c[0x0][0x44c] ;  /* 0x00011300ff000b82 */ /* 0x000e300000000800 */
[----:B------:R-:W3:Y:S01]  /*a9d0*/  @P0 LDC R5, c[0x0][0x450] ;  /* 0x00011400ff050b82 */ /* 0x000ee20000000800 */
[----:B0-----:R-:W-:-:S05]  /*a9e0*/  @P0 IMAD.HI.U32 R0, R3, R0, RZ ;  /* 0x0000000003000227 */ /* 0x001fca00078e00ff */
[----:B---3--:R-:W-:-:S04]  /*a9f0*/  @P0 SHF.R.U32.HI R3, RZ, R5, R0 ;  /* 0x00000005ff030219 */ /* 0x008fc80000011600 */
[----:B------:R-:W-:-:S05]  /*aa00*/  IADD3 R3, R150, R3, RZ ;  /* 0x0000000396037210 */ /* 0x000fca0007ffe0ff */
[----:B------:R-:W-:-:S05]  /*aa10*/  IMAD.HI R2, R3, -0x6db6db6d, R2 ;  /* 0x9249249303027827 */ /* 0x000fca00078e0202 */
[----:B------:R-:W-:-:S04]  /*aa20*/  SHF.R.U32.HI R3, RZ, 0x1f, R2 ;  /* 0x0000001fff037819 */ /* 0x000fc80000011602 */
[----:B------:R-:W-:-:S04]  /*aa30*/  LEA.HI.SX32 R2, R2, R3, 0x1a ;  /* 0x0000000302027211 */ /* 0x000fc800078fd2ff */
[----:B------:R-:W-:Y:S01]  /*aa40*/  VIMNMX R151, R151, R2, PT ;  /* 0x0000000297977248 */ /* 0x000fe20003fe0100 */
[----:B------:R-:W-:-:S03]  /*aa50*/  IMAD.MOV.U32 R2, RZ, RZ, RZ ;  /* 0x000000ffff027224 */ /* 0x000fc600078e00ff */
[----:B------:R-:W-:Y:S01]  /*aa60*/  ISETP.GE.AND P0, PT, R151, 0x1, PT ;  /* 0x000000019700780c */ /* 0x000fe20003f06270 */
[----:B------:R-:W-:-:S12]  /*aa70*/  @P2 BRA `(.L_x_2624) ;  /* 0x0000000000082947 */ /* 0x000fd80003800000 */
[----:B------:R-:W0:Y:S02]  /*aa80*/  FENCE.VIEW.ASYNC.G ;  /* 0x00000000000073c6 */ /* 0x000e240000000100 */
[----:B0-----:R-:W-:Y:S06]  /*aa90*/  BAR.ARV 0xc, 0x180 ;  /* 0x0306000000007b1d */ /* 0x001fec0000002000 */
.L_x_2624:
[----:B------:R-:W-:Y:S05]  /*aaa0*/  BSYNC B0 ;  /* 0x0000000000007941 */ /* 0x000fea0003800000 */
.L_x_2623:
[----:B------:R-:W-:Y:S04]  /*aab0*/  BSSY B0, `(.L_x_2625) ;  /* 0x0000020000007945 */ /* 0x000fe80003800000 */
[----:B------:R-:W-:Y:S05]  /*aac0*/  @!P0 BRA `(.L_x_2626) ;  /* 0x0000000000788947 */ /* 0x000fea0003800000 */
[----:B------:R-:W-:Y:S01]  /*aad0*/  ISETP.NE.AND P0, PT, R231, RZ, PT ;  /* 0x000000ffe700720c */ /* 0x000fe20003f05270 */
[----:B------:R-:W-:-:S03]  /*aae0*/  ULDC UR4, c[0x0][0x9f0] ;  /* 0x00027c0000047ab9 */ /* 0x000fc60000000800 */
[----:B------:R-:W-:-:S04]  /*aaf0*/  SEL R6, R231, UR4, P0 ;  /* 0x00000004e7067c07 */ /* 0x000fc80008000000 */
[-C--:B------:R-:W-:Y:S02]  /*ab00*/  IABS R5, R6.reuse ;  /* 0x0000000600057213 */ /* 0x080fe40000000000 */
[----:B------:R-:W-:Y:S02]  /*ab10*/  IADD3 R0, R6, -0x1, R151 ;  /* 0xffffffff06007810 */ /* 0x000fe40007ffe097 */
[----:B------:R-:W0:Y:S01]  /*ab20*/  I2F.RP R4, R5 ;  /* 0x0000000500047306 */ /* 0x000e220000209400 */
[----:B------:R-:W-:-:S05]  /*ab30*/  IABS R9, R6 ;  /* 0x0000000600097213 */ /* 0x000fca0000000000 */
[----:B------:R-:W-:Y:S02]  /*ab40*/  IMAD.MOV R9, RZ, RZ, -R9 ;  /* 0x000000ffff097224 */ /* 0x000fe400078e0a09 */
[----:B0-----:R-:W0:Y:S02]  /*ab50*/  MUFU.RCP R4, R4 ;  /* 0x0000000400047308 */ /* 0x001e240000001000 */
[----:B0-----:R-:W-:Y:S01]  /*ab60*/  VIADD R2, R4, 0xffffffe ;  /* 0x0ffffffe04027836 */ /* 0x001fe20000000000 */
[----:B------:R-:W-:Y:S02]  /*ab70*/  IABS R4, R0 ;  /* 0x0000000000047213 */ /* 0x000fe40000000000 */
[----:B------:R-:W-:-:S03]  /*ab80*/  LOP3.LUT R0, R0, R6, RZ, 0x3c, !PT ;  /* 0x0000000600007212 */ /* 0x000fc600078e3cff */
[----:B------:R0:W3:Y:S01]  /*ab90*/  F2I.FTZ.U32.TRUNC.NTZ R3, R2 ;  /* 0x0000000200037305 */ /* 0x0000e2000021f000 */
[----:B------:R-:W-:Y:S02]  /*aba0*/  ISETP.GE.AND P2, PT, R0, RZ, PT ;  /* 0x000000ff0000720c */ /* 0x000fe40003f46270 */
[----:B0-----:R-:W-:Y:S01]  /*abb0*/  MOV R2, RZ ;  /* 0x000000ff00027202 */ /* 0x001fe20000000f00 */
[----:B---3--:R-:W-:-:S04]  /*abc0*/  IMAD.MOV R8, RZ, RZ, -R3 ;  /* 0x000000ffff087224 */ /* 0x008fc800078e0a03 */
[----:B------:R-:W-:-:S04]  /*abd0*/  IMAD R7, R8, R5, RZ ;  /* 0x0000000508077224 */ /* 0x000fc800078e02ff */
[----:B------:R-:W-:-:S04]  /*abe0*/  IMAD.HI.U32 R3, R3, R7, R2 ;  /* 0x0000000703037227 */ /* 0x000fc800078e0002 */
        /* <DEDUP_REMOVED lines=12> */
.L_x_2626:
[----:B------:R-:W-:Y:S05]  /*acb0*/  BSYNC B0 ;  /* 0x0000000000007941 */ /* 0x000fea0003800000 */
.L_x_2625:
[----:B------:R-:W3:Y:S01]  /*acc0*/  LDL R0, [R1+0x48] ;  /* 0x0000480001007983 */ /* 0x000ee20000100800 */
[----:B------:R-:W-:Y:S01]  /*acd0*/  PLOP3.LUT P0, PT, PT, PT, PT, 0x80, 0x0 ;  /* 0x000000000000781c */ /* 0x000fe20003f0f070 */
        /* <DEDUP_REMOVED lines=33> */
[----:B-----5:R-:W-:Y:S02]  /*aef0*/  CS2R R54, SRZ ;  /* 0x0000000000367805 */ /* 0x020fe4000001ff00 */
[----:B------:R-:W-:Y:S02]  /*af00*/  CS2R R52, SRZ ;  /* 0x0000000000347805 */ /* 0x000fe4000001ff00 */
[----:B-1----:R-:W-:-:S02]  /*af10*/  CS2R R50, SRZ ;  /* 0x0000000000327805 */ /* 0x002fc4000001ff00 */
[----:B--2---:R-:W-:Y:S02]  /*af20*/  CS2R R48, SRZ ;  /* 0x0000000000307805 */ /* 0x004fe4000001ff00 */
        /* <DEDUP_REMOVED lines=12> */
[----:B---3--:R-:W-:Y:S02]  /*aff0*/  IMAD R225, R0, R2, RZ ;  /* 0x0000000200e17224 */ /* 0x008fe400078e02ff */
[----:B------:R-:W-:-:S03]  /*b000*/  IMAD.MOV.U32 R0, RZ, RZ, RZ ;  /* 0x000000ffff007224 */ /* 0x000fc600078e00ff */
[----:B------:R-:W-:-:S04]  /*b010*/  VIADDMNMX R2, R225, R2, R151, PT ;  /* 0x00000002e1027246 */ /* 0x000fc80003800197 */
[----:B------:R-:W-:-:S13]  /*b020*/  ISETP.GT.AND P1, PT, R2, R225, PT ;  /* 0x000000e10200720c */ /* 0x000fda0003f24270 */
[----:B------:R-:W-:Y:S05]  /*b030*/  @!P1 BRA `(.L_x_2627) ;  /* 0x0000018c00b49947 */ /* 0x000fea0003800000 */
[----:B------:R-:W2:Y:S01]  /*b040*/  LDL R3, [R1+0x4c] ;  /* 0x00004c0001037983 */ /* 0x000ea20000100800 */
[----:B------:R-:W0:Y:S02]  /*b050*/  S2R R0, SR_TID.X ;  /* 0x0000000000007919 */ /* 0x000e240000002100 */
[----:B0-----:R-:W-:-:S05]  /*b060*/  VIADD R73, R0, 0xffffff80 ;  /* 0xffffff8000497836 */ /* 0x001fca0000000000 */
[----:B------:R-:W-:-:S04]  /*b070*/  SHF.R.S32.HI R40, RZ, 0x1f, R73 ;  /* 0x0000001fff287819 */ /* 0x000fc80000011449 */
[----:B------:R-:W-:-:S04]  /*b080*/  LEA.HI R0, R40, R73, RZ, 0x7 ;  /* 0x0000004928007211 */ /* 0x000fc800078f38ff */
[----:B------:R-:W-:-:S06]  /*b090*/  SHF.R.S32.HI R0, RZ, 0x7, R0 ;  /* 0x00000007ff007819 */ /* 0x000fcc0000011400 */
[----:B------:R-:W0:Y:S01]  /*b0a0*/  SHFL.IDX PT, R0, R0, RZ, 0x1f ;  /* 0x00001fff00007589 */ /* 0x000e2200000e0000 */
[----:B--2---:R-:W-:Y:S02]  /*b0b0*/  R2UR UR4, R3 ;  /* 0x00000000030472ca */ /* 0x004fe400000e0000 */
[----:B0-----:R-:W-:-:S04]  /*b0c0*/  LEA.HI R3, R0, R0, RZ, 0x1 ;  /* 0x0000000000037211 */ /* 0x001fc800078f08ff */
[----:B------:R-:W-:-:S05]  /*b0d0*/  LOP3.LUT R3, R3, 0x1e, RZ, 0xc0, !PT ;  /* 0x0000001e03037812 */ /* 0x000fca00078ec0ff */
[----:B------:R-:W-:Y:S02]  /*b0e0*/  IMAD.IADD R3, R0, 0x1, -R3 ;  /* 0x0000000100037824 */ /* 0x000fe400078e0a03 */
[----:B------:R-:W-:-:S03]  /*b0f0*/  ULOP3.LUT UP0, URZ, UR4, 0x9f, URZ, 0xc0, !UPT ;  /* 0x0000009f043f7892 */ /* 0x000fc6000f80c03f */
[----:B------:R-:W-:-:S03]  /*b100*/  LEA R3, R3, UR4, 0xd ;  /* 0x0000000403037c11 */ /* 0x000fc6000f8e68ff */
[----:B------:R-:W-:Y:S02]  /*b110*/  PLOP3.LUT P0, PT, PT, PT, UP0, 0x80, 0x0 ;  /* 0x000000000000781c */ /* 0x000fe40003f0f008 */
[----:B------:R-:W-:-:S04]  /*b120*/  SHF.R.U32.HI R3, RZ, 0x4, R3 ;  /* 0x00000004ff037819 */ /* 0x000fc80000011603 */
[----:B------:R-:W-:-:S07]  /*b130*/  LOP3.LUT R68, R3, 0x3fff, RZ, 0xc0, !PT ;  /* 0x00003fff03447812 */ /* 0x000fce00078ec0ff */
[----:B------:R-:W-:Y:S05]  /*b140*/  @!P0 BRA `(.L_x_2628) ;  /* 0x0000000000408947 */ /* 0x000fea0003800000 */
[----:B------:R-:W-:Y:S01]  /*b150*/  MOV R0, 0x0 ;  /* 0x0000000000007802 */ /* 0x000fe20000000f00 */
[----:B------:R-:W-:Y:S01]  /*b160*/  ULDC.64 UR4, c[0x4][0xa8] ;  /* 0x01002a0000047ab9 */ /* 0x000fe20000000a00 */
[----:B------:R-:W-:Y:S01]  /*b170*/  ULDC.64 UR6, c[0x4][0xb0] ;  /* 0x01002c0000067ab9 */ /* 0x000fe20000000a00 */
[----:B------:R-:W-:Y:S01]  /*b180*/  IMAD.U32 R4, RZ, RZ, UR4 ;  /* 0x00000004ff047e24 */ /* 0x000fe2000f8e00ff */
[----:B------:R0:W1:Y:S01]  /*b190*/  LDC.64 R14, c[0x4][R0] ;  /* 0x01000000000e7b82 */ /* 0x0000620000000a00 */
[----:B------:R-:W-:Y:S01]  /*b1a0*/  MOV R5, UR5 ;  /* 0x0000000500057c02 */ /* 0x000fe20008000f00 */
        /* <DEDUP_REMOVED lines=10> */
.L_x_2628:
        /* <DEDUP_REMOVED lines=12> */
.L_x_2632:
[----:B-1----:R1:W2:Y:S02]  /*b310*/  SYNCS.PHASECHK.TRANS64.TRYWAIT P0, [R16+URZ+0x36800], R3 ;  /* 0x03680003100075a7 */ /* 0x0022a4000800017f */
[----:B--2---:R-:W-:Y:S05]  /*b320*/  @!P0 NANOSLEEP.SYNCS 0x989680 ;  /* 0x009896800000895d */ /* 0x004fea0003900000 */
[----:B------:R-:W2:Y:S02]  /*b330*/  @!P0 SYNCS.PHASECHK.TRANS64 P0, [R16+URZ+0x36800], R3 ;  /* 0x03680003100085a7 */ /* 0x000ea4000800007f */
[----:B--2---:R-:W-:Y:S05]  /*b340*/  @!P0 BRA `(.L_x_2632) ;  /* 0xfffffffc00f08947 */ /* 0x004fea000383ffff */
.L_x_2631:
[----:B------:R-:W-:Y:S05]  /*b350*/  BSYNC B0 ;  /* 0x0000000000007941 */ /* 0x000fea0003800000 */
.L_x_2630:
[----:B------:R-:W-:Y:S05]  /*b360*/  BRA `(.L_x_2633) ;  /* 0x0000006c00fc7947 */ /* 0x000fea0003800000 */
.L_x_2629:
[----:B------:R-:W2:Y:S01]  /*b370*/  LDL R0, [R1+0x4c] ;  /* 0x00004c0001007983 */ /* 0x000ea20000100800 */
[----:B------:R-:W-:Y:S02]  /*b380*/  ULDC.64 UR6, c[0x0][0x408] ;  /* 0x0001020000067ab9 */ /* 0x000fe40000000a00 */
[----:B------:R-:W-:Y:S01]  /*b390*/  IMAD.WIDE.U32 R24, R145, UR6, RZ ;  /* 0x0000000691187c25 */ /* 0x000fe2000f8e00ff */
[----:B--2---:R-:W-:Y:S02]  /*b3a0*/  R2UR UR4, R0 ;  /* 0x00000000000472ca */ /* 0x004fe400000e0000 */
[----:B------:R-:W-:-:S11]  /*b3b0*/  SHF.R.S32.HI R0, RZ, 0x1f, R145 ;  /* 0x0000001fff007819 */ /* 0x000fd60000011491 */
[----:B------:R-:W-:-:S03]  /*b3c0*/  ULOP3.LUT UP0, URZ, UR4, 0x3ff, URZ, 0xc0, !UPT ;  /* 0x000003ff043f7892 */ /* 0x000fc6000f80c03f */
[----:B------:R-:W-:Y:S02]  /*b3d0*/  ULDC.64 UR4, c[0x0][0x3f8] ;  /* 0x0000fe0000047ab9 */ /* 0x000fe40000000a00 */
[C---:B------:R-:W-:Y:S01]  /*b3e0*/  IMAD R4, R0.reuse, UR4, RZ ;  /* 0x0000000400047c24 */ /* 0x040fe2000f8e02ff */
[----:B------:R-:W-:Y:S01]  /*b3f0*/  PLOP3.LUT P0, PT, PT, PT, UP0, 0x80, 0x0 ;  /* 0x000000000000781c */ /* 0x000fe20003f0f008 */
[----:B------:R-:W-:Y:S02]  /*b400*/  IMAD R0, R0, UR6, RZ ;  /* 0x0000000600007c24 */ /* 0x000fe4000f8e02ff */
[----:B------:R-:W-:-:S04]  /*b410*/  IMAD.WIDE.U32 R26, R145, UR4, RZ ;  /* 0x00000004911a7c25 */ /* 0x000fc8000f8e00ff */
[C---:B------:R-:W-:Y:S02]  /*b420*/  IMAD R29, R145.reuse, UR5, R4 ;  /* 0x00000005911d7c24 */ /* 0x040fe4000f8e0204 */
[----:B------:R-:W-:Y:S02]  /*b430*/  IMAD R31, R145, UR7, R0 ;  /* 0x00000007911f7c24 */ /* 0x000fe4000f8e0200 */
[----:B------:R-:W-:Y:S02]  /*b440*/  IMAD.IADD R29, R29, 0x1, R27 ;  /* 0x000000011d1d7824 */ /* 0x000fe400078e021b */
[----:B------:R-:W-:Y:S01]  /*b450*/  IMAD.IADD R31, R31, 0x1, R25 ;  /* 0x000000011f1f7824 */ /* 0x000fe200078e0219 */
[----:B------:R-:W-:Y:S06]  /*b460*/  @!P0 BRA `(.L_x_2634) ;  /* 0x0000000000408947 */ /* 0x000fec0003800000 */
        /* <DEDUP_REMOVED lines=16> */
.L_x_2634:
        /* <DEDUP_REMOVED lines=13> */
[----:B------:R-:W-:Y:S01]  /*b640*/  SHF.R.S32.HI R67, RZ, 0x1f, R214 ;  /* 0x0000001fff437819 */ /* 0x000fe200000114d6 */
[----:B------:R-:W-:Y:S01]  /*b650*/  IMAD.MOV.U32 R9, RZ, RZ, R31 ;  /* 0x000000ffff097224 */ /* 0x000fe200078e001f */
[----:B------:R-:W-:Y:S01]  /*b660*/  SHF.R.S32.HI R65, RZ, 0x1f, R212 ;  /* 0x0000001fff417819 */ /* 0x000fe200000114d4 */
[----:B------:R-:W-:Y:S01]  /*b670*/  IMAD.IADD R3, R73, 0x1, -R4 ;  /* 0x0000000149037824 */ /* 0x000fe200078e0a04 */
[----:B------:R-:W-:-:S02]  /*b680*/  SHF.R.S32.HI R66, RZ, 0x1f, R213 ;  /* 0x0000001fff427819 */ /* 0x000fc400000114d5 */
[----:B------:R-:W-:Y:S01]  /*b690*/  SHF.R.S32.HI R80, RZ, 0x1f, R215 ;  /* 0x0000001fff507819 */ /* 0x000fe200000114d7 */
[----:B------:R-:W-:Y:S01]  /*b6a0*/  IMAD R3, R3, 0x40, R64 ;  /* 0x0000004003037824 */ /* 0x000fe200078e0240 */
[----:B0-----:R-:W-:-:S13]  /*b6b0*/  ISETP.NE.AND P0, PT, R71, 0x1, PT ;  /* 0x000000014700780c */ /* 0x001fda0003f05270 */
[----:B------:R-:W0:Y:S08]  /*b6c0*/  @P0 LDC R0, c[0x0][0x44c] ;  /* 0x00011300ff000b82 */ /* 0x000e300000000800 */
[----:B------:R-:W1:Y:S01]  /*b6d0*/  @P0 LDC R5, c[0x0][0x450] ;  /* 0x00011400ff050b82 */ /* 0x000e620000000800 */
[----:B0-----:R-:W-:-:S05]  /*b6e0*/  @P0 IMAD.HI.U32 R0, R3, R0, RZ ;  /* 0x0000000003000227 */ /* 0x001fca00078e00ff */
[----:B-1----:R-:W-:-:S04]  /*b6f0*/  @P0 SHF.R.U32.HI R3, RZ, R5, R0 ;  /* 0x00000005ff030219 */ /* 0x002fc80000011600 */
        /* <DEDUP_REMOVED lines=12> */
[----:B------:R-:W-:Y:S01]  /*b7c0*/  LEA R3, P1, R8, UR6, 0x1 ;  /* 0x0000000608037c11 */ /* 0x000fe2000f8208ff */
[----:B------:R-:W-:-:S03]  /*b7d0*/  IMAD.IADD R63, R9, 0x1, R63 ;  /* 0x00000001093f7824 */ /* 0x000fc600078e023f */
[----:B------:R-:W-:Y:S02]  /*b7e0*/  LEA.HI.X R0, R6, UR5, R5, 0x1, P0 ;  /* 0x0000000506007c11 */ /* 0x000fe400080f0c05 */
[----:B------:R-:W-:Y:S01]  /*b7f0*/  LEA.HI.X R63, R8, UR7, R63, 0x1, P1 ;  /* 0x00000007083f7c11 */ /* 0x000fe200088f0c3f */
[----:B------:R-:W-:Y:S06]  /*b800*/  BRA.DIV UR4, `(.L_x_2637) ;  /* 0x00000256046c7947 */ /* 0x000fec000b800000 */
[----:B------:R0:W1:Y:S04]  /*b810*/  SHFL.IDX PT, R5, R0, RZ, 0x1c1f ;  /* 0x001c1fff00057589 */ /* 0x00006800000e0000 */
[----:B------:R0:W2:Y:S04]  /*b820*/  SHFL.IDX PT, R6, R4, RZ, 0x1c1f ;  /* 0x001c1fff04067589 */ /* 0x0000a800000e0000 */
[----:B------:R0:W3:Y:S04]  /*b830*/  SHFL.IDX PT, R7, R63, RZ, 0x1c1f ;  /* 0x001c1fff3f077589 */ /* 0x0000e800000e0000 */
[----:B------:R0:W4:Y:S02]  /*b840*/  SHFL.IDX PT, R14, R3, RZ, 0x1c1f ;  /* 0x001c1fff030e7589 */ /* 0x00012400000e0000 */
.L_x_2923:
        /* <DEDUP_REMOVED lines=19> */
[----:B------:R-:W-:Y:S02]  /*b980*/  ISETP.GE.AND P2, PT, R213, UR4, PT ;  /* 0x00000004d5007c0c */ /* 0x000fe4000bf46270 */
[----:B------:R-:W-:Y:S02]  /*b990*/  ISETP.GE.AND P1, PT, R214, UR4, PT ;  /* 0x00000004d6007c0c */ /* 0x000fe4000bf26270 */
[----:B------:R-:W-:Y:S02]  /*b9a0*/  ISETP.GE.AND P4, PT, R22, UR4, PT ;  /* 0x0000000416007c0c */ /* 0x000fe4000bf86270 */
[----:B------:R-:W-:-:S05]  /*b9b0*/  ISETP.GE.AND P0, PT, R212, UR4, PT ;  /* 0x00000004d4007c0c */ /* 0x000fca000bf06270 */
[C---:B------:R-:W-:Y:S01]  /*b9c0*/  @!P3 IMAD.SHL.U32 R31, R215.reuse, 0x2, RZ ;  /* 0x00000002d71fb824 */ /* 0x040fe200078e00ff */
[----:B------:R-:W-:Y:S02]  /*b9d0*/  @!P3 SHF.L.U64.HI R20, R215, 0x1, R80 ;  /* 0x00000001d714b819 */ /* 0x000fe40000010250 */
[C---:B------:R-:W-:Y:S01]  /*b9e0*/  @!P2 SHF.L.U32 R27, R213.reuse, 0x1, RZ ;  /* 0x00000001d51ba819 */ /* 0x040fe200000006ff */
[----:B------:R-:W-:Y:S01]  /*b9f0*/  @!P1 IMAD.SHL.U32 R21, R214, 0x2, RZ ;  /* 0x00000002d6159824 */ /* 0x000fe200078e00ff */
[-C--:B--2---:R-:W-:Y:S01]  /*ba00*/  @!P3 IADD3 R32, P6, R6, R31.reuse, RZ ;  /* 0x0000001f0620b210 */ /* 0x084fe20007fde0ff */
[----:B------:R-:W-:Y:S01]  /*ba10*/  @!P4 IMAD.MOV.U32 R8, RZ, RZ, R6 ;  /* 0x000000ffff08c224 */ /* 0x000fe200078e0006 */
[----:B----4-:R-:W-:Y:S01]  /*ba20*/  @!P3 IADD3 R30, P5, R14, R31, RZ ;  /* 0x0000001f0e1eb210 */ /* 0x010fe20007fbe0ff */
[----:B-1----:R-:W-:Y:S01]  /*ba30*/  @!P4 IMAD.MOV.U32 R9, RZ, RZ, R5 ;  /* 0x000000ffff09c224 */ /* 0x002fe200078e0005 */
[----:B------:R-:W-:Y:S01]  /*ba40*/  @!P2 SHF.L.U64.HI R10, R213, 0x1, R66 ;  /* 0x00000001d50aa819 */ /* 0x000fe20000010242 */
[--C-:B------:R-:W-:Y:S01]  /*ba50*/  @!P3 IMAD.X R33, R5, 0x1, R20.reuse, P6 ;  /* 0x000000010521b824 */ /* 0x100fe200030e0614 */
[-C--:B------:R-:W-:Y:S01]  /*ba60*/  @!P2 IADD3 R28, P6, R6, R27.reuse, RZ ;  /* 0x0000001b061ca210 */ /* 0x080fe20007fde0ff */
[----:B---3--:R-:W-:Y:S01]  /*ba70*/  @!P3 IMAD.X R31, R7, 0x1, R20, P5 ;  /* 0x00000001071fb824 */ /* 0x008fe200028e0614 */
[----:B------:R-:W-:-:S02]  /*ba80*/  @!P2 IADD3 R26, P5, R14, R27, RZ ;  /* 0x0000001b0e1aa210 */ /* 0x000fc40007fbe0ff */
[----:B------:R-:W-:Y:S01]  /*ba90*/  @!P1 SHF.L.U64.HI R12, R214, 0x1, R67 ;  /* 0x00000001d60c9819 */ /* 0x000fe20000010243 */
[----:B------:R-:W-:Y:S01]  /*baa0*/  @!P0 IMAD.SHL.U32 R11, R212, 0x2, RZ ;  /* 0x00000002d40b8824 */ /* 0x000fe200078e00ff */
[----:B------:R-:W-:Y:S01]  /*bab0*/  @!P2 IADD3.X R29, R5, R10, RZ, P6, !PT ;  /* 0x0000000a051da210 */ /* 0x000fe200037fe4ff */
[----:B------:R-:W-:Y:S01]  /*bac0*/  @!P4 IMAD.WIDE R8, R22, 0x2, R8 ;  /* 0x000000021608c825 */ /* 0x000fe200078e0208 */
[----:B------:R-:W-:-:S03]  /*bad0*/  @!P1 IADD3 R24, P6, R6, R21, RZ ;  /* 0x0000001506189210 */ /* 0x000fc60007fde0ff */
[----:B------:R-:W-:Y:S01]  /*bae0*/  @!P2 IMAD.X R27, R7, 0x1, R10, P5 ;  /* 0x00000001071ba824 */ /* 0x000fe200028e060a */
[----:B------:R-:W-:Y:S01]  /*baf0*/  ISETP.GE.AND P5, PT, R216, UR4, PT ;  /* 0x00000004d8007c0c */ /* 0x000fe2000bfa6270 */
[--C-:B------:R-:W-:Y:S01]  /*bb00*/  @!P1 IMAD.X R25, R5, 0x1, R12.reuse, P6 ;  /* 0x0000000105199824 */ /* 0x100fe200030e060c */
[----:B------:R-:W-:Y:S01]  /*bb10*/  @!P1 IADD3 R20, P6, R14, R21, RZ ;  /* 0x000000150e149210 */ /* 0x000fe20007fde0ff */
[----:B------:R-:W-:Y:S01]  /*bb20*/  @!P4 IMAD.MOV.U32 R15, RZ, RZ, R7 ;  /* 0x000000ffff0fc224 */ /* 0x000fe200078e0007 */
[----:B------:R-:W-:Y:S01]  /*bb30*/  @!P0 SHF.L.U64.HI R10, R212, 0x1, R65 ;  /* 0x00000001d40a8819 */ /* 0x000fe20000010241 */
[----:B------:R1:W5:Y:S01]  /*bb40*/  @!P4 LD.E.64 R60, desc[UR60][R8.64] ;  /* 0x0000003c083cc980 */ /* 0x000362000c101b00 */
[----:B------:R-:W-:Y:S01]  /*bb50*/  CS2R R58, SRZ ;  /* 0x00000000003a7805 */ /* 0x000fe2000001ff00 */
[----:B------:R-:W-:Y:S01]  /*bb60*/  @!P1 IMAD.X R21, R7, 0x1, R12, P6 ;  /* 0x0000000107159824 */ /* 0x000fe200030e060c */
[----:B------:R-:W-:Y:S01]  /*bb70*/  @!P0 IADD3 R12, P6, R6, R11, RZ ;  /* 0x0000000b060c8210 */ /* 0x000fe20007fde0ff */
[----:B------:R-:W-:-:S03]  /*bb80*/  @!P4 IMAD.WIDE R34, R22, 0x2, R14 ;  /* 0x000000021622c825 */ /* 0x000fc600078e020e */
[----:B------:R-:W-:Y:S01]  /*bb90*/  @!P0 IADD3.X R13, R5, R10, RZ, P6, !PT ;  /* 0x0000000a050d8210 */ /* 0x000fe200037fe4ff */
[----:B------:R-:W-:Y:S01]  /*bba0*/  @!P5 IMAD.SHL.U32 R15, R216, 0x2, RZ ;  /* 0x00000002d80fd824 */ /* 0x000fe200078e00ff */
[----:B------:R2:W5:Y:S01]  /*bbb0*/  @!P4 LD.E.64 R58, desc[UR60][R34.64] ;  /* 0x0000003c223ac980 */ /* 0x000562000c101b00 */
[----:B-1----:R-:W-:Y:S02]  /*bbc0*/  SHF.R.S32.HI R9, RZ, 0x1f, R216 ;  /* 0x0000001fff097819 */ /* 0x002fe400000114d8 */
[----:B------:R-:W-:Y:S02]  /*bbd0*/  @!P0 IADD3 R8, P6, R14, R11, RZ ;  /* 0x0000000b0e088210 */ /* 0x000fe40007fde0ff */
[----:B------:R-:W-:-:S03]  /*bbe0*/  @!P5 SHF.L.U64.HI R36, R216, 0x1, R9 ;  /* 0x00000001d824d819 */ /* 0x000fc60000010209 */
[----:B------:R-:W-:Y:S01]  /*bbf0*/  @!P0 IMAD.X R9, R7, 0x1, R10, P6 ;  /* 0x0000000107098824 */ /* 0x000fe200030e060a */
        /* <DEDUP_REMOVED lines=12> */
[----:B------:R-:W-:Y:S02]  /*bcc0*/  CS2R R36, SRZ ;  /* 0x0000000000247805 */ /* 0x000fe4000001ff00 */
        /* <DEDUP_REMOVED lines=11> */
.L_x_2639:
[----:B------:R-:W-:Y:S05]  /*bd80*/  BSYNC B1 ;  /* 0x0000000000017941 */ /* 0x000fea0003800000 */
.L_x_2638:
[----:B-1---5:R-:W-:Y:S01]  /*bd90*/  IMAD.MOV.U32 R5, RZ, RZ, R58 ;  /* 0x000000ffff057224 */ /* 0x022fe200078e003a */
[----:B--2---:R-:W-:Y:S01]  /*bda0*/  MOV R6, R59 ;  /* 0x0000003b00067202 */ /* 0x004fe20000000f00 */
[----:B---3--:R-:W-:Y:S01]  /*bdb0*/  IMAD.MOV.U32 R7, RZ, RZ, R54 ;  /* 0x000000ffff077224 */ /* 0x008fe200078e0036 */
[----:B------:R-:W-:Y:S01]  /*bdc0*/  UMOV UR4, 0xffffffff ;  /* 0xffffffff00047882 */ /* 0x000fe20000000000 */
[----:B------:R-:W-:Y:S01]  /*bdd0*/  IMAD.MOV.U32 R8, RZ, RZ, R55 ;  /* 0x000000ffff087224 */ /* 0x000fe200078e0037 */
[----:B------:R-:W-:Y:S01]  /*bde0*/  PRMT R87, R5, 0x7610, R87 ;  /* 0x0000761005577816 */ /* 0x000fe20000000057 */
[----:B------:R-:W-:Y:S01]  /*bdf0*/  IMAD.MOV.U32 R5, RZ, RZ, R50 ;  /* 0x000000ffff057224 */ /* 0x000fe200078e0032 */
[----:B------:R-:W-:Y:S01]  /*be00*/  PRMT R86, R6, 0x7610, R86 ;  /* 0x0000761006567816 */ /* 0x000fe20000000056 */
[----:B------:R-:W-:Y:S01]  /*be10*/  IMAD.MOV.U32 R6, RZ, RZ, R51 ;  /* 0x000000ffff067224 */ /* 0x000fe200078e0033 */
[----:B------:R-:W-:Y:S01]  /*be20*/  PRMT R85, R7, 0x7610, R85 ;  /* 0x0000761007557816 */ /* 0x000fe20000000055 */
[----:B------:R-:W-:Y:S01]  /*be30*/  IMAD.MOV.U32 R7, RZ, RZ, R46 ;  /* 0x000000ffff077224 */ /* 0x000fe200078e002e */
[----:B------:R-:W-:-:S02]  /*be40*/  PRMT R82, R8, 0x7610, R82 ;  /* 0x0000761008527816 */ /* 0x000fc40000000052 */
[----:B------:R-:W-:Y:S02]  /*be50*/  CS2R R30, SRZ ;  /* 0x00000000001e7805 */ /* 0x000fe4000001ff00 */
[----:B------:R-:W-:Y:S02]  /*be60*/  MOV R8, R47 ;  /* 0x0000002f00087202 */ /* 0x000fe40000000f00 */
        /* <DEDUP_REMOVED lines=26> */
[----:B------:R-:W-:-:S04]  /*c010*/  PRMT R74, R5, 0x5410, R6 ;  /* 0x00005410054a7816 */ /* 0x000fc80000000006 */
[----:B------:R-:W-:Y:S01]  /*c020*/  PRMT R72, R7, 0x5410, R8 ;  /* 0x0000541007487816 */ /* 0x000fe20000000008 */
[----:B------:R-:W-:Y:S06]  /*c030*/  BRA.DIV UR4, `(.L_x_2640) ;  /* 0x0000024e04d07947 */ /* 0x000fec000b800000 */
[----:B0-----:R-:W0:Y:S04]  /*c040*/  SHFL.IDX PT, R0, R0, 0x1, 0x1c1f ;  /* 0x003c1f0000007f89 */ /* 0x001e2800000e0000 */
[----:B------:R1:W2:Y:S04]  /*c050*/  SHFL.IDX PT, R69, R4, 0x1, 0x1c1f ;  /* 0x003c1f0004457f89 */ /* 0x0002a800000e0000 */
[----:B------:R-:W3:Y:S04]  /*c060*/  SHFL.IDX PT, R63, R63, 0x1, 0x1c1f ;  /* 0x003c1f003f3f7f89 */ /* 0x000ee800000e0000 */
[----:B------:R1:W0:Y:S02]  /*c070*/  SHFL.IDX PT, R62, R3, 0x1, 0x1c1f ;  /* 0x003c1f00033e7f89 */ /* 0x00022400000e0000 */
.L_x_2929:
[----:B-1----:R-:W-:Y:S01]  /*c080*/  SHF.R.S32.HI R3, RZ, 0x1f, R40 ;  /* 0x0000001fff037819 */ /* 0x002fe20000011428 */
        /* <DEDUP_REMOVED lines=11> */
[----:B------:R-:W-:Y:S02]  /*c140*/  IADD3 R3, R204, -R3, RZ ;  /* 0x80000003cc037210 */ /* 0x000fe40007ffe0ff */
[----:B------:R-:W-:-:S02]  /*c150*/  CS2R R40, SRZ ;  /* 0x0000000000287805 */ /* 0x000fc4000001ff00 */
[----:B------:R-:W-:Y:S02]  /*c160*/  CS2R R34, SRZ ;  /* 0x0000000000227805 */ /* 0x000fe4000001ff00 */
[----:B------:R-:W-:Y:S02]  /*c170*/  CS2R R28, SRZ ;  /* 0x00000000001c7805 */ /* 0x000fe4000001ff00 */
[----:B------:R-:W-:Y:S02]  /*c180*/  LOP3.LUT P0, RZ, R3, 0x4, RZ, 0xc0, !PT ;  /* 0x0000000403ff7812 */ /* 0x000fe4000780c0ff */
[----:B------:R-:W-:Y:S02]  /*c190*/  CS2R R24, SRZ ;  /* 0x0000000000187805 */ /* 0x000fe4000001ff00 */
[----:B------:R-:W-:Y:S02]  /*c1a0*/  LOP3.LUT R3, R4, R219, RZ, 0x3c, !PT ;  /* 0x000000db04037212 */ /* 0x000fe400078e3cff */
[----:B----4-:R-:W-:-:S02]  /*c1b0*/  CS2R R14, SRZ ;  /* 0x00000000000e7805 */ /* 0x010fc4000001ff00 */
[----:B------:R-:W-:Y:S01]  /*c1c0*/  CS2R R10, SRZ ;  /* 0x00000000000a7805 */ /* 0x000fe2000001ff00 */
        /* <DEDUP_REMOVED lines=10> */
[C---:B------:R-:W-:Y:S01]  /*c270*/  @!P4 IMAD.SHL.U32 R24, R215.reuse, 0x2, RZ ;  /* 0x00000002d718c824 */ /* 0x040fe200078e00ff */
[----:B------:R-:W-:-:S03]  /*c280*/  @!P4 SHF.L.U64.HI R80, R215, 0x1, R80 ;  /* 0x00000001d750c819 */ /* 0x000fc60000010250 */
[C---:B------:R-:W-:Y:S01]  /*c290*/  @!P3 IMAD.SHL.U32 R14, R213.reuse, 0x2, RZ ;  /* 0x00000002d50eb824 */ /* 0x040fe200078e00ff */
[----:B------:R-:W-:Y:S02]  /*c2a0*/  @!P3 SHF.L.U64.HI R66, R213, 0x1, R66 ;  /* 0x00000001d542b819 */ /* 0x000fe40000010242 */
[CC--:B--2---:R-:W-:Y:S01]  /*c2b0*/  @!P4 IADD3 R26, P5, R69.reuse, R24.reuse, RZ ;  /* 0x00000018451ac210 */ /* 0x0c4fe20007fbe0ff */
[----:B------:R-:W-:Y:S01]  /*c2c0*/  @!P1 IMAD.SHL.U32 R4, R212, 0x2, RZ ;  /* 0x00000002d4049824 */ /* 0x000fe200078e00ff */
[----:B0-----:R-:W-:Y:S02]  /*c2d0*/  @!P4 IADD3 R24, P6, R62, R24, RZ ;  /* 0x000000183e18c210 */ /* 0x001fe40007fde0ff */
[----:B------:R-:W-:Y:S01]  /*c2e0*/  @!P2 SHF.L.U32 R10, R214, 0x1, RZ ;  /* 0x00000001d60aa819 */ /* 0x000fe200000006ff */
[--C-:B------:R-:W-:Y:S01]  /*c2f0*/  @!P4 IMAD.X R27, R0, 0x1, R80.reuse, P5 ;  /* 0x00000001001bc824 */ /* 0x100fe200028e0650 */
[----:B------:R-:W-:Y:S01]  /*c300*/  @!P3 IADD3 R20, P5, R69, R14, RZ ;  /* 0x0000000e4514b210 */ /* 0x000fe20007fbe0ff */
[----:B---3--:R-:W-:Y:S01]  /*c310*/  @!P4 IMAD.X R25, R63, 0x1, R80, P6 ;  /* 0x000000013f19c824 */ /* 0x008fe200030e0650 */
[----:B------:R-:W-:-:S02]  /*c320*/  @!P2 SHF.L.U64.HI R67, R214, 0x1, R67 ;  /* 0x00000001d643a819 */ /* 0x000fc40000010243 */
[----:B------:R-:W-:Y:S01]  /*c330*/  @!P3 IADD3 R14, P6, R62, R14, RZ ;  /* 0x0000000e3e0eb210 */ /* 0x000fe20007fde0ff */
[--C-:B------:R-:W-:Y:S01]  /*c340*/  @!P3 IMAD.X R21, R0, 0x1, R66.reuse, P5 ;  /* 0x000000010015b824 */ /* 0x100fe200028e0642 */
[-C--:B------:R-:W-:Y:S02]  /*c350*/  @!P2 IADD3 R12, P5, R69, R10.reuse, RZ ;  /* 0x0000000a450ca210 */ /* 0x080fe40007fbe0ff */
[----:B------:R-:W-:Y:S01]  /*c360*/  @!P1 SHF.L.U64.HI R65, R212, 0x1, R65 ;  /* 0x00000001d4419819 */ /* 0x000fe20000010241 */
[----:B------:R-:W-:Y:S01]  /*c370*/  @!P3 IMAD.X R15, R63, 0x1, R66, P6 ;  /* 0x000000013f0fb824 */ /* 0x000fe200030e0642 */
[----:B------:R-:W-:Y:S01]  /*c380*/  @!P2 IADD3 R10, P6, R62, R10, RZ ;  /* 0x0000000a3e0aa210 */ /* 0x000fe20007fde0ff */
[----:B------:R-:W-:Y:S01]  /*c390*/  @!P2 IMAD.X R13, R0, 0x1, R67, P5 ;  /* 0x00000001000da824 */ /* 0x000fe200028e0643 */
[----:B------:R-:W-:Y:S02]  /*c3a0*/  @!P1 IADD3 R8, P5, R69, R4, RZ ;  /* 0x0000000445089210 */ /* 0x000fe40007fbe0ff */
[----:B------:R-:W-:-:S02]  /*c3b0*/  @!P2 IADD3.X R11, R63, R67, RZ, P6, !PT ;  /* 0x000000433f0ba210 */ /* 0x000fc400037fe4ff */
[----:B------:R-:W-:Y:S01]  /*c3c0*/  ISETP.GE.AND P6, PT, R22, UR4, PT ;  /* 0x0000000416007c0c */ /* 0x000fe2000bfc6270 */
[----:B------:R-:W-:Y:S01]  /*c3d0*/  @!P1 IMAD.X R9, R0, 0x1, R65, P5 ;  /* 0x0000000100099824 */ /* 0x000fe200028e0641 */
[----:B------:R-:W-:-:S05]  /*c3e0*/  @!P1 IADD3 R4, P5, R62, R4, RZ ;  /* 0x000000043e049210 */ /* 0x000fca0007fbe0ff */
[----:B------:R-:W-:Y:S01]  /*c3f0*/  @!P1 IMAD.X R5, R63, 0x1, R65, P5 ;  /* 0x000000013f059824 */ /* 0x000fe200028e0641 */
[----:B------:R-:W-:-:S05]  /*c400*/  ISETP.GE.AND P5, PT, R216, UR4, PT ;  /* 0x00000004d8007c0c */ /* 0x000fca000bfa6270 */
[----:B------:R-:W-:Y:S01]  /*c410*/  @!P6 MOV R7, R63 ;  /* 0x0000003f0007e202 */ /* 0x000fe20000000f00 */
[----:B------:R-:W-:Y:S02]  /*c420*/  @!P6 IMAD.MOV.U32 R28, RZ, RZ, R69 ;  /* 0x000000ffff1ce224 */ /* 0x000fe400078e0045 */
[----:B------:R-:W-:Y:S02]  /*c430*/  @!P6 IMAD.MOV.U32 R29, RZ, RZ, R0 ;  /* 0x000000ffff1de224 */ /* 0x000fe400078e0000 */
[----:B------:R-:W-:Y:S02]  /*c440*/  @!P6 IMAD.MOV.U32 R6, RZ, RZ, R62 ;  /* 0x000000ffff06e224 */ /* 0x000fe400078e003e */
[----:B------:R-:W-:-:S04]  /*c450*/  @!P6 IMAD.WIDE R64, R22, 0x2, R28 ;  /* 0x000000021640e825 */ /* 0x000fc800078e021c */
[----:B------:R-:W-:Y:S01]  /*c460*/  @!P6 IMAD.WIDE R66, R22, 0x2, R6 ;  /* 0x000000021642e825 */ /* 0x000fe200078e0206 */
[----:B------:R-:W-:Y:S01]  /*c470*/  SHF.R.S32.HI R7, RZ, 0x1f, R216 ;  /* 0x0000001fff077819 */ /* 0x000fe200000114d8 */
[----:B------:R-:W5:Y:S02]  /*c480*/  @!P6 LD.E.64 R40, desc[UR60][R64.64] ;  /* 0x0000003c4028e980 */ /* 0x000f64000c101b00 */
[C---:B------:R-:W-:Y:S01]  /*c490*/  @!P5 IMAD.SHL.U32 R29, R216.reuse, 0x2, RZ ;  /* 0x00000002d81dd824 */ /* 0x040fe200078e00ff */
[----:B------:R-:W-:Y:S01]  /*c4a0*/  @!P5 SHF.L.U64.HI R28, R216, 0x1, R7 ;  /* 0x00000001d81cd819 */ /* 0x000fe20000010207 */
[----:B------:R-:W5:Y:S03]  /*c4b0*/  @!P6 LD.E.64 R30, desc[UR60][R66.64] ;  /* 0x0000003c421ee980 */ /* 0x000f66000c101b00 */
[----:B------:R-:W-:Y:S02]  /*c4c0*/  @!P5 IADD3 R6, P6, R69, R29, RZ ;  /* 0x0000001d4506d210 */ /* 0x000fe40007fde0ff */
[----:B------:R-:W-:-:S03]  /*c4d0*/  CS2R R34, SRZ ;  /* 0x0000000000227805 */ /* 0x000fc6000001ff00 */
[--C-:B------:R-:W-:Y:S01]  /*c4e0*/  @!P5 IMAD.X R7, R0, 0x1, R28.reuse, P6 ;  /* 0x000000010007d824 */ /* 0x100fe200030e061c */
[----:B------:R-:W-:Y:S02]  /*c4f0*/  @!P5 IADD3 R62, P6, R62, R29, RZ ;  /* 0x0000001d3e3ed210 */ /* 0x000fe40007fde0ff */
[----:B------:R0:W5:Y:S01]  /*c500*/  @!P4 LD.E.64 R34, desc[UR60][R26.64] ;  /* 0x0000003c1a22c980 */ /* 0x000162000c101b00 */
[----:B------:R-:W-:Y:S02]  /*c510*/  CS2R R32, SRZ ;  /* 0x0000000000207805 */ /* 0x000fe4000001ff00 */
[----:B------:R-:W-:Y:S01]  /*c520*/  @!P5 IMAD.X R63, R63, 0x1, R28, P6 ;  /* 0x000000013f3fd824 */ /* 0x000fe200030e061c */
[----:B------:R-:W-:-:S03]  /*c530*/  CS2R R28, SRZ ;  /* 0x00000000001c7805 */ /* 0x000fc6000001ff00 */
[----:B------:R1:W5:Y:S01]  /*c540*/  @!P4 LD.E.64 R32, desc[UR60][R24.64] ;  /* 0x0000003c1820c980 */ /* 0x000362000c101b00 */
[----:B0-----:R-:W-:-:S03]  /*c550*/  CS2R R26, SRZ ;  /* 0x00000000001a7805 */ /* 0x001fc6000001ff00 */
[----:B------:R0:W5:Y:S04]  /*c560*/  @!P3 LD.E.64 R28, desc[UR60][R20.64] ;  /* 0x0000003c141cb980 */ /* 0x000168000c101b00 */
[----:B------:R2:W5:Y:S01]  /*c570*/  @!P3 LD.E.64 R26, desc[UR60][R14.64] ;  /* 0x0000003c0e1ab980 */ /* 0x000562000c101b00 */
[----:B-1----:R-:W-:Y:S02]  /*c580*/  CS2R R24, SRZ ;  /* 0x0000000000187805 */ /* 0x002fe4000001ff00 */
[----:B0-----:R-:W-:-:S04]  /*c590*/  CS2R R20, SRZ ;  /* 0x0000000000147805 */ /* 0x001fc8000001ff00 */
[----:B------:R0:W5:Y:S01]  /*c5a0*/  @!P2 LD.E.64 R24, desc[UR60][R12.64] ;  /* 0x0000003c0c18a980 */ /* 0x000162000c101b00 */
[----:B--2---:R-:W-:-:S03]  /*c5b0*/  CS2R R14, SRZ ;  /* 0x00000000000e7805 */ /* 0x004fc6000001ff00 */
[----:B------:R1:W5:Y:S04]  /*c5c0*/  @!P2 LD.E.64 R20, desc[UR60][R10.64] ;  /* 0x0000003c0a14a980 */ /* 0x000368000c101b00 */
[----:B------:R2:W5:Y:S01]  /*c5d0*/  @!P1 LD.E.64 R14, desc[UR60][R8.64] ;  /* 0x0000003c080e9980 */ /* 0x000562000c101b00 */
[----:B0-----:R-:W-:Y:S02]  /*c5e0*/  CS2R R12, SRZ ;  /* 0x00000000000c7805 */ /* 0x001fe4000001ff00 */
[----:B-1----:R-:W-:-:S04]  /*c5f0*/  CS2R R10, SRZ ;  /* 0x00000000000a7805 */ /* 0x002fc8000001ff00 */
[----:B------:R1:W5:Y:S01]  /*c600*/  @!P1 LD.E.64 R12, desc[UR60][R4.64] ;  /* 0x0000003c040c9980 */ /* 0x000362000c101b00 */
[----:B--2---:R-:W-:-:S03]  /*c610*/  CS2R R8, SRZ ;  /* 0x0000000000087805 */ /* 0x004fc6000001ff00 */
[----:B------:R1:W5:Y:S04]  /*c620*/  @!P5 LD.E.64 R10, desc[UR60][R6.64] ;  /* 0x0000003c060ad980 */ /* 0x000368000c101b00 */
[----:B------:R1:W5:Y:S02]  /*c630*/  @!P5 LD.E.64 R8, desc[UR60][R62.64] ;  /* 0x0000003c3e08d980 */ /* 0x000364000c101b00 */
.L_x_2642:
[----:B------:R-:W-:Y:S05]  /*c640*/  BSYNC B1 ;  /* 0x0000000000017941 */ /* 0x000fea0003800000 */
.L_x_2641:
[----:B-1----:R-:W-:Y:S01]  /*c650*/  LEA.HI R4, R235, R235, RZ, 0x1 ;  /* 0x000000ebeb047211 */ /* 0x002fe200078f08ff */
[C---:B------:R-:W-:Y:S01]  /*c660*/  VIADD R6, R3.reuse, 0x15400 ;  /* 0x0001540003067836 */ /* 0x040fe20000000000 */
[----:B-----5:R-:W-:Y:S01]  /*c670*/  MOV R5, R30 ;  /* 0x0000001e00057202 */ /* 0x020fe20000000f00 */
[----:B0-----:R-:W-:Y:S01]  /*c680*/  VIADD R0, R3, 0x15440 ;  /* 0x0001544003007836 */ /* 0x001fe20000000000 */
[----:B------:R-:W-:Y:S01]  /*c690*/  LOP3.LUT R4, R4, 0xfffffffe, RZ, 0xc0, !PT ;  /* 0xfffffffe04047812 */ /* 0x000fe200078ec0ff */
[----:B------:R-:W-:Y:S01]  /*c6a0*/  @P0 VIADD R0, R6, 0xffffffc0 ;  /* 0xffffffc006000836 */ /* 0x000fe20000000000 */
[----:B------:R-:W-:Y:S01]  /*c6b0*/  PRMT R83, R5, 0x7610, R83 ;  /* 0x0000761005537816 */ /* 0x000fe20000000053 */
[----:B------:R-:W-:Y:S01]  /*c6c0*/  IMAD.MOV.U32 R5, RZ, RZ, R31 ;  /* 0x000000ffff057224 */ /* 0x000fe200078e001f */
[----:B------:R-:W-:Y:S01]  /*c6d0*/  VIADDMNMX R71, R71, -R226, 0x80, PT ;  /* 0x0000008047477446 */ /* 0x000fe200038009e2 */
[----:B------:R-:W-:Y:S01]  /*c6e0*/  IMAD.IADD R4, R235, 0x1, -R4 ;  /* 0x00000001eb047824 */ /* 0x000fe200078e0a04 */
[----:B------:R-:W-:Y:S01]  /*c6f0*/  BSSY B1, `(.L_x_2643) ;  /* 0x0000028000017945 */ /* 0x000fe20003800000 */
[----:B------:R-:W-:Y:S01]  /*c700*/  IMAD.MOV.U32 R6, RZ, RZ, R32 ;  /* 0x000000ffff067224 */ /* 0x000fe200078e0020 */
[----:B------:R-:W-:Y:S01]  /*c710*/  PRMT R83, R83, 0x5410, R5 ;  /* 0x0000541053537816 */ /* 0x000fe20000000005 */
[----:B------:R-:W-:Y:S01]  /*c720*/  IMAD.MOV.U32 R7, RZ, RZ, R33 ;  /* 0x000000ffff077224 */ /* 0x000fe200078e0021 */
[----:B------:R-:W-:Y:S01]  /*c730*/  SHF.L.U32 R5, R4, 0x1f, RZ ;  /* 0x0000001f04057819 */ /* 0x000fe200000006ff */
[----:B------:R-:W-:Y:S01]  /*c740*/  IMAD.MOV.U32 R62, RZ, RZ, R20 ;  /* 0x000000ffff3e7224 */ /* 0x000fe200078e0014 */
[----:B------:R-:W-:Y:S01]  /*c750*/  ISETP.GE.AND P1, PT, R204, R71, PT ;  /* 0x00000047cc00720c */ /* 0x000fe20003f26270 */
[----:B------:R-:W-:Y:S01]  /*c760*/  IMAD.MOV.U32 R4, RZ, RZ, R21 ;  /* 0x000000ffff047224 */ /* 0x000fe200078e0015 */
[----:B------:R-:W0:Y:S01]  /*c770*/  SYNCS.PHASECHK.TRANS64.TRYWAIT P0, [R16+URZ+0x36800], R5 ;  /* 0x03680005100075a7 */ /* 0x000e22000800017f */
[----:B------:R-:W-:Y:S01]  /*c780*/  PRMT R80, R6, 0x5410, R7 ;  /* 0x0000541006507816 */ /* 0x000fe20000000007 */
[----:B------:R-:W-:Y:S01]  /*c790*/  IMAD.MOV.U32 R7, RZ, RZ, R27 ;  /* 0x000000ffff077224 */ /* 0x000fe200078e001b */
[----:B------:R-:W-:Y:S01]  /*c7a0*/  MOV R6, R26 ;  /* 0x0000001a00067202 */ /* 0x000fe20000000f00 */
[----:B---3--:R-:W-:Y:S01]  /*c7b0*/  IMAD.MOV.U32 R63, RZ, RZ, R34 ;  /* 0x000000ffff3f7224 */ /* 0x008fe200078e0022 */
[----:B------:R-:W-:-:S02]  /*c7c0*/  PRMT R66, R62, 0x7610, R66 ;  /* 0x000076103e427816 */ /* 0x000fc40000000042 */
[----:B--2---:R-:W-:Y:S01]  /*c7d0*/  PRMT R69, R6, 0x5410, R7 ;  /* 0x0000541006457816 */ /* 0x004fe20000000007 */
[----:B------:R-:W-:Y:S01]  /*c7e0*/  IMAD.MOV.U32 R6, RZ, RZ, R12 ;  /* 0x000000ffff067224 */ /* 0x000fe200078e000c */
[----:B------:R-:W-:Y:S01]  /*c7f0*/  PRMT R66, R66, 0x5410, R4 ;  /* 0x0000541042427816 */ /* 0x000fe20000000004 */
        /* <DEDUP_REMOVED lines=8> */
[----:B------:R-:W-:-:S02]  /*c880*/  IMAD.MOV.U32 R7, RZ, RZ, R41 ;  /* 0x000000ffff077224 */ /* 0x000fc400078e0029 */
[----:B------:R-:W-:-:S03]  /*c890*/  IMAD.MOV.U32 R4, RZ, RZ, R35 ;  /* 0x000000ffff047224 */ /* 0x000fc600078e0023 */
        /* <DEDUP_REMOVED lines=10> */
[----:B------:R-:W-:Y:S02]  /*c940*/  PRMT R65, R7, 0x5410, R63 ;  /* 0x0000541007417816 */ /* 0x000fe4000000003f */
[----:B------:R-:W-:Y:S01]  /*c950*/  MOV R4, R10 ;  /* 0x0000000a00047202 */ /* 0x000fe20000000f00 */
[----:B0-----:R-:W-:Y:S06]  /*c960*/  @!P0 BRA `(.L_x_2644) ;  /* 0x0000024400f88947 */ /* 0x001fec0003800000 */
.L_x_2930:
[----:B------:R-:W-:Y:S05]  /*c970*/  BSYNC B1 ;  /* 0x0000000000017941 */ /* 0x000fea0003800000 */
.L_x_2643:
        /* <DEDUP_REMOVED lines=13> */
[----:B------:R-:W-:Y:S01]  /*ca50*/  SHF.R.U32.HI R90, RZ, 0x10, R59 ;  /* 0x00000010ff5a7819 */ /* 0x000fe2000001163b */
[--C-:B------:R-:W-:Y:S01]  /*ca60*/  HADD2.F32 R88, -RZ, R87.reuse.H1_H1 ;  /* 0x30000057ff587230 */ /* 0x100fe20000004100 */
[--C-:B------:R-:W-:Y:S01]  /*ca70*/  SHF.R.U32.HI R91, RZ, 0x10, R61.reuse ;  /* 0x00000010ff5b7819 */ /* 0x100fe2000001163d */
        /* <DEDUP_REMOVED lines=8> */
[CC--:B------:R-:W-:Y:S01]  /*cb00*/  FMUL.FTZ R91, R61.reuse, R90.reuse ;  /* 0x0000005a3d5b7220 */ /* 0x0c0fe20000410000 */
[----:B------:R-:W-:Y:S01]  /*cb10*/  FMUL.FTZ R61, R61, R87 ;  /* 0x000000573d3d7220 */ /* 0x000fe20000410000 */
[----:B------:R-:W-:Y:S02]  /*cb20*/  HADD2.F32 R4, -RZ, R4.H1_H1 ;  /* 0x30000004ff047230 */ /* 0x000fe40000004100 */
[--C-:B------:R-:W-:Y:S02]  /*cb30*/  HADD2.F32 R58, -RZ, R6.reuse.H0_H0 ;  /* 0x20000006ff3a7230 */ /* 0x100fe40000004100 */
[----:B------:R-:W-:Y:S01]  /*cb40*/  FFMA.FTZ R94, R60, R90, R61 ;  /* 0x0000005a3c5e7223 */ /* 0x000fe2000001003d */
[----:B------:R-:W-:-:S02]  /*cb50*/  HADD2.F32 R59, -RZ, R6.H1_H1 ;  /* 0x30000006ff3b7230 */ /* 0x000fc40000004100 */
[----:B------:R-:W-:Y:S01]  /*cb60*/  FMUL.FTZ R92, R4, R89 ;  /* 0x00000059045c7220 */ /* 0x000fe20000410000 */
[--C-:B------:R-:W-:Y:S02]  /*cb70*/  HADD2.F32 R61, -RZ, R86.reuse.H0_H0 ;  /* 0x20000056ff3d7230 */ /* 0x100fe40000004100 */
[----:B------:R-:W-:Y:S01]  /*cb80*/  FFMA.FTZ R91, R60, R87, -R91 ;  /* 0x000000573c5b7223 */ /* 0x000fe2000001085b */
[--C-:B------:R-:W-:Y:S02]  /*cb90*/  HADD2.F32 R6, -RZ, R5.reuse.H0_H0 ;  /* 0x20000005ff067230 */ /* 0x100fe40000004100 */
[-C--:B------:R-:W-:Y:S01]  /*cba0*/  FMUL.FTZ R90, R4, R88.reuse ;  /* 0x00000058045a7220 */ /* 0x080fe20000410000 */
[----:B------:R-:W-:Y:S02]  /*cbb0*/  HADD2.F32 R86, -RZ, R86.H1_H1 ;  /* 0x30000056ff567230 */ /* 0x000fe40000004100 */
        /* <DEDUP_REMOVED lines=18> */
.L_x_2648:
[----:B------:R-:W-:Y:S05]  /*cce0*/  BSYNC B2 ;  /* 0x0000000000027941 */ /* 0x000fea0003800000 */
.L_x_2647:
[----:B------:R-:W-:Y:S04]  /*ccf0*/  BSSY B2, `(.L_x_2649) ;  /* 0x000002c000027945 */ /* 0x000fe80003800000 */
[----:B------:R-:W-:Y:S05]  /*cd00*/  @P1 BRA `(.L_x_2650) ;  /* 0x0000000000a81947 */ /* 0x000fea0003800000 */
[----:B0-----:R-:W0:Y:S01]  /*cd10*/  LDS.128 R4, [R0] ;  /* 0x0000000000047984 */ /* 0x001e220000000c00 */
        /* <DEDUP_REMOVED lines=8> */
[----:B0-----:R-:W-:-:S02]  /*cda0*/  HADD2.F32 R56, -RZ, R7.H0_H0 ;  /* 0x20000007ff387230 */ /* 0x001fc40000004100 */
[----:B------:R-:W-:Y:S02]  /*cdb0*/  HADD2.F32 R57, -RZ, R7.H1_H1 ;  /* 0x30000007ff397230 */ /* 0x000fe40000004100 */
[--C-:B------:R-:W-:Y:S02]  /*cdc0*/  HADD2.F32 R7, -RZ, R4.reuse.H0_H0 ;  /* 0x20000004ff077230 */ /* 0x100fe40000004100 */
[----:B------:R-:W-:Y:S02]  /*cdd0*/  HADD2.F32 R4, -RZ, R4.H1_H1 ;  /* 0x30000004ff047230 */ /* 0x000fe40000004100 */
[CC--:B------:R-:W-:Y:S01]  /*cde0*/  FMUL.FTZ R61, R57.reuse, R60.reuse ;  /* 0x0000003c393d7220 */ /* 0x0c0fe20000410000 */
[----:B------:R-:W-:Y:S01]  /*cdf0*/  FMUL.FTZ R57, R57, R59 ;  /* 0x0000003b39397220 */ /* 0x000fe20000410000 */
[--C-:B------:R-:W-:Y:S02]  /*ce00*/  HADD2.F32 R54, -RZ, R6.reuse.H0_H0 ;  /* 0x20000006ff367230 */ /* 0x100fe40000004100 */
[----:B------:R-:W-:Y:S01]  /*ce10*/  FMUL.FTZ R86, R4, R85 ;  /* 0x0000005504567220 */ /* 0x000fe20000410000 */
[----:B------:R-:W-:Y:S01]  /*ce20*/  FFMA.FTZ R88, R56, R60, R57 ;  /* 0x0000003c38587223 */ /* 0x000fe20000010039 */
[----:B------:R-:W-:-:S02]  /*ce30*/  HADD2.F32 R55, -RZ, R6.H1_H1 ;  /* 0x30000006ff377230 */ /* 0x000fc40000004100 */
[-C--:B------:R-:W-:Y:S01]  /*ce40*/  FMUL.FTZ R60, R4, R58.reuse ;  /* 0x0000003a043c7220 */ /* 0x080fe20000410000 */
[C---:B------:R-:W-:Y:S01]  /*ce50*/  FFMA.FTZ R86, R7.reuse, R58, -R86 ;  /* 0x0000003a07567223 */ /* 0x040fe20000010856 */
[--C-:B------:R-:W-:Y:S02]  /*ce60*/  HADD2.F32 R6, -RZ, R5.reuse.H0_H0 ;  /* 0x20000005ff067230 */ /* 0x100fe40000004100 */
[----:B------:R-:W-:Y:S01]  /*ce70*/  FFMA.FTZ R61, R56, R59, -R61 ;  /* 0x0000003b383d7223 */ /* 0x000fe2000001083d */
[----:B------:R-:W-:Y:S02]  /*ce80*/  HADD2.F32 R58, -RZ, R82.H0_H0 ;  /* 0x20000052ff3a7230 */ /* 0x000fe40000004100 */
[----:B------:R-:W-:Y:S01]  /*ce90*/  FFMA.FTZ R85, R7, R85, R60 ;  /* 0x0000005507557223 */ /* 0x000fe2000001003c */
[----:B------:R-:W-:Y:S02]  /*cea0*/  HADD2.F32 R5, -RZ, R5.H1_H1 ;  /* 0x30000005ff057230 */ /* 0x000fe40000004100 */
[----:B------:R-:W-:-:S02]  /*ceb0*/  HADD2.F32 R56, -RZ, R81.H1_H1 ;  /* 0x30000051ff387230 */ /* 0x000fc40000004100 */
[C---:B------:R-:W-:Y:S01]  /*cec0*/  FMUL.FTZ R59, R55.reuse, R58 ;  /* 0x0000003a373b7220 */ /* 0x040fe20000410000 */
[----:B------:R-:W-:Y:S02]  /*ced0*/  HADD2.F32 R57, -RZ, R87.H0_H0 ;  /* 0x20000057ff397230 */ /* 0x000fe40000004100 */
[----:B------:R-:W-:Y:S02]  /*cee0*/  HADD2.F32 R4, -RZ, R89.H0_H0 ;  /* 0x20000059ff047230 */ /* 0x000fe40000004100 */
[-C--:B------:R-:W-:Y:S01]  /*cef0*/  FMUL.FTZ R55, R55, R56.reuse ;  /* 0x0000003837377220 */ /* 0x080fe20000410000 */
[C---:B------:R-:W-:Y:S01]  /*cf00*/  FFMA.FTZ R59, R54.reuse, R56, -R59 ;  /* 0x00000038363b7223 */ /* 0x040fe2000001083b */
[C---:B------:R-:W-:Y:S01]  /*cf10*/  FMUL.FTZ R7, R5.reuse, R57 ;  /* 0x0000003905077220 */ /* 0x040fe20000410000 */
[----:B------:R-:W-:Y:S01]  /*cf20*/  FMUL.FTZ R60, R5, R4 ;  /* 0x00000004053c7220 */ /* 0x000fe20000410000 */
[----:B------:R-:W-:Y:S02]  /*cf30*/  FFMA.FTZ R54, R54, R58, R55 ;  /* 0x0000003a36367223 */ /* 0x000fe40000010037 */
[----:B------:R-:W-:Y:S01]  /*cf40*/  FFMA.FTZ R5, R6, R4, -R7 ;  /* 0x0000000406057223 */ /* 0x000fe20000010807 */
[----:B------:R-:W-:Y:S01]  /*cf50*/  F2FP.F16.F32.PACK_AB R7, R88, R61 ;  /* 0x0000003d5807723e */ /* 0x000fe200000000ff */
[----:B------:R-:W-:Y:S01]  /*cf60*/  FFMA.FTZ R60, R6, R57, R60 ;  /* 0x00000039063c7223 */ /* 0x000fe2000001003c */
[----:B------:R-:W-:-:S02]  /*cf70*/  F2FP.F16.F32.PACK_AB R4, R85, R86 ;  /* 0x000000565504723e */ /* 0x000fc400000000ff */
[----:B------:R-:W-:Y:S02]  /*cf80*/  F2FP.F16.F32.PACK_AB R6, R54, R59 ;  /* 0x0000003b3606723e */ /* 0x000fe400000000ff */
[----:B------:R-:W-:-:S05]  /*cf90*/  F2FP.F16.F32.PACK_AB R5, R60, R5 ;  /* 0x000000053c05723e */ /* 0x000fca00000000ff */
[----:B------:R1:W-:Y:S02]  /*cfa0*/  STS.128 [R0], R4 ;  /* 0x0000000400007388 */ /* 0x0003e40000000c00 */
.L_x_2650:
[----:B------:R-:W-:Y:S05]  /*cfb0*/  BSYNC B2 ;  /* 0x0000000000027941 */ /* 0x000fea0003800000 */
.L_x_2649:
[----:B------:R-:W-:Y:S04]  /*cfc0*/  BSSY B2, `(.L_x_2651) ;  /* 0x000002c000027945 */ /* 0x000fe80003800000 */
[----:B------:R-:W-:Y:S05]  /*cfd0*/  @P2 BRA `(.L_x_2652) ;  /* 0x0000000000a82947 */ /* 0x000fea0003800000 */
[----:B01----:R-:W0:Y:S01]  /*cfe0*/  LDS.128 R4, [R3+0x19400] ;  /* 0x0194000003047984 */ /* 0x003e220000000c00 */
        /* <DEDUP_REMOVED lines=28> */
[CC--:B------:R-:W-:Y:S01]  /*d1b0*/  FMUL.FTZ R55, R51.reuse, R77.reuse ;  /* 0x0000004d33377220 */ /* 0x0c0fe20000410000 */
        /* <DEDUP_REMOVED lines=12> */
.L_x_2652:
[----:B------:R-:W-:Y:S05]  /*d280*/  BSYNC B2 ;  /* 0x0000000000027941 */ /* 0x000fea0003800000 */
.L_x_2651:
[----:B------:R-:W-:Y:S04]  /*d290*/  BSSY B2, `(.L_x_2653) ;  /* 0x000002c000027945 */ /* 0x000fe80003800000 */
[----:B------:R-:W-:Y:S05]  /*d2a0*/  @P3 BRA `(.L_x_2654) ;  /* 0x0000000000a83947 */ /* 0x000fea0003800000 */
[----:B012---:R-:W0:Y:S01]  /*d2b0*/  LDS.128 R4, [R0+0x4000] ;  /* 0x0040000000047984 */ /* 0x007e220000000c00 */
        /* <DEDUP_REMOVED lines=41> */
.L_x_2654:
[----:B------:R-:W-:Y:S05]  /*d550*/  BSYNC B2 ;  /* 0x0000000000027941 */ /* 0x000fea0003800000 */
.L_x_2653:
[----:B------:R-:W-:Y:S04]  /*d560*/  BSSY B2, `(.L_x_2655) ;  /* 0x000002c000027945 */ /* 0x000fe80003800000 */
[----:B------:R-:W-:Y:S05]  /*d570*/  @P4 BRA `(.L_x_2656) ;  /* 0x0000000000a84947 */ /* 0x000fea0003800000 */
[----:B0123--:R-:W0:Y:S01]  /*d580*/  LDS.128 R4, [R3+0x1d400] ;  /* 0x01d4000003047984 */ /* 0x00fe220000000c00 */
        /* <DEDUP_REMOVED lines=41> */
.L_x_2656:
[----:B------:R-:W-:Y:S05]  /*d820*/  BSYNC B2 ;  /* 0x0000000000027941 */ /* 0x000fea0003800000 */
.L_x_2655:
[----:B------:R-:W-:Y:S05]  /*d830*/  @P5 BRA `(.L_x_2646) ;  /* 0x0000000000a85947 */ /* 0x000fea0003800000 */
[----:B01234-:R-:W0:Y:S01]  /*d840*/  LDS.128 R4, [R0+0x8000] ;  /* 0x0080000000047984 */ /* 0x01fe220000000c00 */
[----:B------:R-:W-:Y:S01]  /*d850*/  SHF.R.U32.HI R43, RZ, 0x10, R37 ;  /* 0x00000010ff2b7819 */ /* 0x000fe20000011625 */
[----:B------:R-:W-:Y:S01]  /*d860*/  HADD2.F32 R42, -RZ, R72.H0_H0 ;  /* 0x20000048ff2a7230 */ /* 0x000fe20000004100 */
[--C-:B------:R-:W-:Y:S01]  /*d870*/  SHF.R.U32.HI R45, RZ, 0x10, R39.reuse ;  /* 0x00000010ff2d7819 */ /* 0x100fe20000011627 */
        /* <DEDUP_REMOVED lines=38> */
.L_x_2646:
[----:B------:R-:W-:Y:S05]  /*dae0*/  BSYNC B1 ;  /* 0x0000000000017941 */ /* 0x000fea0003800000 */
.L_x_2645:
        /* <DEDUP_REMOVED lines=53> */
.L_x_2659:
[----:B------:R-:W-:Y:S05]  /*de40*/  BSYNC B1 ;  /* 0x0000000000017941 */ /* 0x000fea0003800000 */
.L_x_2658:
[----:B------:R-:W-:Y:S04]  /*de50*/  BSSY B1, `(.L_x_2660) ;  /* 0x000002c000017945 */ /* 0x000fe80003800000 */
[----:B------:R-:W-:Y:S05]  /*de60*/  @P1 BRA `(.L_x_2661) ;  /* 0x0000000000a81947 */ /* 0x000fea0003800000 */
[----:B0-----:R-:W0:Y:S01]  /*de70*/  LDS.128 R4, [R0+0x2000] ;  /* 0x0020000000047984 */ /* 0x001e220000000c00 */
[----:B------:R-:W-:Y:S01]  /*de80*/  SHF.R.U64 R41, R34, 0x10, R35 ;  /* 0x0000001022297819 */ /* 0x000fe20000001223 */
[----:B------:R-:W-:Y:S01]  /*de90*/  HADD2.F32 R81, -RZ, R81.H0_H0 ;  /* 0x20000051ff517230 */ /* 0x000fe20000004100 */
[----:B------:R-:W-:Y:S01]  /*dea0*/  SHF.R.U32.HI R36, RZ, 0x10, R33 ;  /* 0x00000010ff247819 */ /* 0x000fe20000011621 */
[----:B------:R-:W-:Y:S01]  /*deb0*/  HADD2.F32 R82, -RZ, R82.H1_H1 ;  /* 0x30000052ff527230 */ /* 0x000fe20000004100 */
[----:B------:R-:W-:Y:S01]  /*dec0*/  SHF.R.U32.HI R34, RZ, 0x10, R35 ;  /* 0x00000010ff227819 */ /* 0x000fe20000011623 */
        /* <DEDUP_REMOVED lines=12> */
[----:B------:R-:W-:Y:S01]  /*df90*/  FFMA.FTZ R39, R32, R34, -R37 ;  /* 0x0000002220277223 */ /* 0x000fe20000010825 */
[----:B------:R-:W-:Y:S02]  /*dfa0*/  HADD2.F32 R31, -RZ, R6.H1_H1 ;  /* 0x30000006ff1f7230 */ /* 0x000fe40000004100 */
[----:B------:R-:W-:Y:S01]  /*dfb0*/  FMUL.FTZ R38, R4, R35 ;  /* 0x0000002304267220 */ /* 0x000fe20000410000 */
        /* <DEDUP_REMOVED lines=21> */
.L_x_2661:
[----:B------:R-:W-:Y:S05]  /*e110*/  BSYNC B1 ;  /* 0x0000000000017941 */ /* 0x000fea0003800000 */
.L_x_2660:
        /* <DEDUP_REMOVED lines=44> */
.L_x_2663:
[----:B------:R-:W-:Y:S05]  /*e3e0*/  BSYNC B1 ;  /* 0x0000000000017941 */ /* 0x000fea0003800000 */
.L_x_2662:
        /* <DEDUP_REMOVED lines=44> */
.L_x_2665:
[----:B------:R-:W-:Y:S05]  /*e6b0*/  BSYNC B1 ;  /* 0x0000000000017941 */ /* 0x000fea0003800000 */
.L_x_2664:
        /* <DEDUP_REMOVED lines=44> */
.L_x_2667:
[----:B------:R-:W-:Y:S05]  /*e980*/  BSYNC B1 ;  /* 0x0000000000017941 */ /* 0x000fea0003800000 */
.L_x_2666:
        /* <DEDUP_REMOVED lines=44> */
.L_x_2636:
        /* <DEDUP_REMOVED lines=45> */
.L_x_2936:
[----:B------:R-:W-:Y:S01]  /*ef20*/  IMAD R75, R224, R75, RZ ;  /* 0x0000004be04b7224 */ /* 0x000fe200078e02ff */
[----:B------:R-:W-:Y:S01]  /*ef30*/  BSSY B1, `(.L_x_2669) ;  /* 0x000002e000017945 */ /* 0x000fe20003800000 */
[----:B---3--:R-:W-:Y:S02]  /*ef40*/  MOV R15, R7 ;  /* 0x00000007000f7202 */ /* 0x008fe40000000f00 */
        /* <DEDUP_REMOVED lines=21> */
[----:B------:R-:W-:-:S03]  /*f0a0*/  CS2R R46, SRZ ;  /* 0x00000000002e7805 */ /* 0x000fc6000001ff00 */
[----:B------:R-:W-:-:S04]  /*f0b0*/  @!P0 IMAD.WIDE R10, R18, 0x2, R8 ;  /* 0x00000002120a8825 */ /* 0x000fc800078e0208 */
        /* <DEDUP_REMOVED lines=13> */
[----:B------:R-:W-:Y:S01]  /*f190*/  CS2R R24, SRZ ;  /* 0x0000000000187805 */ /* 0x000fe2000001ff00 */
[----:B------:R0:W5:Y:S02]  /*f1a0*/  @!P1 LD.E.128 R28, desc[UR60][R4.64] ;  /* 0x0000003c041c9980 */ /* 0x000164000c101d00 */
[--C-:B------:R-:W-:Y:S02]  /*f1b0*/  @!P1 IMAD.WIDE R8, R13, 0x2, R14.reuse ;  /* 0x000000020d089825 */ /* 0x100fe400078e020e */
[----:B------:R0:W5:Y:S02]  /*f1c0*/  @!P2 LD.E.128 R36, desc[UR60][R10.64] ;  /* 0x0000003c0a24a980 */ /* 0x000164000c101d00 */
[----:B------:R-:W-:-:S02]  /*f1d0*/  @!P0 IMAD.WIDE R14, R18, 0x2, R14 ;  /* 0x00000002120e8825 */ /* 0x000fc400078e020e */
[----:B------:R0:W5:Y:S04]  /*f1e0*/  @!P1 LD.E.128 R40, desc[UR60][R8.64] ;  /* 0x0000003c08289980 */ /* 0x000168000c101d00 */
[----:B------:R0:W5:Y:S04]  /*f1f0*/  @!P0 LD.E.128 R44, desc[UR60][R14.64] ;  /* 0x0000003c0e2c8980 */ /* 0x000168000c101d00 */
[----:B------:R0:W5:Y:S02]  /*f200*/  @!P2 LD.E.128 R24, desc[UR60][R6.64] ;  /* 0x0000003c0618a980 */ /* 0x000164000c101d00 */
.L_x_2670:
[----:B------:R-:W-:Y:S05]  /*f210*/  BSYNC B1 ;  /* 0x0000000000017941 */ /* 0x000fea0003800000 */
.L_x_2669:
[----:B0----5:R-:W-:Y:S01]  /*f220*/  IMAD.MOV.U32 R4, RZ, RZ, R44 ;  /* 0x000000ffff047224 */ /* 0x021fe200078e002c */
[----:B------:R-:W-:Y:S01]  /*f230*/  MOV R7, R47 ;  /* 0x0000002f00077202 */ /* 0x000fe20000000f00 */
[----:B------:R-:W-:Y:S01]  /*f240*/  IMAD.MOV.U32 R6, RZ, RZ, R46 ;  /* 0x000000ffff067224 */ /* 0x000fe200078e002e */
        /* <DEDUP_REMOVED lines=46> */
.L_x_2942:
        /* <DEDUP_REMOVED lines=45> */
.L_x_2673:
[----:B------:R-:W-:Y:S05]  /*f800*/  BSYNC B1 ;  /* 0x0000000000017941 */ /* 0x000fea0003800000 */
.L_x_2672:
[----:B----4-:R-:W-:Y:S01]  /*f810*/  LEA.HI R60, R235, R235, RZ, 0x1 ;  /* 0x000000ebeb3c7211 */ /* 0x010fe200078f08ff */
[----:B-1---5:R-:W-:Y:S01]  /*f820*/  IMAD.MOV.U32 R62, RZ, RZ, R5 ;  /* 0x000000ffff3e7224 */ /* 0x022fe200078e0005 */
[----:B------:R-:W-:Y:S01]  /*f830*/  MOV R61, R4 ;  /* 0x00000004003d7202 */ /* 0x000fe20000000f00 */
[----:B0-----:R-:W-:Y:S01]  /*f840*/  IMAD.MOV.U32 R63, RZ, RZ, R7 ;  /* 0x000000ffff3f7224 */ /* 0x001fe200078e0007 */
[----:B------:R-:W-:Y:S01]  /*f850*/  LOP3.LUT R60, R60, 0xfffffffe, RZ, 0xc0, !PT ;  /* 0xfffffffe3c3c7812 */ /* 0x000fe200078ec0ff */
[----:B------:R-:W-:Y:S01]  /*f860*/  IMAD.MOV.U32 R64, RZ, RZ, R10 ;  /* 0x000000ffff407224 */ /* 0x000fe200078e000a */
[----:B------:R-:W-:Y:S01]  /*f870*/  PRMT R88, R61, 0x5410, R62 ;  /* 0x000054103d587816 */ /* 0x000fe2000000003e */
[----:B------:R-:W-:Y:S01]  /*f880*/  IMAD.MOV.U32 R61, RZ, RZ, R6 ;  /* 0x000000ffff3d7224 */ /* 0x000fe200078e0006 */
[----:B--2---:R-:W-:Y:S01]  /*f890*/  VIADDMNMX R71, R75, -R226, 0x80, PT ;  /* 0x000000804b477446 */ /* 0x004fe200038009e2 */
[----:B------:R-:W-:Y:S01]  /*f8a0*/  IMAD.IADD R60, R235, 0x1, -R60 ;  /* 0x00000001eb3c7824 */ /* 0x000fe200078e0a3c */
[----:B------:R-:W-:Y:S01]  /*f8b0*/  PRMT R81, R64, 0x7610, R81 ;  /* 0x0000761040517816 */ /* 0x000fe20000000051 */
[----:B------:R-:W-:Y:S01]  /*f8c0*/  IMAD.MOV.U32 R62, RZ, RZ, R8 ;  /* 0x000000ffff3e7224 */ /* 0x000fe200078e0008 */
[----:B------:R-:W-:Y:S01]  /*f8d0*/  PRMT R89, R61, 0x5410, R63 ;  /* 0x000054103d597816 */ /* 0x000fe2000000003f */
[----:B------:R-:W-:Y:S01]  /*f8e0*/  IMAD.MOV.U32 R64, RZ, RZ, R14 ;  /* 0x000000ffff407224 */ /* 0x000fe200078e000e */
[----:B------:R-:W-:Y:S01]  /*f8f0*/  SHF.L.U32 R61, R60, 0x1f, RZ ;  /* 0x0000001f3c3d7819 */ /* 0x000fe200000006ff */
[----:B------:R-:W-:Y:S01]  /*f900*/  IMAD.MOV.U32 R60, RZ, RZ, R11 ;  /* 0x000000ffff3c7224 */ /* 0x000fe200078e000b */
[----:B------:R-:W-:Y:S01]  /*f910*/  MOV R63, R9 ;  /* 0x00000009003f7202 */ /* 0x000fe20000000f00 */
[----:B------:R-:W-:Y:S01]  /*f920*/  BSSY B1, `(.L_x_2674) ;  /* 0x000001e000017945 */ /* 0x000fe20003800000 */
[----:B------:R-:W0:Y:S01]  /*f930*/  SYNCS.PHASECHK.TRANS64.TRYWAIT P0, [R16+URZ+0x36800], R61 ;  /* 0x0368003d100075a7 */ /* 0x000e22000800017f */
        /* <DEDUP_REMOVED lines=9> */
[----:B---3--:R-:W-:Y:S01]  /*f9d0*/  PRMT R70, R62, 0x5410, R63 ;  /* 0x000054103e467816 */ /* 0x008fe2000000003f */
[----:B------:R-:W-:Y:S01]  /*f9e0*/  IMAD.MOV.U32 R62, RZ, RZ, R48 ;  /* 0x000000ffff3e7224 */ /* 0x000fe200078e0030 */
[----:B------:R-:W-:Y:S01]  /*f9f0*/  PRMT R74, R74, 0x5410, R60 ;  /* 0x000054104a4a7816 */ /* 0x000fe2000000003c */
[----:B------:R-:W-:Y:S01]  /*fa00*/  IMAD.MOV.U32 R63, RZ, RZ, R49 ;  /* 0x000000ffff3f7224 */ /* 0x000fe200078e0031 */
[----:B------:R-:W-:Y:S01]  /*fa10*/  ISETP.GE.AND P1, PT, R204, R71, PT ;  /* 0x00000047cc00720c */ /* 0x000fe20003f26270 */
        /* <DEDUP_REMOVED lines=14> */
.L_x_2943:
[----:B------:R-:W-:Y:S05]  /*fb00*/  BSYNC B1 ;  /* 0x0000000000017941 */ /* 0x000fea0003800000 */
.L_x_2674:
        /* <DEDUP_REMOVED lines=10> */
[--C-:B------:R-:W-:Y:S01]  /*fbb0*/  HADD2.F32 R109, -RZ, R99.reuse.H0_H0 ;  /* 0x20000063ff6d7230 */ /* 0x100fe20000004100 */
[----:B------:R-:W-:Y:S01]  /*fbc0*/  LOP3.LUT R60, R218, 0x38, R18, 0xf8, !PT ;  /* 0x00000038da3c7812 */ /* 0x000fe200078ef812 */
[----:B------:R-:W-:Y:S01]  /*fbd0*/  HADD2.F32 R108, -RZ, R99.H1_H1 ;  /* 0x30000063ff6c7230 */ /* 0x000fe20000004100 */
        /* <DEDUP_REMOVED lines=8> */
[----:B------:R-:W-:Y:S01]  /*fc60*/  LOP3.LUT R64, R60, R219, RZ, 0x3c, !PT ;  /* 0x000000db3c407212 */ /* 0x000fe200078e3cff */
[----:B------:R-:W-:Y:S01]  /*fc70*/  IMAD R78, R61, 0x2, R16 ;  /* 0x000000023d4e7824 */ /* 0x000fe200078e0210 */
[----:B------:R-:W-:Y:S01]  /*fc80*/  SHF.R.U32.HI R96, RZ, 0x10, R33 ;  /* 0x00000010ff607819 */ /* 0x000fe20000011621 */
[----:B------:R-:W-:Y:S01]  /*fc90*/  HADD2.F32 R98, -RZ, R98.H0_H0 ;  /* 0x20000062ff627230 */ /* 0x000fe20000004100 */
[----:B------:R-:W-:-:S02]  /*fca0*/  LOP3.LUT R65, R65, 0x7fffe000, RZ, 0xc0, !PT ;  /* 0x7fffe00041417812 */ /* 0x000fc400078ec0ff */
[----:B------:R-:W0:Y:S01]  /*fcb0*/  LDS.128 R60, [R78+0x15400] ;  /* 0x015400004e3c7984 */ /* 0x000e220000000c00 */
[----:B------:R-:W-:Y:S01]  /*fcc0*/  HADD2.F32 R96, -RZ, R96.H0_H0 ;  /* 0x20000060ff607230 */ /* 0x000fe20000004100 */
[----:B------:R-:W-:Y:S02]  /*fcd0*/  IADD3 R65, R64, R65, R220 ;  /* 0x0000004140417210 */ /* 0x000fe40007ffe0dc */
[----:B------:R-:W-:Y:S02]  /*fce0*/  SHF.R.U64 R32, R32, 0x10, R33 ;  /* 0x0000001020207819 */ /* 0x000fe40000001221 */
[----:B------:R-:W-:Y:S01]  /*fcf0*/  SHF.R.U64 R33, R44, 0x10, R45 ;  /* 0x000000102c217819 */ /* 0x000fe2000000122d */
[----:B------:R-:W-:Y:S01]  /*fd00*/  IMAD R79, R65, 0x2, R16 ;  /* 0x00000002414f7824 */ /* 0x000fe200078e0210 */
[--C-:B------:R-:W-:Y:S02]  /*fd10*/  SHF.R.U64 R34, R34, 0x10, R35.reuse ;  /* 0x0000001022227819 */ /* 0x100fe40000001223 */
[----:B------:R-:W-:-:S02]  /*fd20*/  SHF.R.U32.HI R44, RZ, 0x10, R35 ;  /* 0x00000010ff2c7819 */ /* 0x000fc40000011623 */
[----:B------:R-:W1:Y:S01]  /*fd30*/  LDS.128 R64, [R79+0x15400] ;  /* 0x015400004f407984 */ /* 0x000e620000000c00 */
[--C-:B------:R-:W-:Y:S02]  /*fd40*/  SHF.R.U64 R35, R46, 0x10, R47.reuse ;  /* 0x000000102e237819 */ /* 0x100fe4000000122f */
[----:B------:R-:W-:Y:S01]  /*fd50*/  SHF.R.U32.HI R46, RZ, 0x10, R47 ;  /* 0x00000010ff2e7819 */ /* 0x000fe2000001162f */
[----:B------:R-:W-:Y:S02]  /*fd60*/  HADD2.F32 R44, -RZ, R44.H0_H0 ;  /* 0x2000002cff2c7230 */ /* 0x000fe40000004100 */
[--C-:B0-----:R-:W-:Y:S02]  /*fd70*/  HADD2.F32 R101, -RZ, R61.reuse.H0_H0 ;  /* 0x2000003dff657230 */ /* 0x101fe40000004100 */
[----:B------:R-:W-:Y:S02]  /*fd80*/  HADD2.F32 R97, -RZ, R61.H1_H1 ;  /* 0x3000003dff617230 */ /* 0x000fe40000004100 */
[----:B------:R-:W-:-:S02]  /*fd90*/  HADD2.F32 R61, -RZ, R60.H0_H0 ;  /* 0x2000003cff3d7230 */ /* 0x000fc40000004100 */
[----:B------:R-:W-:Y:S02]  /*fda0*/  HADD2.F32 R47, -RZ, R62.H0_H0 ;  /* 0x2000003eff2f7230 */ /* 0x000fe40000004100 */
[--C-:B------:R-:W-:Y:S02]  /*fdb0*/  HADD2.F32 R45, -RZ, R63.reuse.H0_H0 ;  /* 0x2000003fff2d7230 */ /* 0x100fe40000004100 */
[----:B------:R-:W-:Y:S02]  /*fdc0*/  HADD2.F32 R63, -RZ, R63.H1_H1 ;  /* 0x3000003fff3f7230 */ /* 0x000fe40000004100 */
[--C-:B-1----:R-:W-:Y:S02]  /*fdd0*/  HADD2.F32 R106, -RZ, R65.reuse.H0_H0 ;  /* 0x20000041ff6a7230 */ /* 0x102fe40000004100 */
[----:B------:R-:W-:Y:S02]  /*fde0*/  HADD2.F32 R107, -RZ, R65.H1_H1 ;  /* 0x30000041ff6b7230 */ /* 0x000fe40000004100 */
[----:B------:R-:W-:-:S02]  /*fdf0*/  HADD2.F32 R103, -RZ, R64.H0_H0 ;  /* 0x20000040ff677230 */ /* 0x000fc40000004100 */
[CC--:B------:R-:W-:Y:S01]  /*fe00*/  FMUL.FTZ R110, R106.reuse, R109.reuse ;  /* 0x0000006d6a6e7220 */ /* 0x0c0fe20000410000 */
[----:B------:R-:W-:Y:S01]  /*fe10*/  FMUL.FTZ R106, R106, R108 ;  /* 0x0000006c6a6a7220 */ /* 0x000fe20000410000 */
[----:B------:R-:W-:Y:S01]  /*fe20*/  FMUL.FTZ R112, R107, R96 ;  /* 0x000000606b707220 */ /* 0x000fe20000410000 */
[----:B------:R-:W-:Y:S02]  /*fe30*/  HADD2.F32 R100, -RZ, R66.H0_H0 ;  /* 0x20000042ff647230 */ /* 0x000fe40000004100 */
[----:B------:R-:W-:Y:S01]  /*fe40*/  FFMA.FTZ R65, R101, R108, -R110 ;  /* 0x0000006c65417223 */ /* 0x000fe2000001086e */
[--C-:B------:R-:W-:Y:S02]  /*fe50*/  HADD2.F32 R108, -RZ, R105.reuse.H0_H0 ;  /* 0x20000069ff6c7230 */ /* 0x100fe40000004100 */
[----:B------:R-:W-:Y:S01]  /*fe60*/  FMUL.FTZ R110, R107, R98 ;  /* 0x000000626b6e7220 */ /* 0x000fe20000410000 */
[----:B------:R-:W-:Y:S01]  /*fe70*/  FFMA.FTZ R101, R101, R109, R106 ;  /* 0x0000006d65657223 */ /* 0x000fe2000001006a */
[----:B------:R-:W-:-:S02]  /*fe80*/  HADD2.F32 R106, -RZ, R105.H1_H1 ;  /* 0x30000069ff6a7230 */ /* 0x000fc40000004100 */
[C---:B------:R-:W-:Y:S01]  /*fe90*/  FFMA.FTZ R98, R97.reuse, R98, R112 ;  /* 0x0000006261627223 */ /* 0x040fe20000010070 */
[----:B------:R-:W-:Y:S01]  /*fea0*/  FFMA.FTZ R96, R97, R96, -R110 ;  /* 0x0000006061607223 */ /* 0x000fe2000001086e */
[C---:B------:R-:W-:Y:S01]  /*feb0*/  FMUL.FTZ R110, R103.reuse, R108 ;  /* 0x0000006c676e7220 */ /* 0x040fe20000410000 */
[--C-:B------:R-:W-:Y:S02]  /*fec0*/  HADD2.F32 R105, -RZ, R104.reuse.H1_H1 ;  /* 0x30000068ff697230 */ /* 0x100fe40000004100 */
[-C--:B------:R-:W-:Y:S01]  /*fed0*/  FMUL.FTZ R103, R103, R106.reuse ;  /* 0x0000006a67677220 */ /* 0x080fe20000410000 */
[----:B------:R-:W-:Y:S02]  /*fee0*/  HADD2.F32 R104, -RZ, R104.H0_H0 ;  /* 0x20000068ff687230 */ /* 0x000fe40000004100 */
[C---:B------:R-:W-:Y:S01]  /*fef0*/  FFMA.FTZ R97, R61.reuse, R106, -R110 ;  /* 0x0000006a3d617223 */ /* 0x040fe2000001086e */
[----:B------:R-:W-:Y:S02]  /*ff00*/  HADD2.F32 R106, -RZ, R102.H1_H1 ;  /* 0x30000066ff6a7230 */ /* 0x000fe40000004100 */
[----:B------:R-:W-:Y:S01]  /*ff10*/  FFMA.FTZ R61, R61, R108, R103 ;  /* 0x0000006c3d3d7223 */ /* 0x000fe20000010067 */
[----:B------:R-:W-:-:S02]  /*ff20*/  HADD2.F32 R99, -RZ, R67.H0_H0 ;  /* 0x20000043ff637230 */ /* 0x000fc40000004100 */
[CC--:B------:R-:W-:Y:S01]  /*ff30*/  FMUL.FTZ R108, R100.reuse, R105.reuse ;  /* 0x00000069646c7220 */ /* 0x0c0fe20000410000 */
        /* <DEDUP_REMOVED lines=9> */
[C---:B------:R-:W-:Y:S01]  /*ffd0*/  FFMA.FTZ R108, R45.reuse, R106, -R108 ;  /* 0x0000006a2d6c7223 */ /* 0x040fe2000001086c */
[----:B------:R-:W-:Y:S01]  /*ffe0*/  FFMA.FTZ R99, R45, R102, R99 ;  /* 0x000000662d637223 */ /* 0x000fe20000010063 */
[----:B------:R-:W-:Y:S02]  /*fff0*/  HADD2.F32 R66, -RZ, R66.H1_H1 ;  /* 0x30000042ff427230 */ /* 0x000fe40000004100 */
[C---:B------:R-:W-:Y:S01]  /*10000*/  FMUL.FTZ R110, R67.reuse, R104 ;  /* 0x00000068436e7220 */ /* 0x040fe20000410000 */
[-C--:B------:R-:W-:Y:S01]  /*10010*/  FMUL.FTZ R102, R67, R44.reuse ;  /* 0x0000002c43667220 */ /* 0x080fe20000410000 */
[----:B------:R-:W-:Y:S02]  /*10020*/  HADD2.F32 R45, -RZ, R33.H0_H0 ;  /* 0x20000021ff2d7230 */ /* 0x000fe40000004100 */
        /* <DEDUP_REMOVED lines=21> */
[----:B------:R1:W-:Y:S01]  /*10180*/  STS.128 [R78+0x15400], R32 ;  /* 0x015400204e007388 */ /* 0x0003e20000000c00 */
[----:B------:R-:W-:Y:S02]  /*10190*/  F2FP.F16.F32.PACK_AB R44, R44, R61 ;  /* 0x0000003d2c2c723e */ /* 0x000fe400000000ff */
[----:B------:R-:W-:-:S05]  /*101a0*/  F2FP.F16.F32.PACK_AB R46, R63, R46 ;  /* 0x0000002e3f2e723e */ /* 0x000fca00000000ff */
[----:B------:R1:W-:Y:S02]  /*101b0*/  STS.128 [R79+0x15400], R44 ;  /* 0x0154002c4f007388 */ /* 0x0003e40000000c00 */
.L_x_2679:
[----:B------:R-:W-:Y:S05]  /*101c0*/  BSYNC B2 ;  /* 0x0000000000027941 */ /* 0x000fea0003800000 */
.L_x_2678:
[----:B------:R-:W-:Y:S04]  /*101d0*/  BSSY B2, `(.L_x_2680) ;  /* 0x0000069000027945 */ /* 0x000fe80003800000 */
[----:B------:R-:W-:Y:S05]  /*101e0*/  @P1 BRA `(.L_x_2681) ;  /* 0x00000004009c1947 */ /* 0x000fea0003800000 */
[----:B-1----:R-:W2:Y:S01]  /*101f0*/  LDL R32, [R1+0x4c] ;  /* 0x00004c0001207983 */ /* 0x002ea20000100800 */
[----:B------:R-:W-:Y:S01]  /*10200*/  LEA.HI R33, R21, R206, RZ, 0x6 ;  /* 0x000000ce15217211 */ /* 0x000fe200078f30ff */
[--C-:B------:R-:W-:Y:S01]  /*10210*/  HADD2.F32 R97, -RZ, R95.reuse.H0_H0 ;  /* 0x2000005fff617230 */ /* 0x100fe20000004100 */
[----:B------:R-:W-:Y:S01]  /*10220*/  LOP3.LUT R34, R218, 0x38, R69, 0xf8, !PT ;  /* 0x00000038da227812 */ /* 0x000fe200078ef845 */
[----:B------:R-:W-:Y:S01]  /*10230*/  HADD2.F32 R96, -RZ, R95.H1_H1 ;  /* 0x3000005fff607230 */ /* 0x000fe20000004100 */
[----:B------:R-:W-:Y:S02]  /*10240*/  SHF.L.U32 R33, R33, 0x7, RZ ;  /* 0x0000000721217819 */ /* 0x000fe400000006ff */
[----:B------:R-:W-:Y:S02]  /*10250*/  LOP3.LUT R34, R34, R219, RZ, 0x3c, !PT ;  /* 0x000000db22227212 */ /* 0x000fe400078e3cff */
[----:B------:R-:W-:Y:S02]  /*10260*/  LOP3.LUT R45, R33, 0xffffe000, RZ, 0xc0, !PT ;  /* 0xffffe000212d7812 */ /* 0x000fe400078ec0ff */
[----:B------:R-:W-:-:S02]  /*10270*/  SHF.R.U64 R28, R28, 0x10, R29 ;  /* 0x000000101c1c7819 */ /* 0x000fc4000000121d */
[----:B------:R-:W-:Y:S02]  /*10280*/  IADD3 R34, R34, R45, R220 ;  /* 0x0000002d22227210 */ /* 0x000fe40007ffe0dc */
[----:B------:R-:W-:Y:S02]  /*10290*/  SHF.R.U32.HI R99, RZ, 0x10, R29 ;  /* 0x00000010ff637819 */ /* 0x000fe4000001161d */
[----:B------:R-:W-:Y:S02]  /*102a0*/  SHF.R.U64 R29, R30, 0x10, R31 ;  /* 0x000000101e1d7819 */ /* 0x000fe4000000121f */
[--C-:B------:R-:W-:Y:S01]  /*102b0*/  SHF.R.U64 R30, R42, 0x10, R43.reuse ;  /* 0x000000102a1e7819 */ /* 0x100fe2000000122b */
[----:B------:R-:W-:Y:S01]  /*102c0*/  HADD2.F32 R95, -RZ, R99.H0_H0 ;  /* 0x20000063ff5f7230 */ /* 0x000fe20000004100 */
[----:B------:R-:W-:Y:S01]  /*102d0*/  SHF.R.U32.HI R42, RZ, 0x10, R43 ;  /* 0x00000010ff2a7819 */ /* 0x000fe2000001162b */
[----:B------:R-:W-:Y:S01]  /*102e0*/  HADD2.F32 R29, -RZ, R29.H0_H0 ;  /* 0x2000001dff1d7230 */ /* 0x000fe20000004100 */
[----:B------:R-:W-:-:S02]  /*102f0*/  SHF.R.U32.HI R98, RZ, 0x10, R41 ;  /* 0x00000010ff627819 */ /* 0x000fc40000011629 */
[----:B------:R-:W-:Y:S02]  /*10300*/  SHF.R.U32.HI R31, RZ, 0x10, R31 ;  /* 0x00000010ff1f7819 */ /* 0x000fe4000001161f */
[----:B------:R-:W-:Y:S01]  /*10310*/  SHF.R.U64 R40, R40, 0x10, R41 ;  /* 0x0000001028287819 */ /* 0x000fe20000001229 */
[----:B------:R-:W-:Y:S01]  /*10320*/  HADD2.F32 R98, -RZ, R98.H0_H0 ;  /* 0x20000062ff627230 */ /* 0x000fe20000004100 */
[----:B--2---:R-:W-:Y:S02]  /*10330*/  R2UR UR4, R32 ;  /* 0x00000000200472ca */ /* 0x004fe400000e0000 */
[----:B------:R-:W-:-:S04]  /*10340*/  LEA.HI R32, R75, R72, RZ, 0x1d ;  /* 0x000000484b207211 */ /* 0x000fc800078fe8ff */
[----:B------:R-:W-:Y:S01]  /*10350*/  SHF.R.S32.HI R35, RZ, 0x1f, R32 ;  /* 0x0000001fff237819 */ /* 0x000fe20000011420 */
[----:B------:R-:W-:-:S03]  /*10360*/  IMAD.SHL.U32 R33, R32, 0x8, RZ ;  /* 0x0000000820217824 */ /* 0x000fc600078e00ff */
[----:B------:R-:W-:Y:S02]  /*10370*/  LEA.HI R35, R35, R32, RZ, 0x3 ;  /* 0x0000002023237211 */ /* 0x000fe400078f18ff */
[----:B------:R-:W-:Y:S02]  /*10380*/  LOP3.LUT R32, R218, 0x38, R33, 0xf8, !PT ;  /* 0x00000038da207812 */ /* 0x000fe400078ef821 */
[----:B------:R-:W-:Y:S01]  /*10390*/  LEA R60, R34, UR4, 0x1 ;  /* 0x00000004223c7c11 */ /* 0x000fe2000f8e08ff */
[----:B------:R-:W-:Y:S01]  /*103a0*/  IMAD.SHL.U32 R35, R35, 0x400, RZ ;  /* 0x0000040023237824 */ /* 0x000fe200078e00ff */
[----:B------:R-:W-:-:S04]  /*103b0*/  LOP3.LUT R44, R32, R219, RZ, 0x3c, !PT ;  /* 0x000000db202c7212 */ /* 0x000fc800078e3cff */
[----:B------:R-:W-:Y:S02]  /*103c0*/  LOP3.LUT R45, R35, 0x7fffe000, RZ, 0xc0, !PT ;  /* 0x7fffe000232d7812 */ /* 0x000fe400078ec0ff */
[----:B------:R-:W1:Y:S02]  /*103d0*/  LDS.128 R32, [R60] ;  /* 0x000000003c207984 */ /* 0x000e640000000c00 */
[----:B------:R-:W-:-:S05]  /*103e0*/  IADD3 R45, R44, R45, R220 ;  /* 0x0000002d2c2d7210 */ /* 0x000fca0007ffe0dc */
[----:B0-----:R-:W-:-:S05]  /*103f0*/  IMAD R61, R45, 0x2, R16 ;  /* 0x000000022d3d7824 */ /* 0x001fca00078e0210 */
[----:B------:R-:W0:Y:S01]  /*10400*/  LDS.128 R44, [R61+0x15400] ;  /* 0x015400003d2c7984 */ /* 0x000e220000000c00 */
[--C-:B-1----:R-:W-:Y:S02]  /*10410*/  HADD2.F32 R62, -RZ, R33.reuse.H0_H0 ;  /* 0x20000021ff3e7230 */ /* 0x102fe40000004100 */
[----:B------:R-:W-:Y:S02]  /*10420*/  HADD2.F32 R64, -RZ, R33.H1_H1 ;  /* 0x30000021ff407230 */ /* 0x000fe40000004100 */
[----:B------:R-:W-:Y:S02]  /*10430*/  HADD2.F32 R65, -RZ, R32.H0_H0 ;  /* 0x20000020ff417230 */ /* 0x000fe40000004100 */
[----:B------:R-:W-:Y:S02]  /*10440*/  HADD2.F32 R33, -RZ, R34.H0_H0 ;  /* 0x20000022ff217230 */ /* 0x000fe40000004100 */
[--C-:B------:R-:W-:Y:S02]  /*10450*/  HADD2.F32 R41, -RZ, R35.reuse.H0_H0 ;  /* 0x20000023ff297230 */ /* 0x100fe40000004100 */
[----:B------:R-:W-:-:S02]  /*10460*/  HADD2.F32 R35, -RZ, R35.H1_H1 ;  /* 0x30000023ff237230 */ /* 0x000fc40000004100 */
[--C-:B0-----:R-:W-:Y:S02]  /*10470*/  HADD2.F32 R43, -RZ, R45.reuse.H0_H0 ;  /* 0x2000002dff2b7230 */ /* 0x101fe40000004100 */
[----:B------:R-:W-:Y:S02]  /*10480*/  HADD2.F32 R67, -RZ, R45.H1_H1 ;  /* 0x3000002dff437230 */ /* 0x000fe40000004100 */
[--C-:B------:R-:W-:Y:S02]  /*10490*/  HADD2.F32 R79, -RZ, R47.reuse.H0_H0 ;  /* 0x2000002fff4f7230 */ /* 0x100fe40000004100 */
[C---:B------:R-:W-:Y:S01]  /*104a0*/  FMUL.FTZ R45, R43.reuse, R97 ;  /* 0x000000612b2d7220 */ /* 0x040fe20000410000 */
[----:B------:R-:W-:Y:S02]  /*104b0*/  HADD2.F32 R63, -RZ, R47.H1_H1 ;  /* 0x3000002fff3f7230 */ /* 0x000fe40000004100 */
[----:B------:R-:W-:Y:S01]  /*104c0*/  FMUL.FTZ R47, R43, R96 ;  /* 0x000000602b2f7220 */ /* 0x000fe20000410000 */
[----:B------:R-:W-:-:S02]  /*104d0*/  HADD2.F32 R66, -RZ, R44.H0_H0 ;  /* 0x2000002cff427230 */ /* 0x000fc40000004100 */
[C---:B------:R-:W-:Y:S01]  /*104e0*/  FFMA.FTZ R43, R62.reuse, R96, -R45 ;  /* 0x000000603e2b7223 */ /* 0x040fe2000001082d */
[----:B------:R-:W-:Y:S02]  /*104f0*/  HADD2.F32 R96, -RZ, R92.H0_H0 ;  /* 0x2000005cff607230 */ /* 0x000fe40000004100 */
[----:B------:R-:W-:Y:S01]  /*10500*/  FFMA.FTZ R45, R62, R97, R47 ;  /* 0x000000613e2d7223 */ /* 0x000fe2000001002f */
[----:B------:R-:W-:Y:S02]  /*10510*/  HADD2.F32 R47, -RZ, R94.H0_H0 ;  /* 0x2000005eff2f7230 */ /* 0x000fe40000004100 */
[C---:B------:R-:W-:Y:S01]  /*10520*/  FMUL.FTZ R99, R67.reuse, R98 ;  /* 0x0000006243637220 */ /* 0x040fe20000410000 */
[----:B------:R-:W-:Y:S01]  /*10530*/  FMUL.FTZ R97, R67, R95 ;  /* 0x0000005f43617220 */ /* 0x000fe20000410000 */
[----:B------:R-:W-:Y:S02]  /*10540*/  HADD2.F32 R78, -RZ, R46.H0_H0 ;  /* 0x2000002eff4e7230 */ /* 0x000fe40000004100 */
[----:B------:R-:W-:Y:S01]  /*10550*/  FMUL.FTZ R100, R66, R96 ;  /* 0x0000006042647220 */ /* 0x000fe20000410000 */
[----:B------:R-:W-:-:S02]  /*10560*/  HADD2.F32 R92, -RZ, R92.H1_H1 ;  /* 0x3000005cff5c7230 */ /* 0x000fc40000004100 */
[----:B------:R-:W-:Y:S01]  /*10570*/  FMUL.FTZ R67, R66, R47 ;  /* 0x0000002f42437220 */ /* 0x000fe20000410000 */
[C---:B------:R-:W-:Y:S01]  /*10580*/  FFMA.FTZ R62, R64.reuse, R95, -R99 ;  /* 0x0000005f403e7223 */ /* 0x040fe20000010863 */
[----:B------:R-:W-:Y:S01]  /*10590*/  FFMA.FTZ R64, R64, R98, R97 ;  /* 0x0000006240407223 */ /* 0x000fe20000010061 */
[--C-:B------:R-:W-:Y:S02]  /*105a0*/  HADD2.F32 R66, -RZ, R93.reuse.H1_H1 ;  /* 0x3000005dff427230 */ /* 0x100fe40000004100 */
[C---:B------:R-:W-:Y:S01]  /*105b0*/  FFMA.FTZ R67, R65.reuse, R96, R67 ;  /* 0x0000006041437223 */ /* 0x040fe20000010043 */
[----:B------:R-:W-:Y:S01]  /*105c0*/  FMUL.FTZ R98, R78, R92 ;  /* 0x0000005c4e627220 */ /* 0x000fe20000410000 */
[----:B------:R-:W-:Y:S02]  /*105d0*/  HADD2.F32 R96, -RZ, R93.H0_H0 ;  /* 0x2000005dff607230 */ /* 0x000fe40000004100 */
[----:B------:R-:W-:Y:S01]  /*105e0*/  FFMA.FTZ R47, R65, R47, -R100 ;  /* 0x0000002f412f7223 */ /* 0x000fe20000010864 */
[----:B------:R-:W-:-:S02]  /*105f0*/  HADD2.F32 R94, -RZ, R94.H1_H1 ;  /* 0x3000005eff5e7230 */ /* 0x000fc40000004100 */
[-C--:B------:R-:W-:Y:S01]  /*10600*/  FMUL.FTZ R78, R78, R66.reuse ;  /* 0x000000424e4e7220 */ /* 0x080fe20000410000 */
[----:B------:R-:W-:Y:S01]  /*10610*/  FFMA.FTZ R98, R33, R66, -R98 ;  /* 0x0000004221627223 */ /* 0x000fe20000010862 */
[----:B------:R-:W-:Y:S02]  /*10620*/  HADD2.F32 R66, -RZ, R42.H0_H0 ;  /* 0x2000002aff427230 */ /* 0x000fe40000004100 */
[C---:B------:R-:W-:Y:S01]  /*10630*/  FMUL.FTZ R100, R79.reuse, R96 ;  /* 0x000000604f647220 */ /* 0x040fe20000410000 */
[----:B------:R-:W-:Y:S02]  /*10640*/  HADD2.F32 R42, -RZ, R31.H0_H0 ;  /* 0x2000001fff2a7230 */ /* 0x000fe40000004100 */
[----:B------:R-:W-:Y:S01]  /*10650*/  FMUL.FTZ R79, R79, R94 ;  /* 0x0000005e4f4f7220 */ /* 0x000fe20000410000 */
[----:B------:R-:W-:Y:S01]  /*10660*/  FFMA.FTZ R78, R33, R92, R78 ;  /* 0x0000005c214e7223 */ /* 0x000fe2000001004e */
[----:B------:R-:W-:Y:S01]  /*10670*/  FFMA.FTZ R100, R41, R94, -R100 ;  /* 0x0000005e29647223 */ /* 0x000fe20000010864 */
[----:B------:R-:W-:-:S02]  /*10680*/  HADD2.F32 R44, -RZ, R44.H1_H1 ;  /* 0x3000002cff2c7230 */ /* 0x000fc40000004100 */
        /* <DEDUP_REMOVED lines=9> */
[----:B------:R-:W-:Y:S02]  /*10720*/  HADD2.F32 R32, -RZ, R32.H1_H1 ;  /* 0x30000020ff207230 */ /* 0x000fe40000004100 */
        /* <DEDUP_REMOVED lines=19> */
.L_x_2681:
[----:B------:R-:W-:Y:S05]  /*10860*/  BSYNC B2 ;  /* 0x0000000000027941 */ /* 0x000fea0003800000 */
.L_x_2680:
[----:B------:R-:W-:Y:S05]  /*10870*/  @P2 BRA `(.L_x_2677) ;  /* 0x00000004009c2947 */ /* 0x000fea0003800000 */
[----:B--2---:R-:W2:Y:S01]  /*10880*/  LDL R28, [R1+0x4c] ;  /* 0x00004c00011c7983 */ /* 0x004ea20000100800 */
[----:B------:R-:W-:Y:S01]  /*10890*/  LEA.HI R75, R75, R20, RZ, 0x1d ;  /* 0x000000144b4b7211 */ /* 0x000fe200078fe8ff */
[----:B-1----:R-:W-:Y:S01]  /*108a0*/  HADD2.F32 R46, -RZ, R86.H1_H1 ;  /* 0x30000056ff2e7230 */ /* 0x002fe20000004100 */
[----:B------:R-:W-:Y:S01]  /*108b0*/  LOP3.LUT R30, R218, 0x38, R3, 0xf8, !PT ;  /* 0x00000038da1e7812 */ /* 0x000fe200078ef803 */
[--C-:B------:R-:W-:Y:S01]  /*108c0*/  HADD2.F32 R47, -RZ, R84.reuse.H1_H1 ;  /* 0x30000054ff2f7230 */ /* 0x100fe20000004100 */
[----:B------:R-:W-:Y:S01]  /*108d0*/  SHF.R.U32.HI R60, RZ, 0x10, R37 ;  /* 0x00000010ff3c7819 */ /* 0x000fe20000011625 */
[----:B------:R-:W-:Y:S01]  /*108e0*/  HADD2.F32 R84, -RZ, R84.H0_H0 ;  /* 0x20000054ff547230 */ /* 0x000fe20000004100 */
[----:B------:R-:W-:Y:S01]  /*108f0*/  LOP3.LUT R30, R30, R219, RZ, 0x3c, !PT ;  /* 0x000000db1e1e7212 */ /* 0x000fe200078e3cff */
[----:B------:R-:W-:Y:S01]  /*10900*/  HADD2.F32 R86, -RZ, R86.H0_H0 ;  /* 0x20000056ff567230 */ /* 0x000fe20000004100 */
[----:B0-----:R-:W-:Y:S01]  /*10910*/  SHF.R.U32.HI R61, RZ, 0x10, R25 ;  /* 0x00000010ff3d7819 */ /* 0x001fe20000011619 */
[----:B------:R-:W-:Y:S01]  /*10920*/  HADD2.F32 R60, -RZ, R60.H0_H0 ;  /* 0x2000003cff3c7230 */ /* 0x000fe20000004100 */
[----:B------:R-:W-:-:S02]  /*10930*/  SHF.R.U64 R36, R36, 0x10, R37 ;  /* 0x0000001024247819 */ /* 0x000fc40000001225 */
[----:B------:R-:W-:Y:S02]  /*10940*/  SHF.R.U64 R24, R24, 0x10, R25 ;  /* 0x0000001018187819 */ /* 0x000fe40000001219 */
[--C-:B------:R-:W-:Y:S02]  /*10950*/  SHF.R.U64 R25, R26, 0x10, R27.reuse ;  /* 0x000000101a197819 */ /* 0x100fe4000000121b */
[----:B------:R-:W-:Y:S02]  /*10960*/  SHF.R.U32.HI R65, RZ, 0x10, R27 ;  /* 0x00000010ff417819 */ /* 0x000fe4000001161b */
[--C-:B------:R-:W-:Y:S01]  /*10970*/  SHF.R.U32.HI R63, RZ, 0x10, R39.reuse ;  /* 0x00000010ff3f7819 */ /* 0x100fe20000011627 */
[----:B------:R-:W-:Y:S01]  /*10980*/  HADD2.F32 R25, -RZ, R25.H0_H0 ;  /* 0x20000019ff197230 */ /* 0x000fe20000004100 */
[----:B------:R-:W-:Y:S02]  /*10990*/  SHF.R.U64 R26, R38, 0x10, R39 ;  /* 0x00000010261a7819 */ /* 0x000fe40000001227 */
[----:B--2---:R-:W-:-:S02]  /*109a0*/  R2UR UR4, R28 ;  /* 0x000000001c0472ca */ /* 0x004fc400000e0000 */
[----:B------:R-:W-:-:S05]  /*109b0*/  LEA.HI R28, R0, R207, RZ, 0x6 ;  /* 0x000000cf001c7211 */ /* 0x000fca00078f30ff */
[----:B------:R-:W-:Y:S01]  /*109c0*/  IMAD.SHL.U32 R29, R28, 0x80, RZ ;  /* 0x000000801c1d7824 */ /* 0x000fe200078e00ff */
[----:B------:R-:W-:-:S04]  /*109d0*/  SHF.R.S32.HI R28, RZ, 0x1f, R75 ;  /* 0x0000001fff1c7819 */ /* 0x000fc8000001144b */
[----:B------:R-:W-:Y:S01]  /*109e0*/  LOP3.LUT R31, R29, 0xffffe000, RZ, 0xc0, !PT ;  /* 0xffffe0001d1f7812 */ /* 0x000fe200078ec0ff */
[----:B------:R-:W-:Y:S01]  /*109f0*/  IMAD.SHL.U32 R29, R75, 0x8, RZ ;  /* 0x000000084b1d7824 */ /* 0x000fe200078e00ff */
[----:B------:R-:W-:Y:S02]  /*10a00*/  LEA.HI R75, R28, R75, RZ, 0x3 ;  /* 0x0000004b1c4b7211 */ /* 0x000fe400078f18ff */
[----:B------:R-:W-:Y:S02]  /*10a10*/  IADD3 R30, R30, R31, R220 ;  /* 0x0000001f1e1e7210 */ /* 0x000fe40007ffe0dc */
[----:B------:R-:W-:Y:S02]  /*10a20*/  LOP3.LUT R28, R218, 0x38, R29, 0xf8, !PT ;  /* 0x00000038da1c7812 */ /* 0x000fe400078ef81d */
[----:B------:R-:W-:Y:S02]  /*10a30*/  SHF.L.U32 R75, R75, 0xa, RZ ;  /* 0x0000000a4b4b7819 */ /* 0x000fe400000006ff */
[----:B------:R-:W-:-:S02]  /*10a40*/  LOP3.LUT R32, R28, R219, RZ, 0x3c, !PT ;  /* 0x000000db1c207212 */ /* 0x000fc400078e3cff */
        /* <DEDUP_REMOVED lines=8> */
[----:B------:R-:W-:Y:S02]  /*10ad0*/  HADD2.F32 R27, -RZ, R28.H0_H0 ;  /* 0x2000001cff1b7230 */ /* 0x000fe40000004100 */
[----:B------:R-:W-:Y:S02]  /*10ae0*/  HADD2.F32 R38, -RZ, R30.H0_H0 ;  /* 0x2000001eff267230 */ /* 0x000fe40000004100 */
[--C-:B-1----:R-:W-:Y:S02]  /*10af0*/  HADD2.F32 R42, -RZ, R33.reuse.H0_H0 ;  /* 0x20000021ff2a7230 */ /* 0x102fe40000004100 */
[----:B------:R-:W-:-:S02]  /*10b00*/  HADD2.F32 R43, -RZ, R33.H1_H1 ;  /* 0x30000021ff2b7230 */ /* 0x000fc40000004100 */
[----:B------:R-:W-:Y:S02]  /*10b10*/  HADD2.F32 R33, -RZ, R32.H0_H0 ;  /* 0x20000020ff217230 */ /* 0x000fe40000004100 */
[CC--:B------:R-:W-:Y:S01]  /*10b20*/  FMUL.FTZ R62, R42.reuse, R47.reuse ;  /* 0x0000002f2a3e7220 */ /* 0x0c0fe20000410000 */
[-C--:B------:R-:W-:Y:S01]  /*10b30*/  FMUL.FTZ R64, R42, R46.reuse ;  /* 0x0000002e2a407220 */ /* 0x080fe20000410000 */
[----:B------:R-:W-:Y:S02]  /*10b40*/  HADD2.F32 R42, -RZ, R61.H0_H0 ;  /* 0x2000003dff2a7230 */ /* 0x000fe40000004100 */
[----:B------:R-:W-:Y:S01]  /*10b50*/  FFMA.FTZ R62, R37, R46, -R62 ;  /* 0x0000002e253e7223 */ /* 0x000fe2000001083e */
[----:B------:R-:W-:Y:S01]  /*10b60*/  FMUL.FTZ R46, R43, R60 ;  /* 0x0000003c2b2e7220 */ /* 0x000fe20000410000 */
[----:B------:R-:W-:Y:S01]  /*10b70*/  FFMA.FTZ R64, R37, R47, R64 ;  /* 0x0000002f25407223 */ /* 0x000fe20000010040 */
[----:B------:R-:W-:Y:S01]  /*10b80*/  FMUL.FTZ R66, R43, R42 ;  /* 0x0000002a2b427220 */ /* 0x000fe20000410000 */
[----:B------:R-:W-:-:S02]  /*10b90*/  HADD2.F32 R44, -RZ, R34.H0_H0 ;  /* 0x20000022ff2c7230 */ /* 0x000fc40000004100 */
[----:B------:R-:W-:Y:S01]  /*10ba0*/  FFMA.FTZ R43, R29, R42, -R46 ;  /* 0x0000002a1d2b7223 */ /* 0x000fe2000001082e */
[----:B------:R-:W-:Y:S01]  /*10bb0*/  FMUL.FTZ R42, R33, R84 ;  /* 0x00000054212a7220 */ /* 0x000fe20000410000 */
[----:B------:R-:W-:Y:S01]  /*10bc0*/  FFMA.FTZ R47, R29, R60, R66 ;  /* 0x0000003c1d2f7223 */ /* 0x000fe20000010042 */
[----:B------:R-:W-:Y:S02]  /*10bd0*/  HADD2.F32 R37, -RZ, R85.H0_H0 ;  /* 0x20000055ff257230 */ /* 0x000fe40000004100 */
[-C--:B------:R-:W-:Y:S01]  /*10be0*/  FMUL.FTZ R33, R33, R86.reuse ;  /* 0x0000005621217220 */ /* 0x080fe20000410000 */
[----:B------:R-:W-:Y:S02]  /*10bf0*/  HADD2.F32 R29, -RZ, R87.H0_H0 ;  /* 0x20000057ff1d7230 */ /* 0x000fe40000004100 */
[C---:B------:R-:W-:Y:S01]  /*10c00*/  FFMA.FTZ R86, R27.reuse, R86, -R42 ;  /* 0x000000561b567223 */ /* 0x040fe2000001082a */
[----:B------:R-:W-:Y:S02]  /*10c10*/  HADD2.F32 R45, -RZ, R35.H0_H0 ;  /* 0x20000023ff2d7230 */ /* 0x000fe40000004100 */
[----:B------:R-:W-:Y:S01]  /*10c20*/  FFMA.FTZ R84, R27, R84, R33 ;  /* 0x000000541b547223 */ /* 0x000fe20000010021 */
[----:B------:R-:W-:-:S02]  /*10c30*/  HADD2.F32 R46, -RZ, R85.H1_H1 ;  /* 0x30000055ff2e7230 */ /* 0x000fc40000004100 */
[C---:B------:R-:W-:Y:S01]  /*10c40*/  FMUL.FTZ R27, R44.reuse, R37 ;  /* 0x000000252c1b7220 */ /* 0x040fe20000410000 */
[----:B------:R-:W-:Y:S02]  /*10c50*/  HADD2.F32 R39, -RZ, R31.H0_H0 ;  /* 0x2000001fff277230 */ /* 0x000fe40000004100 */
[-C--:B------:R-:W-:Y:S01]  /*10c60*/  FMUL.FTZ R33, R44, R29.reuse ;  /* 0x0000001d2c217220 */ /* 0x080fe20000410000 */
[----:B------:R-:W-:Y:S02]  /*10c70*/  HADD2.F32 R42, -RZ, R87.H1_H1 ;  /* 0x30000057ff2a7230 */ /* 0x000fe40000004100 */
[----:B------:R-:W-:Y:S01]  /*10c80*/  FMUL.FTZ R66, R45, R46 ;  /* 0x0000002e2d427220 */ /* 0x000fe20000410000 */
[----:B------:R-:W-:Y:S02]  /*10c90*/  HADD2.F32 R35, -RZ, R35.H1_H1 ;  /* 0x30000023ff237230 */ /* 0x000fe40000004100 */
[----:B------:R-:W-:Y:S01]  /*10ca0*/  FFMA.FTZ R61, R38, R29, -R27 ;  /* 0x0000001d263d7223 */ /* 0x000fe2000001081b */
[----:B------:R-:W-:-:S02]  /*10cb0*/  HADD2.F32 R60, -RZ, R63.H0_H0 ;  /* 0x2000003fff3c7230 */ /* 0x000fc40000004100 */
[-C--:B------:R-:W-:Y:S01]  /*10cc0*/  FMUL.FTZ R45, R45, R42.reuse ;  /* 0x0000002a2d2d7220 */ /* 0x080fe20000410000 */
[----:B------:R-:W-:Y:S02]  /*10cd0*/  HADD2.F32 R44, -RZ, R65.H0_H0 ;  /* 0x20000041ff2c7230 */ /* 0x000fe40000004100 */
[----:B------:R-:W-:Y:S01]  /*10ce0*/  FFMA.FTZ R38, R38, R37, R33 ;  /* 0x0000002526267223 */ /* 0x000fe20000010021 */
[----:B------:R-:W-:Y:S02]  /*10cf0*/  HADD2.F32 R31, -RZ, R31.H1_H1 ;  /* 0x3000001fff1f7230 */ /* 0x000fe40000004100 */
[----:B------:R-:W-:Y:S01]  /*10d00*/  FFMA.FTZ R66, R39, R42, -R66 ;  /* 0x0000002a27427223 */ /* 0x000fe20000010842 */
[----:B------:R-:W-:Y:S02]  /*10d10*/  HADD2.F32 R32, -RZ, R32.H1_H1 ;  /* 0x30000020ff207230 */ /* 0x000fe40000004100 */
[----:B------:R-:W-:Y:S01]  /*10d20*/  FMUL.FTZ R78, R35, R60 ;  /* 0x0000003c234e7220 */ /* 0x000fe20000410000 */
[----:B------:R-:W-:-:S02]  /*10d30*/  HADD2.F32 R34, -RZ, R34.H1_H1 ;  /* 0x30000022ff227230 */ /* 0x000fc40000004100 */
[----:B------:R-:W-:Y:S01]  /*10d40*/  FMUL.FTZ R42, R35, R44 ;  /* 0x0000002c232a7220 */ /* 0x000fe20000410000 */
[----:B------:R-:W-:Y:S02]  /*10d50*/  HADD2.F32 R29, -RZ, R36.H0_H0 ;  /* 0x20000024ff1d7230 */ /* 0x000fe40000004100 */
[----:B------:R-:W-:Y:S01]  /*10d60*/  FFMA.FTZ R45, R39, R46, R45 ;  /* 0x0000002e272d7223 */ /* 0x000fe2000001002d */
[----:B------:R-:W-:Y:S02]  /*10d70*/  HADD2.F32 R33, -RZ, R26.H0_H0 ;  /* 0x2000001aff217230 */ /* 0x000fe40000004100 */
[C---:B------:R-:W-:Y:S01]  /*10d80*/  FFMA.FTZ R63, R31.reuse, R44, -R78 ;  /* 0x0000002c1f3f7223 */ /* 0x040fe2000001084e */
[----:B------:R-:W-:Y:S02]  /*10d90*/  HADD2.F32 R27, -RZ, R24.H0_H0 ;  /* 0x20000018ff1b7230 */ /* 0x000fe40000004100 */
[----:B------:R-:W-:Y:S01]  /*10da0*/  FFMA.FTZ R42, R31, R60, R42 ;  /* 0x0000003c1f2a7223 */ /* 0x000fe2000001002a */
[----:B------:R-:W-:-:S02]  /*10db0*/  HADD2.F32 R28, -RZ, R28.H1_H1 ;  /* 0x3000001cff1c7230 */ /* 0x000fc40000004100 */
        /* <DEDUP_REMOVED lines=19> */
.L_x_2677:
[----:B------:R-:W-:Y:S05]  /*10ef0*/  BSYNC B1 ;  /* 0x0000000000017941 */ /* 0x000fea0003800000 */
.L_x_2676:
[----:B------:R-:W-:-:S13]  /*10f00*/  ISETP.GE.AND P0, PT, R236, R71, PT ;  /* 0x00000047ec00720c */ /* 0x000fda0003f06270 */
[----:B------:R-:W-:Y:S05]  /*10f10*/  @P0 BRA `(.L_x_2657) ;  /* 0x0000001000ec0947 */ /* 0x000fea0003800000 */
[----:B------:R4:W5:Y:S01]  /*10f20*/  LDL R63, [R1+0x4c] ;  /* 0x00004c00013f7983 */ /* 0x0009620000100800 */
[----:B-12---:R-:W1:Y:S01]  /*10f30*/  LDC R33, c[0x0][0x3f4] ;  /* 0x0000fd00ff217b82 */ /* 0x006e620000000800 */
[----:B------:R-:W-:Y:S01]  /*10f40*/  BSSY B1, `(.L_x_2682) ;  /* 0x0000068000017945 */ /* 0x000fe20003800000 */
[----:B------:R-:W-:Y:S02]  /*10f50*/  SHF.R.U32.HI R62, RZ, 0x3, R217 ;  /* 0x00000003ff3e7819 */ /* 0x000fe400000116d9 */
[-C--:B-1----:R-:W-:Y:S02]  /*10f60*/  ISETP.GE.AND P0, PT, R18, R33.reuse, PT ;  /* 0x000000211200720c */ /* 0x082fe40003f06270 */
[-C--:B------:R-:W-:Y:S02]  /*10f70*/  ISETP.GE.AND P1, PT, R206, R33.reuse, PT ;  /* 0x00000021ce00720c */ /* 0x080fe40003f26270 */
[----:B------:R-:W-:-:S09]  /*10f80*/  ISETP.GE.AND P2, PT, R207, R33, PT ;  /* 0x00000021cf00720c */ /* 0x000fd20003f46270 */
[----:B----4-:R-:W-:Y:S05]  /*10f90*/  @P0 BRA `(.L_x_2683) ;  /* 0x0000000400880947 */ /* 0x010fea0003800000 */
[----:B------:R-:W-:Y:S01]  /*10fa0*/  LEA.HI R73, R33, R73, RZ, 0x1d ;  /* 0x0000004921497211 */ /* 0x000fe200078fe8ff */
[----:B---3--:R-:W-:Y:S01]  /*10fb0*/  HADD2.F32 R40, -RZ, R90.H1_H1 ;  /* 0x3000005aff287230 */ /* 0x008fe20000004100 */
[----:B-----5:R-:W-:Y:S01]  /*10fc0*/  R2UR UR4, R63 ;  /* 0x000000003f0472ca */ /* 0x020fe200000e0000 */
[--C-:B------:R-:W-:Y:S01]  /*10fd0*/  HADD2.F32 R42, -RZ, R88.reuse.H1_H1 ;  /* 0x30000058ff2a7230 */ /* 0x100fe20000004100 */
[----:B------:R-:W-:Y:S01]  /*10fe0*/  SHF.R.S32.HI R26, RZ, 0x1f, R73 ;  /* 0x0000001fff1a7819 */ /* 0x000fe20000011449 */
[----:B------:R-:W-:Y:S01]  /*10ff0*/  IMAD.SHL.U32 R24, R73, 0x8, RZ ;  /* 0x0000000849187824 */ /* 0x000fe200078e00ff */
[----:B------:R-:W-:Y:S01]  /*11000*/  LOP3.LUT R28, R217, 0x38, R18, 0xf8, !PT ;  /* 0x00000038d91c7812 */ /* 0x000fe200078ef812 */
[----:B------:R-:W-:Y:S01]  /*11010*/  HADD2.F32 R88, -RZ, R88.H0_H0 ;  /* 0x20000058ff587230 */ /* 0x000fe20000004100 */
[----:B------:R-:W-:Y:S01]  /*11020*/  LEA.HI R26, R26, R73, RZ, 0x3 ;  /* 0x000000491a1a7211 */ /* 0x000fe200078f18ff */
[----:B------:R-:W-:Y:S01]  /*11030*/  HADD2.F32 R90, -RZ, R90.H0_H0 ;  /* 0x2000005aff5a7230 */ /* 0x000fe20000004100 */
[----:B------:R-:W-:-:S02]  /*11040*/  LOP3.LUT R28, R221, R28, R62, 0xf6, !PT ;  /* 0x0000001cdd1c7212 */ /* 0x000fc400078ef63e */
[----:B------:R-:W-:Y:S01]  /*11050*/  LOP3.LUT R24, R217, 0x38, R24, 0xf8, !PT ;  /* 0x00000038d9187812 */ /* 0x000fe200078ef818 */
[----:B------:R-:W-:Y:S01]  /*11060*/  IMAD.SHL.U32 R26, R26, 0x400, RZ ;  /* 0x000004001a1a7824 */ /* 0x000fe200078e00ff */
[----:B------:R-:W-:Y:S02]  /*11070*/  SHF.R.U32.HI R39, RZ, 0x10, R5 ;  /* 0x00000010ff277819 */ /* 0x000fe40000011605 */
[----:B------:R-:W-:Y:S02]  /*11080*/  LEA R32, R28, UR4, 0x1 ;  /* 0x000000041c207c11 */ /* 0x000fe4000f8e08ff */
[----:B------:R-:W-:Y:S01]  /*11090*/  LOP3.LUT R28, R24, R62, RZ, 0x3c, !PT ;  /* 0x0000003e181c7212 */ /* 0x000fe200078e3cff */
[----:B------:R-:W-:Y:S01]  /*110a0*/  HADD2.F32 R39, -RZ, R39.H0_H0 ;  /* 0x20000027ff277230 */ /* 0x000fe20000004100 */
[----:B------:R-:W-:Y:S02]  /*110b0*/  LOP3.LUT R29, R26, 0x7fffe000, RZ, 0xc0, !PT ;  /* 0x7fffe0001a1d7812 */ /* 0x000fe400078ec0ff */
[----:B------:R-:W1:Y:S01]  /*110c0*/  LDS.128 R24, [R32] ;  /* 0x0000000020187984 */ /* 0x000e620000000c00 */
[----:B0-----:R-:W-:-:S02]  /*110d0*/  SHF.R.U64 R61, R48, 0x10, R49 ;  /* 0x00000010303d7819 */ /* 0x001fc40000001231 */
[----:B------:R-:W-:Y:S02]  /*110e0*/  IADD3 R29, R28, R29, R221 ;  /* 0x0000001d1c1d7210 */ /* 0x000fe40007ffe0dd */
[----:B------:R-:W-:Y:S02]  /*110f0*/  SHF.R.U32.HI R48, RZ, 0x10, R49 ;  /* 0x00000010ff307819 */ /* 0x000fe40000011631 */
[----:B------:R-:W-:Y:S01]  /*11100*/  SHF.R.U64 R49, R4, 0x10, R5 ;  /* 0x0000001004317819 */ /* 0x000fe20000001205 */
[----:B------:R-:W-:Y:S01]  /*11110*/  IMAD R34, R29, 0x2, R16 ;  /* 0x000000021d227824 */ /* 0x000fe200078e0210 */
[--C-:B------:R-:W-:Y:S02]  /*11120*/  SHF.R.U64 R60, R50, 0x10, R51.reuse ;  /* 0x00000010323c7819 */ /* 0x100fe40000001233 */
[----:B------:R-:W-:Y:S02]  /*11130*/  SHF.R.U32.HI R50, RZ, 0x10, R51 ;  /* 0x00000010ff327819 */ /* 0x000fe40000011633 */
[----:B------:R-:W0:Y:S01]  /*11140*/  LDS.128 R28, [R34+0x15400] ;  /* 0x01540000221c7984 */ /* 0x000e220000000c00 */
[----:B------:R-:W-:-:S02]  /*11150*/  SHF.R.U32.HI R43, RZ, 0x10, R7 ;  /* 0x00000010ff2b7819 */ /* 0x000fc40000011607 */
[----:B------:R-:W-:Y:S01]  /*11160*/  SHF.R.U64 R47, R6, 0x10, R7 ;  /* 0x00000010062f7819 */ /* 0x000fe20000001207 */
[--C-:B-1----:R-:W-:Y:S02]  /*11170*/  HADD2.F32 R5, -RZ, R25.reuse.H0_H0 ;  /* 0x20000019ff057230 */ /* 0x102fe40000004100 */
[----:B------:R-:W-:Y:S02]  /*11180*/  HADD2.F32 R25, -RZ, R25.H1_H1 ;  /* 0x30000019ff197230 */ /* 0x000fe40000004100 */
[----:B------:R-:W-:Y:S02]  /*11190*/  HADD2.F32 R4, -RZ, R24.H0_H0 ;  /* 0x20000018ff047230 */ /* 0x000fe40000004100 */
[----:B------:R-:W-:Y:S02]  /*111a0*/  HADD2.F32 R6, -RZ, R26.H0_H0 ;  /* 0x2000001aff067230 */ /* 0x000fe40000004100 */
[--C-:B------:R-:W-:Y:S02]  /*111b0*/  HADD2.F32 R7, -RZ, R27.reuse.H0_H0 ;  /* 0x2000001bff077230 */ /* 0x100fe40000004100 */
[----:B------:R-:W-:-:S02]  /*111c0*/  HADD2.F32 R27, -RZ, R27.H1_H1 ;  /* 0x3000001bff1b7230 */ /* 0x000fc40000004100 */
        /* <DEDUP_REMOVED lines=8> */
[----:B------:R-:W-:Y:S01]  /*11250*/  FFMA.FTZ R46, R5, R42, R46 ;  /* 0x0000002a052e7223 */ /* 0x000fe2000001002e */
[C---:B------:R-:W-:Y:S01]  /*11260*/  FMUL.FTZ R40, R36.reuse, R39 ;  /* 0x0000002724287220 */ /* 0x040fe20000410000 */
[C---:B------:R-:W-:Y:S01]  /*11270*/  FMUL.FTZ R5, R29.reuse, R88 ;  /* 0x000000581d057220 */ /* 0x040fe20000410000 */
[-C--:B------:R-:W-:Y:S01]  /*11280*/  FMUL.FTZ R29, R29, R90.reuse ;  /* 0x0000005a1d1d7220 */ /* 0x080fe20000410000 */
[-C--:B------:R-:W-:Y:S01]  /*11290*/  FMUL.FTZ R36, R36, R35.reuse ;  /* 0x0000002324247220 */ /* 0x080fe20000410000 */
[C---:B------:R-:W-:Y:S01]  /*112a0*/  FFMA.FTZ R41, R25.reuse, R35, -R40 ;  /* 0x0000002319297223 */ /* 0x040fe20000010828 */
[----:B------:R-:W-:Y:S01]  /*112b0*/  FFMA.FTZ R90, R4, R90, -R5 ;  /* 0x0000005a045a7223 */ /* 0x000fe20000010805 */
[----:B------:R-:W-:Y:S02]  /*112c0*/  HADD2.F32 R37, -RZ, R30.H0_H0 ;  /* 0x2000001eff257230 */ /* 0x000fe40000004100 */
[----:B------:R-:W-:Y:S01]  /*112d0*/  FFMA.FTZ R39, R25, R39, R36 ;  /* 0x0000002719277223 */ /* 0x000fe20000010024 */
[----:B------:R-:W-:-:S02]  /*112e0*/  HADD2.F32 R35, -RZ, R89.H0_H0 ;  /* 0x20000059ff237230 */ /* 0x000fc40000004100 */
[----:B------:R-:W-:Y:S01]  /*112f0*/  FFMA.FTZ R88, R4, R88, R29 ;  /* 0x0000005804587223 */ /* 0x000fe2000001001d */
[----:B------:R-:W-:Y:S02]  /*11300*/  HADD2.F32 R5, -RZ, R91.H0_H0 ;  /* 0x2000005bff057230 */ /* 0x000fe40000004100 */
[----:B------:R-:W-:Y:S02]  /*11310*/  HADD2.F32 R38, -RZ, R31.H0_H0 ;  /* 0x2000001fff267230 */ /* 0x000fe40000004100 */
[C---:B------:R-:W-:Y:S01]  /*11320*/  FMUL.FTZ R25, R37.reuse, R35 ;  /* 0x0000002325197220 */ /* 0x040fe20000410000 */
        /* <DEDUP_REMOVED lines=8> */
[----:B------:R-:W-:Y:S02]  /*113b0*/  HADD2.F32 R4, -RZ, R50.H0_H0 ;  /* 0x20000032ff047230 */ /* 0x000fe40000004100 */
[----:B------:R-:W-:Y:S01]  /*113c0*/  FFMA.FTZ R38, R6, R35, R29 ;  /* 0x0000002306267223 */ /* 0x000fe2000001001d */
[----:B------:R-:W-:Y:S02]  /*113d0*/  HADD2.F32 R28, -RZ, R28.H1_H1 ;  /* 0x3000001cff1c7230 */ /* 0x000fe40000004100 */
[----:B------:R-:W-:Y:S01]  /*113e0*/  FMUL.FTZ R6, R31, R36 ;  /* 0x000000241f067220 */ /* 0x000fe20000410000 */
[----:B------:R-:W-:-:S02]  /*113f0*/  HADD2.F32 R30, -RZ, R30.H1_H1 ;  /* 0x3000001eff1e7230 */ /* 0x000fc40000004100 */
[C---:B------:R-:W-:Y:S01]  /*11400*/  FFMA.FTZ R40, R7.reuse, R91, -R40 ;  /* 0x0000005b07287223 */ /* 0x040fe20000010828 */
[----:B------:R-:W-:Y:S01]  /*11410*/  FFMA.FTZ R42, R7, R89, R42 ;  /* 0x00000059072a7223 */ /* 0x000fe2000001002a */
[-C--:B------:R-:W-:Y:S01]  /*11420*/  FMUL.FTZ R48, R31, R4.reuse ;  /* 0x000000041f307220 */ /* 0x080fe20000410000 */
[----:B------:R-:W-:Y:S02]  /*11430*/  HADD2.F32 R25, -RZ, R49.H0_H0 ;  /* 0x20000031ff197230 */ /* 0x000fe40000004100 */
[C---:B------:R-:W-:Y:S01]  /*11440*/  FFMA.FTZ R45, R27.reuse, R4, -R6 ;  /* 0x000000041b2d7223 */ /* 0x040fe20000010806 */
[----:B------:R-:W-:Y:S02]  /*11450*/  HADD2.F32 R29, -RZ, R47.H0_H0 ;  /* 0x2000002fff1d7230 */ /* 0x000fe40000004100 */
[----:B------:R-:W-:Y:S01]  /*11460*/  FFMA.FTZ R47, R27, R36, R48 ;  /* 0x000000241b2f7223 */ /* 0x000fe20000010030 */
[----:B------:R-:W-:Y:S02]  /*11470*/  HADD2.F32 R5, -RZ, R61.H0_H0 ;  /* 0x2000003dff057230 */ /* 0x000fe40000004100 */
[----:B------:R-:W-:Y:S01]  /*11480*/  FMUL.FTZ R27, R28, R25 ;  /* 0x000000191c1b7220 */ /* 0x000fe20000410000 */
[----:B------:R-:W-:-:S02]  /*11490*/  HADD2.F32 R7, -RZ, R60.H0_H0 ;  /* 0x2000003cff077230 */ /* 0x000fc40000004100 */
[----:B------:R-:W-:Y:S01]  /*114a0*/  FMUL.FTZ R43, R30, R29 ;  /* 0x0000001d1e2b7220 */ /* 0x000fe20000410000 */
[----:B------:R-:W-:Y:S02]  /*114b0*/  HADD2.F32 R26, -RZ, R26.H1_H1 ;  /* 0x3000001aff1a7230 */ /* 0x000fe40000004100 */
[-C--:B------:R-:W-:Y:S01]  /*114c0*/  FMUL.FTZ R28, R28, R5.reuse ;  /* 0x000000051c1c7220 */ /* 0x080fe20000410000 */
[----:B------:R-:W-:Y:S01]  /*114d0*/  FFMA.FTZ R31, R24, R5, -R27 ;  /* 0x00000005181f7223 */ /* 0x000fe2000001081b */
[-C--:B------:R-:W-:Y:S01]  /*114e0*/  FMUL.FTZ R30, R30, R7.reuse ;  /* 0x000000071e1e7220 */ /* 0x080fe20000410000 */
        /* <DEDUP_REMOVED lines=13> */
.L_x_2683:
[----:B------:R-:W-:Y:S05]  /*115c0*/  BSYNC B1 ;  /* 0x0000000000017941 */ /* 0x000fea0003800000 */
.L_x_2682:
[----:B------:R-:W-:Y:S04]  /*115d0*/  BSSY B1, `(.L_x_2684) ;  /* 0x0000068000017945 */ /* 0x000fe80003800000 */
[----:B------:R-:W-:Y:S05]  /*115e0*/  @P1 BRA `(.L_x_2685) ;  /* 0x0000000400981947 */ /* 0x000fea0003800000 */
[----:B------:R-:W-:Y:S01]  /*115f0*/  LEA.HI R72, R33, R72, RZ, 0x1d ;  /* 0x0000004821487211 */ /* 0x000fe200078fe8ff */
[----:B------:R-:W-:Y:S01]  /*11600*/  HADD2.F32 R35, -RZ, R82.H1_H1 ;  /* 0x30000052ff237230 */ /* 0x000fe20000004100 */
[----:B------:R-:W-:Y:S01]  /*11610*/  LEA.HI R21, R21, R206, RZ, 0x6 ;  /* 0x000000ce15157211 */ /* 0x000fe200078f30ff */
[--C-:B------:R-:W-:Y:S01]  /*11620*/  HADD2.F32 R37, -RZ, R80.reuse.H1_H1 ;  /* 0x30000050ff257230 */ /* 0x100fe20000004100 */
[----:B-1----:R-:W-:Y:S01]  /*11630*/  SHF.R.S32.HI R5, RZ, 0x1f, R72 ;  /* 0x0000001fff057819 */ /* 0x002fe20000011448 */
[----:B------:R-:W-:Y:S01]  /*11640*/  HADD2.F32 R80, -RZ, R80.H0_H0 ;  /* 0x20000050ff507230 */ /* 0x000fe20000004100 */
[----:B------:R-:W-:Y:S01]  /*11650*/  SHF.L.U32 R4, R72, 0x3, RZ ;  /* 0x0000000348047819 */ /* 0x000fe200000006ff */
[----:B------:R-:W-:Y:S01]  /*11660*/  IMAD.SHL.U32 R21, R21, 0x80, RZ ;  /* 0x0000008015157824 */ /* 0x000fe200078e00ff */
[----:B------:R-:W-:Y:S01]  /*11670*/  LEA.HI R5, R5, R72, RZ, 0x3 ;  /* 0x0000004805057211 */ /* 0x000fe200078f18ff */
[----:B------:R-:W-:Y:S01]  /*11680*/  HADD2.F32 R82, -RZ, R82.H0_H0 ;  /* 0x20000052ff527230 */ /* 0x000fe20000004100 */
[----:B------:R-:W-:-:S02]  /*11690*/  LOP3.LUT R4, R217, 0x38, R4, 0xf8, !PT ;  /* 0x00000038d9047812 */ /* 0x000fc400078ef804 */
[----:B------:R-:W-:Y:S01]  /*116a0*/  LOP3.LUT R6, R21, 0xffffe000, RZ, 0xc0, !PT ;  /* 0xffffe00015067812 */ /* 0x000fe200078ec0ff */
[----:B------:R-:W-:Y:S01]  /*116b0*/  IMAD.SHL.U32 R5, R5, 0x400, RZ ;  /* 0x0000040005057824 */ /* 0x000fe200078e00ff */
[----:B---3--:R-:W-:Y:S02]  /*116c0*/  LOP3.LUT R24, R4, R62, RZ, 0x3c, !PT ;  /* 0x0000003e04187212 */ /* 0x008fe400078e3cff */
[----:B-----5:R-:W-:Y:S02]  /*116d0*/  R2UR UR4, R63 ;  /* 0x000000003f0472ca */ /* 0x020fe400000e0000 */
[----:B------:R-:W-:Y:S02]  /*116e0*/  LOP3.LUT R21, R5, 0x7fffe000, RZ, 0xc0, !PT ;  /* 0x7fffe00005157812 */ /* 0x000fe400078ec0ff */
[----:B------:R-:W-:Y:S02]  /*116f0*/  LOP3.LUT R69, R217, 0x38, R69, 0xf8, !PT ;  /* 0x00000038d9457812 */ /* 0x000fe400078ef845 */
[----:B------:R-:W-:-:S02]  /*11700*/  IADD3 R21, R24, R21, R221 ;  /* 0x0000001518157210 */ /* 0x000fc40007ffe0dd */
[----:B------:R-:W-:Y:S02]  /*11710*/  LOP3.LUT R69, R69, R62, RZ, 0x3c, !PT ;  /* 0x0000003e45457212 */ /* 0x000fe400078e3cff */
[----:B------:R-:W-:Y:S01]  /*11720*/  SHF.R.U64 R45, R52, 0x10, R53 ;  /* 0x00000010342d7819 */ /* 0x000fe20000001235 */
[----:B------:R-:W-:Y:S01]  /*11730*/  IMAD R21, R21, 0x2, R16 ;  /* 0x0000000215157824 */ /* 0x000fe200078e0210 */
[----:B------:R-:W-:Y:S02]  /*11740*/  IADD3 R6, R69, R6, R221 ;  /* 0x0000000645067210 */ /* 0x000fe40007ffe0dd */
[----:B------:R-:W-:Y:S02]  /*11750*/  SHF.R.U32.HI R52, RZ, 0x10, R53 ;  /* 0x00000010ff347819 */ /* 0x000fe40000011635 */
[----:B------:R-:W1:Y:S01]  /*11760*/  LDS.128 R24, [R21+0x15400] ;  /* 0x0154000015187984 */ /* 0x000e620000000c00 */
[----:B------:R-:W-:Y:S02]  /*11770*/  LEA R46, R6, UR4, 0x1 ;  /* 0x00000004062e7c11 */ /* 0x000fe4000f8e08ff */
[----:B------:R-:W-:-:S02]  /*11780*/  SHF.R.U32.HI R32, RZ, 0x10, R9 ;  /* 0x00000010ff207819 */ /* 0x000fc40000011609 */
[----:B------:R-:W-:Y:S01]  /*11790*/  SHF.R.U64 R43, R8, 0x10, R9 ;  /* 0x00000010082b7819 */ /* 0x000fe20000001209 */
[----:B------:R-:W2:Y:S01]  /*117a0*/  LDS.128 R4, [R46] ;  /* 0x000000002e047984 */ /* 0x000ea20000000c00 */
[----:B------:R-:W-:Y:S01]  /*117b0*/  SHF.R.U32.HI R38, RZ, 0x10, R11 ;  /* 0x00000010ff267819 */ /* 0x000fe2000001160b */
[----:B------:R-:W-:Y:S01]  /*117c0*/  HADD2.F32 R32, -RZ, R32.H0_H0 ;  /* 0x20000020ff207230 */ /* 0x000fe20000004100 */
[--C-:B------:R-:W-:Y:S02]  /*117d0*/  SHF.R.U64 R44, R54, 0x10, R55.reuse ;  /* 0x00000010362c7819 */ /* 0x100fe40000001237 */
[----:B------:R-:W-:Y:S02]  /*117e0*/  SHF.R.U32.HI R54, RZ, 0x10, R55 ;  /* 0x00000010ff367819 */ /* 0x000fe40000011637 */
[----:B------:R-:W-:Y:S01]  /*117f0*/  SHF.R.U64 R42, R10, 0x10, R11 ;  /* 0x000000100a2a7819 */ /* 0x000fe2000000120b */
[--C-:B-1----:R-:W-:Y:S02]  /*11800*/  HADD2.F32 R28, -RZ, R25.reuse.H0_H0 ;  /* 0x20000019ff1c7230 */ /* 0x102fe40000004100 */
[----:B------:R-:W-:-:S02]  /*11810*/  HADD2.F32 R29, -RZ, R25.H1_H1 ;  /* 0x30000019ff1d7230 */ /* 0x000fc40000004100 */
[----:B------:R-:W-:Y:S02]  /*11820*/  HADD2.F32 R25, -RZ, R24.H0_H0 ;  /* 0x20000018ff197230 */ /* 0x000fe40000004100 */
[C---:B------:R-:W-:Y:S01]  /*11830*/  FMUL.FTZ R39, R28.reuse, R37 ;  /* 0x000000251c277220 */ /* 0x040fe20000410000 */
[----:B------:R-:W-:Y:S01]  /*11840*/  FMUL.FTZ R41, R28, R35 ;  /* 0x000000231c297220 */ /* 0x000fe20000410000 */
[----:B------:R-:W-:Y:S02]  /*11850*/  HADD2.F32 R28, -RZ, R52.H0_H0 ;  /* 0x20000034ff1c7230 */ /* 0x000fe40000004100 */
[C---:B------:R-:W-:Y:S01]  /*11860*/  FMUL.FTZ R34, R29.reuse, R32 ;  /* 0x000000201d227220 */ /* 0x040fe20000410000 */
[--C-:B--2---:R-:W-:Y:S02]  /*11870*/  HADD2.F32 R8, -RZ, R5.reuse.H0_H0 ;  /* 0x20000005ff087230 */ /* 0x104fe40000004100 */
[----:B------:R-:W-:Y:S02]  /*11880*/  HADD2.F32 R9, -RZ, R5.H1_H1 ;  /* 0x30000005ff097230 */ /* 0x000fe40000004100 */
[----:B------:R-:W-:Y:S01]  /*11890*/  FMUL.FTZ R36, R29, R28 ;  /* 0x0000001c1d247220 */ /* 0x000fe20000410000 */
[----:B------:R-:W-:-:S02]  /*118a0*/  HADD2.F32 R5, -RZ, R4.H0_H0 ;  /* 0x20000004ff057230 */ /* 0x000fc40000004100 */
[C---:B------:R-:W-:Y:S01]  /*118b0*/  FFMA.FTZ R39, R8.reuse, R35, -R39 ;  /* 0x0000002308277223 */ /* 0x040fe20000010827 */
[----:B------:R-:W-:Y:S01]  /*118c0*/  FFMA.FTZ R41, R8, R37, R41 ;  /* 0x0000002508297223 */ /* 0x000fe20000010029 */
[----:B------:R-:W-:Y:S01]  /*118d0*/  FMUL.FTZ R8, R25, R80 ;  /* 0x0000005019087220 */ /* 0x000fe20000410000 */
[C---:B------:R-:W-:Y:S01]  /*118e0*/  FFMA.FTZ R34, R9.reuse, R28, -R34 ;  /* 0x0000001c09227223 */ /* 0x040fe20000010822 */
[----:B------:R-:W-:Y:S01]  /*118f0*/  FFMA.FTZ R36, R9, R32, R36 ;  /* 0x0000002009247223 */ /* 0x000fe20000010024 */
[----:B------:R-:W-:Y:S02]  /*11900*/  HADD2.F32 R30, -RZ, R26.H0_H0 ;  /* 0x2000001aff1e7230 */ /* 0x000fe40000004100 */
[-C--:B------:R-:W-:Y:S01]  /*11910*/  FMUL.FTZ R25, R25, R82.reuse ;  /* 0x0000005219197220 */ /* 0x080fe20000410000 */
[----:B------:R-:W-:Y:S02]  /*11920*/  HADD2.F32 R29, -RZ, R81.H0_H0 ;  /* 0x20000051ff1d7230 */ /* 0x000fe40000004100 */
[----:B------:R-:W-:Y:S01]  /*11930*/  FFMA.FTZ R82, R5, R82, -R8 ;  /* 0x0000005205527223 */ /* 0x000fe20000010808 */
[----:B------:R-:W-:-:S02]  /*11940*/  HADD2.F32 R9, -RZ, R83.H0_H0 ;  /* 0x20000053ff097230 */ /* 0x000fc40000004100 */
[----:B------:R-:W-:Y:S01]  /*11950*/  FFMA.FTZ R80, R5, R80, R25 ;  /* 0x0000005005507223 */ /* 0x000fe20000010019 */
[----:B------:R-:W-:Y:S02]  /*11960*/  HADD2.F32 R31, -RZ, R27.H0_H0 ;  /* 0x2000001bff1f7230 */ /* 0x000fe40000004100 */
[C---:B------:R-:W-:Y:S01]  /*11970*/  FMUL.FTZ R5, R30.reuse, R29 ;  /* 0x0000001d1e057220 */ /* 0x040fe20000410000 */
[----:B------:R-:W-:Y:S02]  /*11980*/  HADD2.F32 R32, -RZ, R81.H1_H1 ;  /* 0x30000051ff207230 */ /* 0x000fe40000004100 */
[----:B------:R-:W-:Y:S01]  /*11990*/  FMUL.FTZ R25, R30, R9 ;  /* 0x000000091e197220 */ /* 0x000fe20000410000 */
[----:B------:R-:W-:Y:S02]  /*119a0*/  HADD2.F32 R8, -RZ, R83.H1_H1 ;  /* 0x30000053ff087230 */ /* 0x000fe40000004100 */
[----:B------:R-:W-:Y:S02]  /*119b0*/  HADD2.F32 R30, -RZ, R38.H0_H0 ;  /* 0x20000026ff1e7230 */ /* 0x000fe40000004100 */
[----:B------:R-:W-:Y:S01]  /*119c0*/  FMUL.FTZ R38, R31, R32 ;  /* 0x000000201f267220 */ /* 0x000fe20000410000 */
[----:B------:R-:W-:-:S02]  /*119d0*/  HADD2.F32 R11, -RZ, R7.H0_H0 ;  /* 0x20000007ff0b7230 */ /* 0x000fc40000004100 */
[-C--:B------:R-:W-:Y:S01]  /*119e0*/  FMUL.FTZ R31, R31, R8.reuse ;  /* 0x000000081f1f7220 */ /* 0x080fe20000410000 */
[----:B------:R-:W-:Y:S02]  /*119f0*/  HADD2.F32 R10, -RZ, R6.H0_H0 ;  /* 0x20000006ff0a7230 */ /* 0x000fe40000004100 */
[----:B------:R-:W-:Y:S02]  /*11a00*/  HADD2.F32 R27, -RZ, R27.H1_H1 ;  /* 0x3000001bff1b7230 */ /* 0x000fe40000004100 */
[C---:B------:R-:W-:Y:S01]  /*11a10*/  FFMA.FTZ R38, R11.reuse, R8, -R38 ;  /* 0x000000080b267223 */ /* 0x040fe20000010826 */
[----:B------:R-:W-:Y:S02]  /*11a20*/  HADD2.F32 R28, -RZ, R54.H0_H0 ;  /* 0x20000036ff1c7230 */ /* 0x000fe40000004100 */
[----:B------:R-:W-:Y:S01]  /*11a30*/  FFMA.FTZ R32, R11, R32, R31 ;  /* 0x000000200b207223 */ /* 0x000fe2000001001f */
[----:B------:R-:W-:Y:S02]  /*11a40*/  HADD2.F32 R7, -RZ, R7.H1_H1 ;  /* 0x30000007ff077230 */ /* 0x000fe40000004100 */
[----:B------:R-:W-:Y:S01]  /*11a50*/  FFMA.FTZ R35, R10, R9, -R5 ;  /* 0x000000090a237223 */ /* 0x000fe20000010805 */
[----:B------:R-:W-:-:S02]  /*11a60*/  HADD2.F32 R24, -RZ, R24.H1_H1 ;  /* 0x30000018ff187230 */ /* 0x000fc40000004100 */
[C---:B------:R-:W-:Y:S01]  /*11a70*/  FMUL.FTZ R40, R27.reuse, R30 ;  /* 0x0000001e1b287220 */ /* 0x040fe20000410000 */
[-C--:B------:R-:W-:Y:S01]  /*11a80*/  FMUL.FTZ R8, R27, R28.reuse ;  /* 0x0000001c1b087220 */ /* 0x080fe20000410000 */
[----:B------:R-:W-:Y:S02]  /*11a90*/  HADD2.F32 R11, -RZ, R43.H0_H0 ;  /* 0x2000002bff0b7230 */ /* 0x000fe40000004100 */
[----:B------:R-:W-:Y:S01]  /*11aa0*/  FFMA.FTZ R10, R10, R29, R25 ;  /* 0x0000001d0a0a7223 */ /* 0x000fe20000010019 */
[----:B------:R-:W-:Y:S02]  /*11ab0*/  HADD2.F32 R5, -RZ, R45.H0_H0 ;  /* 0x2000002dff057230 */ /* 0x000fe40000004100 */
[C---:B------:R-:W-:Y:S01]  /*11ac0*/  FFMA.FTZ R37, R7.reuse, R28, -R40 ;  /* 0x0000001c07257223 */ /* 0x040fe20000010828 */
[----:B------:R-:W-:Y:S02]  /*11ad0*/  HADD2.F32 R26, -RZ, R26.H1_H1 ;  /* 0x3000001aff1a7230 */ /* 0x000fe40000004100 */
[----:B------:R-:W-:Y:S01]  /*11ae0*/  FFMA.FTZ R43, R7, R30, R8 ;  /* 0x0000001e072b7223 */ /* 0x000fe20000010008 */
[----:B------:R-:W-:-:S02]  /*11af0*/  HADD2.F32 R25, -RZ, R42.H0_H0 ;  /* 0x2000002aff197230 */ /* 0x000fc40000004100 */
[C---:B------:R-:W-:Y:S01]  /*11b00*/  FMUL.FTZ R7, R24.reuse, R11 ;  /* 0x0000000b18077220 */ /* 0x040fe20000410000 */
[----:B------:R-:W-:Y:S02]  /*11b10*/  HADD2.F32 R9, -RZ, R44.H0_H0 ;  /* 0x2000002cff097230 */ /* 0x000fe40000004100 */
[----:B------:R-:W-:Y:S01]  /*11b20*/  FMUL.FTZ R24, R24, R5 ;  /* 0x0000000518187220 */ /* 0x000fe20000410000 */
[----:B------:R-:W-:Y:S02]  /*11b30*/  HADD2.F32 R4, -RZ, R4.H1_H1 ;  /* 0x30000004ff047230 */ /* 0x000fe40000004100 */
[C---:B------:R-:W-:Y:S01]  /*11b40*/  FMUL.FTZ R31, R26.reuse, R25 ;  /* 0x000000191a1f7220 */ /* 0x040fe20000410000 */
[----:B------:R-:W-:Y:S02]  /*11b50*/  HADD2.F32 R6, -RZ, R6.H1_H1 ;  /* 0x30000006ff067230 */ /* 0x000fe40000004100 */
[----:B------:R-:W-:Y:S01]  /*11b60*/  FMUL.FTZ R26, R26, R9 ;  /* 0x000000091a1a7220 */ /* 0x000fe20000410000 */
[C---:B------:R-:W-:Y:S01]  /*11b70*/  FFMA.FTZ R29, R4.reuse, R11, R24 ;  /* 0x0000000b041d7223 */ /* 0x040fe20000010018 */
[----:B------:R-:W-:Y:S01]  /*11b80*/  FFMA.FTZ R27, R4, R5, -R7 ;  /* 0x00000005041b7223 */ /* 0x000fe20000010807 */
        /* <DEDUP_REMOVED lines=12> */
.L_x_2685:
[----:B------:R-:W-:Y:S05]  /*11c50*/  BSYNC B1 ;  /* 0x0000000000017941 */ /* 0x000fea0003800000 */
.L_x_2684:
[----:B------:R-:W-:Y:S05]  /*11c60*/  @P2 BRA `(.L_x_2657) ;  /* 0x0000000400982947 */ /* 0x000fea0003800000 */
[----:B------:R-:W-:Y:S01]  /*11c70*/  LEA.HI R0, R0, R207, RZ, 0x6 ;  /* 0x000000cf00007211 */ /* 0x000fe200078f30ff */
[----:B-1-3--:R-:W-:Y:S01]  /*11c80*/  HADD2.F32 R25, -RZ, R76.H1_H1 ;  /* 0x3000004cff197230 */ /* 0x00afe20000004100 */
[----:B------:R-:W-:Y:S01]  /*11c90*/  LEA.HI R20, R33, R20, RZ, 0x1d ;  /* 0x0000001421147211 */ /* 0x000fe200078fe8ff */
[--C-:B------:R-:W-:Y:S01]  /*11ca0*/  HADD2.F32 R26, -RZ, R70.reuse.H1_H1 ;  /* 0x30000046ff1a7230 */ /* 0x100fe20000004100 */
[----:B--2---:R-:W-:Y:S01]  /*11cb0*/  LOP3.LUT R4, R217, 0x38, R3, 0xf8, !PT ;  /* 0x00000038d9047812 */ /* 0x004fe200078ef803 */
[----:B------:R-:W-:Y:S01]  /*11cc0*/  IMAD.SHL.U32 R0, R0, 0x80, RZ ;  /* 0x0000008000007824 */ /* 0x000fe200078e00ff */
[----:B------:R-:W-:Y:S01]  /*11cd0*/  SHF.R.S32.HI R3, RZ, 0x1f, R20 ;  /* 0x0000001fff037819 */ /* 0x000fe20000011414 */
[----:B------:R-:W-:Y:S01]  /*11ce0*/  HADD2.F32 R70, -RZ, R70.H0_H0 ;  /* 0x20000046ff467230 */ /* 0x000fe20000004100 */
[----:B------:R-:W-:Y:S01]  /*11cf0*/  LOP3.LUT R5, R4, R62, RZ, 0x3c, !PT ;  /* 0x0000003e04057212 */ /* 0x000fe200078e3cff */
[----:B------:R-:W-:Y:S01]  /*11d00*/  HADD2.F32 R76, -RZ, R76.H0_H0 ;  /* 0x2000004cff4c7230 */ /* 0x000fe20000004100 */
[----:B------:R-:W-:Y:S01]  /*11d10*/  LOP3.LUT R4, R0, 0xffffe000, RZ, 0xc0, !PT ;  /* 0xffffe00000047812 */ /* 0x000fe200078ec0ff */
[----:B------:R-:W-:Y:S01]  /*11d20*/  IMAD.SHL.U32 R0, R20, 0x8, RZ ;  /* 0x0000000814007824 */ /* 0x000fe200078e00ff */
[----:B------:R-:W-:-:S02]  /*11d30*/  LEA.HI R3, R3, R20, RZ, 0x3 ;  /* 0x0000001403037211 */ /* 0x000fc400078f18ff */
[----:B-----5:R-:W-:Y:S02]  /*11d40*/  R2UR UR4, R63 ;  /* 0x000000003f0472ca */ /* 0x020fe400000e0000 */
[----:B------:R-:W-:Y:S01]  /*11d50*/  LOP3.LUT R0, R217, 0x38, R0, 0xf8, !PT ;  /* 0x00000038d9007812 */ /* 0x000fe200078ef800 */
[----:B------:R-:W-:Y:S01]  /*11d60*/  IMAD.SHL.U32 R3, R3, 0x400, RZ ;  /* 0x0000040003037824 */ /* 0x000fe200078e00ff */
[----:B------:R-:W-:Y:S02]  /*11d70*/  IADD3 R4, R5, R4, R221 ;  /* 0x0000000405047210 */ /* 0x000fe40007ffe0dd */
[----:B------:R-:W-:Y:S02]  /*11d80*/  LOP3.LUT R0, R0, R62, RZ, 0x3c, !PT ;  /* 0x0000003e00007212 */ /* 0x000fe400078e3cff */
[----:B------:R-:W-:Y:S02]  /*11d90*/  LOP3.LUT R3, R3, 0x7fffe000, RZ, 0xc0, !PT ;  /* 0x7fffe00003037812 */ /* 0x000fe400078ec0ff */
[----:B------:R-:W-:-:S02]  /*11da0*/  SHF.R.U32.HI R27, RZ, 0x10, R13 ;  /* 0x00000010ff1b7819 */ /* 0x000fc4000001160d */
[----:B------:R-:W-:Y:S02]  /*11db0*/  IADD3 R3, R0, R3, R221 ;  /* 0x0000000300037210 */ /* 0x000fe40007ffe0dd */
[----:B------:R-:W-:Y:S01]  /*11dc0*/  LEA R37, R4, UR4, 0x1 ;  /* 0x0000000404257c11 */ /* 0x000fe2000f8e08ff */
[----:B------:R-:W-:Y:S01]  /*11dd0*/  HADD2.F32 R27, -RZ, R27.H0_H0 ;  /* 0x2000001bff1b7230 */ /* 0x000fe20000004100 */
[----:B------:R-:W-:Y:S02]  /*11de0*/  LEA R3, R3, R16, 0x1 ;  /* 0x0000001003037211 */ /* 0x000fe400078e08ff */
[--C-:B------:R-:W-:Y:S01]  /*11df0*/  SHF.R.U64 R33, R14, 0x10, R15.reuse ;  /* 0x000000100e217819 */ /* 0x100fe2000000120f */
[----:B------:R-:W1:Y:S01]  /*11e00*/  LDS.128 R4, [R37] ;  /* 0x0000000025047984 */ /* 0x000e620000000c00 */
[----:B------:R-:W-:Y:S02]  /*11e10*/  SHF.R.U32.HI R32, RZ, 0x10, R15 ;  /* 0x00000010ff207819 */ /* 0x000fe4000001160f */
[--C-:B------:R-:W-:Y:S01]  /*11e20*/  SHF.R.U64 R36, R56, 0x10, R57.reuse ;  /* 0x0000001038247819 */ /* 0x100fe20000001239 */
[----:B------:R-:W2:Y:S01]  /*11e30*/  LDS.128 R8, [R3+0x15400] ;  /* 0x0154000003087984 */ /* 0x000ea20000000c00 */
[----:B------:R-:W-:-:S02]  /*11e40*/  SHF.R.U32.HI R56, RZ, 0x10, R57 ;  /* 0x00000010ff387819 */ /* 0x000fc40000011639 */
[----:B------:R-:W-:Y:S02]  /*11e50*/  SHF.R.U64 R34, R12, 0x10, R13 ;  /* 0x000000100c227819 */ /* 0x000fe4000000120d */
[--C-:B------:R-:W-:Y:S02]  /*11e60*/  SHF.R.U64 R35, R58, 0x10, R59.reuse ;  /* 0x000000103a237819 */ /* 0x100fe4000000123b */
[----:B------:R-:W-:Y:S01]  /*11e70*/  SHF.R.U32.HI R58, RZ, 0x10, R59 ;  /* 0x00000010ff3a7819 */ /* 0x000fe2000001163b */
[--C-:B-1----:R-:W-:Y:S02]  /*11e80*/  HADD2.F32 R12, -RZ, R5.reuse.H0_H0 ;  /* 0x20000005ff0c7230 */ /* 0x102fe40000004100 */
[----:B------:R-:W-:Y:S02]  /*11e90*/  HADD2.F32 R5, -RZ, R5.H1_H1 ;  /* 0x30000005ff057230 */ /* 0x000fe40000004100 */
[--C-:B--2---:R-:W-:Y:S02]  /*11ea0*/  HADD2.F32 R15, -RZ, R9.reuse.H0_H0 ;  /* 0x20000009ff0f7230 */ /* 0x104fe40000004100 */
[----:B------:R-:W-:-:S02]  /*11eb0*/  HADD2.F32 R20, -RZ, R9.H1_H1 ;  /* 0x30000009ff147230 */ /* 0x000fc40000004100 */
[----:B------:R-:W-:Y:S02]  /*11ec0*/  HADD2.F32 R9, -RZ, R8.H0_H0 ;  /* 0x20000008ff097230 */ /* 0x000fe40000004100 */
[CC--:B------:R-:W-:Y:S01]  /*11ed0*/  FMUL.FTZ R29, R15.reuse, R26.reuse ;  /* 0x0000001a0f1d7220 */ /* 0x0c0fe20000410000 */
[----:B------:R-:W-:Y:S01]  /*11ee0*/  FMUL.FTZ R31, R15, R25 ;  /* 0x000000190f1f7220 */ /* 0x000fe20000410000 */
[----:B------:R-:W-:Y:S02]  /*11ef0*/  HADD2.F32 R15, -RZ, R56.H0_H0 ;  /* 0x20000038ff0f7230 */ /* 0x000fe40000004100 */
[----:B------:R-:W-:Y:S01]  /*11f00*/  FMUL.FTZ R28, R20, R27 ;  /* 0x0000001b141c7220 */ /* 0x000fe20000410000 */
[C---:B------:R-:W-:Y:S01]  /*11f10*/  FFMA.FTZ R29, R12.reuse, R25, -R29 ;  /* 0x000000190c1d7223 */ /* 0x040fe2000001081d */
[----:B------:R-:W-:Y:S01]  /*11f20*/  FFMA.FTZ R31, R12, R26, R31 ;  /* 0x0000001a0c1f7223 */ /* 0x000fe2000001001f */
[----:B------:R-:W-:Y:S02]  /*11f30*/  HADD2.F32 R0, -RZ, R4.H0_H0 ;  /* 0x20000004ff007230 */ /* 0x000fe40000004100 */
[-C--:B------:R-:W-:Y:S01]  /*11f40*/  FMUL.FTZ R12, R20, R15.reuse ;  /* 0x0000000f140c7220 */ /* 0x080fe20000410000 */
[----:B------:R-:W-:Y:S01]  /*11f50*/  FFMA.FTZ R28, R5, R15, -R28 ;  /* 0x0000000f051c7223 */ /* 0x000fe2000001081c */
[----:B------:R-:W-:Y:S01]  /*11f60*/  FMUL.FTZ R15, R9, R70 ;  /* 0x00000046090f7220 */ /* 0x000fe20000410000 */
[----:B------:R-:W-:-:S02]  /*11f70*/  HADD2.F32 R21, -RZ, R10.H0_H0 ;  /* 0x2000000aff157230 */ /* 0x000fc40000004100 */
[-C--:B------:R-:W-:Y:S01]  /*11f80*/  FMUL.FTZ R9, R9, R76.reuse ;  /* 0x0000004c09097220 */ /* 0x080fe20000410000 */
[----:B------:R-:W-:Y:S02]  /*11f90*/  HADD2.F32 R20, -RZ, R74.H0_H0 ;  /* 0x2000004aff147230 */ /* 0x000fe40000004100 */
[----:B------:R-:W-:Y:S01]  /*11fa0*/  FFMA.FTZ R26, R5, R27, R12 ;  /* 0x0000001b051a7223 */ /* 0x000fe2000001000c */
[----:B------:R-:W-:Y:S02]  /*11fb0*/  HADD2.F32 R13, -RZ, R6.H0_H0 ;  /* 0x20000006ff0d7230 */ /* 0x000fe40000004100 */
[C---:B------:R-:W-:Y:S01]  /*11fc0*/  FFMA.FTZ R15, R0.reuse, R76, -R15 ;  /* 0x0000004c000f7223 */ /* 0x040fe2000001080f */
[----:B------:R-:W-:Y:S02]  /*11fd0*/  HADD2.F32 R24, -RZ, R11.H0_H0 ;  /* 0x2000000bff187230 */ /* 0x000fe40000004100 */
[----:B------:R-:W-:Y:S01]  /*11fe0*/  FFMA.FTZ R70, R0, R70, R9 ;  /* 0x0000004600467223 */ /* 0x000fe20000010009 */
[----:B------:R-:W-:-:S02]  /*11ff0*/  HADD2.F32 R12, -RZ, R77.H0_H0 ;  /* 0x2000004dff0c7230 */ /* 0x000fc40000004100 */
[C---:B------:R-:W-:Y:S01]  /*12000*/  FMUL.FTZ R0, R21.reuse, R20 ;  /* 0x0000001415007220 */ /* 0x040fe20000410000 */
[----:B------:R-:W-:Y:S02]  /*12010*/  HADD2.F32 R5, -RZ, R74.H1_H1 ;  /* 0x3000004aff057230 */ /* 0x000fe40000004100 */
        /* <DEDUP_REMOVED lines=19> */
[----:B------:R-:W-:Y:S02]  /*12150*/  HADD2.F32 R13, -RZ, R33.H0_H0 ;  /* 0x20000021ff0d7230 */ /* 0x000fe40000004100 */
[----:B------:R-:W-:Y:S01]  /*12160*/  FFMA.FTZ R33, R7, R12, R14 ;  /* 0x0000000c07217223 */ /* 0x000fe2000001000e */
        /* <DEDUP_REMOVED lines=22> */
.L_x_2657:
[----:B------:R-:W-:Y:S05]  /*122d0*/  BSYNC B0 ;  /* 0x0000000000007941 */ /* 0x000fea0003800000 */
.L_x_2635:
        /* <DEDUP_REMOVED lines=8> */
.L_x_2633:
[----:B0--3--:R-:W3:Y:S02]  /*12360*/  LDL R0, [R1+0x44] ;  /* 0x0000440001007983 */ /* 0x009ee40000100800 */
[----:B---3--:R-:W-:-:S13]  /*12370*/  R2UR UR4, R0 ;  /* 0x00000000000472ca */ /* 0x008fda00000e0000 */
[----:B------:R-:W-:-:S05]  /*12380*/  IMAD.U32 R0, RZ, RZ, UR4 ;  /* 0x00000004ff007e24 */ /* 0x000fca000f8e00ff */
[----:B------:R-:W-:-:S13]  /*12390*/  ISETP.NE.AND P0, PT, R0, 0x3, PT ;  /* 0x000000030000780c */ /* 0x000fda0003f05270 */
[----:B------:R-:W-:Y:S05]  /*123a0*/  @!P0 BRA `(.L_x_2686) ;  /* 0x0000000000048947 */ /* 0x000fea0003800000 */
[----:B------:R-:W-:Y:S01]  /*123b0*/  BPT.TRAP 0x1 ;  /* 0x000000040000795c */ /* 0x000fe20000300000 */
.L_x_2686:
[----:B------:R-:W-:Y:S01]  /*123c0*/  IMAD R0, R205, 0x8, R16 ;  /* 0x00000008cd007824 */ /* 0x000fe200078e0210 */
[----:B-12-4-:R-:W-:-:S04]  /*123d0*/  SHF.L.U32 R3, R208, 0x1f, RZ ;  /* 0x0000001fd0037819 */ /* 0x016fc800000006ff */
[----:B------:R0:W1:Y:S01]  /*123e0*/  SYNCS.PHASECHK.TRANS64.TRYWAIT P2, [R0+URZ+0x36830], R3 ;  /* 0x03683003000075a7 */ /* 0x000062000804017f */
[----:B------:R-:W-:Y:S05]  /*123f0*/  @!P0 BRA `(.L_x_2687) ;  /* 0x0000000000048947 */ /* 0x000fea0003800000 */
[----:B------:R-:W-:Y:S01]  /*12400*/  BPT.TRAP 0x1 ;  /* 0x000000040000795c */ /* 0x000fe20000300000 */
.L_x_2687:
[----:B------:R-:W2:Y:S02]  /*12410*/  S2R R4, SR_TID.X ;  /* 0x0000000000047919 */ /* 0x000ea40000002100 */
[----:B--2---:R-:W-:-:S04]  /*12420*/  LOP3.LUT R4, R4, 0x7f, RZ, 0xc0, !PT ;  /* 0x0000007f04047812 */ /* 0x004fc800078ec0ff */
[----:B------:R-:W-:Y:S01]  /*12430*/  ISETP.NE.AND P1, PT, R4, RZ, PT ;  /* 0x000000ff0400720c */ /* 0x000fe20003f25270 */
[----:B-1----:R-:W-:-:S12]  /*12440*/  @P2 BRA `(.L_x_2688) ;  /* 0x0000000000082947 */ /* 0x002fd80003800000 */
[----:B------:R-:W1:Y:S02]  /*12450*/  SYNCS.PHASECHK.TRANS64.TRYWAIT P2, [R0+URZ+0x36830], R3 ;  /* 0x03683003000075a7 */ /* 0x000e64000804017f */
[----:B-1----:R-:W-:Y:S05]  /*12460*/  @!P2 BRA `(.L_x_2689) ;  /* 0x000001f0004ca947 */ /* 0x002fea0003800000 */
.L_x_2688:
[----:B------:R-:W-:Y:S05]  /*12470*/  WARPSYNC.ALL ;  /* 0x0000000000007948 */ /* 0x000fea0003800000 */
[----:B01----:R-:W-:Y:S01]  /*12480*/  VIADD R3, R16, 0x21400 ;  /* 0x0002140010037836 */ /* 0x003fe20000000000 */
[----:B------:R-:W-:Y:S01]  /*12490*/  R2UR UR24, R68 ;  /* 0x00000000441872ca */ /* 0x000fe200000e0000 */
[----:B------:R-:W-:Y:S01]  /*124a0*/  IMAD.MOV.U32 R5, RZ, RZ, 0x40000040 ;  /* 0x40000040ff057424 */ /* 0x000fe200078e00ff */
[----:B------:R-:W-:Y:S01]  /*124b0*/  WARPGROUP.ARRIVE ;  /* 0x00000000000079c5 */ /* 0x000fe20000000000 */
[----:B------:R-:W-:Y:S01]  /*124c0*/  UMOV UR5, 0x40000040 ;  /* 0x4000004000057882 */ /* 0x000fe20000000000 */
[----:B------:R-:W-:Y:S01]  /*124d0*/  SHF.R.U32.HI R3, RZ, 0x4, R3 ;  /* 0x00000004ff037819 */ /* 0x000fe20000011603 */
[----:B------:R-:W-:Y:S01]  /*124e0*/  IMAD.MOV.U32 R7, RZ, RZ, 0x40000040 ;  /* 0x40000040ff077424 */ /* 0x000fe200078e00ff */
[----:B------:R-:W-:Y:S01]  /*124f0*/  R2UR UR7, R5 ;  /* 0x00000000050772ca */ /* 0x000fe200000e0000 */
[----:B------:R-:W-:Y:S01]  /*12500*/  UMOV UR27, UR5 ;  /* 0x00000005001b7c82 */ /* 0x000fe20008000000 */
[----:B------:R-:W-:Y:S01]  /*12510*/  LOP3.LUT R3, R3, 0x3fff, RZ, 0xc0, !PT ;  /* 0x00003fff03037812 */ /* 0x000fe200078ec0ff */
[----:B------:R-:W-:Y:S01]  /*12520*/  UMOV UR17, UR27 ;  /* 0x0000001b00117c82 */ /* 0x000fe20008000000 */
[----:B------:R-:W-:Y:S01]  /*12530*/  R2UR UR19, R7 ;  /* 0x00000000071372ca */ /* 0x000fe200000e0000 */
[----:B------:R-:W-:Y:S01]  /*12540*/  UMOV UR21, UR27 ;  /* 0x0000001b00157c82 */ /* 0x000fe20008000000 */
[----:B------:R-:W-:Y:S01]  /*12550*/  LOP3.LUT R222, R3, 0x10000, RZ, 0xfc, !PT ;  /* 0x0001000003de7812 */ /* 0x000fe200078efcff */
[----:B------:R-:W-:Y:S01]  /*12560*/  ULOP3.LUT UR24, UR24, 0x10000, URZ, 0xfc, !UPT ;  /* 0x0001000018187892 */ /* 0x000fe2000f8efc3f */
[----:B------:R-:W-:Y:S01]  /*12570*/  MOV R9, 0x40000040 ;  /* 0x4000004000097802 */ /* 0x000fe20000000f00 */
[----:B------:R-:W-:Y:S01]  /*12580*/  IMAD.MOV.U32 R7, RZ, RZ, 0x40000040 ;  /* 0x40000040ff077424 */ /* 0x000fe200078e00ff */
[----:B------:R-:W-:Y:S01]  /*12590*/  MOV R13, UR5 ;  /* 0x00000005000d7c02 */ /* 0x000fe20008000f00 */
[----:B------:R-:W-:Y:S01]  /*125a0*/  IMAD R4, R205, 0xa80, R222 ;  /* 0x00000a80cd047824 */ /* 0x000fe200078e02de */
[----:B------:R-:W-:Y:S01]  /*125b0*/  R2UR UR23, R9 ;  /* 0x00000000091772ca */ /* 0x000fe200000e0000 */
[----:B------:R-:W-:Y:S01]  /*125c0*/  IMAD.MOV.U32 R11, RZ, RZ, 0x40000040 ;  /* 0x40000040ff0b7424 */ /* 0x000fe200078e00ff */
[----:B------:R-:W-:Y:S01]  /*125d0*/  UMOV UR4, UR24 ;  /* 0x0000001800047c82 */ /* 0x000fe20008000000 */
[C---:B------:R-:W-:Y:S01]  /*125e0*/  VIADD R6, R4.reuse, 0x80 ;  /* 0x0000008004067836 */ /* 0x040fe20000000000 */
[C---:B------:R-:W-:Y:S01]  /*125f0*/  R2UR UR6, R4.reuse ;  /* 0x00000000040672ca */ /* 0x040fe200000e0000 */
[----:B------:R-:W-:Y:S01]  /*12600*/  UMOV UR26, UR4 ;  /* 0x00000004001a7c82 */ /* 0x000fe20008000000 */
[----:B------:R-:W-:Y:S01]  /*12610*/  VIADD R8, R4, 0x100 ;  /* 0x0000010004087836 */ /* 0x000fe20000000000 */
[----:B------:R-:W-:Y:S01]  /*12620*/  UMOV UR16, UR26 ;  /* 0x0000001a00107c82 */ /* 0x000fe20008000000 */
[----:B------:R-:W-:Y:S01]  /*12630*/  R2UR UR18, R6 ;  /* 0x00000000061272ca */ /* 0x000fe200000e0000 */
[----:B------:R-:W-:Y:S01]  /*12640*/  UMOV UR20, UR26 ;  /* 0x0000001a00147c82 */ /* 0x000fe20008000000 */
[----:B------:R-:W-:Y:S01]  /*12650*/  VIADD R6, R4, 0x180 ;  /* 0x0000018004067836 */ /* 0x000fe20000000000 */
[----:B------:R-:W-:Y:S01]  /*12660*/  R2UR UR22, R8 ;  /* 0x00000000081672ca */ /* 0x000fe200000e0000 */
[----:B------:R-:W-:Y:S01]  /*12670*/  IMAD.U32 R12, RZ, RZ, UR4 ;  /* 0x00000004ff0c7e24 */ /* 0x000fe2000f8e00ff */
[----:B------:R-:W-:Y:S01]  /*12680*/  R2UR UR11, R11 ;  /* 0x000000000b0b72ca */ /* 0x000fe200000e0000 */
[----:B------:R-:W-:Y:S01]  /*12690*/  VIADD R10, R4, 0x200 ;  /* 0x00000200040a7836 */ /* 0x000fe20000000000 */
[----:B------:R-:W-:Y:S01]  /*126a0*/  UMOV UR8, UR26 ;  /* 0x0000001a00087c82 */ /* 0x000fe20008000000 */
[----:B------:R-:W-:Y:S01]  /*126b0*/  UMOV UR9, UR27 ;  /* 0x0000001b00097c82 */ /* 0x000fe20008000000 */
[----:B------:R-:W-:Y:S01]  /*126c0*/  HGMMA.64x16x16.F32 R72, gdesc[UR4], RZ, !UPT, gsb0 ;  /* 0x00200000044879f0 */ /* 0x000fe2000c0008ff */
[----:B------:R-:W-:Y:S01]  /*126d0*/  R2UR UR6, R6 ;  /* 0x00000000060672ca */ /* 0x000fe200000e0000 */
[----:B------:R-:W-:Y:S01]  /*126e0*/  UMOV UR4, UR26 ;  /* 0x0000001a00047c82 */ /* 0x000fe20008000000 */
[----:B------:R-:W-:Y:S01]  /*126f0*/  R2UR UR7, R7 ;  /* 0x00000000070772ca */ /* 0x000fe200000e0000 */
[----:B------:R-:W-:Y:S01]  /*12700*/  UMOV UR5, UR27 ;  /* 0x0000001b00057c82 */ /* 0x000fe20008000000 */
[----:B------:R-:W-:Y:S01]  /*12710*/  R2UR UR10, R10 ;  /* 0x000000000a0a72ca */ /* 0x000fe200000e0000 */
[C---:B------:R-:W-:Y:S01]  /*12720*/  VIADD R8, R4.reuse, 0x280 ;  /* 0x0000028004087836 */ /* 0x040fe20000000000 */
[----:B------:R-:W-:Y:S01]  /*12730*/  UMOV UR12, UR26 ;  /* 0x0000001a000c7c82 */ /* 0x000fe20008000000 */
[----:B------:R-:W-:Y:S01]  /*12740*/  IMAD.MOV.U32 R9, RZ, RZ, 0x40000040 ;  /* 0x40000040ff097424 */ /* 0x000fe200078e00ff */
[----:B------:R-:W-:Y:S01]  /*12750*/  UMOV UR13, UR27 ;  /* 0x0000001b000d7c82 */ /* 0x000fe20008000000 */
[----:B------:R-:W-:Y:S01]  /*12760*/  VIADD R6, R4, 0x300 ;  /* 0x0000030004067836 */ /* 0x000fe20000000000 */
[----:B------:R-:W-:Y:S01]  /*12770*/  R2UR UR14, R8 ;  /* 0x00000000080e72ca */ /* 0x000fe200000e0000 */
[----:B------:R-:W-:Y:S01]  /*12780*/  IMAD.MOV.U32 R7, RZ, RZ, 0x40000040 ;  /* 0x40000040ff077424 */ /* 0x000fe200078e00ff */
[----:B------:R-:W-:Y:S01]  /*12790*/  R2UR UR15, R9 ;  /* 0x00000000090f72ca */ /* 0x000fe200000e0000 */
[----:B------:R-:W-:Y:S01]  /*127a0*/  IMAD.MOV.U32 R9, RZ, RZ, 0x40000040 ;  /* 0x40000040ff097424 */ /* 0x000fe200078e00ff */
[C---:B------:R-:W-:Y:S01]  /*127b0*/  IADD3 R8, R4.reuse, 0x2, RZ ;  /* 0x0000000204087810 */ /* 0x040fe20007ffe0ff */
[----:B------:R-:W-:Y:S01]  /*127c0*/  UMOV UR29, 0x40000040 ;  /* 0x40000040001d7882 */ /* 0x000fe20000000000 */
[----:B------:R-:W-:Y:S01]  /*127d0*/  IMAD.MOV.U32 R11, RZ, RZ, 0x40000040 ;  /* 0x40000040ff0b7424 */ /* 0x000fe200078e00ff */
[----:B------:R-:W-:Y:S01]  /*127e0*/  IADD3 R10, R4, 0x102, RZ ;  /* 0x00000102040a7810 */ /* 0x000fe20007ffe0ff */
[----:B------:R0:W-:Y:S01]  /*127f0*/  STL.64 [R1+0x30], R12 ;  /* 0x0000300c01007387 */ /* 0x0001e20000100a00 */
[----:B------:R-:W-:Y:S01]  /*12800*/  R2UR UR30, R8 ;  /* 0x00000000081e72ca */ /* 0x000fe200000e0000 */
[----:B------:R-:W-:Y:S01]  /*12810*/  VIADD R8, R4, 0x182 ;  /* 0x0000018204087836 */ /* 0x000fe20000000000 */
[----:B------:R-:W-:Y:S01]  /*12820*/  R2UR UR31, R9 ;  /* 0x00000000091f72ca */ /* 0x000fe200000e0000 */
[----:B------:R-:W-:Y:S01]  /*12830*/  UIADD3 UR56, UR24, 0x404, URZ ;  /* 0x0000040418387890 */ /* 0x000fe2000fffe03f */
[----:B------:R-:W-:Y:S01]  /*12840*/  MOV R9, 0x40000040 ;  /* 0x4000004000097802 */ /* 0x000fe20000000f00 */
[----:B------:R-:W-:Y:S01]  /*12850*/  UMOV UR57, 0x40000040 ;  /* 0x4000004000397882 */ /* 0x000fe20000000000 */
[----:B------:R-:W-:Y:S01]  /*12860*/  UIADD3 UR52, UR24, 0x406, URZ ;  /* 0x0000040618347890 */ /* 0x000fe2000fffe03f */
[----:B------:R-:W1:Y:S01]  /*12870*/  LDC R3, c[0x0][0x448] ;  /* 0x00011200ff037b82 */ /* 0x000e620000000800 */
[----:B------:R-:W-:Y:S01]  /*12880*/  UMOV UR53, 0x40000040 ;  /* 0x4000004000357882 */ /* 0x000fe20000000000 */
[----:B------:R-:W-:Y:S01]  /*12890*/  UIADD3 UR48, UR24, 0x800, URZ ;  /* 0x0000080018307890 */ /* 0x000fe2000fffe03f */
[----:B------:R-:W-:Y:S01]  /*128a0*/  IMAD.MOV.U32 R5, RZ, RZ, 0x40000040 ;  /* 0x40000040ff057424 */ /* 0x000fe200078e00ff */
[----:B------:R-:W-:Y:S01]  /*128b0*/  UMOV UR49, 0x40000040 ;  /* 0x4000004000317882 */ /* 0x000fe20000000000 */
[----:B0-----:R-:W-:Y:S01]  /*128c0*/  IMAD.U32 R13, RZ, RZ, UR29 ;  /* 0x0000001dff0d7e24 */ /* 0x001fe2000f8e00ff */
[----:B------:R-:W-:Y:S01]  /*128d0*/  UIADD3 UR44, UR24, 0x802, URZ ;  /* 0x00000802182c7890 */ /* 0x000fe2000fffe03f */
[----:B------:R-:W-:Y:S01]  /*128e0*/  @!P1 VIADD R0, R0, 0x36840 ;  /* 0x0003684000009836 */ /* 0x000fe20000000000 */
[----:B------:R-:W-:Y:S01]  /*128f0*/  UMOV UR45, 0x40000040 ;  /* 0x40000040002d7882 */ /* 0x000fe20000000000 */
[----:B------:R-:W-:Y:S01]  /*12900*/  UIADD3 UR40, UR24, 0x804, URZ ;  /* 0x0000080418287890 */ /* 0x000fe2000fffe03f */
[----:B------:R-:W-:Y:S01]  /*12910*/  BSSY B0, `(.L_x_2690) ;  /* 0x0000ae7000007945 */ /* 0x000fe20003800000 */
[----:B------:R-:W-:Y:S01]  /*12920*/  UMOV UR41, 0x40000040 ;  /* 0x4000004000297882 */ /* 0x000fe20000000000 */
[----:B------:R-:W-:Y:S01]  /*12930*/  UIADD3 UR36, UR24, 0x806, URZ ;  /* 0x0000080618247890 */ /* 0x000fe2000fffe03f */
[----:B------:R-:W-:Y:S01]  /*12940*/  @!P1 PRMT R0, RZ, 0x654, R0 ;  /* 0x00000654ff009816 */ /* 0x000fe20000000000 */
[----:B------:R-:W-:Y:S01]  /*12950*/  UMOV UR37, 0x40000040 ;  /* 0x4000004000257882 */ /* 0x000fe20000000000 */
[----:B------:R-:W-:-:S02]  /*12960*/  CS2R R118, SRZ ;  /* 0x0000000000767805 */ /* 0x000fc4000001ff00 */
[----:B------:R-:W-:Y:S02]  /*12970*/  CS2R R116, SRZ ;  /* 0x0000000000747805 */ /* 0x000fe4000001ff00 */
[----:B------:R-:W-:Y:S02]  /*12980*/  CS2R R114, SRZ ;  /* 0x0000000000727805 */ /* 0x000fe4000001ff00 */
[----:B------:R-:W-:Y:S02]  /*12990*/  CS2R R112, SRZ ;  /* 0x0000000000707805 */ /* 0x000fe4000001ff00 */
[----:B------:R-:W-:Y:S02]  /*129a0*/  CS2R R110, SRZ ;  /* 0x00000000006e7805 */ /* 0x000fe4000001ff00 */
[----:B------:R-:W-:Y:S02]  /*129b0*/  CS2R R108, SRZ ;  /* 0x00000000006c7805 */ /* 0x000fe4000001ff00 */
[----:B------:R-:W-:-:S02]  /*129c0*/  CS2R R106, SRZ ;  /* 0x00000000006a7805 */ /* 0x000fc4000001ff00 */
[----:B-1----:R-:W-:Y:S01]  /*129d0*/  ISETP.NE.AND P2, PT, R3, 0x1, PT ;  /* 0x000000010300780c */ /* 0x002fe20003f45270 */
[----:B------:R-:W-:Y:S02]  /*129e0*/  WARPGROUP.DEPBAR.LE gsb0, 0x0 ;  /* 0x00008000000079c5 */ /* 0x000fe40000010000 */
[----:B------:R-:W-:-:S06]  /*129f0*/  WARPGROUP.ARRIVE ;  /* 0x00000000000079c5 */ /* 0x000fcc0000000000 */
[----:B------:R-:W-:Y:S01]  /*12a00*/  HGMMA.64x16x16.F32 R64, gdesc[UR16], RZ, !UPT, gsb0 ;  /* 0x00200000104079f0 */ /* 0x000fe2000c0008ff */
[----:B------:R-:W-:Y:S01]  /*12a10*/  R2UR UR18, R6 ;  /* 0x00000000061272ca */ /* 0x000fe200000e0000 */
[----:B------:R-:W-:Y:S01]  /*12a20*/  UMOV UR16, UR26 ;  /* 0x0000001a00107c82 */ /* 0x000fe20008000000 */
[----:B------:R-:W-:Y:S01]  /*12a30*/  R2UR UR19, R7 ;  /* 0x00000000071372ca */ /* 0x000fe200000e0000 */
[----:B------:R-:W-:Y:S01]  /*12a40*/  UMOV UR17, UR27 ;  /* 0x0000001b00117c82 */ /* 0x000fe20008000000 */
[----:B------:R-:W-:Y:S01]  /*12a50*/  VIADD R6, R4, 0x82 ;  /* 0x0000008204067836 */ /* 0x000fe20000000000 */
[----:B------:R-:W-:Y:S01]  /*12a60*/  UMOV UR27, UR29 ;  /* 0x0000001d001b7c82 */ /* 0x000fe20008000000 */
[----:B------:R-:W-:Y:S01]  /*12a70*/  IMAD.MOV.U32 R7, RZ, RZ, 0x40000040 ;  /* 0x40000040ff077424 */ /* 0x000fe200078e00ff */
[----:B------:R-:W-:Y:S02]  /*12a80*/  WARPGROUP.DEPBAR.LE gsb0, 0x0 ;  /* 0x00008000000079c5 */ /* 0x000fe40000010000 */
        /* <DEDUP_REMOVED lines=14> */
[----:B------:R-:W-:Y:S01]  /*12b70*/  VIADD R8, R4, 0x4 ;  /* 0x0000000404087836 */ /* 0x000fe20000000000 */
[----:B------:R-:W-:Y:S02]  /*12b80*/  MOV R9, 0x40000040 ;  /* 0x4000004000097802 */ /* 0x000fe40000000f00 */
        /* <DEDUP_REMOVED lines=36> */
[----:B------:R-:W-:Y:S01]  /*12dd0*/  R2UR UR30, R8 ;  /* 0x00000000081e72ca */ /* 0x000fe200000e0000 */
[----:B------:R-:W-:Y:S01]  /*12de0*/  UMOV UR29, 0x40000040 ;  /* 0x40000040001d7882 */ /* 0x000fe20000000000 */
[----:B------:R-:W-:Y:S01]  /*12df0*/  R2UR UR31, R9 ;  /* 0x00000000091f72ca */ /* 0x000fe200000e0000 */
[----:B------:R-:W-:Y:S01]  /*12e00*/  IMAD.MOV.U32 R9, RZ, RZ, 0x40000040 ;  /* 0x40000040ff097424 */ /* 0x000fe200078e00ff */
[----:B------:R-:W-:Y:S01]  /*12e10*/  IADD3 R8, R4, 0x184, RZ ;  /* 0x0000018404087810 */ /* 0x000fe20007ffe0ff */
        /* <DEDUP_REMOVED lines=12> */
[----:B------:R-:W-:-:S06]  /*12ee0*/  WARPGROUP.ARRIVE ;  /* 0x00000000000079c5 */ /* 0x000fcc0000000000 */
[----:B------:R-:W-:Y:S01]  /*12ef0*/  HGMMA.64x16x16.F32 R56, gdesc[UR20], R56, gsb0 ;  /* 0x00200000143879f0 */ /* 0x000fe20008000838 */
[----:B------:R-:W-:Y:S01]  /*12f00*/  R2UR UR22, R10 ;  /* 0x000000000a1672ca */ /* 0x000fe200000e0000 */
[----:B------:R-:W-:Y:S01]  /*12f10*/  UMOV UR21, UR27 ;  /* 0x0000001b00157c82 */ /* 0x000fe20008000000 */
[----:B------:R-:W-:Y:S01]  /*12f20*/  R2UR UR23, R11 ;  /* 0x000000000b1772ca */ /* 0x000fe200000e0000 */
[----:B------:R-:W-:Y:S01]  /*12f30*/  VIADD R10, R4, 0x284 ;  /* 0x00000284040a7836 */ /* 0x000fe20000000000 */
[----:B------:R-:W-:Y:S01]  /*12f40*/  MOV R11, 0x40000040 ;  /* 0x40000040000b7802 */ /* 0x000fe20000000f00 */
        /* <DEDUP_REMOVED lines=48> */
[----:B------:R-:W-:Y:S01]  /*13250*/  VIADD R8, R4, 0x186 ;  /* 0x0000018604087836 */ /* 0x000fe20000000000 */
[----:B0-----:R-:W-:Y:S01]  /*13260*/  MOV R13, UR29 ;  /* 0x0000001d000d7c02 */ /* 0x001fe20008000f00 */
        /* <DEDUP_REMOVED lines=26> */
[----:B------:R-:W-:Y:S01]  /*13410*/  IMAD.MOV.U32 R9, RZ, RZ, 0x40000040 ;  /* 0x40000040ff097424 */ /* 0x000fe200078e00ff */
[----:B------:R-:W-:Y:S02]  /*13420*/  IADD3 R8, R4, 0x380, RZ ;  /* 0x0000038004087810 */ /* 0x000fe40007ffe0ff */
        /* <DEDUP_REMOVED lines=40> */
[----:B------:R-:W-:Y:S01]  /*136b0*/  MOV R9, 0x40000040 ;  /* 0x4000004000097802 */ /* 0x000fe20000000f00 */
        /* <DEDUP_REMOVED lines=103> */
[----:B------:R-:W-:Y:S01]  /*13d30*/  VIADD R8, R4, 0x504 ;  /* 0x0000050404087836 */ /* 0x000fe20000000000 */
[----:B------:R-:W-:Y:S01]  /*13d40*/  MOV R9, 0x40000040 ;  /* 0x4000004000097802 */ /* 0x000fe20000000f00 */
[----:B------:R-:W-:-:S05]  /*13d50*/  IMAD.U32 R12, RZ, RZ, UR28 ;  /* 0x0000001cff0c7e24 */ /* 0x000fca000f8e00ff */
[----:B------:R0:W-:Y:S01]  /*13d60*/  STL.64 [R1], R12 ;  /* 0x0000000c01007387 */ /* 0x0001e20000100a00 */
        /* <DEDUP_REMOVED lines=56> */
[----:B------:R-:W-:-:S04]  /*140f0*/  MOV R9, 0x40000040 ;  /* 0x4000004000097802 */ /* 0x000fc80000000f00 */
        /* <DEDUP_REMOVED lines=52> */
[----:B------:R-:W-:Y:S02]  /*14440*/  R2UR UR50, R8 ;  /* 0x00000000083272ca */ /* 0x000fe400000e0000 */
[----:B------:R-:W-:Y:S01]  /*14450*/  R2UR UR51, R9 ;  /* 0x00000000093372ca */ /* 0x000fe200000e0000 */
        /* <DEDUP_REMOVED lines=66> */
[----:B------:R-:W-:Y:S02]  /*14880*/  R2UR UR47, R9 ;  /* 0x00000000092f72ca */ /* 0x000fe400000e0000 */
        /* <DEDUP_REMOVED lines=28> */
[----:B------:R-:W-:Y:S02]  /*14a50*/  R2UR UR6, R10 ;  /* 0x000000000a0672ca */ /* 0x000fe400000e0000 */
[----:B------:R-:W-:Y:S01]  /*14a60*/  R2UR UR7, R11 ;  /* 0x000000000b0772ca */ /* 0x000fe200000e0000 */
[----:B------:R-:W-:Y:S01]  /*14a70*/  IMAD.MOV.U32 R11, RZ, RZ, 0x40000040 ;  /* 0x40000040ff0b7424 */ /* 0x000fe200078e00ff */
[----:B------:R-:W-:Y:S01]  /*14a80*/  IADD3 R10, R4, 0x802, RZ ;  /* 0x00000802040a7810 */ /* 0x000fe20007ffe0ff */
        /* <DEDUP_REMOVED lines=121> */
[----:B------:R-:W-:Y:S01]  /*15220*/  ULDC UR42, c[0x0][0x9d8] ;  /* 0x00027600002a7ab9 */ /* 0x000fe20000000800 */
[----:B------:R-:W-:Y:S01]  /*15230*/  ULDC UR43, c[0x0][0x9d8] ;  /* 0x00027600002b7ab9 */ /* 0x000fe20000000800 */
        /* <DEDUP_REMOVED lines=42> */
[----:B------:R-:W-:Y:S01]  /*154e0*/  R2UR UR6, R6 ;  /* 0x00000000060672ca */ /* 0x000fe200000e0000 */
[----:B------:R-:W-:Y:S01]  /*154f0*/  UMOV UR4, UR36 ;  /* 0x0000002400047c82 */ /* 0x000fe20008000000 */
[----:B------:R-:W-:Y:S01]  /*15500*/  R2UR UR7, R7 ;  /* 0x00000000070772ca */ /* 0x000fe200000e0000 */
[----:B------:R-:W-:Y:S01]  /*15510*/  UMOV UR5, UR37 ;  /* 0x0000002500057c82 */ /* 0x000fe20008000000 */
[----:B------:R-:W-:Y:S01]  /*15520*/  VIADD R6, R4, 0x886 ;  /* 0x0000088604067836 */ /* 0x000fe20000000000 */
[----:B------:R-:W1:Y:S01]  /*15530*/  MUFU.TANH R94, R94 ;  /* 0x0000005e005e7308 */ /* 0x000e620000002400 */
[----:B------:R-:W-:-:S02]  /*15540*/  IMAD.MOV.U32 R7, RZ, RZ, 0x40000040 ;  /* 0x40000040ff077424 */ /* 0x000fc400078e00ff */
[----:B------:R-:W-:Y:S01]  /*15550*/  FMUL.FTZ R8, R72, UR8 ;  /* 0x0000000848087c20 */ /* 0x000fe20008410000 */
[----:B------:R-:W-:Y:S01]  /*15560*/  FMUL.FTZ R9, R73, UR8 ;  /* 0x0000000849097c20 */ /* 0x000fe20008410000 */
[----:B------:R-:W-:-:S03]  /*15570*/  FMUL.FTZ R11, R77, UR8 ;  /* 0x000000084d0b7c20 */ /* 0x000fc60008410000 */
[----:B------:R-:W2:Y:S08]  /*15580*/  MUFU.TANH R92, R92 ;  /* 0x0000005c005c7308 */ /* 0x000eb00000002400 */
[----:B------:R-:W3:Y:S08]  /*15590*/  MUFU.TANH R78, R78 ;  /* 0x0000004e004e7308 */ /* 0x000ef00000002400 */
[----:B------:R-:W4:Y:S08]  /*155a0*/  MUFU.TANH R79, R79 ;  /* 0x0000004f004f7308 */ /* 0x000f300000002400 */
[----:B------:R-:W-:Y:S08]  /*155b0*/  MUFU.TANH R8, R8 ;  /* 0x0000000800087308 */ /* 0x000ff00000002400 */
[----:B------:R-:W-:Y:S01]  /*155c0*/  MUFU.TANH R9, R9 ;  /* 0x0000000900097308 */ /* 0x000fe20000002400 */
[----:B------:R-:W-:-:S02]  /*155d0*/  WARPGROUP.DEPBAR.LE gsb0, 0x0 ;  /* 0x00008000000079c5 */ /* 0x000fc40000010000 */
[----:B------:R-:W-:Y:S01]  /*155e0*/  WARPGROUP.ARRIVE ;  /* 0x00000000000079c5 */ /* 0x000fe20000000000 */
[----:B0-----:R-:W-:Y:S01]  /*155f0*/  FMUL.FTZ R12, R64, UR8 ;  /* 0x00000008400c7c20 */ /* 0x001fe20008410000 */
[----:B------:R-:W-:Y:S01]  /*15600*/  FMUL.FTZ R66, R66, UR8 ;  /* 0x0000000842427c20 */ /* 0x000fe20008410000 */
[----:B------:R-:W0:Y:S01]  /*15610*/  @P2 LDC R64, c[0x0][0x44c] ;  /* 0x00011300ff402b82 */ /* 0x000e220000000800 */
        /* <DEDUP_REMOVED lines=8> */
[----:B------:R-:W4:Y:S01]  /*156a0*/  MUFU.TANH R66, R66 ;  /* 0x0000004200427308 */ /* 0x000f220000002400 */
[----:B------:R-:W-:-:S02]  /*156b0*/  IMAD.MOV.U32 R7, RZ, RZ, 0x40000040 ;  /* 0x40000040ff077424 */ /* 0x000fc400078e00ff */
[----:B------:R-:W-:Y:S01]  /*156c0*/  FMUL.FTZ R71, R71, UR8 ;  /* 0x0000000847477c20 */ /* 0x000fe20008410000 */
[----:B------:R-:W-:Y:S01]  /*156d0*/  FMUL.FTZ R14, R68, UR8 ;  /* 0x00000008440e7c20 */ /* 0x000fe20008410000 */
[----:B------:R-:W-:Y:S01]  /*156e0*/  FMUL.FTZ R13, R65, UR8 ;  /* 0x00000008410d7c20 */ /* 0x000fe20008410000 */
[----:B------:R-:W-:Y:S02]  /*156f0*/  FMUL.FTZ R15, R69, UR8 ;  /* 0x00000008450f7c20 */ /* 0x000fe40008410000 */
[----:B------:R-:W4:Y:S08]  /*15700*/  MUFU.TANH R67, R67 ;  /* 0x0000004300437308 */ /* 0x000f300000002400 */
[----:B------:R-:W4:Y:S08]  /*15710*/  MUFU.TANH R70, R70 ;  /* 0x0000004600467308 */ /* 0x000f300000002400 */
[----:B------:R-:W4:Y:S08]  /*15720*/  MUFU.TANH R71, R71 ;  /* 0x0000004700477308 */ /* 0x000f300000002400 */
[----:B------:R-:W-:Y:S08]  /*15730*/  MUFU.TANH R10, R10 ;  /* 0x0000000a000a7308 */ /* 0x000ff00000002400 */
[----:B------:R-:W-:Y:S01]  /*15740*/  MUFU.TANH R11, R11 ;  /* 0x0000000b000b7308 */ /* 0x000fe20000002400 */
[----:B------:R-:W-:-:S02]  /*15750*/  WARPGROUP.DEPBAR.LE gsb0, 0x0 ;  /* 0x00008000000079c5 */ /* 0x000fc40000010000 */
[----:B------:R-:W-:Y:S01]  /*15760*/  WARPGROUP.ARRIVE ;  /* 0x00000000000079c5 */ /* 0x000fe20000000000 */
[----:B------:R-:W-:Y:S01]  /*15770*/  FMUL.FTZ R20, R56, UR8 ;  /* 0x0000000838147c20 */ /* 0x000fe20008410000 */
[----:B------:R-:W-:Y:S01]  /*15780*/  FMUL.FTZ R56, R60, UR8 ;  /* 0x000000083c387c20 */ /* 0x000fe20008410000 */
[----:B------:R-:W-:Y:S01]  /*15790*/  FMUL.FTZ R59, R59, UR8 ;  /* 0x000000083b3b7c20 */ /* 0x000fe20008410000 */
[----:B------:R-:W1:Y:S01]  /*157a0*/  @P2 LDC R60, c[0x0][0x450] ;  /* 0x00011400ff3c2b82 */ /* 0x000e620000000800 */
[----:B------:R-:W-:Y:S01]  /*157b0*/  FMUL.FTZ R58, R58, UR8 ;  /* 0x000000083a3a7c20 */ /* 0x000fe20008410000 */
[----:B------:R-:W-:Y:S01]  /*157c0*/  HGMMA.64x16x16.F32 R48, gdesc[UR4], R48, gsb0 ;  /* 0x00200000043079f0 */ /* 0x000fe20008000830 */
[----:B------:R-:W-:Y:S01]  /*157d0*/  R2UR UR6, R6 ;  /* 0x00000000060672ca */ /* 0x000fe200000e0000 */
[----:B------:R-:W-:Y:S01]  /*157e0*/  UMOV UR4, UR36 ;  /* 0x0000002400047c82 */ /* 0x000fe20008000000 */
[----:B------:R-:W-:Y:S01]  /*157f0*/  R2UR UR7, R7 ;  /* 0x00000000070772ca */ /* 0x000fe200000e0000 */
[----:B------:R-:W-:Y:S01]  /*15800*/  UMOV UR5, UR37 ;  /* 0x0000002500057c82 */ /* 0x000fe20008000000 */
[----:B------:R-:W-:Y:S01]  /*15810*/  VIADD R6, R4, 0x986 ;  /* 0x0000098604067836 */ /* 0x000fe20000000000 */
[----:B------:R2:W-:Y:S01]  /*15820*/  MUFU.TANH R74, R59 ;  /* 0x0000003b004a7308 */ /* 0x0005e20000002400 */
[----:B------:R-:W-:-:S02]  /*15830*/  IMAD.MOV.U32 R7, RZ, RZ, 0x40000040 ;  /* 0x40000040ff077424 */ /* 0x000fc400078e00ff */
[----:B------:R-:W-:Y:S01]  /*15840*/  FMUL.FTZ R62, R62, UR8 ;  /* 0x000000083e3e7c20 */ /* 0x000fe20008410000 */
[----:B------:R-:W-:Y:S02]  /*15850*/  VIADD R4, R4, 0xa06 ;  /* 0x00000a0604047836 */ /* 0x000fe40000000000 */
[----:B------:R-:W-:Y:S01]  /*15860*/  FMUL.FTZ R63, R63, UR8 ;  /* 0x000000083f3f7c20 */ /* 0x000fe20008410000 */
[----:B------:R-:W-:Y:S01]  /*15870*/  FMUL.FTZ R21, R57, UR8 ;  /* 0x0000000839157c20 */ /* 0x000fe20008410000 */
[----:B------:R-:W-:Y:S01]  /*15880*/  FMUL.FTZ R57, R61, UR8 ;  /* 0x000000083d397c20 */ /* 0x000fe20008410000 */
[----:B------:R3:W4:Y:S01]  /*15890*/  MUFU.TANH R76, R58 ;  /* 0x0000003a004c7308 */ /* 0x0007220000002400 */
[----:B--2---:R-:W-:-:S05]  /*158a0*/  IADD3 R59, R229, R226, RZ ;  /* 0x000000e2e53b7210 */ /* 0x004fca0007ffe0ff */
[----:B0-----:R-:W-:Y:S02]  /*158b0*/  @P2 IMAD.HI.U32 R3, R59, R64, RZ ;  /* 0x000000403b032227 */ /* 0x001fe400078e00ff */
[----:B------:R-:W0:Y:S02]  /*158c0*/  MUFU.TANH R62, R62 ;  /* 0x0000003e003e7308 */ /* 0x000e240000002400 */
[----:B---3--:R-:W-:Y:S01]  /*158d0*/  IMAD R58, R2, -0x70, R228 ;  /* 0xffffff90023a7824 */ /* 0x008fe200078e02e4 */
[----:B-1----:R-:W-:-:S05]  /*158e0*/  @P2 SHF.R.U32.HI R59, RZ, R60, R3 ;  /* 0x0000003cff3b2219 */ /* 0x002fca0000011603 */
[----:B------:R-:W1:Y:S01]  /*158f0*/  SHFL.IDX PT, R60, R59, 0x1, 0x1c1f ;  /* 0x003c1f003b3c7f89 */ /* 0x000e6200000e0000 */
[----:B------:R-:W2:Y:S03]  /*15900*/  MUFU.TANH R63, R63 ;  /* 0x0000003f003f7308 */ /* 0x000ea60000002400 */
[----:B------:R-:W3:Y:S05]  /*15910*/  SHFL.IDX PT, R59, R59, RZ, 0x1c1f ;  /* 0x001c1fff3b3b7589 */ /* 0x000eea00000e0000 */
        /* <DEDUP_REMOVED lines=14> */
[----:B------:R-:W-:Y:S01]  /*15a00*/  IMAD R6, R2, -0x70, RZ ;  /* 0xffffff9002067824 */ /* 0x000fe200078e02ff */
[----:B------:R4:W-:Y:S01]  /*15a10*/  MUFU.TANH R7, R49 ;  /* 0x0000003100077308 */ /* 0x0009e20000002400 */
[----:B------:R-:W-:-:S03]  /*15a20*/  FMUL.FTZ R48, R48, UR8 ;  /* 0x0000000830307c20 */ /* 0x000fc60008410000 */
[----:B------:R-:W-:-:S04]  /*15a30*/  IADD3 R3, -R227, 0x71, R6 ;  /* 0x00000071e3037810 */ /* 0x000fc80007ffe106 */
[----:B------:R-:W-:Y:S01]  /*15a40*/  IADD3 R90, -R224, R3, R228 ;  /* 0x00000003e05a7210 */ /* 0x000fe20007ffe1e4 */
[----:B------:R-:W2:Y:S01]  /*15a50*/  MUFU.TANH R50, R50 ;  /* 0x0000003200327308 */ /* 0x000ea20000002400 */
[----:B----4-:R-:W-:-:S04]  /*15a60*/  IADD3 R49, -R227, 0x70, R58 ;  /* 0x00000070e3317810 */ /* 0x010fc80007ffe13a */
[-CC-:B-1----:R-:W-:Y:S02]  /*15a70*/  VIADDMNMX R3, R60, R90.reuse, R49.reuse, PT ;  /* 0x0000005a3c037246 */ /* 0x182fe40003800131 */
[----:B---3--:R-:W-:Y:S01]  /*15a80*/  VIADDMNMX R49, R59, R90, R49, PT ;  /* 0x0000005a3b317246 */ /* 0x008fe20003800131 */
[----:B------:R-:W1:Y:S01]  /*15a90*/  MUFU.TANH R51, R51 ;  /* 0x0000003300337308 */ /* 0x000e620000002400 */
[C---:B------:R-:W-:Y:S02]  /*15aa0*/  ISETP.GT.AND P5, PT, R3.reuse, RZ, PT ;  /* 0x000000ff0300720c */ /* 0x040fe40003fa4270 */
[C---:B------:R-:W-:Y:S02]  /*15ab0*/  ISETP.GT.AND P6, PT, R3.reuse, 0x1, PT ;  /* 0x000000010300780c */ /* 0x040fe40003fc4270 */
[----:B------:R-:W-:Y:S02]  /*15ac0*/  ISETP.GT.AND P4, PT, R3, 0x8, PT ;  /* 0x000000080300780c */ /* 0x000fe40003f84270 */
[----:B------:R-:W-:Y:S01]  /*15ad0*/  FSEL R94, R94, -INF , P5 ;  /* 0xff8000005e5e7808 */ /* 0x000fe20002800000 */
[----:B------:R-:W3:Y:S01]  /*15ae0*/  MUFU.TANH R54, R54 ;  /* 0x0000003600367308 */ /* 0x000ee20000002400 */
[----:B------:R-:W-:-:S02]  /*15af0*/  FSEL R92, R92, -INF , P6 ;  /* 0xff8000005c5c7808 */ /* 0x000fc40003000000 */
[C---:B------:R-:W-:Y:S02]  /*15b00*/  ISETP.GT.AND P3, PT, R3.reuse, 0x9, PT ;  /* 0x000000090300780c */ /* 0x040fe40003f64270 */
[----:B------:R-:W-:Y:S02]  /*15b10*/  FSEL R88, R78, -INF , P4 ;  /* 0xff8000004e587808 */ /* 0x000fe40002000000 */
[----:B------:R-:W-:Y:S01]  /*15b20*/  ISETP.GT.AND P5, PT, R3, 0x10, PT ;  /* 0x000000100300780c */ /* 0x000fe20003fa4270 */
[----:B------:R-:W4:Y:S01]  /*15b30*/  MUFU.TANH R55, R55 ;  /* 0x0000003700377308 */ /* 0x000f220000002400 */
[----:B------:R-:W-:Y:S02]  /*15b40*/  FSEL R86, R79, -INF , P3 ;  /* 0xff8000004f567808 */ /* 0x000fe40001800000 */
[----:B------:R-:W-:Y:S02]  /*15b50*/  ISETP.GT.AND P3, PT, R3, 0x11, PT ;  /* 0x000000110300780c */ /* 0x000fe40003f64270 */
[----:B------:R-:W-:-:S02]  /*15b60*/  FSEL R84, R66, -INF , P5 ;  /* 0xff80000042547808 */ /* 0x000fc40002800000 */
[----:B------:R-:W-:Y:S01]  /*15b70*/  ISETP.GT.AND P4, PT, R3, 0x18, PT ;  /* 0x000000180300780c */ /* 0x000fe20003f84270 */
[----:B------:R-:W-:Y:S01]  /*15b80*/  MUFU.TANH R14, R14 ;  /* 0x0000000e000e7308 */ /* 0x000fe20000002400 */
[----:B------:R-:W-:Y:S02]  /*15b90*/  FSEL R82, R67, -INF , P3 ;  /* 0xff80000043527808 */ /* 0x000fe40001800000 */
[C---:B------:R-:W-:Y:S01]  /*15ba0*/  ISETP.GT.AND P3, PT, R3.reuse, 0x19, PT ;  /* 0x000000190300780c */ /* 0x040fe20003f64270 */
[----:B------:R-:W-:Y:S02]  /*15bb0*/  WARPGROUP.DEPBAR.LE gsb0, 0x0 ;  /* 0x00008000000079c5 */ /* 0x000fe40000010000 */
[----:B------:R-:W-:Y:S01]  /*15bc0*/  WARPGROUP.ARRIVE ;  /* 0x00000000000079c5 */ /* 0x000fe20000000000 */
[----:B------:R-:W-:Y:S01]  /*15bd0*/  FSEL R80, R70, -INF , P4 ;  /* 0xff80000046507808 */ /* 0x000fe20002000000 */
[----:B------:R-:W-:Y:S01]  /*15be0*/  FMUL.FTZ R42, R42, UR8 ;  /* 0x000000082a2a7c20 */ /* 0x000fe20008410000 */
[----:B------:R-:W-:Y:S01]  /*15bf0*/  ISETP.GT.AND P4, PT, R3, 0x20, PT ;  /* 0x000000200300780c */ /* 0x000fe20003f84270 */
[----:B------:R-:W-:Y:S01]  /*15c00*/  FMUL.FTZ R43, R43, UR8 ;  /* 0x000000082b2b7c20 */ /* 0x000fe20008410000 */
[----:B------:R-:W-:Y:S01]  /*15c10*/  FSEL R78, R71, -INF , P3 ;  /* 0xff800000474e7808 */ /* 0x000fe20001800000 */
[----:B------:R-:W-:Y:S01]  /*15c20*/  HGMMA.64x16x16.F32 R32, gdesc[UR4], R32, gsb0 ;  /* 0x00200000042079f0 */ /* 0x000fe20008000820 */
[----:B------:R-:W-:Y:S01]  /*15c30*/  R2UR UR6, R4 ;  /* 0x00000000040672ca */ /* 0x000fe200000e0000 */
[----:B------:R-:W-:Y:S01]  /*15c40*/  UMOV UR4, UR36 ;  /* 0x0000002400047c82 */ /* 0x000fe20008000000 */
[----:B------:R-:W-:Y:S01]  /*15c50*/  R2UR UR7, R5 ;  /* 0x00000000050772ca */ /* 0x000fe200000e0000 */
[----:B------:R-:W-:Y:S01]  /*15c60*/  UMOV UR5, UR37 ;  /* 0x0000002500057c82 */ /* 0x000fe20008000000 */
[----:B------:R-:W-:Y:S01]  /*15c70*/  FMNMX.FTZ R5, R94, R92, !PT ;  /* 0x0000005c5e057209 */ /* 0x000fe20007810000 */
[----:B------:R-:W4:Y:S01]  /*15c80*/  MUFU.TANH R42, R42 ;  /* 0x0000002a002a7308 */ /* 0x000f220000002400 */
[----:B------:R-:W-:Y:S01]  /*15c90*/  ISETP.GT.AND P3, PT, R3, 0x21, PT ;  /* 0x000000210300780c */ /* 0x000fe20003f64270 */
[----:B------:R-:W-:Y:S01]  /*15ca0*/  FMUL.FTZ R46, R46, UR8 ;  /* 0x000000082e2e7c20 */ /* 0x000fe20008410000 */
[----:B------:R-:W-:Y:S01]  /*15cb0*/  FMNMX.FTZ R5, R88, R5, !PT ;  /* 0x0000000558057209 */ /* 0x000fe20007810000 */
[----:B------:R-:W-:Y:S01]  /*15cc0*/  FMUL.FTZ R47, R47, UR8 ;  /* 0x000000082f2f7c20 */ /* 0x000fe20008410000 */
[----:B------:R-:W-:-:S02]  /*15cd0*/  FSEL R76, R76, -INF , P4 ;  /* 0xff8000004c4c7808 */ /* 0x000fc40002000000 */
[----:B------:R-:W-:Y:S01]  /*15ce0*/  FMNMX.FTZ R5, R86, R5, !PT ;  /* 0x0000000556057209 */ /* 0x000fe20007810000 */
[----:B------:R-:W4:Y:S01]  /*15cf0*/  MUFU.TANH R43, R43 ;  /* 0x0000002b002b7308 */ /* 0x000f220000002400 */
[C---:B------:R-:W-:Y:S02]  /*15d00*/  ISETP.GT.AND P4, PT, R3.reuse, 0x28, PT ;  /* 0x000000280300780c */ /* 0x040fe40003f84270 */
[----:B------:R-:W-:Y:S02]  /*15d10*/  FMNMX.FTZ R5, R84, R5, !PT ;  /* 0x0000000554057209 */ /* 0x000fe40007810000 */
[----:B------:R-:W-:Y:S02]  /*15d20*/  FSEL R74, R74, -INF , P3 ;  /* 0xff8000004a4a7808 */ /* 0x000fe40001800000 */
[----:B------:R-:W-:Y:S01]  /*15d30*/  FMNMX.FTZ R5, R82, R5, !PT ;  /* 0x0000000552057209 */ /* 0x000fe20007810000 */
[----:B------:R-:W4:Y:S01]  /*15d40*/  MUFU.TANH R46, R46 ;  /* 0x0000002e002e7308 */ /* 0x000f220000002400 */
[----:B------:R-:W-:-:S02]  /*15d50*/  ISETP.GT.AND P3, PT, R3, 0x29, PT ;  /* 0x000000290300780c */ /* 0x000fc40003f64270 */
[----:B------:R-:W-:Y:S02]  /*15d60*/  FMNMX.FTZ R5, R80, R5, !PT ;  /* 0x0000000550057209 */ /* 0x000fe40007810000 */
[----:B0-----:R-:W-:Y:S02]  /*15d70*/  FSEL R72, R62, -INF , P4 ;  /* 0xff8000003e487808 */ /* 0x001fe40002000000 */
[----:B------:R-:W-:Y:S01]  /*15d80*/  FMNMX.FTZ R5, R78, R5, !PT ;  /* 0x000000054e057209 */ /* 0x000fe20007810000 */
[----:B------:R-:W0:Y:S01]  /*15d90*/  MUFU.TANH R47, R47 ;  /* 0x0000002f002f7308 */ /* 0x000e220000002400 */
[----:B------:R-:W-:Y:S02]  /*15da0*/  ISETP.GT.AND P4, PT, R3, 0x30, PT ;  /* 0x000000300300780c */ /* 0x000fe40003f84270 */
[----:B------:R-:W-:Y:S02]  /*15db0*/  FMNMX.FTZ R5, R76, R5, !PT ;  /* 0x000000054c057209 */ /* 0x000fe40007810000 */
[----:B--2---:R-:W-:-:S02]  /*15dc0*/  FSEL R70, R63, -INF , P3 ;  /* 0xff8000003f467808 */ /* 0x004fc40001800000 */
[----:B------:R-:W-:Y:S01]  /*15dd0*/  FMNMX.FTZ R5, R74, R5, !PT ;  /* 0x000000054a057209 */ /* 0x000fe20007810000 */
[----:B------:R-:W-:Y:S01]  /*15de0*/  MUFU.TANH R15, R15 ;  /* 0x0000000f000f7308 */ /* 0x000fe20000002400 */
[C---:B------:R-:W-:Y:S02]  /*15df0*/  ISETP.GT.AND P3, PT, R3.reuse, 0x31, PT ;  /* 0x000000310300780c */ /* 0x040fe40003f64270 */
[----:B------:R-:W-:Y:S02]  /*15e00*/  FMNMX.FTZ R5, R72, R5, !PT ;  /* 0x0000000548057209 */ /* 0x000fe40007810000 */
[----:B------:R-:W-:Y:S02]  /*15e10*/  FSEL R68, R50, -INF , P4 ;  /* 0xff80000032447808 */ /* 0x000fe40002000000 */
[----:B------:R-:W-:Y:S01]  /*15e20*/  FMNMX.FTZ R5, R70, R5, !PT ;  /* 0x0000000546057209 */ /* 0x000fe20007810000 */
[----:B------:R-:W-:Y:S01]  /*15e30*/  MUFU.TANH R20, R20 ;  /* 0x0000001400147308 */ /* 0x000fe20000002400 */
[----:B------:R-:W-:-:S02]  /*15e40*/  ISETP.GT.AND P4, PT, R3, 0x38, PT ;  /* 0x000000380300780c */ /* 0x000fc40003f84270 */
[----:B-1----:R-:W-:Y:S02]  /*15e50*/  FSEL R66, R51, -INF , P3 ;  /* 0xff80000033427808 */ /* 0x002fe40001800000 */
[----:B------:R-:W-:Y:S01]  /*15e60*/  FMNMX.FTZ R5, R68, R5, !PT ;  /* 0x0000000544057209 */ /* 0x000fe20007810000 */
[----:B------:R-:W-:Y:S02]  /*15e70*/  WARPGROUP.DEPBAR.LE gsb0, 0x0 ;  /* 0x00008000000079c5 */ /* 0x000fe40000010000 */
[----:B------:R-:W-:Y:S01]  /*15e80*/  WARPGROUP.ARRIVE ;  /* 0x00000000000079c5 */ /* 0x000fe20000000000 */
[----:B------:R-:W-:Y:S01]  /*15e90*/  ISETP.GT.AND P3, PT, R3, 0x39, PT ;  /* 0x000000390300780c */ /* 0x000fe20003f64270 */
[----:B------:R-:W-:Y:S01]  /*15ea0*/  FMUL.FTZ R34, R34, UR8 ;  /* 0x0000000822227c20 */ /* 0x000fe20008410000 */
[----:B---3--:R-:W-:Y:S01]  /*15eb0*/  FSEL R60, R54, -INF , P4 ;  /* 0xff800000363c7808 */ /* 0x008fe20002000000 */
[----:B------:R-:W-:Y:S01]  /*15ec0*/  FMUL.FTZ R35, R35, UR8 ;  /* 0x0000000823237c20 */ /* 0x000fe20008410000 */
[----:B------:R-:W-:Y:S01]  /*15ed0*/  FMNMX.FTZ R5, R66, R5, !PT ;  /* 0x0000000542057209 */ /* 0x000fe20007810000 */
[----:B------:R-:W-:Y:S01]  /*15ee0*/  HGMMA.64x16x16.F32 R24, gdesc[UR4], R24, gsb0 ;  /* 0x00200000041879f0 */ /* 0x000fe20008000818 */
[----:B------:R-:W-:Y:S01]  /*15ef0*/  ISETP.GT.AND P4, PT, R3, 0x40, PT ;  /* 0x000000400300780c */ /* 0x000fe20003f84270 */
[----:B------:R-:W1:Y:S01]  /*15f00*/  MUFU.TANH R34, R34 ;  /* 0x0000002200227308 */ /* 0x000e620000002400 */
[----:B----4-:R-:W-:Y:S01]  /*15f10*/  FSEL R64, R55, -INF , P3 ;  /* 0xff80000037407808 */ /* 0x010fe20001800000 */
[----:B------:R-:W-:Y:S01]  /*15f20*/  FMUL.FTZ R38, R38, UR8 ;  /* 0x0000000826267c20 */ /* 0x000fe20008410000 */
[----:B------:R-:W-:Y:S01]  /*15f30*/  FMNMX.FTZ R5, R60, R5, !PT ;  /* 0x000000053c057209 */ /* 0x000fe20007810000 */
[----:B------:R-:W-:Y:S01]  /*15f40*/  FMUL.FTZ R39, R39, UR8 ;  /* 0x0000000827277c20 */ /* 0x000fe20008410000 */
[----:B------:R-:W-:Y:S01]  /*15f50*/  ISETP.GT.AND P3, PT, R3, 0x41, PT ;  /* 0x000000410300780c */ /* 0x000fe20003f64270 */
[----:B------:R-:W-:Y:S01]  /*15f60*/  ULDC UR4, c[0x0][0x988] ;  /* 0x0002620000047ab9 */ /* 0x000fe20000000800 */
[----:B------:R-:W-:Y:S01]  /*15f70*/  FSEL R62, R42, -INF , P4 ;  /* 0xff8000002a3e7808 */ /* 0x000fe20002000000 */
[----:B------:R-:W2:Y:S01]  /*15f80*/  MUFU.TANH R35, R35 ;  /* 0x0000002300237308 */ /* 0x000ea20000002400 */
[----:B------:R-:W-:Y:S01]  /*15f90*/  FMNMX.FTZ R5, R64, R5, !PT ;  /* 0x0000000540057209 */ /* 0x000fe20007810000 */
[----:B------:R-:W-:Y:S01]  /*15fa0*/  FMUL.FTZ R98, R37, UR8 ;  /* 0x0000000825627c20 */ /* 0x000fe20008410000 */
[----:B------:R-:W-:Y:S01]  /*15fb0*/  ISETP.GT.AND P4, PT, R3, 0x48, PT ;  /* 0x000000480300780c */ /* 0x000fe20003f84270 */
[----:B------:R-:W-:Y:S01]  /*15fc0*/  FMUL.FTZ R96, R36, UR8 ;  /* 0x0000000824607c20 */ /* 0x000fe20008410000 */
[----:B------:R-:W-:-:S02]  /*15fd0*/  FSEL R58, R43, -INF , P3 ;  /* 0xff8000002b3a7808 */ /* 0x000fc40001800000 */
[----:B------:R-:W-:Y:S01]  /*15fe0*/  FMNMX.FTZ R5, R62, R5, !PT ;  /* 0x000000053e057209 */ /* 0x000fe20007810000 */
[----:B------:R2:W3:Y:S01]  /*15ff0*/  MUFU.TANH R4, R38 ;  /* 0x0000002600047308 */ /* 0x0004e20000002400 */
[C---:B------:R-:W-:Y:S02]  /*16000*/  ISETP.GT.AND P3, PT, R3.reuse, 0x49, PT ;  /* 0x000000490300780c */ /* 0x040fe40003f64270 */
[----:B------:R-:W-:Y:S02]  /*16010*/  FSEL R54, R46, -INF , P4 ;  /* 0xff8000002e367808 */ /* 0x000fe40002000000 */
[----:B------:R-:W-:Y:S02]  /*16020*/  FMNMX.FTZ R5, R58, R5, !PT ;  /* 0x000000053a057209 */ /* 0x000fe40007810000 */
[----:B------:R-:W-:Y:S01]  /*16030*/  ISETP.GT.AND P4, PT, R3, 0x50, PT ;  /* 0x000000500300780c */ /* 0x000fe20003f84270 */
[----:B------:R-:W4:Y:S01]  /*16040*/  MUFU.TANH R39, R39 ;  /* 0x0000002700277308 */ /* 0x000f220000002400 */
[----:B0-----:R-:W-:Y:S01]  /*16050*/  FSEL R50, R47, -INF , P3 ;  /* 0xff8000002f327808 */ /* 0x001fe20001800000 */
        /* <DEDUP_REMOVED lines=8> */
[----:B--2---:R-:W-:Y:S01]  /*160e0*/  FSEL R38, R35, -INF , P3 ;  /* 0xff80000023267808 */ /* 0x004fe20001800000 */
[----:B------:R-:W-:Y:S01]  /*160f0*/  FMUL.FTZ R35, R53, UR8 ;  /* 0x0000000835237c20 */ /* 0x000fe20008410000 */
[----:B------:R-:W-:Y:S01]  /*16100*/  FMNMX.FTZ R5, R46, R5, !PT ;  /* 0x000000052e057209 */ /* 0x000fe20007810000 */
[----:B------:R-:W-:Y:S01]  /*16110*/  MUFU.TANH R56, R56 ;  /* 0x0000003800387308 */ /* 0x000fe20000002400 */
[----:B------:R-:W-:-:S02]  /*16120*/  ISETP.GT.AND P3, PT, R3, 0x59, PT ;  /* 0x000000590300780c */ /* 0x000fc40003f64270 */
[----:B---3--:R-:W-:Y:S02]  /*16130*/  FSEL R42, R4, -INF , P4 ;  /* 0xff800000042a7808 */ /* 0x008fe40002000000 */
[----:B------:R-:W-:Y:S02]  /*16140*/  FMNMX.FTZ R5, R38, R5, !PT ;  /* 0x0000000526057209 */ /* 0x000fe40007810000 */
[----:B------:R-:W-:Y:S01]  /*16150*/  ISETP.GT.AND P4, PT, R3, 0x60, PT ;  /* 0x000000600300780c */ /* 0x000fe20003f84270 */
[----:B------:R-:W-:Y:S01]  /*16160*/  MUFU.TANH R57, R57 ;  /* 0x0000003900397308 */ /* 0x000fe20000002400 */
[----:B----4-:R-:W-:Y:S01]  /*16170*/  FSEL R34, R39, -INF , P3 ;  /* 0xff80000027227808 */ /* 0x010fe20001800000 */
[----:B------:R-:W-:Y:S02]  /*16180*/  WARPGROUP.DEPBAR.LE gsb0, 0x0 ;  /* 0x00008000000079c5 */ /* 0x000fe40000010000 */
[----:B------:R-:W-:Y:S01]  /*16190*/  FMUL.FTZ R26, R26, UR8 ;  /* 0x000000081a1a7c20 */ /* 0x000fe20008410000 */
[----:B------:R-:W-:Y:S01]  /*161a0*/  FMUL.FTZ R27, R27, UR8 ;  /* 0x000000081b1b7c20 */ /* 0x000fe20008410000 */
[----:B------:R-:W-:Y:S01]  /*161b0*/  FMUL.FTZ R30, R30, UR8 ;  /* 0x000000081e1e7c20 */ /* 0x000fe20008410000 */
[----:B------:R-:W-:Y:S01]  /*161c0*/  FMUL.FTZ R31, R31, UR8 ;  /* 0x000000081f1f7c20 */ /* 0x000fe20008410000 */
[----:B------:R-:W-:Y:S01]  /*161d0*/  FMNMX.FTZ R5, R42, R5, !PT ;  /* 0x000000052a057209 */ /* 0x000fe20007810000 */
[----:B------:R0:W-:Y:S01]  /*161e0*/  MUFU.TANH R6, R27 ;  /* 0x0000001b00067308 */ /* 0x0001e20000002400 */
[----:B------:R-:W-:Y:S01]  /*161f0*/  ISETP.GT.AND P3, PT, R3, 0x61, PT ;  /* 0x000000610300780c */ /* 0x000fe20003f64270 */
[----:B------:R-:W-:Y:S01]  /*16200*/  FMUL.FTZ R39, R45, UR8 ;  /* 0x000000082d277c20 */ /* 0x000fe20008410000 */
[----:B------:R-:W-:Y:S01]  /*16210*/  FMNMX.FTZ R5, R34, R5, !PT ;  /* 0x0000000522057209 */ /* 0x000fe20007810000 */
[----:B------:R-:W-:Y:S01]  /*16220*/  FMUL.FTZ R45, R33, UR8 ;  /* 0x00000008212d7c20 */ /* 0x000fe20008410000 */
[----:B------:R-:W-:Y:S01]  /*16230*/  FMUL.FTZ R33, R25, UR8 ;  /* 0x0000000819217c20 */ /* 0x000fe20008410000 */
[----:B------:R-:W-:Y:S01]  /*16240*/  ISETP.GT.AND P5, PT, R49, 0x8, PT ;  /* 0x000000083100780c */ /* 0x000fe20003fa4270 */
[----:B------:R-:W-:Y:S01]  /*16250*/  FMUL.FTZ R100, R24, UR8 ;  /* 0x0000000818647c20 */ /* 0x000fe20008410000 */
[----:B------:R-:W1:Y:S01]  /*16260*/  MUFU.TANH R26, R26 ;  /* 0x0000001a001a7308 */ /* 0x000e620000002400 */
[----:B------:R-:W-:Y:S01]  /*16270*/  FMUL.FTZ R102, R28, UR8 ;  /* 0x000000081c667c20 */ /* 0x000fe20008410000 */
[----:B------:R-:W-:Y:S01]  /*16280*/  FSEL R24, R10, -INF , P5 ;  /* 0xff8000000a187808 */ /* 0x000fe20002800000 */
[----:B0-----:R-:W-:Y:S01]  /*16290*/  FMUL.FTZ R27, R52, UR8 ;  /* 0x00000008341b7c20 */ /* 0x001fe20008410000 */
[----:B------:R-:W-:Y:S01]  /*162a0*/  FMUL.FTZ R29, R29, UR8 ;  /* 0x000000081d1d7c20 */ /* 0x000fe20008410000 */
[----:B------:R0:W-:Y:S03]  /*162b0*/  @!P1 SYNCS.ARRIVE.TRANS64.RED.A1T0 RZ, [R0+URZ], RZ ;  /* 0x000000ff00ff99a7 */ /* 0x0001e6000810043f */
[----:B------:R2:W3:Y:S08]  /*162c0*/  MUFU.TANH R43, R30 ;  /* 0x0000001e002b7308 */ /* 0x0004f00000002400 */
[----:B------:R-:W4:Y:S01]  /*162d0*/  MUFU.TANH R31, R31 ;  /* 0x0000001f001f7308 */ /* 0x000f220000002400 */
[----:B-1----:R-:W-:-:S02]  /*162e0*/  FSEL R4, R26, -INF , P4 ;  /* 0xff8000001a047808 */ /* 0x002fc40002000000 */
[C---:B------:R-:W-:Y:S02]  /*162f0*/  ISETP.GT.AND P4, PT, R3.reuse, 0x68, PT ;  /* 0x000000680300780c */ /* 0x040fe40003f84270 */
[----:B--2---:R-:W-:Y:S02]  /*16300*/  FSEL R30, R6, -INF , P3 ;  /* 0xff800000061e7808 */ /* 0x004fe40001800000 */
[----:B------:R-:W-:Y:S01]  /*16310*/  FMNMX.FTZ R5, R4, R5, !PT ;  /* 0x0000000504057209 */ /* 0x000fe20007810000 */
[----:B------:R-:W1:Y:S01]  /*16320*/  MUFU.TANH R48, R48 ;  /* 0x0000003000307308 */ /* 0x000e620000002400 */
[----:B------:R-:W-:Y:S02]  /*16330*/  ISETP.GT.AND P3, PT, R3, 0x69, PT ;  /* 0x000000690300780c */ /* 0x000fe40003f64270 */
[----:B---3--:R-:W-:Y:S01]  /*16340*/  FSEL R26, R43, -INF , P4 ;  /* 0xff8000002b1a7808 */ /* 0x008fe20002000000 */
[----:B------:R-:W-:Y:S01]  /*16350*/  FMUL.FTZ R43, R40, UR8 ;  /* 0x00000008282b7c20 */ /* 0x000fe20008410000 */
[----:B------:R-:W-:-:S02]  /*16360*/  FMNMX.FTZ R5, R30, R5, !PT ;  /* 0x000000051e057209 */ /* 0x000fc40007810000 */
[----:B------:R-:W-:Y:S01]  /*16370*/  MOV R3, UR4 ;  /* 0x0000000400037c02 */ /* 0x000fe20008000f00 */
[----:B------:R-:W2:Y:S01]  /*16380*/  MUFU.TANH R27, R27 ;  /* 0x0000001b001b7308 */ /* 0x000ea20000002400 */
[----:B----4-:R-:W-:Y:S01]  /*16390*/  FSEL R6, R31, -INF , P3 ;  /* 0xff8000001f067808 */ /* 0x010fe20001800000 */
[----:B------:R-:W-:Y:S01]  /*163a0*/  FMUL.FTZ R31, R32, UR8 ;  /* 0x00000008201f7c20 */ /* 0x000fe20008410000 */
[----:B------:R-:W-:Y:S02]  /*163b0*/  FMNMX.FTZ R5, R26, R5, !PT ;  /* 0x000000051a057209 */ /* 0x000fe40007810000 */
[----:B------:R-:W-:Y:S02]  /*163c0*/  ISETP.GT.AND P4, PT, R49, 0x1, PT ;  /* 0x000000013100780c */ /* 0x000fe40003f84270 */
[----:B------:R-:W-:Y:S01]  /*163d0*/  FMNMX.FTZ R5, R6, R5, !PT ;  /* 0x0000000506057209 */ /* 0x000fe20007810000 */
[----:B------:R-:W3:Y:S01]  /*163e0*/  MUFU.TANH R35, R35 ;  /* 0x0000002300237308 */ /* 0x000ee20000002400 */
[----:B------:R-:W-:-:S02]  /*163f0*/  FSEL R9, R9, -INF , P4 ;  /* 0xff80000009097808 */ /* 0x000fc40002000000 */
[C---:B------:R-:W-:Y:S01]  /*16400*/  ISETP.GT.AND P4, PT, R49.reuse, 0x10, PT ;  /* 0x000000103100780c */ /* 0x040fe20003f84270 */
[----:B------:R-:W4:Y:S03]  /*16410*/  SHFL.BFLY PT, R40, R5, 0x2, 0x1f ;  /* 0x0c401f0005287f89 */ /* 0x000f2600000e0000 */
[----:B------:R-:W-:Y:S01]  /*16420*/  FSEL R32, R12, -INF , P4 ;  /* 0xff8000000c207808 */ /* 0x000fe20002000000 */
[----:B------:R-:W0:Y:S01]  /*16430*/  MUFU.TANH R43, R43 ;  /* 0x0000002b002b7308 */ /* 0x000e220000002400 */
[----:B------:R-:W-:-:S07]  /*16440*/  ISETP.GT.AND P4, PT, R49, 0x18, PT ;  /* 0x000000183100780c */ /* 0x000fce0003f84270 */
[----:B------:R-:W-:Y:S08]  /*16450*/  MUFU.TANH R47, R47 ;  /* 0x0000002f002f7308 */ /* 0x000ff00000002400 */
[----:B------:R-:W-:Y:S01]  /*16460*/  MUFU.TANH R41, R41 ;  /* 0x0000002900297308 */ /* 0x000fe20000002400 */
[----:B----4-:R-:W-:-:S07]  /*16470*/  FMNMX.FTZ R40, R5, R40, !PT ;  /* 0x0000002805287209 */ /* 0x010fce0007810000 */
[----:B------:R-:W-:Y:S01]  /*16480*/  MUFU.TANH R39, R39 ;  /* 0x0000002700277308 */ /* 0x000fe20000002400 */
[----:B------:R-:W4:Y:S07]  /*16490*/  SHFL.BFLY PT, R5, R40, 0x1, 0x1f ;  /* 0x0c201f0028057f89 */ /* 0x000f2e00000e0000 */
[----:B------:R-:W-:Y:S08]  /*164a0*/  MUFU.TANH R31, R31 ;  /* 0x0000001f001f7308 */ /* 0x000ff00000002400 */
[----:B------:R-:W-:Y:S08]  /*164b0*/  MUFU.TANH R45, R45 ;  /* 0x0000002d002d7308 */ /* 0x000ff00000002400 */
[----:B------:R-:W-:Y:S01]  /*164c0*/  MUFU.TANH R96, R96 ;  /* 0x0000006000607308 */ /* 0x000fe20000002400 */
[----:B----4-:R-:W-:-:S02]  /*164d0*/  FMNMX.FTZ R5, R40, R5, !PT ;  /* 0x0000000528057209 */ /* 0x010fc40007810000 */
[----:B------:R-:W-:Y:S02]  /*164e0*/  FSEL R40, R14, -INF , P4 ;  /* 0xff8000000e287808 */ /* 0x000fe40002000000 */
[C---:B------:R-:W-:Y:S01]  /*164f0*/  FSETP.NEU.FTZ.AND P3, PT, R5.reuse, -INF , PT ;  /* 0xff8000000500780b */ /* 0x040fe20003f7d000 */
[----:B------:R-:W-:Y:S01]  /*16500*/  FMUL.FTZ R25, R5, R3 ;  /* 0x0000000305197220 */ /* 0x000fe20000410000 */
[----:B------:R-:W-:Y:S01]  /*16510*/  ISETP.GT.AND P4, PT, R49, 0x20, PT ;  /* 0x000000203100780c */ /* 0x000fe20003f84270 */
[----:B------:R-:W-:Y:S03]  /*16520*/  MUFU.TANH R98, R98 ;  /* 0x0000006200627308 */ /* 0x000fe60000002400 */
[----:B------:R-:W-:Y:S02]  /*16530*/  FSEL R25, R25, RZ, P3 ;  /* 0x000000ff19197208 */ /* 0x000fe40001800000 */
[----:B------:R-:W-:-:S02]  /*16540*/  ISETP.GT.AND P3, PT, R49, RZ, PT ;  /* 0x000000ff3100720c */ /* 0x000fc40003f64270 */
[----:B------:R-:W-:Y:S01]  /*16550*/  FSEL R52, R20, -INF , P4 ;  /* 0xff80000014347808 */ /* 0x000fe20002000000 */
[-CC-:B------:R-:W-:Y:S01]  /*16560*/  FFMA.FTZ R197, R84, R3.reuse, -R25.reuse ;  /* 0x0000000354c57223 */ /* 0x180fe20000010819 */
[----:B------:R-:W-:Y:S01]  /*16570*/  FSEL R8, R8, -INF , P3 ;  /* 0xff80000008087808 */ /* 0x000fe20001800000 */
[-CC-:B------:R-:W-:Y:S01]  /*16580*/  FFMA.FTZ R14, R82, R3.reuse, -R25.reuse ;  /* 0x00000003520e7223 */ /* 0x180fe20000010819 */
[----:B------:R-:W-:Y:S01]  /*16590*/  ISETP.GT.AND P3, PT, R49, 0x9, PT ;  /* 0x000000093100780c */ /* 0x000fe20003f64270 */
[--C-:B------:R-:W-:Y:S01]  /*165a0*/  FFMA.FTZ R199, R80, R3, -R25.reuse ;  /* 0x0000000350c77223 */ /* 0x100fe20000010819 */
[----:B------:R-:W-:Y:S01]  /*165b0*/  FMNMX.FTZ R37, R8, R9, !PT ;  /* 0x0000000908257209 */ /* 0x000fe20007810000 */
[-CC-:B------:R-:W-:Y:S01]  /*165c0*/  FFMA.FTZ R12, R86, R3.reuse, -R25.reuse ;  /* 0x00000003560c7223 */ /* 0x180fe20000010819 */
[----:B------:R-:W-:Y:S01]  /*165d0*/  FSEL R28, R11, -INF , P3 ;  /* 0xff8000000b1c7808 */ /* 0x000fe20001800000 */
[--C-:B------:R-:W-:Y:S01]  /*165e0*/  FFMA.FTZ R20, R78, R3, -R25.reuse ;  /* 0x000000034e147223 */ /* 0x100fe20000010819 */
[----:B------:R-:W-:Y:S01]  /*165f0*/  FMNMX.FTZ R37, R24, R37, !PT ;  /* 0x0000002518257209 */ /* 0x000fe20007810000 */
[-CC-:B------:R-:W-:Y:S01]  /*16600*/  FFMA.FTZ R203, R88, R3.reuse, -R25.reuse ;  /* 0x0000000358cb7223 */ /* 0x180fe20000010819 */
[----:B------:R-:W-:Y:S01]  /*16610*/  ISETP.GT.AND P3, PT, R49, 0x11, PT ;  /* 0x000000113100780c */ /* 0x000fe20003f64270 */
[--C-:B------:R-:W-:Y:S01]  /*16620*/  FFMA.FTZ R10, R92, R3, -R25.reuse ;  /* 0x000000035c0a7223 */ /* 0x100fe20000010819 */
[----:B------:R-:W-:Y:S01]  /*16630*/  FMNMX.FTZ R37, R28, R37, !PT ;  /* 0x000000251c257209 */ /* 0x000fe20007810000 */
[--C-:B------:R-:W-:Y:S01]  /*16640*/  FFMA.FTZ R193, R76, R3, -R25.reuse ;  /* 0x000000034cc17223 */ /* 0x100fe20000010819 */
[----:B------:R-:W-:Y:S01]  /*16650*/  FSEL R36, R13, -INF , P3 ;  /* 0xff8000000d247808 */ /* 0x000fe20001800000 */
[----:B------:R-:W-:Y:S01]  /*16660*/  MUFU.TANH R100, R100 ;  /* 0x0000006400647308 */ /* 0x000fe20000002400 */
        /* <DEDUP_REMOVED lines=10> */
[C---:B------:R-:W-:Y:S01]  /*16710*/  ISETP.GT.AND P3, PT, R49.reuse, 0x21, PT ;  /* 0x000000213100780c */ /* 0x040fe20003f64270 */
[--C-:B------:R-:W-:Y:S01]  /*16720*/  FFMA.FTZ R60, R64, R3, -R25.reuse ;  /* 0x00000003403c7223 */ /* 0x100fe20000010819 */
[----:B------:R-:W-:Y:S01]  /*16730*/  FMNMX.FTZ R37, R44, R37, !PT ;  /* 0x000000252c257209 */ /* 0x000fe20007810000 */
[-CC-:B------:R-:W-:Y:S01]  /*16740*/  FFMA.FTZ R177, R4, R3.reuse, -R25.reuse ;  /* 0x0000000304b17223 */ /* 0x180fe20000010819 */
[----:B------:R-:W-:Y:S01]  /*16750*/  ISETP.GT.AND P4, PT, R49, 0x28, PT ;  /* 0x000000283100780c */ /* 0x000fe20003f84270 */
[----:B------:R-:W-:Y:S01]  /*16760*/  MUFU.TANH R102, R102 ;  /* 0x0000006600667308 */ /* 0x000fe20000002400 */
[----:B------:R-:W-:Y:S01]  /*16770*/  FSEL R84, R21, -INF , P3 ;  /* 0xff80000015547808 */ /* 0x000fe20001800000 */
[--C-:B------:R-:W-:Y:S01]  /*16780*/  FFMA.FTZ R179, R26, R3, -R25.reuse ;  /* 0x000000031ab37223 */ /* 0x100fe20000010819 */
[----:B------:R-:W-:Y:S01]  /*16790*/  FMNMX.FTZ R37, R52, R37, !PT ;  /* 0x0000002534257209 */ /* 0x000fe20007810000 */
[-CC-:B------:R-:W-:Y:S01]  /*167a0*/  FFMA.FTZ R26, R6, R3.reuse, -R25.reuse ;  /* 0x00000003061a7223 */ /* 0x180fe20000010819 */
[C---:B------:R-:W-:Y:S01]  /*167b0*/  ISETP.GT.AND P3, PT, R49.reuse, 0x29, PT ;  /* 0x000000293100780c */ /* 0x040fe20003f64270 */
[--C-:B------:R-:W-:Y:S01]  /*167c0*/  FFMA.FTZ R74, R74, R3, -R25.reuse ;  /* 0x000000034a4a7223 */ /* 0x100fe20000010819 */
[----:B------:R-:W-:Y:S01]  /*167d0*/  FSEL R56, R56, -INF , P4 ;  /* 0xff80000038387808 */ /* 0x000fe20002000000 */
        /* <DEDUP_REMOVED lines=11> */
[----:B-1----:R-:W-:Y:S01]  /*16890*/  FSEL R48, R48, -INF , P4 ;  /* 0xff80000030307808 */ /* 0x002fe20002000000 */
[--C-:B------:R-:W-:Y:S01]  /*168a0*/  FFMA.FTZ R187, R54, R3, -R25.reuse ;  /* 0x0000000336bb7223 */ /* 0x100fe20000010819 */
[----:B------:R-:W-:Y:S01]  /*168b0*/  FMNMX.FTZ R37, R82, R37, !PT ;  /* 0x0000002552257209 */ /* 0x000fe20007810000 */
[-CC-:B------:R-:W-:Y:S01]  /*168c0*/  FFMA.FTZ R50, R50, R3.reuse, -R25.reuse ;  /* 0x0000000332327223 */ /* 0x180fe20000010819 */
[----:B------:R-:W-:Y:S01]  /*168d0*/  ISETP.GT.AND P4, PT, R49, 0x38, PT ;  /* 0x000000383100780c */ /* 0x000fe20003f84270 */
[----:B------:R-:W1:Y:S01]  /*168e0*/  MUFU.EX2 R10, R10 ;  /* 0x0000000a000a7308 */ /* 0x000e620000000800 */
[----:B------:R-:W-:Y:S01]  /*168f0*/  FSEL R80, R7, -INF , P3 ;  /* 0xff80000007507808 */ /* 0x000fe20001800000 */
[--C-:B------:R-:W-:Y:S01]  /*16900*/  FFMA.FTZ R181, R46, R3, -R25.reuse ;  /* 0x000000032eb57223 */ /* 0x100fe20000010819 */
[----:B------:R-:W-:Y:S01]  /*16910*/  FMNMX.FTZ R37, R48, R37, !PT ;  /* 0x0000002530257209 */ /* 0x000fe20007810000 */
[-CC-:B------:R-:W-:Y:S01]  /*16920*/  FFMA.FTZ R38, R38, R3.reuse, -R25.reuse ;  /* 0x0000000326267223 */ /* 0x180fe20000010819 */
[----:B------:R-:W-:Y:S01]  /*16930*/  ISETP.GT.AND P3, PT, R49, 0x39, PT ;  /* 0x000000393100780c */ /* 0x000fe20003f64270 */
[--C-:B------:R-:W-:Y:S01]  /*16940*/  FFMA.FTZ R183, R42, R3, -R25.reuse ;  /* 0x000000032ab77223 */ /* 0x100fe20000010819 */
[----:B--2---:R-:W-:Y:S01]  /*16950*/  FSEL R86, R27, -INF , P4 ;  /* 0xff8000001b567808 */ /* 0x004fe20002000000 */
[----:B------:R-:W2:Y:S01]  /*16960*/  MUFU.EX2 R203, R203 ;  /* 0x000000cb00cb7308 */ /* 0x000ea20000000800 */
[----:B------:R-:W-:Y:S01]  /*16970*/  FMNMX.FTZ R37, R80, R37, !PT ;  /* 0x0000002550257209 */ /* 0x000fe20007810000 */
[-CC-:B------:R-:W-:Y:S01]  /*16980*/  FFMA.FTZ R34, R34, R3.reuse, -R25.reuse ;  /* 0x0000000322227223 */ /* 0x180fe20000010819 */
[----:B------:R-:W-:Y:S01]  /*16990*/  ISETP.GT.AND P4, PT, R49, 0x40, PT ;  /* 0x000000403100780c */ /* 0x000fe20003f84270 */
[----:B------:R-:W-:Y:S01]  /*169a0*/  FFMA.FTZ R30, R30, R3, -R25 ;  /* 0x000000031e1e7223 */ /* 0x000fe20000010819 */
[----:B---3--:R-:W-:-:S02]  /*169b0*/  FSEL R78, R35, -INF , P3 ;  /* 0xff800000234e7808 */ /* 0x008fc40001800000 */
[----:B------:R-:W-:Y:S02]  /*169c0*/  CS2R R62, SRZ ;  /* 0x00000000003e7805 */ /* 0x000fe4000001ff00 */
[----:B------:R-:W-:Y:S01]  /*169d0*/  FMNMX.FTZ R37, R86, R37, !PT ;  /* 0x0000002556257209 */ /* 0x000fe20007810000 */
[----:B------:R-:W3:Y:S01]  /*169e0*/  MUFU.EX2 R12, R12 ;  /* 0x0000000c000c7308 */ /* 0x000ee20000000800 */
[----:B------:R-:W-:Y:S01]  /*169f0*/  ISETP.GT.AND P3, PT, R49, 0x41, PT ;  /* 0x000000413100780c */ /* 0x000fe20003f64270 */
[----:B------:R-:W4:Y:S01]  /*16a00*/  @P2 LDC R35, c[0x0][0x450] ;  /* 0x00011400ff232b82 */ /* 0x000f220000000800 */
[----:B0-----:R-:W-:Y:S01]  /*16a10*/  FSEL R88, R43, -INF , P4 ;  /* 0xff8000002b587808 */ /* 0x001fe20002000000 */
[----:B-1----:R-:W-:Y:S01]  /*16a20*/  FADD.FTZ R6, R201, R10 ;  /* 0x0000000ac9067221 */ /* 0x002fe20000010000 */
[----:B------:R-:W-:Y:S02]  /*16a30*/  FMNMX.FTZ R37, R78, R37, !PT ;  /* 0x000000254e257209 */ /* 0x000fe40007810000 */
[----:B------:R-:W-:-:S02]  /*16a40*/  CS2R R54, SRZ ;  /* 0x0000000000367805 */ /* 0x000fc4000001ff00 */
[----:B------:R-:W-:Y:S01]  /*16a50*/  ISETP.GT.AND P4, PT, R49, 0x48, PT ;  /* 0x000000483100780c */ /* 0x000fe20003f84270 */
[----:B------:R-:W0:Y:S01]  /*16a60*/  MUFU.EX2 R197, R197 ;  /* 0x000000c500c57308 */ /* 0x000e220000000800 */
[----:B------:R-:W-:Y:S02]  /*16a70*/  FSEL R92, R47, -INF , P3 ;  /* 0xff8000002f5c7808 */ /* 0x000fe40001800000 */
[----:B------:R-:W-:Y:S02]  /*16a80*/  CS2R R46, SRZ ;  /* 0x00000000002e7805 */ /* 0x000fe4000001ff00 */
[----:B------:R-:W-:Y:S02]  /*16a90*/  FMNMX.FTZ R37, R88, R37, !PT ;  /* 0x0000002558257209 */ /* 0x000fe40007810000 */
[----:B------:R-:W-:Y:S02]  /*16aa0*/  CS2R R42, SRZ ;  /* 0x00000000002a7805 */ /* 0x000fe4000001ff00 */
[----:B------:R-:W-:-:S02]  /*16ab0*/  ISETP.GT.AND P3, PT, R49, 0x49, PT ;  /* 0x000000493100780c */ /* 0x000fc40003f64270 */
[----:B------:R-:W-:Y:S01]  /*16ac0*/  FSEL R76, R41, -INF , P4 ;  /* 0xff800000294c7808 */ /* 0x000fe20002000000 */
[----:B------:R-:W1:Y:S01]  /*16ad0*/  MUFU.EX2 R14, R14 ;  /* 0x0000000e000e7308 */ /* 0x000e620000000800 */
[----:B------:R-:W-:Y:S02]  /*16ae0*/  FMNMX.FTZ R37, R92, R37, !PT ;  /* 0x000000255c257209 */ /* 0x000fe40007810000 */
[----:B------:R-:W-:Y:S02]  /*16af0*/  ISETP.GT.AND P4, PT, R49, 0x50, PT ;  /* 0x000000503100780c */ /* 0x000fe40003f84270 */
[----:B------:R-:W-:Y:S01]  /*16b00*/  FSEL R90, R39, -INF , P3 ;  /* 0xff800000275a7808 */ /* 0x000fe20001800000 */
[----:B------:R-:W-:Y:S01]  /*16b10*/  IMAD.MOV.U32 R39, RZ, RZ, R226 ;  /* 0x000000ffff277224 */ /* 0x000fe200078e00e2 */
[----:B------:R-:W-:Y:S01]  /*16b20*/  FMNMX.FTZ R37, R76, R37, !PT ;  /* 0x000000254c257209 */ /* 0x000fe20007810000 */
[----:B------:R-:W4:Y:S01]  /*16b30*/  MUFU.EX2 R199, R199 ;  /* 0x000000c700c77308 */ /* 0x000f220000000800 */
[----:B------:R-:W-:-:S02]  /*16b40*/  ISETP.GT.AND P3, PT, R49, 0x51, PT ;  /* 0x000000513100780c */ /* 0x000fc40003f64270 */
[----:B------:R-:W-:Y:S02]  /*16b50*/  FSEL R94, R31, -INF , P4 ;  /* 0xff8000001f5e7808 */ /* 0x000fe40002000000 */
[----:B------:R-:W-:Y:S02]  /*16b60*/  FMNMX.FTZ R37, R90, R37, !PT ;  /* 0x000000255a257209 */ /* 0x000fe40007810000 */
[----:B------:R-:W-:Y:S01]  /*16b70*/  ISETP.GT.AND P4, PT, R49, 0x58, PT ;  /* 0x000000583100780c */ /* 0x000fe20003f84270 */
[----:B------:R-:W4:Y:S01]  /*16b80*/  MUFU.EX2 R20, R20 ;  /* 0x0000001400147308 */ /* 0x000f220000000800 */
[----:B------:R-:W-:Y:S02]  /*16b90*/  FSEL R72, R45, -INF , P3 ;  /* 0xff8000002d487808 */ /* 0x000fe40001800000 */
[----:B------:R-:W-:Y:S02]  /*16ba0*/  FMNMX.FTZ R37, R94, R37, !PT ;  /* 0x000000255e257209 */ /* 0x000fe40007810000 */
[----:B------:R-:W-:-:S02]  /*16bb0*/  ISETP.GT.AND P3, PT, R49, 0x59, PT ;  /* 0x000000593100780c */ /* 0x000fc40003f64270 */
[----:B------:R-:W-:Y:S01]  /*16bc0*/  FSEL R96, R96, -INF , P4 ;  /* 0xff80000060607808 */ /* 0x000fe20002000000 */
[----:B------:R-:W4:Y:S01]  /*16bd0*/  MUFU.EX2 R193, R193 ;  /* 0x000000c100c17308 */ /* 0x000f220000000800 */
[----:B------:R-:W-:Y:S02]  /*16be0*/  FMNMX.FTZ R37, R72, R37, !PT ;  /* 0x0000002548257209 */ /* 0x000fe40007810000 */
[C---:B------:R-:W-:Y:S02]  /*16bf0*/  ISETP.GT.AND P4, PT, R49.reuse, 0x60, PT ;  /* 0x000000603100780c */ /* 0x040fe40003f84270 */
[----:B------:R-:W-:Y:S02]  /*16c00*/  FSEL R98, R98, -INF , P3 ;  /* 0xff80000062627808 */ /* 0x000fe40001800000 */
[----:B------:R-:W-:Y:S01]  /*16c10*/  FMNMX.FTZ R37, R96, R37, !PT ;  /* 0x0000002560257209 */ /* 0x000fe20007810000 */
[----:B------:R-:W4:Y:S01]  /*16c20*/  MUFU.EX2 R74, R74 ;  /* 0x0000004a004a7308 */ /* 0x000f220000000800 */
[----:B------:R-:W-:-:S02]  /*16c30*/  ISETP.GT.AND P3, PT, R49, 0x61, PT ;  /* 0x000000613100780c */ /* 0x000fc40003f64270 */
[----:B------:R-:W-:Y:S02]  /*16c40*/  FSEL R100, R100, -INF , P4 ;  /* 0xff80000064647808 */ /* 0x000fe40002000000 */
[----:B------:R-:W-:Y:S02]  /*16c50*/  FMNMX.FTZ R37, R98, R37, !PT ;  /* 0x0000002562257209 */ /* 0x000fe40007810000 */
[----:B------:R-:W-:Y:S01]  /*16c60*/  ISETP.GT.AND P4, PT, R49, 0x68, PT ;  /* 0x000000683100780c */ /* 0x000fe20003f84270 */
[----:B------:R-:W-:Y:S01]  /*16c70*/  MUFU.EX2 R195, R195 ;  /* 0x000000c300c37308 */ /* 0x000fe20000000800 */
[----:B------:R-:W-:Y:S02]  /*16c80*/  FSEL R68, R33, -INF , P3 ;  /* 0xff80000021447808 */ /* 0x000fe40001800000 */
[----:B------:R-:W-:Y:S01]  /*16c90*/  FMNMX.FTZ R37, R100, R37, !PT ;  /* 0x0000002564257209 */ /* 0x000fe20007810000 */
[----:B------:R-:W4:Y:S01]  /*16ca0*/  @P2 LDC R33, c[0x0][0x44c] ;  /* 0x00011300ff212b82 */ /* 0x000f220000000800 */
[----:B------:R-:W-:-:S02]  /*16cb0*/  ISETP.GT.AND P3, PT, R49, 0x69, PT ;  /* 0x000000693100780c */ /* 0x000fc40003f64270 */
[----:B------:R-:W-:Y:S01]  /*16cc0*/  FSEL R102, R102, -INF , P4 ;  /* 0xff80000066667808 */ /* 0x000fe20002000000 */
[----:B------:R-:W-:Y:S01]  /*16cd0*/  MUFU.EX2 R70, R70 ;  /* 0x0000004600467308 */ /* 0x000fe20000000800 */
[----:B------:R-:W-:Y:S02]  /*16ce0*/  FMNMX.FTZ R37, R68, R37, !PT ;  /* 0x0000002544257209 */ /* 0x000fe40007810000 */
[----:B------:R-:W-:Y:S02]  /*16cf0*/  FSEL R104, R29, -INF , P3 ;  /* 0xff8000001d687808 */ /* 0x000fe40001800000 */
[----:B------:R-:W-:Y:S02]  /*16d00*/  FMNMX.FTZ R37, R102, R37, !PT ;  /* 0x0000002566257209 */ /* 0x000fe40007810000 */
[----:B------:R-:W-:Y:S01]  /*16d10*/  F2FP.F16.F32.PACK_AB R201, R10, R201 ;  /* 0x000000c90ac9723e */ /* 0x000fe200000000ff */
[----:B------:R-:W-:Y:S01]  /*16d20*/  MUFU.EX2 R189, R189 ;  /* 0x000000bd00bd7308 */ /* 0x000fe20000000800 */
[----:B------:R-:W-:Y:S01]  /*16d30*/  FMNMX.FTZ R37, R104, R37, !PT ;  /* 0x0000002568257209 */ /* 0x000fe20007810000 */
[----:B------:R-:W-:Y:S01]  /*16d40*/  VIADD R10, R2, 0xfffffffe ;  /* 0xfffffffe020a7836 */ /* 0x000fe20000000000 */
[----:B------:R-:W-:-:S03]  /*16d50*/  MOV R2, 0x3f800000 ;  /* 0x3f80000000027802 */ /* 0x000fc60000000f00 */
[----:B------:R-:W2:Y:S02]  /*16d60*/  SHFL.BFLY PT, R64, R37, 0x2, 0x1f ;  /* 0x0c401f0025407f89 */ /* 0x000ea400000e0000 */
[----:B------:R-:W-:Y:S08]  /*16d70*/  MUFU.EX2 R66, R66 ;  /* 0x0000004200427308 */ /* 0x000ff00000000800 */
[----:B------:R-:W-:Y:S08]  /*16d80*/  MUFU.EX2 R191, R191 ;  /* 0x000000bf00bf7308 */ /* 0x000ff00000000800 */
[----:B------:R-:W-:Y:S01]  /*16d90*/  MUFU.EX2 R60, R60 ;  /* 0x0000003c003c7308 */ /* 0x000fe20000000800 */
[----:B--2---:R-:W-:-:S07]  /*16da0*/  FMNMX.FTZ R64, R37, R64, !PT ;  /* 0x0000004025407209 */ /* 0x004fce0007810000 */
[----:B------:R-:W-:Y:S01]  /*16db0*/  MUFU.EX2 R185, R185 ;  /* 0x000000b900b97308 */ /* 0x000fe20000000800 */
[----:B------:R-:W2:Y:S07]  /*16dc0*/  SHFL.BFLY PT, R7, R64, 0x1, 0x1f ;  /* 0x0c201f0040077f89 */ /* 0x000eae00000e0000 */
[----:B------:R-:W-:Y:S08]  /*16dd0*/  MUFU.EX2 R58, R58 ;  /* 0x0000003a003a7308 */ /* 0x000ff00000000800 */
[----:B------:R-:W-:Y:S08]  /*16de0*/  MUFU.EX2 R187, R187 ;  /* 0x000000bb00bb7308 */ /* 0x000ff00000000800 */
[----:B------:R-:W-:Y:S01]  /*16df0*/  MUFU.EX2 R50, R50 ;  /* 0x0000003200327308 */ /* 0x000fe20000000800 */
[----:B--2---:R-:W-:Y:S01]  /*16e00*/  FMNMX.FTZ R4, R64, R7, !PT ;  /* 0x0000000740047209 */ /* 0x004fe20007810000 */
[----:B------:R-:W-:Y:S01]  /*16e10*/  FADD.FTZ R7, R203, R6 ;  /* 0x00000006cb077221 */ /* 0x000fe20000010000 */
[----:B---3--:R-:W-:-:S02]  /*16e20*/  F2FP.F16.F32.PACK_AB R203, R12, R203 ;  /* 0x000000cb0ccb723e */ /* 0x008fc400000000ff */
[----:B------:R-:W-:Y:S02]  /*16e30*/  CS2R R64, SRZ ;  /* 0x0000000000407805 */ /* 0x000fe4000001ff00 */
[C---:B------:R-:W-:Y:S01]  /*16e40*/  FSETP.NEU.FTZ.AND P3, PT, R4.reuse, -INF , PT ;  /* 0xff8000000400780b */ /* 0x040fe20003f7d000 */
[----:B------:R-:W-:Y:S01]  /*16e50*/  FMUL.FTZ R27, R4, R3 ;  /* 0x00000003041b7220 */ /* 0x000fe20000410000 */
[----:B------:R-:W-:Y:S01]  /*16e60*/  FADD.FTZ R6, R12, R7 ;  /* 0x000000070c067221 */ /* 0x000fe20000010000 */
[----:B------:R-:W-:Y:S03]  /*16e70*/  MUFU.EX2 R181, R181 ;  /* 0x000000b500b57308 */ /* 0x000fe60000000800 */
[----:B------:R-:W-:Y:S01]  /*16e80*/  FSEL R27, R27, RZ, P3 ;  /* 0x000000ff1b1b7208 */ /* 0x000fe20001800000 */
[----:B0-----:R-:W-:Y:S01]  /*16e90*/  FADD.FTZ R7, R197, R6 ;  /* 0x00000006c5077221 */ /* 0x001fe20000010000 */
[----:B-1----:R-:W-:-:S03]  /*16ea0*/  F2FP.F16.F32.PACK_AB R197, R14, R197 ;  /* 0x000000c50ec5723e */ /* 0x002fc600000000ff */
        /* <DEDUP_REMOVED lines=8> */
[----:B----4-:R-:W-:-:S04]  /*16f30*/  @P2 IMAD.HI.U32 R8, R226, R33, RZ ;  /* 0x00000021e2082227 */ /* 0x010fc800078e00ff */
[----:B------:R-:W-:Y:S01]  /*16f40*/  FADD.FTZ R6, R14, R7 ;  /* 0x000000070e067221 */ /* 0x000fe20000010000 */
[-CC-:B------:R-:W-:Y:S01]  /*16f50*/  FFMA.FTZ R15, R44, R3.reuse, -R27.reuse ;  /* 0x000000032c0f7223 */ /* 0x180fe2000001081b */
[-CC-:B------:R-:W-:Y:S01]  /*16f60*/  FFMA.FTZ R192, R52, R3.reuse, -R27.reuse ;  /* 0x0000000334c07223 */ /* 0x180fe2000001081b */
[--C-:B------:R-:W-:Y:S01]  /*16f70*/  FFMA.FTZ R21, R84, R3, -R27.reuse ;  /* 0x0000000354157223 */ /* 0x100fe2000001081b */
[----:B------:R-:W-:Y:S01]  /*16f80*/  @P2 SHF.R.U32.HI R39, RZ, R35, R8 ;  /* 0x00000023ff272219 */ /* 0x000fe20000011608 */
[----:B------:R-:W0:Y:S01]  /*16f90*/  MUFU.EX2 R9, R9 ;  /* 0x0000000900097308 */ /* 0x000e220000000800 */
[----:B------:R-:W-:Y:S01]  /*16fa0*/  FADD.FTZ R35, R199, R6 ;  /* 0x00000006c7237221 */ /* 0x000fe20000010000 */
[-CC-:B------:R-:W-:Y:S01]  /*16fb0*/  FFMA.FTZ R194, R56, R3.reuse, -R27.reuse ;  /* 0x0000000338c27223 */ /* 0x180fe2000001081b */
[-CC-:B------:R-:W-:Y:S01]  /*16fc0*/  FFMA.FTZ R25, R82, R3.reuse, -R27.reuse ;  /* 0x0000000352197223 */ /* 0x180fe2000001081b */
[-C--:B------:R-:W-:Y:S01]  /*16fd0*/  FFMA.FTZ R188, R48, R3.reuse, -R27 ;  /* 0x0000000330bc7223 */ /* 0x080fe2000001081b */
[----:B------:R-:W-:Y:S01]  /*16fe0*/  FADD.FTZ R8, R20, R35 ;  /* 0x0000002314087221 */ /* 0x000fe20000010000 */
[-CC-:B------:R-:W-:Y:S01]  /*16ff0*/  FFMA.FTZ R29, R80, R3.reuse, -R27.reuse ;  /* 0x00000003501d7223 */ /* 0x180fe2000001081b */
[-CC-:B------:R-:W-:Y:S01]  /*17000*/  FFMA.FTZ R190, R86, R3.reuse, -R27.reuse ;  /* 0x0000000356be7223 */ /* 0x180fe2000001081b */
[----:B------:R-:W1:Y:S01]  /*17010*/  MUFU.EX2 R202, R202 ;  /* 0x000000ca00ca7308 */ /* 0x000e620000000800 */
[----:B------:R-:W-:Y:S01]  /*17020*/  FADD.FTZ R37, R193, R8 ;  /* 0x00000008c1257221 */ /* 0x000fe20000010000 */
[-CC-:B------:R-:W-:Y:S01]  /*17030*/  FFMA.FTZ R31, R78, R3.reuse, -R27.reuse ;  /* 0x000000034e1f7223 */ /* 0x180fe2000001081b */
[-CC-:B------:R-:W-:Y:S01]  /*17040*/  FFMA.FTZ R184, R88, R3.reuse, -R27.reuse ;  /* 0x0000000358b87223 */ /* 0x180fe2000001081b */
[-C--:B------:R-:W-:Y:S01]  /*17050*/  FFMA.FTZ R33, R92, R3.reuse, -R27 ;  /* 0x000000035c217223 */ /* 0x080fe2000001081b */
[----:B------:R-:W-:Y:S01]  /*17060*/  FADD.FTZ R8, R74, R37 ;  /* 0x000000254a087221 */ /* 0x000fe20000010000 */
[-CC-:B------:R-:W-:Y:S01]  /*17070*/  FFMA.FTZ R186, R76, R3.reuse, -R27.reuse ;  /* 0x000000034cba7223 */ /* 0x180fe2000001081b */
[-C--:B------:R-:W-:Y:S01]  /*17080*/  FFMA.FTZ R90, R90, R3.reuse, -R27 ;  /* 0x000000035a5a7223 */ /* 0x080fe2000001081b */
[----:B------:R-:W2:Y:S01]  /*17090*/  MUFU.EX2 R11, R11 ;  /* 0x0000000b000b7308 */ /* 0x000ea20000000800 */
[----:B0-----:R-:W-:Y:S01]  /*170a0*/  FADD.FTZ R7, R200, R9 ;  /* 0x00000009c8077221 */ /* 0x001fe20000010000 */
[----:B------:R-:W-:Y:S01]  /*170b0*/  FADD.FTZ R37, R195, R8 ;  /* 0x00000008c3257221 */ /* 0x000fe20000010000 */
[-CC-:B------:R-:W-:Y:S01]  /*170c0*/  FFMA.FTZ R94, R94, R3.reuse, -R27.reuse ;  /* 0x000000035e5e7223 */ /* 0x180fe2000001081b */
[-CC-:B------:R-:W-:Y:S01]  /*170d0*/  FFMA.FTZ R72, R72, R3.reuse, -R27.reuse ;  /* 0x0000000348487223 */ /* 0x180fe2000001081b */
[-C--:B------:R-:W-:Y:S01]  /*170e0*/  FFMA.FTZ R96, R96, R3.reuse, -R27 ;  /* 0x0000000360607223 */ /* 0x080fe2000001081b */
[----:B------:R-:W-:Y:S01]  /*170f0*/  FADD.FTZ R8, R70, R37 ;  /* 0x0000002546087221 */ /* 0x000fe20000010000 */
[-C--:B------:R-:W-:Y:S01]  /*17100*/  FFMA.FTZ R98, R98, R3.reuse, -R27 ;  /* 0x0000000362627223 */ /* 0x080fe2000001081b */
[----:B------:R-:W0:Y:S01]  /*17110*/  MUFU.EX2 R196, R196 ;  /* 0x000000c400c47308 */ /* 0x000e220000000800 */
[----:B-1----:R-:W-:Y:S01]  /*17120*/  FADD.FTZ R6, R202, R7 ;  /* 0x00000007ca067221 */ /* 0x002fe20000010000 */
[----:B------:R-:W-:Y:S01]  /*17130*/  IADD3 R7, R39, R228, -R224 ;  /* 0x000000e427077210 */ /* 0x000fe20007ffe8e0 */
[----:B------:R-:W-:Y:S01]  /*17140*/  FADD.FTZ R37, R189, R8 ;  /* 0x00000008bd257221 */ /* 0x000fe20000010000 */
[-CC-:B------:R-:W-:Y:S01]  /*17150*/  FFMA.FTZ R100, R100, R3.reuse, -R27.reuse ;  /* 0x0000000364647223 */ /* 0x180fe2000001081b */
[-CC-:B------:R-:W-:Y:S01]  /*17160*/  FFMA.FTZ R68, R68, R3.reuse, -R27.reuse ;  /* 0x0000000344447223 */ /* 0x180fe2000001081b */
[-CC-:B------:R-:W-:Y:S01]  /*17170*/  FFMA.FTZ R102, R102, R3.reuse, -R27.reuse ;  /* 0x0000000366667223 */ /* 0x180fe2000001081b */
[----:B------:R-:W-:Y:S01]  /*17180*/  FFMA.FTZ R104, R104, R3, -R27 ;  /* 0x0000000368687223 */ /* 0x000fe2000001081b */
[----:B------:R-:W1:Y:S01]  /*17190*/  MUFU.EX2 R13, R13 ;  /* 0x0000000d000d7308 */ /* 0x000e620000000800 */
[----:B--2---:R-:W-:Y:S01]  /*171a0*/  FADD.FTZ R35, R11, R6 ;  /* 0x000000060b237221 */ /* 0x004fe20000010000 */
[----:B------:R-:W-:-:S02]  /*171b0*/  F2FP.F16.F32.PACK_AB R200, R9, R200 ;  /* 0x000000c809c8723e */ /* 0x000fc400000000ff */
[----:B------:R-:W-:Y:S02]  /*171c0*/  CS2R R92, SRZ ;  /* 0x00000000005c7805 */ /* 0x000fe4000001ff00 */
[----:B------:R-:W-:Y:S02]  /*171d0*/  F2FP.F16.F32.PACK_AB R202, R11, R202 ;  /* 0x000000ca0bca723e */ /* 0x000fe400000000ff */
[----:B------:R-:W-:Y:S02]  /*171e0*/  CS2R R88, SRZ ;  /* 0x0000000000587805 */ /* 0x000fe4000001ff00 */
[----:B------:R-:W-:Y:S02]  /*171f0*/  F2FP.F16.F32.PACK_AB R193, R74, R193 ;  /* 0x000000c14ac1723e */ /* 0x000fe400000000ff */
[----:B------:R-:W-:Y:S01]  /*17200*/  CS2R R86, SRZ ;  /* 0x0000000000567805 */ /* 0x000fe2000001ff00 */
[----:B------:R-:W2:Y:S01]  /*17210*/  MUFU.EX2 R198, R198 ;  /* 0x000000c600c67308 */ /* 0x000ea20000000800 */
[----:B0-----:R-:W-:Y:S01]  /*17220*/  FADD.FTZ R6, R196, R35 ;  /* 0x00000023c4067221 */ /* 0x001fe20000010000 */
[----:B------:R-:W-:-:S02]  /*17230*/  F2FP.F16.F32.PACK_AB R195, R70, R195 ;  /* 0x000000c346c3723e */ /* 0x000fc400000000ff */
[----:B------:R-:W-:Y:S02]  /*17240*/  CS2R R84, SRZ ;  /* 0x0000000000547805 */ /* 0x000fe4000001ff00 */
[----:B------:R-:W-:Y:S02]  /*17250*/  F2FP.F16.F32.PACK_AB R189, R66, R189 ;  /* 0x000000bd42bd723e */ /* 0x000fe400000000ff */
[----:B------:R-:W-:Y:S02]  /*17260*/  CS2R R82, SRZ ;  /* 0x0000000000527805 */ /* 0x000fe4000001ff00 */
[----:B------:R-:W-:Y:S02]  /*17270*/  F2FP.F16.F32.PACK_AB R199, R20, R199 ;  /* 0x000000c714c7723e */ /* 0x000fe400000000ff */
[----:B------:R-:W-:Y:S01]  /*17280*/  CS2R R80, SRZ ;  /* 0x0000000000507805 */ /* 0x000fe2000001ff00 */
[----:B------:R-:W0:Y:S01]  /*17290*/  MUFU.EX2 R15, R15 ;  /* 0x0000000f000f7308 */ /* 0x000e220000000800 */
[C---:B-1----:R-:W-:Y:S01]  /*172a0*/  FADD.FTZ R35, R13.reuse, R6 ;  /* 0x000000060d237221 */ /* 0x042fe20000010000 */
[----:B------:R-:W-:Y:S01]  /*172b0*/  IMAD.MOV.U32 R6, RZ, RZ, RZ ;  /* 0x000000ffff067224 */ /* 0x000fe200078e00ff */
[----:B------:R-:W-:-:S02]  /*172c0*/  F2FP.F16.F32.PACK_AB R196, R13, R196 ;  /* 0x000000c40dc4723e */ /* 0x000fc400000000ff */
[----:B------:R-:W-:Y:S02]  /*172d0*/  CS2R R78, SRZ ;  /* 0x00000000004e7805 */ /* 0x000fe4000001ff00 */
[----:B------:R-:W-:Y:S01]  /*172e0*/  CS2R R76, SRZ ;  /* 0x00000000004c7805 */ /* 0x000fe2000001ff00 */
[----:B------:R-:W-:-:S04]  /*172f0*/  IMAD.HI R24, R7, -0x6db6db6d, R6 ;  /* 0x9249249307187827 */ /* 0x000fc800078e0206 */
[----:B------:R-:W-:Y:S01]  /*17300*/  FADD.FTZ R6, R66, R37 ;  /* 0x0000002542067221 */ /* 0x000fe20000010000 */
[----:B------:R-:W1:Y:S01]  /*17310*/  MUFU.EX2 R192, R192 ;  /* 0x000000c000c07308 */ /* 0x000e620000000800 */
[----:B--2---:R-:W-:Y:S01]  /*17320*/  FADD.FTZ R0, R198, R35 ;  /* 0x00000023c6007221 */ /* 0x004fe20000010000 */
[----:B------:R-:W-:Y:S01]  /*17330*/  CS2R R74, SRZ ;  /* 0x00000000004a7805 */ /* 0x000fe2000001ff00 */
[----:B------:R-:W-:Y:S01]  /*17340*/  FADD.FTZ R37, R191, R6 ;  /* 0x00000006bf257221 */ /* 0x000fe20000010000 */
[C---:B------:R-:W-:Y:S02]  /*17350*/  F2FP.F16.F32.PACK_AB R191, R60.reuse, R191 ;  /* 0x000000bf3cbf723e */ /* 0x040fe400000000ff */
[----:B------:R-:W-:Y:S02]  /*17360*/  CS2R R70, SRZ ;  /* 0x0000000000467805 */ /* 0x000fe4000001ff00 */
[----:B------:R-:W-:Y:S01]  /*17370*/  CS2R R66, SRZ ;  /* 0x0000000000427805 */ /* 0x000fe2000001ff00 */
[----:B------:R-:W-:Y:S01]  /*17380*/  FADD.FTZ R6, R60, R37 ;  /* 0x000000253c067221 */ /* 0x000fe20000010000 */
[----:B------:R-:W2:Y:S01]  /*17390*/  MUFU.EX2 R21, R21 ;  /* 0x0000001500157308 */ /* 0x000ea20000000800 */
[C---:B0-----:R-:W-:Y:S01]  /*173a0*/  FADD.FTZ R35, R15.reuse, R0 ;  /* 0x000000000f237221 */ /* 0x041fe20000010000 */
[----:B------:R-:W-:Y:S01]  /*173b0*/  F2FP.F16.F32.PACK_AB R198, R15, R198 ;  /* 0x000000c60fc6723e */ /* 0x000fe200000000ff */
[----:B------:R-:W-:Y:S01]  /*173c0*/  FADD.FTZ R39, R185, R6 ;  /* 0x00000006b9277221 */ /* 0x000fe20000010000 */
[----:B------:R-:W-:-:S02]  /*173d0*/  F2FP.F16.F32.PACK_AB R185, R58, R185 ;  /* 0x000000b93ab9723e */ /* 0x000fc400000000ff */
[----:B------:R-:W-:Y:S02]  /*173e0*/  CS2R R60, SRZ ;  /* 0x00000000003c7805 */ /* 0x000fe4000001ff00 */
[----:B------:R-:W-:Y:S01]  /*173f0*/  CS2R R56, SRZ ;  /* 0x0000000000387805 */ /* 0x000fe2000001ff00 */
[----:B------:R-:W-:Y:S01]  /*17400*/  FADD.FTZ R6, R58, R39 ;  /* 0x000000273a067221 */ /* 0x000fe20000010000 */
[----:B------:R-:W0:Y:S01]  /*17410*/  MUFU.EX2 R194, R194 ;  /* 0x000000c200c27308 */ /* 0x000e220000000800 */
[----:B-1----:R-:W-:Y:S01]  /*17420*/  FADD.FTZ R0, R192, R35 ;  /* 0x00000023c0007221 */ /* 0x002fe20000010000 */
[----:B------:R-:W-:Y:S02]  /*17430*/  SHF.R.U32.HI R39, RZ, 0x1f, R24 ;  /* 0x0000001fff277819 */ /* 0x000fe40000011618 */
[----:B------:R-:W-:Y:S02]  /*17440*/  CS2R R58, SRZ ;  /* 0x00000000003a7805 */ /* 0x000fe4000001ff00 */
[----:B------:R-:W-:-:S02]  /*17450*/  CS2R R52, SRZ ;  /* 0x0000000000347805 */ /* 0x000fc4000001ff00 */
[----:B------:R-:W-:Y:S02]  /*17460*/  CS2R R48, SRZ ;  /* 0x0000000000307805 */ /* 0x000fe4000001ff00 */
[----:B------:R-:W-:Y:S02]  /*17470*/  LEA.HI.SX32 R8, R24, R39, 0x1a ;  /* 0x0000002718087211 */ /* 0x000fe400078fd2ff */
[----:B------:R-:W-:Y:S01]  /*17480*/  CS2R R44, SRZ ;  /* 0x00000000002c7805 */ /* 0x000fe2000001ff00 */
[----:B------:R-:W1:Y:S01]  /*17490*/  MUFU.EX2 R25, R25 ;  /* 0x0000001900197308 */ /* 0x000e620000000800 */
[----:B--2---:R-:W-:Y:S01]  /*174a0*/  FADD.FTZ R35, R21, R0 ;  /* 0x0000000015237221 */ /* 0x004fe20000010000 */
[----:B------:R-:W-:Y:S02]  /*174b0*/  VIMNMX R223, R225, R8, !PT ;  /* 0x00000008e1df7248 */ /* 0x000fe40007fe0100 */
[----:B------:R-:W-:Y:S02]  /*174c0*/  F2FP.F16.F32.PACK_AB R192, R21, R192 ;  /* 0x000000c015c0723e */ /* 0x000fe400000000ff */
[----:B------:R-:W-:-:S02]  /*174d0*/  ISETP.GE.AND P3, PT, R10, R223, PT ;  /* 0x000000df0a00720c */ /* 0x000fc40003f66270 */
[----:B------:R-:W2:Y:S01]  /*174e0*/  MUFU.EX2 R188, R188 ;  /* 0x000000bc00bc7308 */ /* 0x000ea20000000800 */
[----:B0-----:R-:W-:-:S07]  /*174f0*/  FADD.FTZ R0, R194, R35 ;  /* 0x00000023c2007221 */ /* 0x001fce0000010000 */
[----:B------:R-:W0:Y:S01]  /*17500*/  MUFU.EX2 R29, R29 ;  /* 0x0000001d001d7308 */ /* 0x000e220000000800 */
[C---:B-1----:R-:W-:Y:S01]  /*17510*/  FADD.FTZ R37, R25.reuse, R0 ;  /* 0x0000000019257221 */ /* 0x042fe20000010000 */
[----:B------:R-:W-:Y:S02]  /*17520*/  F2FP.F16.F32.PACK_AB R194, R25, R194 ;  /* 0x000000c219c2723e */ /* 0x000fe400000000ff */
[----:B------:R-:W-:-:S04]  /*17530*/  CS2R R24, SRZ ;  /* 0x0000000000187805 */ /* 0x000fc8000001ff00 */
[----:B------:R-:W1:Y:S01]  /*17540*/  MUFU.EX2 R190, R190 ;  /* 0x000000be00be7308 */ /* 0x000e620000000800 */
[----:B--2---:R-:W-:Y:S01]  /*17550*/  FADD.FTZ R0, R188, R37 ;  /* 0x00000025bc007221 */ /* 0x004fe20000010000 */
[----:B------:R-:W-:Y:S01]  /*17560*/  FADD.FTZ R37, R187, R6 ;  /* 0x00000006bb257221 */ /* 0x000fe20000010000 */
[----:B------:R-:W-:-:S03]  /*17570*/  F2FP.F16.F32.PACK_AB R187, R50, R187 ;  /* 0x000000bb32bb723e */ /* 0x000fc600000000ff */
[----:B------:R-:W-:Y:S01]  /*17580*/  FADD.FTZ R6, R50, R37 ;  /* 0x0000002532067221 */ /* 0x000fe20000010000 */
[----:B------:R-:W-:Y:S01]  /*17590*/  CS2R R50, SRZ ;  /* 0x0000000000327805 */ /* 0x000fe2000001ff00 */
[----:B------:R-:W2:Y:S01]  /*175a0*/  MUFU.EX2 R31, R31 ;  /* 0x0000001f001f7308 */ /* 0x000ea20000000800 */
[----:B0-----:R-:W-:Y:S01]  /*175b0*/  FADD.FTZ R27, R29, R0 ;  /* 0x000000001d1b7221 */ /* 0x001fe20000010000 */
[----:B------:R-:W-:Y:S01]  /*175c0*/  FADD.FTZ R39, R181, R6 ;  /* 0x00000006b5277221 */ /* 0x000fe20000010000 */
[----:B------:R-:W-:Y:S02]  /*175d0*/  F2FP.F16.F32.PACK_AB R188, R29, R188 ;  /* 0x000000bc1dbc723e */ /* 0x000fe400000000ff */
[----:B------:R-:W-:-:S03]  /*175e0*/  CS2R R28, SRZ ;  /* 0x00000000001c7805 */ /* 0x000fc6000001ff00 */
        /* <DEDUP_REMOVED lines=11> */
[C---:B--2---:R-:W-:Y:S01]  /*176a0*/  FADD.FTZ R37, R33.reuse, R0 ;  /* 0x0000000021257221 */ /* 0x044fe20000010000 */
[----:B------:R-:W-:Y:S02]  /*176b0*/  F2FP.F16.F32.PACK_AB R184, R33, R184 ;  /* 0x000000b821b8723e */ /* 0x000fe400000000ff */
[----:B------:R-:W-:-:S04]  /*176c0*/  CS2R R32, SRZ ;  /* 0x0000000000207805 */ /* 0x000fc8000001ff00 */
[----:B------:R-:W2:Y:S01]  /*176d0*/  MUFU.EX2 R34, R34 ;  /* 0x0000002200227308 */ /* 0x000ea20000000800 */
[----:B0-----:R-:W-:-:S07]  /*176e0*/  FADD.FTZ R39, R183, R6 ;  /* 0x00000006b7277221 */ /* 0x001fce0000010000 */
[----:B------:R0:W3:Y:S01]  /*176f0*/  MUFU.EX2 R7, R90 ;  /* 0x0000005a00077308 */ /* 0x0000e20000000800 */
[----:B-1----:R-:W-:-:S07]  /*17700*/  FADD.FTZ R0, R186, R37 ;  /* 0x00000025ba007221 */ /* 0x002fce0000010000 */
[----:B------:R-:W1:Y:S01]  /*17710*/  MUFU.EX2 R94, R94 ;  /* 0x0000005e005e7308 */ /* 0x000e620000000800 */
[C---:B--2---:R-:W-:Y:S01]  /*17720*/  FADD.FTZ R6, R34.reuse, R39 ;  /* 0x0000002722067221 */ /* 0x044fe20000010000 */
[----:B------:R-:W-:Y:S02]  /*17730*/  F2FP.F16.F32.PACK_AB R183, R34, R183 ;  /* 0x000000b722b7723e */ /* 0x000fe400000000ff */
[----:B0-----:R-:W-:-:S04]  /*17740*/  CS2R R90, SRZ ;  /* 0x00000000005a7805 */ /* 0x001fc8000001ff00 */
[----:B------:R0:W2:Y:S01]  /*17750*/  MUFU.EX2 R35, R72 ;  /* 0x0000004800237308 */ /* 0x0000a20000000800 */
[C---:B---3--:R-:W-:Y:S01]  /*17760*/  FADD.FTZ R39, R7.reuse, R0 ;  /* 0x0000000007277221 */ /* 0x048fe20000010000 */
[----:B------:R-:W-:-:S06]  /*17770*/  F2FP.F16.F32.PACK_AB R186, R7, R186 ;  /* 0x000000ba07ba723e */ /* 0x000fcc00000000ff */
[----:B------:R-:W3:Y:S01]  /*17780*/  MUFU.EX2 R96, R96 ;  /* 0x0000006000607308 */ /* 0x000ee20000000800 */
[----:B-1----:R-:W-:Y:S01]  /*17790*/  FADD.FTZ R0, R94, R39 ;  /* 0x000000275e007221 */ /* 0x002fe20000010000 */
[----:B0-----:R-:W-:-:S06]  /*177a0*/  CS2R R72, SRZ ;  /* 0x0000000000487805 */ /* 0x001fcc000001ff00 */
[----:B------:R0:W1:Y:S01]  /*177b0*/  MUFU.EX2 R27, R98 ;  /* 0x00000062001b7308 */ /* 0x0000620000000800 */
[C---:B--2---:R-:W-:Y:S01]  /*177c0*/  FADD.FTZ R39, R35.reuse, R0 ;  /* 0x0000000023277221 */ /* 0x044fe20000010000 */
[----:B------:R-:W-:Y:S02]  /*177d0*/  F2FP.F16.F32.PACK_AB R180, R35, R94 ;  /* 0x0000005e23b4723e */ /* 0x000fe400000000ff */
[----:B------:R-:W-:Y:S02]  /*177e0*/  CS2R R94, SRZ ;  /* 0x00000000005e7805 */ /* 0x000fe4000001ff00 */
[----:B------:R-:W-:Y:S02]  /*177f0*/  CS2R R34, SRZ ;  /* 0x0000000000227805 */ /* 0x000fe4000001ff00 */
[----:B------:R-:W2:Y:S01]  /*17800*/  MUFU.EX2 R177, R177 ;  /* 0x000000b100b17308 */ /* 0x000ea20000000800 */
[----:B---3--:R-:W-:Y:S01]  /*17810*/  FADD.FTZ R0, R96, R39 ;  /* 0x0000002760007221 */ /* 0x008fe20000010000 */
[----:B0-----:R-:W-:-:S06]  /*17820*/  CS2R R98, SRZ ;  /* 0x0000000000627805 */ /* 0x001fcc000001ff00 */
[----:B------:R-:W0:Y:S01]  /*17830*/  MUFU.EX2 R100, R100 ;  /* 0x0000006400647308 */ /* 0x000e220000000800 */
[C---:B-1----:R-:W-:Y:S01]  /*17840*/  FADD.FTZ R39, R27.reuse, R0 ;  /* 0x000000001b277221 */ /* 0x042fe20000010000 */
[----:B------:R-:W-:Y:S02]  /*17850*/  F2FP.F16.F32.PACK_AB R182, R27, R96 ;  /* 0x000000601bb6723e */ /* 0x000fe400000000ff */
[----:B------:R-:W-:-:S04]  /*17860*/  CS2R R96, SRZ ;  /* 0x0000000000607805 */ /* 0x000fc8000001ff00 */
[----:B------:R-:W1:Y:S01]  /*17870*/  MUFU.EX2 R30, R30 ;  /* 0x0000001e001e7308 */ /* 0x000e620000000800 */
[----:B--2---:R-:W-:-:S07]  /*17880*/  FADD.FTZ R41, R177, R6 ;  /* 0x00000006b1297221 */ /* 0x004fce0000010000 */
[----:B------:R2:W3:Y:S01]  /*17890*/  MUFU.EX2 R37, R68 ;  /* 0x0000004400257308 */ /* 0x0004e20000000800 */
[----:B0-----:R-:W-:Y:S01]  /*178a0*/  FADD.FTZ R0, R100, R39 ;  /* 0x0000002764007221 */ /* 0x001fe20000010000 */
[----:B------:R-:W-:-:S06]  /*178b0*/  CS2R R38, SRZ ;  /* 0x0000000000267805 */ /* 0x000fcc000001ff00 */
[----:B------:R-:W0:Y:S01]  /*178c0*/  MUFU.EX2 R179, R179 ;  /* 0x000000b300b37308 */ /* 0x000e220000000800 */
[C---:B-1----:R-:W-:Y:S01]  /*178d0*/  FADD.FTZ R6, R30.reuse, R41 ;  /* 0x000000291e067221 */ /* 0x042fe20000010000 */
[----:B------:R-:W-:Y:S02]  /*178e0*/  F2FP.F16.F32.PACK_AB R177, R30, R177 ;  /* 0x000000b11eb1723e */ /* 0x000fe400000000ff */
[----:B--2---:R-:W-:Y:S02]  /*178f0*/  CS2R R68, SRZ ;  /* 0x0000000000447805 */ /* 0x004fe4000001ff00 */
[----:B------:R-:W-:Y:S02]  /*17900*/  CS2R R30, SRZ ;  /* 0x00000000001e7805 */ /* 0x000fe4000001ff00 */
[----:B------:R-:W1:Y:S01]  /*17910*/  MUFU.EX2 R102, R102 ;  /* 0x0000006600667308 */ /* 0x000e620000000800 */
[C---:B---3--:R-:W-:Y:S01]  /*17920*/  FADD.FTZ R11, R37.reuse, R0 ;  /* 0x00000000250b7221 */ /* 0x048fe20000010000 */
[----:B------:R-:W-:-:S02]  /*17930*/  F2FP.F16.F32.PACK_AB R176, R37, R100 ;  /* 0x0000006425b0723e */ /* 0x000fc400000000ff */
[----:B------:R-:W-:Y:S02]  /*17940*/  CS2R R100, SRZ ;  /* 0x0000000000647805 */ /* 0x000fe4000001ff00 */
[----:B------:R-:W-:Y:S02]  /*17950*/  CS2R R36, SRZ ;  /* 0x0000000000247805 */ /* 0x000fe4000001ff00 */
[----:B------:R-:W2:Y:S01]  /*17960*/  MUFU.EX2 R26, R26 ;  /* 0x0000001a001a7308 */ /* 0x000ea20000000800 */
[----:B0-----:R-:W-:-:S07]  /*17970*/  FADD.FTZ R41, R179, R6 ;  /* 0x00000006b3297221 */ /* 0x001fce0000010000 */
[----:B------:R0:W3:Y:S01]  /*17980*/  MUFU.EX2 R9, R104 ;  /* 0x0000006800097308 */ /* 0x0000e20000000800 */
[----:B-1----:R-:W-:Y:S01]  /*17990*/  FADD.FTZ R0, R102, R11 ;  /* 0x0000000b66007221 */ /* 0x002fe20000010000 */
[C---:B--2---:R-:W-:Y:S01]  /*179a0*/  FADD.FTZ R6, R26.reuse, R41 ;  /* 0x000000291a067221 */ /* 0x044fe20000010000 */
[----:B------:R-:W-:Y:S02]  /*179b0*/  F2FP.F16.F32.PACK_AB R179, R26, R179 ;  /* 0x000000b31ab3723e */ /* 0x000fe400000000ff */
[----:B0-----:R-:W-:Y:S02]  /*179c0*/  CS2R R104, SRZ ;  /* 0x0000000000687805 */ /* 0x001fe4000001ff00 */
[----:B------:R-:W-:Y:S02]  /*179d0*/  CS2R R40, SRZ ;  /* 0x0000000000287805 */ /* 0x000fe4000001ff00 */
[----:B------:R-:W-:Y:S01]  /*179e0*/  CS2R R26, SRZ ;  /* 0x00000000001a7805 */ /* 0x000fe2000001ff00 */
[C---:B---3--:R-:W-:Y:S01]  /*179f0*/  FADD.FTZ R7, R9.reuse, R0 ;  /* 0x0000000009077221 */ /* 0x048fe20000010000 */
[----:B------:R-:W-:Y:S01]  /*17a00*/  F2FP.F16.F32.PACK_AB R178, R9, R102 ;  /* 0x0000006609b2723e */ /* 0x000fe200000000ff */
[----:B------:R-:W-:Y:S01]  /*17a10*/  IMAD.MOV.U32 R0, RZ, RZ, 0x3f800000 ;  /* 0x3f800000ff007424 */ /* 0x000fe200078e00ff */
[----:B------:R-:W-:Y:S01]  /*17a20*/  CS2R R102, SRZ ;  /* 0x0000000000667805 */ /* 0x000fe2000001ff00 */
[----:B------:R-:W-:Y:S06]  /*17a30*/  @!P3 BRA `(.L_x_2691) ;  /* 0x0000005c0050b947 */ /* 0x000fec0003800000 */
[----:B------:R-:W-:Y:S01]  /*17a40*/  BSSY B1, `(.L_x_2691) ;  /* 0x00005d3000017945 */ /* 0x000fe20003800000 */
[----:B------:R-:W-:Y:S01]  /*17a50*/  IMAD.MOV.U32 R8, RZ, RZ, R5 ;  /* 0x000000ffff087224 */ /* 0x000fe200078e0005 */
[----:B------:R-:W-:Y:S01]  /*17a60*/  MOV R12, R205 ;  /* 0x000000cd000c7202 */ /* 0x000fe20000000f00 */
[----:B------:R-:W-:Y:S02]  /*17a70*/  IMAD.MOV.U32 R9, RZ, RZ, R4 ;  /* 0x000000ffff097224 */ /* 0x000fe400078e0004 */
[----:B------:R-:W-:Y:S02]  /*17a80*/  IMAD.MOV.U32 R11, RZ, RZ, R208 ;  /* 0x000000ffff0b7224 */ /* 0x000fe400078e00d0 */
[----:B------:R-:W-:Y:S02]  /*17a90*/  IMAD.MOV.U32 R2, RZ, RZ, 0x3f800000 ;  /* 0x3f800000ff027424 */ /* 0x000fe400078e00ff */
[----:B------:R-:W-:-:S07]  /*17aa0*/  IMAD.MOV.U32 R119, RZ, RZ, RZ ;  /* 0x000000ffff777224 */ /* 0x000fce00078e00ff */
.L_x_2702:
[----:B------:R-:W-:-:S05]  /*17ab0*/  VIADD R3, R12, 0x1 ;  /* 0x000000010c037836 */ /* 0x000fca0000000000 */
[----:B------:R-:W-:-:S04]  /*17ac0*/  ISETP.NE.AND P3, PT, R3, 0x2, PT ;  /* 0x000000020300780c */ /* 0x000fc80003f65270 */
[----:B------:R-:W-:Y:S02]  /*17ad0*/  SEL R208, RZ, 0x1, P3 ;  /* 0x00000001ffd07807 */ /* 0x000fe40001800000 */
[----:B------:R-:W-:Y:S02]  /*17ae0*/  SEL R205, R3, RZ, P3 ;  /* 0x000000ff03cd7207 */ /* 0x000fe40001800000 */
[----:B------:R-:W-:Y:S01]  /*17af0*/  LOP3.LUT R208, R11, R208, RZ, 0x3c, !PT ;  /* 0x000000d00bd07212 */ /* 0x000fe200078e3cff */
[----:B------:R-:W-:Y:S06]  /*17b00*/  @!P0 BRA `(.L_x_2692) ;  /* 0x0000000000048947 */ /* 0x000fec0003800000 */
[----:B------:R-:W-:Y:S01]  /*17b10*/  BPT.TRAP 0x1 ;  /* 0x000000040000795c */ /* 0x000fe20000300000 */
.L_x_2692:
[----:B------:R-:W-:Y:S01]  /*17b20*/  IMAD R13, R205, 0x8, R16 ;  /* 0x00000008cd0d7824 */ /* 0x000fe200078e0210 */
[----:B------:R-:W-:-:S04]  /*17b30*/  SHF.L.U32 R4, R208, 0x1f, RZ ;  /* 0x0000001fd0047819 */ /* 0x000fc800000006ff */
[----:B------:R0:W1:Y:S01]  /*17b40*/  SYNCS.PHASECHK.TRANS64.TRYWAIT P3, [R13+URZ+0x36830], R4 ;  /* 0x036830040d0075a7 */ /* 0x000062000806017f */
[----:B------:R-:W-:Y:S05]  /*17b50*/  @!P0 BRA `(.L_x_2693) ;  /* 0x0000000000048947 */ /* 0x000fea0003800000 */
[----:B------:R-:W-:Y:S01]  /*17b60*/  BPT.TRAP 0x1 ;  /* 0x000000040000795c */ /* 0x000fe20000300000 */
.L_x_2693:
[----:B------:R-:W-:Y:S01]  /*17b70*/  IMAD R3, R205, 0xa80, R222 ;  /* 0x00000a80cd037824 */ /* 0x000fe200078e02de */
[----:B------:R-:W-:Y:S03]  /*17b80*/  BSSY B2, `(.L_x_2694) ;  /* 0x0000006000027945 */ /* 0x000fe60003800000 */
[C---:B------:R-:W-:Y:S01]  /*17b90*/  VIADD R124, R3.reuse, 0x100 ;  /* 0x00000100037c7836 */ /* 0x040fe20000000000 */
[----:B------:R-:W-:Y:S01]  /*17ba0*/  IADD3 R122, R3, 0x80, RZ ;  /* 0x00000080037a7810 */ /* 0x000fe20007ffe0ff */
[----:B-1----:R-:W-:Y:S06]  /*17bb0*/  @P3 BRA `(.L_x_2695) ;  /* 0x0000000000083947 */ /* 0x002fec0003800000 */
[----:B------:R-:W1:Y:S02]  /*17bc0*/  SYNCS.PHASECHK.TRANS64.TRYWAIT P3, [R13+URZ+0x36830], R4 ;  /* 0x036830040d0075a7 */ /* 0x000e64000806017f */
[----:B-1----:R-:W-:Y:S05]  /*17bd0*/  @!P3 BRA `(.L_x_2696) ;  /* 0x000001980084b947 */ /* 0x002fea0003800000 */
.L_x_2695:
[----:B------:R-:W-:Y:S05]  /*17be0*/  BSYNC B2 ;  /* 0x0000000000027941 */ /* 0x000fea0003800000 */
.L_x_2694:
[----:B------:R-:W2:Y:S01]  /*17bf0*/  LDL.64 R20, [R1+0x30] ;  /* 0x0000300001147983 */ /* 0x000ea20000100a00 */
[----:B------:R-:W-:Y:S02]  /*17c00*/  IMAD.MOV.U32 R120, RZ, RZ, R3 ;  /* 0x000000ffff787224 */ /* 0x000fe400078e0003 */
[----:B------:R-:W-:Y:S01]  /*17c10*/  IMAD.MOV.U32 R121, RZ, RZ, 0x40000040 ;  /* 0x40000040ff797424 */ /* 0x000fe200078e00ff */
[----:B------:R-:W3:Y:S02]  /*17c20*/  LDL.64 R14, [R1+0x28] ;  /* 0x00002800010e7983 */ /* 0x000ee40000100a00 */
[----:B------:R-:W-:Y:S02]  /*17c30*/  R2UR UR6, R120 ;  /* 0x00000000780672ca */ /* 0x000fe400000e0000 */
[----:B------:R-:W-:Y:S01]  /*17c40*/  R2UR UR7, R121 ;  /* 0x00000000790772ca */ /* 0x000fe200000e0000 */
[----:B------:R-:W-:Y:S01]  /*17c50*/  WARPGROUP.ARRIVE ;  /* 0x00000000000079c5 */ /* 0x000fe20000000000 */
[----:B------:R-:W-:Y:S01]  /*17c60*/  IMAD.MOV.U32 R123, RZ, RZ, 0x40000040 ;  /* 0x40000040ff7b7424 */ /* 0x000fe200078e00ff */
[----:B------:R-:W-:Y:S01]  /*17c70*/  R2UR UR22, R122 ;  /* 0x000000007a1672ca */ /* 0x000fe200000e0000 */
[----:B------:R4:W-:Y:S03]  /*17c80*/  STL.64 [R1+0x88], R8 ;  /* 0x0000880801007387 */ /* 0x0009e60000100a00 */
[----:B------:R-:W-:Y:S01]  /*17c90*/  R2UR UR23, R123 ;  /* 0x000000007b1772ca */ /* 0x000fe200000e0000 */
[----:B------:R-:W-:Y:S01]  /*17ca0*/  IMAD.MOV.U32 R120, RZ, RZ, R124 ;  /* 0x000000ffff787224 */ /* 0x000fe200078e007c */
[----:B------:R-:W-:Y:S01]  /*17cb0*/  R2UR UR19, R121 ;  /* 0x00000000791372ca */ /* 0x000fe200000e0000 */
[----:B------:R0:W-:Y:S03]  /*17cc0*/  STL.64 [R1+0x80], R6 ;  /* 0x0000800601007387 */ /* 0x0001e60000100a00 */
[----:B------:R-:W-:-:S02]  /*17cd0*/  R2UR UR18, R120 ;  /* 0x00000000781272ca */ /* 0x000fc400000e0000 */
[----:B------:R-:W-:Y:S02]  /*17ce0*/  IADD3 R122, R3, 0x180, RZ ;  /* 0x00000180037a7810 */ /* 0x000fe40007ffe0ff */
[----:B------:R-:W-:Y:S02]  /*17cf0*/  R2UR UR15, R123 ;  /* 0x000000007b0f72ca */ /* 0x000fe400000e0000 */
[----:B------:R-:W-:Y:S02]  /*17d00*/  R2UR UR35, R121 ;  /* 0x00000000792372ca */ /* 0x000fe400000e0000 */
[----:B--2---:R-:W-:Y:S02]  /*17d10*/  R2UR UR8, R20 ;  /* 0x00000000140872ca */ /* 0x004fe400000e0000 */
[----:B------:R-:W-:Y:S01]  /*17d20*/  R2UR UR9, R21 ;  /* 0x00000000150972ca */ /* 0x000fe200000e0000 */
[----:B------:R-:W-:Y:S01]  /*17d30*/  VIADD R124, R3, 0x280 ;  /* 0x00000280037c7836 */ /* 0x000fe20000000000 */
[----:B------:R-:W-:Y:S01]  /*17d40*/  MOV R125, 0x40000040 ;  /* 0x40000040007d7802 */ /* 0x000fe20000000f00 */
[----:B----4-:R-:W2:Y:S01]  /*17d50*/  LDL.64 R8, [R1+0x18] ;  /* 0x0000180001087983 */ /* 0x010ea20000100a00 */
[----:B------:R-:W-:-:S02]  /*17d60*/  R2UR UR27, R123 ;  /* 0x000000007b1b72ca */ /* 0x000fc400000e0000 */
[----:B---3--:R-:W-:Y:S01]  /*17d70*/  R2UR UR46, R14 ;  /* 0x000000000e2e72ca */ /* 0x008fe200000e0000 */
[----:B------:R-:W-:Y:S01]  /*17d80*/  VIADD R210, R3, 0x84 ;  /* 0x0000008403d27836 */ /* 0x000fe20000000000 */
[----:B------:R-:W-:Y:S01]  /*17d90*/  R2UR UR47, R15 ;  /* 0x000000000f2f72ca */ /* 0x000fe200000e0000 */
[----:B------:R-:W-:Y:S01]  /*17da0*/  IMAD.MOV.U32 R211, RZ, RZ, 0x40000040 ;  /* 0x40000040ffd37424 */ /* 0x000fe200078e00ff */
[----:B0-----:R-:W3:Y:S01]  /*17db0*/  LDL.64 R6, [R1+0x10] ;  /* 0x0000100001067983 */ /* 0x001ee20000100a00 */
[----:B------:R-:W-:Y:S02]  /*17dc0*/  UMOV UR4, UR8 ;  /* 0x0000000800047c82 */ /* 0x000fe40008000000 */
[----:B------:R-:W-:Y:S02]  /*17dd0*/  UMOV UR5, UR9 ;  /* 0x0000000900057c82 */ /* 0x000fe40008000000 */
[----:B------:R-:W-:Y:S01]  /*17de0*/  HGMMA.64x16x16.F32 R168, gdesc[UR4], RZ, !UPT, gsb0 ;  /* 0x0020000004a879f0 */ /* 0x000fe2000c0008ff */
[----:B------:R-:W-:Y:S01]  /*17df0*/  UMOV UR20, UR8 ;  /* 0x0000000800147c82 */ /* 0x000fe20008000000 */
[----:B------:R-:W-:Y:S01]  /*17e00*/  UMOV UR21, UR9 ;  /* 0x0000000900157c82 */ /* 0x000fe20008000000 */
[----:B------:R-:W-:-:S02]  /*17e10*/  WARPGROUP.DEPBAR.LE gsb0, 0x0 ;  /* 0x00008000000079c5 */ /* 0x000fc40000010000 */
        /* <DEDUP_REMOVED lines=9> */
[----:B------:R-:W-:Y:S01]  /*17eb0*/  UMOV UR13, UR9 ;  /* 0x00000009000d7c82 */ /* 0x000fe20008000000 */
[----:B------:R-:W-:Y:S01]  /*17ec0*/  VIADD R120, R3, 0x200 ;  /* 0x0000020003787836 */ /* 0x000fe20000000000 */
[----:B------:R-:W-:Y:S02]  /*17ed0*/  WARPGROUP.DEPBAR.LE gsb0, 0x0 ;  /* 0x00008000000079c5 */ /* 0x000fe40000010000 */
[----:B------:R-:W-:-:S07]  /*17ee0*/  WARPGROUP.ARRIVE ;  /* 0x00000000000079c5 */ /* 0x000fce0000000000 */
[----:B------:R-:W-:Y:S01]  /*17ef0*/  HGMMA.64x16x16.F32 R144, gdesc[UR12], RZ, !UPT, gsb0 ;  /* 0x002000000c9079f0 */ /* 0x000fe2000c0008ff */
[----:B------:R-:W-:Y:S01]  /*17f00*/  R2UR UR34, R120 ;  /* 0x00000000782272ca */ /* 0x000fe200000e0000 */
[----:B------:R-:W-:Y:S01]  /*17f10*/  UMOV UR32, UR8 ;  /* 0x0000000800207c82 */ /* 0x000fe20008000000 */
[----:B------:R-:W-:Y:S01]  /*17f20*/  UMOV UR33, UR9 ;  /* 0x0000000900217c82 */ /* 0x000fe20008000000 */
[----:B------:R-:W-:Y:S02]  /*17f30*/  WARPGROUP.DEPBAR.LE gsb0, 0x0 ;  /* 0x00008000000079c5 */ /* 0x000fe40000010000 */
[----:B------:R-:W-:-:S08]  /*17f40*/  WARPGROUP.ARRIVE ;  /* 0x00000000000079c5 */ /* 0x000fd00000000000 */
[----:B------:R-:W-:Y:S01]  /*17f50*/  HGMMA.64x16x16.F32 R136, gdesc[UR32], RZ, !UPT, gsb0 ;  /* 0x00200000208879f0 */ /* 0x000fe2000c0008ff */
[----:B------:R-:W-:Y:S02]  /*17f60*/  R2UR UR30, R124 ;  /* 0x000000007c1e72ca */ /* 0x000fe400000e0000 */
[----:B------:R-:W-:Y:S01]  /*17f70*/  R2UR UR31, R125 ;  /* 0x000000007d1f72ca */ /* 0x000fe200000e0000 */
[----:B------:R-:W-:Y:S01]  /*17f80*/  UMOV UR28, UR8 ;  /* 0x00000008001c7c82 */ /* 0x000fe20008000000 */
[----:B------:R-:W-:Y:S01]  /*17f90*/  UMOV UR29, UR9 ;  /* 0x00000009001d7c82 */ /* 0x000fe20008000000 */
[C---:B------:R-:W-:Y:S02]  /*17fa0*/  VIADD R120, R3.reuse, 0x2 ;  /* 0x0000000203787836 */ /* 0x040fe40000000000 */
[----:B------:R-:W-:Y:S02]  /*17fb0*/  IMAD.MOV.U32 R121, RZ, RZ, 0x40000040 ;  /* 0x40000040ff797424 */ /* 0x000fe400078e00ff */
[C---:B------:R-:W-:Y:S01]  /*17fc0*/  VIADD R122, R3.reuse, 0x300 ;  /* 0x00000300037a7836 */ /* 0x040fe20000000000 */
[----:B------:R-:W-:Y:S01]  /*17fd0*/  R2UR UR10, R120 ;  /* 0x00000000780a72ca */ /* 0x000fe200000e0000 */
[----:B------:R-:W-:Y:S01]  /*17fe0*/  VIADD R120, R3, 0x102 ;  /* 0x0000010203787836 */ /* 0x000fe20000000000 */
[----:B------:R-:W-:Y:S01]  /*17ff0*/  R2UR UR11, R121 ;  /* 0x00000000790b72ca */ /* 0x000fe200000e0000 */
[----:B------:R-:W-:Y:S01]  /*18000*/  IMAD.MOV.U32 R121, RZ, RZ, 0x40000040 ;  /* 0x40000040ff797424 */ /* 0x000fe200078e00ff */
[----:B------:R-:W-:-:S02]  /*18010*/  WARPGROUP.DEPBAR.LE gsb0, 0x0 ;  /* 0x00008000000079c5 */ /* 0x000fc40000010000 */
[----:B------:R-:W-:-:S06]  /*18020*/  WARPGROUP.ARRIVE ;  /* 0x00000000000079c5 */ /* 0x000fcc0000000000 */
[----:B------:R-:W-:Y:S01]  /*18030*/  HGMMA.64x16x16.F32 R128, gdesc[UR28], RZ, !UPT, gsb0 ;  /* 0x002000001c8079f0 */ /* 0x000fe2000c0008ff */
[----:B------:R-:W-:Y:S01]  /*18040*/  R2UR UR26, R122 ;  /* 0x000000007a1a72ca */ /* 0x000fe200000e0000 */
[C---:B------:R-:W-:Y:S01]  /*18050*/  VIADD R122, R3.reuse, 0x82 ;  /* 0x00000082037a7836 */ /* 0x040fe20000000000 */
[----:B------:R-:W-:Y:S01]  /*18060*/  R2UR UR22, R120 ;  /* 0x00000000781672ca */ /* 0x000fe200000e0000 */
[----:B------:R-:W-:Y:S01]  /*18070*/  VIADD R120, R3, 0x202 ;  /* 0x0000020203787836 */ /* 0x000fe20000000000 */
[----:B------:R-:W-:Y:S01]  /*18080*/  R2UR UR23, R121 ;  /* 0x00000000791772ca */ /* 0x000fe200000e0000 */
[----:B------:R-:W-:Y:S01]  /*18090*/  IMAD.MOV.U32 R121, RZ, RZ, 0x40000040 ;  /* 0x40000040ff797424 */ /* 0x000fe200078e00ff */
[----:B------:R-:W-:Y:S02]  /*180a0*/  MOV R123, 0x40000040 ;  /* 0x40000040007b7802 */ /* 0x000fe40000000f00 */
        /* <DEDUP_REMOVED lines=8> */
[----:B------:R-:W-:-:S02]  /*18130*/  R2UR UR18, R122 ;  /* 0x000000007a1272ca */ /* 0x000fc400000e0000 */
[----:B------:R-:W-:Y:S01]  /*18140*/  R2UR UR19, R123 ;  /* 0x000000007b1372ca */ /* 0x000fe200000e0000 */
[----:B------:R-:W-:Y:S01]  /*18150*/  IMAD.MOV.U32 R123, RZ, RZ, 0x40000040 ;  /* 0x40000040ff7b7424 */ /* 0x000fe200078e00ff */
[----:B------:R-:W-:Y:S02]  /*18160*/  R2UR UR34, R120 ;  /* 0x00000000782272ca */ /* 0x000fe400000e0000 */
[----:B------:R-:W-:Y:S01]  /*18170*/  R2UR UR35, R121 ;  /* 0x00000000792372ca */ /* 0x000fe200000e0000 */
[----:B------:R-:W-:Y:S01]  /*18180*/  IMAD.MOV.U32 R121, RZ, RZ, 0x40000040 ;  /* 0x40000040ff797424 */ /* 0x000fe200078e00ff */
[C---:B------:R-:W-:Y:S02]  /*18190*/  IADD3 R122, R3.reuse, 0x282, RZ ;  /* 0x00000282037a7810 */ /* 0x040fe40007ffe0ff */
[----:B------:R-:W-:Y:S02]  /*181a0*/  IADD3 R120, R3, 0x4, RZ ;  /* 0x0000000403787810 */ /* 0x000fe40007ffe0ff */
[----:B------:R-:W-:-:S02]  /*181b0*/  R2UR UR14, R122 ;  /* 0x000000007a0e72ca */ /* 0x000fc400000e0000 */
[----:B------:R-:W-:Y:S02]  /*181c0*/  R2UR UR15, R123 ;  /* 0x000000007b0f72ca */ /* 0x000fe400000e0000 */
        /* <DEDUP_REMOVED lines=29> */
[----:B------:R-:W-:Y:S01]  /*183a0*/  MOV R21, UR48 ;  /* 0x0000003000157c02 */ /* 0x000fe20008000f00 */
        /* <DEDUP_REMOVED lines=14> */
[----:B--2---:R-:W-:Y:S02]  /*18490*/  R2UR UR38, R8 ;  /* 0x00000000082672ca */ /* 0x004fe400000e0000 */
[----:B------:R-:W-:Y:S02]  /*184a0*/  R2UR UR39, R9 ;  /* 0x00000000092772ca */ /* 0x000fe400000e0000 */
[----:B------:R-:W-:Y:S01]  /*184b0*/  R2UR UR26, R210 ;  /* 0x00000000d21a72ca */ /* 0x000fe200000e0000 */
[----:B------:R0:W5:Y:S08]  /*184c0*/  LDL.LU.64 R8, [R1+0x88] ;  /* 0x0000880001087983 */ /* 0x0001700000300a00 */
[----:B------:R-:W-:-:S02]  /*184d0*/  UMOV UR28, UR38 ;  /* 0x00000026001c7c82 */ /* 0x000fc40008000000 */
[----:B------:R-:W-:Y:S01]  /*184e0*/  UMOV UR29, UR39 ;  /* 0x00000027001d7c82 */ /* 0x000fe20008000000 */
[----:B------:R-:W-:Y:S02]  /*184f0*/  WARPGROUP.DEPBAR.LE gsb0, 0x0 ;  /* 0x00008000000079c5 */ /* 0x000fe40000010000 */
[----:B------:R-:W-:-:S06]  /*18500*/  WARPGROUP.ARRIVE ;  /* 0x00000000000079c5 */ /* 0x000fcc0000000000 */
[----:B------:R-:W-:Y:S01]  /*18510*/  HGMMA.64x16x16.F32 R168, gdesc[UR28], R168, gsb0 ;  /* 0x002000001ca879f0 */ /* 0x000fe200080008a8 */
[----:B------:R-:W-:Y:S01]  /*18520*/  R2UR UR27, R211 ;  /* 0x00000000d31b72ca */ /* 0x000fe200000e0000 */
[----:B------:R-:W-:Y:S01]  /*18530*/  UMOV UR24, UR38 ;  /* 0x0000002600187c82 */ /* 0x000fe20008000000 */
[----:B------:R-:W-:Y:S01]  /*18540*/  UMOV UR25, UR39 ;  /* 0x0000002700197c82 */ /* 0x000fe20008000000 */
[----:B------:R-:W-:Y:S01]  /*18550*/  VIADD R210, R3, 0x104 ;  /* 0x0000010403d27836 */ /* 0x000fe20000000000 */
[----:B------:R-:W-:Y:S02]  /*18560*/  WARPGROUP.DEPBAR.LE gsb0, 0x0 ;  /* 0x00008000000079c5 */ /* 0x000fe40000010000 */
[----:B------:R-:W-:-:S07]  /*18570*/  WARPGROUP.ARRIVE ;  /* 0x00000000000079c5 */ /* 0x000fce0000000000 */
[----:B------:R-:W-:Y:S01]  /*18580*/  HGMMA.64x16x16.F32 R160, gdesc[UR24], R160, gsb0 ;  /* 0x0020000018a079f0 */ /* 0x000fe200080008a0 */
[----:B------:R-:W-:Y:S02]  /*18590*/  MOV R211, 0x40000040 ;  /* 0x4000004000d37802 */ /* 0x000fe40000000f00 */
        /* <DEDUP_REMOVED lines=43> */
[----:B------:R-:W-:Y:S01]  /*18850*/  VIADD R210, R3, 0x6 ;  /* 0x0000000603d27836 */ /* 0x000fe20000000000 */
[----:B------:R-:W-:Y:S02]  /*18860*/  MOV R211, 0x40000040 ;  /* 0x4000004000d37802 */ /* 0x000fe40000000f00 */
[----:B------:R-:W-:Y:S02]  /*18870*/  MOV R14, UR41 ;  /* 0x00000029000e7c02 */ /* 0x000fe40008000f00 */
[----:B------:R-:W-:Y:S02]  /*18880*/  MOV R15, UR40 ;  /* 0x00000028000f7c02 */ /* 0x000fe40008000f00 */
[----:B---3--:R-:W-:Y:S02]  /*18890*/  R2UR UR40, R6 ;  /* 0x00000000062872ca */ /* 0x008fe400000e0000 */
[----:B------:R-:W-:-:S02]  /*188a0*/  R2UR UR41, R7 ;  /* 0x00000000072972ca */ /* 0x000fc400000e0000 */
        /* <DEDUP_REMOVED lines=45> */
[----:B------:R-:W-:-:S04]  /*18b80*/  MOV R211, 0x40000040 ;  /* 0x4000004000d37802 */ /* 0x000fc80000000f00 */
        /* <DEDUP_REMOVED lines=21> */
[----:B------:R0:W5:Y:S01]  /*18ce0*/  LDL.LU.64 R6, [R1+0x80] ;  /* 0x0000800001067983 */ /* 0x0001620000300a00 */
        /* <DEDUP_REMOVED lines=12> */
[----:B------:R-:W2:Y:S08]  /*18db0*/  LDL.64 R210, [R1] ;  /* 0x0000000001d27983 */ /* 0x000eb00000100a00 */
[----:B------:R-:W-:-:S02]  /*18dc0*/  UMOV UR18, UR38 ;  /* 0x0000002600127c82 */ /* 0x000fc40008000000 */
[----:B------:R-:W-:Y:S01]  /*18dd0*/  UMOV UR19, UR39 ;  /* 0x0000002700137c82 */ /* 0x000fe20008000000 */
[----:B------:R-:W-:Y:S02]  /*18de0*/  WARPGROUP.DEPBAR.LE gsb0, 0x0 ;  /* 0x00008000000079c5 */ /* 0x000fe40000010000 */
[----:B------:R-:W-:-:S06]  /*18df0*/  WARPGROUP.ARRIVE ;  /* 0x00000000000079c5 */ /* 0x000fcc0000000000 */
[----:B------:R-:W-:Y:S01]  /*18e00*/  HGMMA.64x16x16.F32 R160, gdesc[UR16], R160, gsb0 ;  /* 0x0020000010a079f0 */ /* 0x000fe200080008a0 */
[----:B------:R-:W-:Y:S01]  /*18e10*/  R2UR UR49, R20 ;  /* 0x00000000143172ca */ /* 0x000fe200000e0000 */
[----:B------:R-:W-:Y:S01]  /*18e20*/  VIADD R20, R3, 0x480 ;  /* 0x0000048003147836 */ /* 0x000fe20000000000 */
[----:B------:R-:W-:Y:S01]  /*18e30*/  R2UR UR48, R21 ;  /* 0x00000000153072ca */ /* 0x000fe200000e0000 */
        /* <DEDUP_REMOVED lines=28> */
[----:B-1----:R-:W-:Y:S02]  /*19000*/  MOV R4, UR43 ;  /* 0x0000002b00047c02 */ /* 0x002fe40008000f00 */
[----:B------:R-:W-:Y:S02]  /*19010*/  MOV R5, UR42 ;  /* 0x0000002a00057c02 */ /* 0x000fe40008000f00 */
[----:B------:R-:W-:Y:S02]  /*19020*/  R2UR UR42, R20 ;  /* 0x00000000142a72ca */ /* 0x000fe400000e0000 */
[----:B------:R-:W-:Y:S01]  /*19030*/  R2UR UR43, R21 ;  /* 0x00000000152b72ca */ /* 0x000fe200000e0000 */
[----:B------:R-:W-:Y:S01]  /*19040*/  UMOV UR40, UR46 ;  /* 0x0000002e00287c82 */ /* 0x000fe20008000000 */
[----:B------:R-:W-:Y:S01]  /*19050*/  UMOV UR41, UR47 ;  /* 0x0000002f00297c82 */ /* 0x000fe20008000000 */
[----:B------:R-:W-:-:S02]  /*19060*/  WARPGROUP.DEPBAR.LE gsb0, 0x0 ;  /* 0x00008000000079c5 */ /* 0x000fc40000010000 */
        /* <DEDUP_REMOVED lines=15> */
[----:B------:R-:W-:Y:S02]  /*19160*/  R2UR UR6, R20 ;  /* 0x00000000140672ca */ /* 0x000fe400000e0000 */
[----:B------:R-:W-:-:S07]  /*19170*/  R2UR UR7, R21 ;  /* 0x00000000150772ca */ /* 0x000fce00000e0000 */
[----:B------:R-:W-:Y:S02]  /*19180*/  UMOV UR4, UR38 ;  /* 0x0000002600047c82 */ /* 0x000fe40008000000 */
[----:B------:R-:W-:Y:S01]  /*19190*/  UMOV UR5, UR39 ;  /* 0x0000002700057c82 */ /* 0x000fe20008000000 */
[----:B------:R-:W-:Y:S02]  /*191a0*/  WARPGROUP.DEPBAR.LE gsb0, 0x0 ;  /* 0x00008000000079c5 */ /* 0x000fe40000010000 */
[----:B------:R-:W-:-:S06]  /*191b0*/  WARPGROUP.ARRIVE ;  /* 0x00000000000079c5 */ /* 0x000fcc0000000000 */
        /* <DEDUP_REMOVED lines=302> */
[----:B------:R-:W-:Y:S01]  /*1a4a0*/  IMAD.MOV.U32 R5, RZ, RZ, 0x40000040 ;  /* 0x40000040ff057424 */ /* 0x000fe200078e00ff */
[----:B------:R-:W-:Y:S02]  /*1a4b0*/  R2UR UR41, R14 ;  /* 0x000000000e2972ca */ /* 0x000fe400000e0000 */
        /* <DEDUP_REMOVED lines=222> */
.L_x_2697:
[----:B------:R-:W-:Y:S02]  /*1b2a0*/  SHF.L.U32 R0, R11, 0x1f, RZ ;  /* 0x0000001f0b007819 */ /* 0x000fe400000006ff */
[----:B------:R-:W-:-:S04]  /*1b2b0*/  LEA R11, R12, R16, 0x3 ;  /* 0x000000100c0b7211 */ /* 0x000fc800078e18ff */
[----:B------:R0:W1:Y:S01]  /*1b2c0*/  SYNCS.PHASECHK.TRANS64.TRYWAIT P3, [R11+URZ+0x36850], R0 ;  /* 0x036850000b0075a7 */ /* 0x000062000806017f */
[----:B------:R-:W-:Y:S05]  /*1b2d0*/  @!P0 BRA `(.L_x_2698) ;  /* 0x0000000000048947 */ /* 0x000fea0003800000 */
[----:B------:R-:W-:Y:S01]  /*1b2e0*/  BPT.TRAP 0x1 ;  /* 0x000000040000795c */ /* 0x000fe20000300000 */
.L_x_2698:
[----:B------:R-:W-:Y:S04]  /*1b2f0*/  BSSY B2, `(.L_x_2699) ;  /* 0x0000004000027945 */ /* 0x000fe80003800000 */
[----:B-1----:R-:W-:Y:S05]  /*1b300*/  @P3 BRA `(.L_x_2700) ;  /* 0x0000000000083947 */ /* 0x002fea0003800000 */
[----:B------:R-:W1:Y:S02]  /*1b310*/  SYNCS.PHASECHK.TRANS64.TRYWAIT P3, [R11+URZ+0x36850], R0 ;  /* 0x036850000b0075a7 */ /* 0x000e64000806017f */
[----:B-1----:R-:W-:Y:S05]  /*1b320*/  @!P3 BRA `(.L_x_2701) ;  /* 0x0000016000c4b947 */ /* 0x002fea0003800000 */
.L_x_2700:
[----:B------:R-:W-:Y:S05]  /*1b330*/  BSYNC B2 ;  /* 0x0000000000027941 */ /* 0x000fea0003800000 */
.L_x_2699:
[----:B01----:R-:W-:Y:S01]  /*1b340*/  VIADD R0, R16, 0x400 ;  /* 0x0000040010007836 */ /* 0x003fe20000000000 */
[----:B------:R-:W-:Y:S01]  /*1b350*/  WARPGROUP.ARRIVE ;  /* 0x00000000000079c5 */ /* 0x000fe20000000000 */
[----:B------:R-:W-:Y:S01]  /*1b360*/  IMAD.MOV.U32 R3, RZ, RZ, 0x40000040 ;  /* 0x40000040ff037424 */ /* 0x000fe200078e00ff */
[----:B------:R-:W0:Y:S01]  /*1b370*/  @P2 LDC R15, c[0x0][0x44c] ;  /* 0x00011300ff0f2b82 */ /* 0x000e220000000800 */
[----:B------:R-:W-:Y:S01]  /*1b380*/  IMAD.MOV.U32 R5, RZ, RZ, 0x40000040 ;  /* 0x40000040ff057424 */ /* 0x000fe200078e00ff */
[----:B------:R-:W-:Y:S01]  /*1b390*/  SHF.R.U32.HI R0, RZ, 0x4, R0 ;  /* 0x00000004ff007819 */ /* 0x000fe20000011600 */
[----:B------:R-:W-:Y:S01]  /*1b3a0*/  FMUL.FTZ R21, R173, UR43 ;  /* 0x0000002bad157c20 */ /* 0x000fe20008410000 */
[----:B------:R-:W-:Y:S01]  /*1b3b0*/  R2UR UR7, R3 ;  /* 0x00000000030772ca */ /* 0x000fe200000e0000 */
[----:B------:R-:W-:Y:S01]  /*1b3c0*/  FMUL.FTZ R3, R169, UR43 ;  /* 0x0000002ba9037c20 */ /* 0x000fe20008410000 */
[----:B------:R-:W-:Y:S01]  /*1b3d0*/  LOP3.LUT R0, R0, 0x3fff, RZ, 0xc0, !PT ;  /* 0x00003fff00007812 */ /* 0x000fe200078ec0ff */
[----:B------:R-:W-:Y:S01]  /*1b3e0*/  FMUL.FTZ R169, R161, UR43 ;  /* 0x0000002ba1a97c20 */ /* 0x000fe20008410000 */
[----:B------:R-:W1:Y:S01]  /*1b3f0*/  @P2 LDC R14, c[0x0][0x450] ;  /* 0x00011400ff0e2b82 */ /* 0x000e620000000800 */
[----:B------:R-:W-:Y:S01]  /*1b400*/  FMUL.FTZ R161, R162, UR43 ;  /* 0x0000002ba2a17c20 */ /* 0x000fe20008410000 */
[----:B------:R-:W-:Y:S01]  /*1b410*/  LOP3.LUT R0, R0, 0x3800000, RZ, 0xfc, !PT ;  /* 0x0380000000007812 */ /* 0x000fe200078efcff */
[----:B------:R-:W-:Y:S01]  /*1b420*/  FMUL.FTZ R162, R163, UR43 ;  /* 0x0000002ba3a27c20 */ /* 0x000fe20008410000 */
[----:B------:R-:W-:Y:S01]  /*1b430*/  FMUL.FTZ R163, R164, UR43 ;  /* 0x0000002ba4a37c20 */ /* 0x000fe20008410000 */
[----:B------:R-:W-:Y:S01]  /*1b440*/  FMUL.FTZ R164, R165, UR43 ;  /* 0x0000002ba5a47c20 */ /* 0x000fe20008410000 */
[----:B------:R-:W-:Y:S01]  /*1b450*/  IMAD.IADD R165, R229, 0x1, R226 ;  /* 0x00000001e5a57824 */ /* 0x000fe200078e02e2 */
[----:B------:R-:W-:Y:S01]  /*1b460*/  MUFU.TANH R3, R3 ;  /* 0x0000000300037308 */ /* 0x000fe20000002400 */
[----:B------:R-:W-:-:S02]  /*1b470*/  IMAD R2, R12, 0xa80, R0 ;  /* 0x00000a800c027824 */ /* 0x000fc400078e0200 */
[----:B------:R-:W-:Y:S01]  /*1b480*/  FMUL.FTZ R0, R168, UR43 ;  /* 0x0000002ba8007c20 */ /* 0x000fe20008410000 */
[----:B------:R-:W-:Y:S01]  /*1b490*/  FMUL.FTZ R160, R160, UR43 ;  /* 0x0000002ba0a07c20 */ /* 0x000fe20008410000 */
[----:B------:R-:W-:Y:S01]  /*1b4a0*/  FMUL.FTZ R12, R171, UR43 ;  /* 0x0000002bab0c7c20 */ /* 0x000fe20008410000 */
[C---:B------:R-:W-:Y:S01]  /*1b4b0*/  VIADD R4, R2.reuse, 0x80 ;  /* 0x0000008002047836 */ /* 0x040fe20000000000 */
[----:B------:R-:W-:Y:S01]  /*1b4c0*/  R2UR UR6, R2 ;  /* 0x00000000020672ca */ /* 0x000fe200000e0000 */
[----:B------:R-:W-:Y:S01]  /*1b4d0*/  FMUL.FTZ R152, R152, UR43 ;  /* 0x0000002b98987c20 */ /* 0x000fe20008410000 */
[----:B------:R-:W2:Y:S01]  /*1b4e0*/  MUFU.TANH R0, R0 ;  /* 0x0000000000007308 */ /* 0x000ea20000002400 */
[----:B0-----:R-:W-:-:S04]  /*1b4f0*/  @P2 IMAD.HI.U32 R15, R165, R15, RZ ;  /* 0x0000000fa50f2227 */ /* 0x001fc800078e00ff */
        /* <DEDUP_REMOVED lines=15> */
[----:B------:R-:W-:Y:S01]  /*1b5f0*/  MUFU.TANH R160, R160 ;  /* 0x000000a000a07308 */ /* 0x000fe20000002400 */
[----:B------:R-:W-:Y:S01]  /*1b600*/  FMUL.FTZ R141, R141, UR43 ;  /* 0x0000002b8d8d7c20 */ /* 0x000fe20008410000 */
[----:B------:R-:W-:Y:S01]  /*1b610*/  FMUL.FTZ R133, R133, UR43 ;  /* 0x0000002b85857c20 */ /* 0x000fe20008410000 */
[----:B------:R-:W-:Y:S01]  /*1b620*/  FMUL.FTZ R120, R120, UR43 ;  /* 0x0000002b78787c20 */ /* 0x000fe20008410000 */
[----:B------:R-:W-:Y:S01]  /*1b630*/  FMUL.FTZ R121, R121, UR43 ;  /* 0x0000002b79797c20 */ /* 0x000fe20008410000 */
[----:B------:R-:W-:Y:S01]  /*1b640*/  ULDC UR4, c[0x0][0x988] ;  /* 0x0002620000047ab9 */ /* 0x000fe20000000800 */
        /* <DEDUP_REMOVED lines=24> */
[----:B------:R-:W-:Y:S01]  /*1b7d0*/  @!P1 IADD3 R13, R13, 0x36840, RZ ;  /* 0x000368400d0d9810 */ /* 0x000fe20007ffe0ff */
[----:B------:R-:W-:Y:S01]  /*1b7e0*/  @!P1 VIADD R11, R11, 0x36860 ;  /* 0x000368600b0b9836 */ /* 0x000fe20000000000 */
[----:B------:R-:W-:Y:S02]  /*1b7f0*/  MUFU.TANH R152, R152 ;  /* 0x0000009800987308 */ /* 0x000fe40000002400 */
[----:B------:R-:W-:-:S02]  /*1b800*/  @!P1 PRMT R13, RZ, 0x654, R13 ;  /* 0x00000654ff0d9816 */ /* 0x000fc4000000000d */
[----:B------:R-:W-:-:S04]  /*1b810*/  @!P1 PRMT R11, RZ, 0x654, R11 ;  /* 0x00000654ff0b9816 */ /* 0x000fc8000000000b */
        /* <DEDUP_REMOVED lines=24> */
[----:B------:R-:W-:Y:S01]  /*1b9a0*/  R2UR UR6, R4 ;  /* 0x00000000040672ca */ /* 0x000fe200000e0000 */
[----:B------:R-:W-:Y:S01]  /*1b9b0*/  VIADD R4, R2, 0x180 ;  /* 0x0000018002047836 */ /* 0x000fe20000000000 */
[----:B------:R-:W-:Y:S01]  /*1b9c0*/  R2UR UR7, R5 ;  /* 0x00000000050772ca */ /* 0x000fe200000e0000 */
[----:B------:R-:W-:-:S03]  /*1b9d0*/  IMAD.MOV.U32 R5, RZ, RZ, 0x40000040 ;  /* 0x40000040ff057424 */ /* 0x000fc600078e00ff */
        /* <DEDUP_REMOVED lines=26> */
[----:B------:R-:W-:Y:S01]  /*1bb80*/  FMUL.FTZ R5, R170, UR43 ;  /* 0x0000002baa057c20 */ /* 0x000fe20008410000 */
[----:B------:R-:W-:Y:S01]  /*1bb90*/  FMUL.FTZ R170, R140, UR43 ;  /* 0x0000002b8caa7c20 */ /* 0x000fe20008410000 */
[----:B------:R-:W-:Y:S01]  /*1bba0*/  IMAD.MOV.U32 R140, RZ, RZ, R165 ;  /* 0x000000ffff8c7224 */ /* 0x000fe200078e00a5 */
[----:B-1----:R-:W-:Y:S01]  /*1bbb0*/  @P2 SHF.R.U32.HI R140, RZ, R14, R15 ;  /* 0x0000000eff8c2219 */ /* 0x002fe2000001160f */
[----:B------:R-:W-:Y:S01]  /*1bbc0*/  IMAD.MOV.U32 R15, RZ, RZ, 0x40000040 ;  /* 0x40000040ff0f7424 */ /* 0x000fe200078e00ff */
[----:B------:R-:W-:Y:S01]  /*1bbd0*/  R2UR UR6, R4 ;  /* 0x00000000040672ca */ /* 0x000fe200000e0000 */
[----:B------:R0:W-:Y:S01]  /*1bbe0*/  MUFU.TANH R165, R170 ;  /* 0x000000aa00a57308 */ /* 0x0001e20000002400 */
[----:B------:R-:W-:Y:S02]  /*1bbf0*/  VIADD R14, R2, 0x280 ;  /* 0x00000280020e7836 */ /* 0x000fe40000000000 */
[----:B------:R-:W-:Y:S01]  /*1bc00*/  FMUL.FTZ R4, R172, UR43 ;  /* 0x0000002bac047c20 */ /* 0x000fe20008410000 */
[----:B------:R-:W-:-:S05]  /*1bc10*/  FMUL.FTZ R172, R127, UR43 ;  /* 0x0000002b7fac7c20 */ /* 0x000fca0008410000 */
[----:B------:R-:W1:Y:S01]  /*1bc20*/  MUFU.TANH R4, R4 ;  /* 0x0000000400047308 */ /* 0x000e620000002400 */
[----:B0-----:R-:W0:Y:S04]  /*1bc30*/  SHFL.IDX PT, R170, R140, RZ, 0x1c1f ;  /* 0x001c1fff8caa7589 */ /* 0x001e2800000e0000 */
[----:B------:R-:W3:Y:S03]  /*1bc40*/  SHFL.IDX PT, R140, R140, 0x1, 0x1c1f ;  /* 0x003c1f008c8c7f89 */ /* 0x000ee600000e0000 */
[----:B------:R-:W-:Y:S01]  /*1bc50*/  MUFU.TANH R5, R5 ;  /* 0x0000000500057308 */ /* 0x000fe20000002400 */
[----:B------:R-:W-:Y:S02]  /*1bc60*/  WARPGROUP.DEPBAR.LE gsb0, 0x0 ;  /* 0x00008000000079c5 */ /* 0x000fe40000010000 */
[----:B------:R-:W-:-:S06]  /*1bc70*/  WARPGROUP.ARRIVE ;  /* 0x00000000000079c5 */ /* 0x000fcc0000000000 */
[----:B------:R-:W-:Y:S01]  /*1bc80*/  HGMMA.64x192x16.F32 R24, R184, gdesc[UR4].tnspB, R24, gsb0 ;  /* 0x42e00004b8187df0 */ /* 0x000fe20008000818 */
[----:B------:R-:W-:Y:S01]  /*1bc90*/  R2UR UR7, R15 ;  /* 0x000000000f0772ca */ /* 0x000fe200000e0000 */
[----:B------:R-:W-:Y:S01]  /*1bca0*/  IMAD R15, R10, -0x70, RZ ;  /* 0xffffff900a0f7824 */ /* 0x000fe200078e02ff */
[----:B------:R-:W-:Y:S01]  /*1bcb0*/  R2UR UR6, R14 ;  /* 0x000000000e0672ca */ /* 0x000fe200000e0000 */
[----:B------:R-:W-:Y:S01]  /*1bcc0*/  FMUL.FTZ R14, R128, UR43 ;  /* 0x0000002b800e7c20 */ /* 0x000fe20008410000 */
[----:B------:R-:W-:Y:S01]  /*1bcd0*/  FMUL.FTZ R128, R129, UR43 ;  /* 0x0000002b81807c20 */ /* 0x000fe20008410000 */
[----:B------:R-:W-:Y:S01]  /*1bce0*/  FMUL.FTZ R129, R132, UR43 ;  /* 0x0000002b84817c20 */ /* 0x000fe20008410000 */
[----:B------:R-:W-:-:S03]  /*1bcf0*/  IADD3 R15, -R227, 0x1, R15 ;  /* 0x00000001e30f7810 */ /* 0x000fc60007ffe10f */
[----:B------:R-:W4:Y:S01]  /*1bd00*/  MUFU.TANH R14, R14 ;  /* 0x0000000e000e7308 */ /* 0x000f220000002400 */
[----:B------:R-:W-:-:S04]  /*1bd10*/  IADD3 R15, -R224, R15, R228 ;  /* 0x0000000fe00f7210 */ /* 0x000fc80007ffe1e4 */
[C---:B0-----:R-:W-:Y:S01]  /*1bd20*/  IADD3 R132, R15.reuse, R170, RZ ;  /* 0x000000aa0f847210 */ /* 0x041fe20007ffe0ff */
[----:B------:R-:W-:Y:S01]  /*1bd30*/  FMUL.FTZ R170, R166, UR43 ;  /* 0x0000002ba6aa7c20 */ /* 0x000fe20008410000 */
[----:B---3--:R-:W-:Y:S01]  /*1bd40*/  IMAD.IADD R127, R15, 0x1, R140 ;  /* 0x000000010f7f7824 */ /* 0x008fe200078e028c */
[----:B------:R-:W0:Y:S01]  /*1bd50*/  MUFU.TANH R128, R128 ;  /* 0x0000008000807308 */ /* 0x000e220000002400 */
[C---:B------:R-:W-:Y:S02]  /*1bd60*/  ISETP.GT.AND P3, PT, R132.reuse, RZ, PT ;  /* 0x000000ff8400720c */ /* 0x040fe40003f64270 */
[----:B------:R-:W-:Y:S02]  /*1bd70*/  ISETP.GT.AND P4, PT, R132, 0x1, PT ;  /* 0x000000018400780c */ /* 0x000fe40003f84270 */
[----:B--2---:R-:W-:Y:S02]  /*1bd80*/  FSEL R0, R0, -INF , P3 ;  /* 0xff80000000007808 */ /* 0x004fe40001800000 */
[----:B------:R-:W-:Y:S01]  /*1bd90*/  FSEL R166, R3, -INF , P4 ;  /* 0xff80000003a67808 */ /* 0x000fe20002000000 */
[----:B------:R-:W2:Y:S01]  /*1bda0*/  MUFU.TANH R129, R129 ;  /* 0x0000008100817308 */ /* 0x000ea20000002400 */
[----:B------:R-:W-:-:S02]  /*1bdb0*/  ISETP.GT.AND P5, PT, R132, 0x8, PT ;  /* 0x000000088400780c */ /* 0x000fc40003fa4270 */
[----:B-----5:R-:W-:Y:S02]  /*1bdc0*/  FMNMX.FTZ R3, R0, R9, !PT ;  /* 0x0000000900037209 */ /* 0x020fe40007810000 */
[----:B------:R-:W-:Y:S02]  /*1bdd0*/  ISETP.GT.AND P6, PT, R132, 0x9, PT ;  /* 0x000000098400780c */ /* 0x000fe40003fc4270 */
[----:B-1----:R-:W-:Y:S01]  /*1bde0*/  FSEL R171, R4, -INF , P5 ;  /* 0xff80000004ab7808 */ /* 0x002fe20002800000 */
[----:B------:R-:W-:Y:S01]  /*1bdf0*/  MUFU.TANH R170, R170 ;  /* 0x000000aa00aa7308 */ /* 0x000fe20000002400 */
[----:B------:R-:W-:Y:S02]  /*1be00*/  FMNMX.FTZ R3, R166, R3, !PT ;  /* 0x00000003a6037209 */ /* 0x000fe40007810000 */
[----:B------:R-:W-:Y:S02]  /*1be10*/  ISETP.GT.AND P3, PT, R132, 0x10, PT ;  /* 0x000000108400780c */ /* 0x000fe40003f64270 */
[----:B------:R-:W-:-:S02]  /*1be20*/  FSEL R21, R21, -INF , P6 ;  /* 0xff80000015157808 */ /* 0x000fc40003000000 */
[----:B------:R-:W-:Y:S01]  /*1be30*/  FMNMX.FTZ R3, R171, R3, !PT ;  /* 0x00000003ab037209 */ /* 0x000fe20007810000 */
[----:B------:R-:W-:Y:S01]  /*1be40*/  MUFU.TANH R15, R172 ;  /* 0x000000ac000f7308 */ /* 0x000fe20000002400 */
[----:B------:R-:W-:Y:S02]  /*1be50*/  ISETP.GT.AND P4, PT, R132, 0x11, PT ;  /* 0x000000118400780c */ /* 0x000fe40003f84270 */
[----:B------:R-:W-:Y:S02]  /*1be60*/  FSEL R160, R160, -INF , P3 ;  /* 0xff800000a0a07808 */ /* 0x000fe40001800000 */
[----:B------:R-:W-:Y:S02]  /*1be70*/  FMNMX.FTZ R3, R21, R3, !PT ;  /* 0x0000000315037209 */ /* 0x000fe40007810000 */
[----:B------:R-:W-:Y:S02]  /*1be80*/  ISETP.GT.AND P5, PT, R132, 0x18, PT ;  /* 0x000000188400780c */ /* 0x000fe40003fa4270 */
[----:B------:R-:W-:-:S02]  /*1be90*/  FSEL R169, R169, -INF , P4 ;  /* 0xff800000a9a97808 */ /* 0x000fc40002000000 */
[----:B------:R-:W-:Y:S02]  /*1bea0*/  FMNMX.FTZ R3, R160, R3, !PT ;  /* 0x00000003a0037209 */ /* 0x000fe40007810000 */
[C---:B------:R-:W-:Y:S02]  /*1beb0*/  ISETP.GT.AND P6, PT, R132.reuse, 0x19, PT ;  /* 0x000000198400780c */ /* 0x040fe40003fc4270 */
[----:B------:R-:W-:Y:S02]  /*1bec0*/  FSEL R163, R163, -INF , P5 ;  /* 0xff800000a3a37808 */ /* 0x000fe40002800000 */
[----:B------:R-:W-:Y:S02]  /*1bed0*/  FMNMX.FTZ R3, R169, R3, !PT ;  /* 0x00000003a9037209 */ /* 0x000fe40007810000 */
[----:B------:R-:W-:Y:S02]  /*1bee0*/  ISETP.GT.AND P3, PT, R132, 0x20, PT ;  /* 0x000000208400780c */ /* 0x000fe40003f64270 */
[----:B------:R-:W-:-:S02]  /*1bef0*/  FSEL R164, R164, -INF , P6 ;  /* 0xff800000a4a47808 */ /* 0x000fc40003000000 */
[----:B------:R-:W-:Y:S02]  /*1bf00*/  FMNMX.FTZ R3, R163, R3, !PT ;  /* 0x00000003a3037209 */ /* 0x000fe40007810000 */
[----:B------:R-:W-:Y:S02]  /*1bf10*/  ISETP.GT.AND P4, PT, R132, 0x21, PT ;  /* 0x000000218400780c */ /* 0x000fe40003f84270 */
        /* <DEDUP_REMOVED lines=32> */
[----:B------:R-:W-:Y:S01]  /*1c120*/  ISETP.GT.AND P3, PT, R132, 0x50, PT ;  /* 0x000000508400780c */ /* 0x000fe20003f64270 */
[----:B------:R1:W3:Y:S01]  /*1c130*/  MUFU.TANH R3, R121 ;  /* 0x0000007900037308 */ /* 0x0002e20000002400 */
[----:B------:R-:W-:-:S02]  /*1c140*/  FSEL R141, R141, -INF , P6 ;  /* 0xff8000008d8d7808 */ /* 0x000fc40003000000 */
[----:B------:R-:W-:Y:S02]  /*1c150*/  FMNMX.FTZ R4, R165, R4, !PT ;  /* 0x00000004a5047209 */ /* 0x000fe40007810000 */
[----:B------:R-:W-:Y:S02]  /*1c160*/  ISETP.GT.AND P4, PT, R132, 0x51, PT ;  /* 0x000000518400780c */ /* 0x000fe40003f84270 */
[----:B----4-:R-:W-:Y:S02]  /*1c170*/  FSEL R14, R14, -INF , P3 ;  /* 0xff8000000e0e7808 */ /* 0x010fe40001800000 */
[----:B------:R-:W-:Y:S01]  /*1c180*/  FMNMX.FTZ R4, R141, R4, !PT ;  /* 0x000000048d047209 */ /* 0x000fe20007810000 */
[----:B-1----:R-:W-:Y:S01]  /*1c190*/  FMUL.FTZ R121, R124, UR43 ;  /* 0x0000002b7c797c20 */ /* 0x002fe20008410000 */
[----:B------:R-:W-:Y:S01]  /*1c1a0*/  ISETP.GT.AND P5, PT, R132, 0x58, PT ;  /* 0x000000588400780c */ /* 0x000fe20003fa4270 */
[----:B------:R-:W-:Y:S01]  /*1c1b0*/  FMUL.FTZ R124, R125, UR43 ;  /* 0x0000002b7d7c7c20 */ /* 0x000fe20008410000 */
[----:B0-----:R-:W-:-:S02]  /*1c1c0*/  FSEL R128, R128, -INF , P4 ;  /* 0xff80000080807808 */ /* 0x001fc40002000000 */
[----:B------:R-:W-:Y:S01]  /*1c1d0*/  FMNMX.FTZ R4, R14, R4, !PT ;  /* 0x000000040e047209 */ /* 0x000fe20007810000 */
[----:B------:R-:W0:Y:S01]  /*1c1e0*/  MUFU.TANH R121, R121 ;  /* 0x0000007900797308 */ /* 0x000e220000002400 */
[----:B------:R-:W-:Y:S02]  /*1c1f0*/  ISETP.GT.AND P6, PT, R132, 0x59, PT ;  /* 0x000000598400780c */ /* 0x000fe40003fc4270 */
[----:B--2---:R-:W-:Y:S02]  /*1c200*/  FSEL R129, R129, -INF , P5 ;  /* 0xff80000081817808 */ /* 0x004fe40002800000 */
[----:B------:R-:W-:Y:S02]  /*1c210*/  FMNMX.FTZ R4, R128, R4, !PT ;  /* 0x0000000480047209 */ /* 0x000fe40007810000 */
[----:B------:R-:W-:Y:S01]  /*1c220*/  ISETP.GT.AND P3, PT, R132, 0x60, PT ;  /* 0x000000608400780c */ /* 0x000fe20003f64270 */
[----:B------:R-:W1:Y:S01]  /*1c230*/  MUFU.TANH R124, R124 ;  /* 0x0000007c007c7308 */ /* 0x000e620000002400 */
[----:B------:R-:W-:-:S02]  /*1c240*/  FSEL R133, R133, -INF , P6 ;  /* 0xff80000085857808 */ /* 0x000fc40003000000 */
[----:B------:R-:W-:Y:S02]  /*1c250*/  FMNMX.FTZ R4, R129, R4, !PT ;  /* 0x0000000481047209 */ /* 0x000fe40007810000 */
[----:B------:R-:W-:Y:S02]  /*1c260*/  ISETP.GT.AND P4, PT, R132, 0x61, PT ;  /* 0x000000618400780c */ /* 0x000fe40003f84270 */
[----:B------:R-:W-:Y:S02]  /*1c270*/  FSEL R120, R120, -INF , P3 ;  /* 0xff80000078787808 */ /* 0x000fe40001800000 */
[----:B------:R-:W-:Y:S02]  /*1c280*/  FMNMX.FTZ R4, R133, R4, !PT ;  /* 0x0000000485047209 */ /* 0x000fe40007810000 */
[----:B------:R-:W-:Y:S02]  /*1c290*/  ISETP.GT.AND P5, PT, R132, 0x68, PT ;  /* 0x000000688400780c */ /* 0x000fe40003fa4270 */
[----:B---3--:R-:W-:-:S02]  /*1c2a0*/  FSEL R125, R3, -INF , P4 ;  /* 0xff800000037d7808 */ /* 0x008fc40002000000 */
[----:B------:R-:W-:Y:S02]  /*1c2b0*/  FMNMX.FTZ R4, R120, R4, !PT ;  /* 0x0000000478047209 */ /* 0x000fe40007810000 */
[----:B------:R-:W-:Y:S01]  /*1c2c0*/  ISETP.GT.AND P6, PT, R132, 0x69, PT ;  /* 0x000000698400780c */ /* 0x000fe20003fc4270 */
[----:B------:R-:W-:Y:S01]  /*1c2d0*/  FMUL.FTZ R132, R167, UR43 ;  /* 0x0000002ba7847c20 */ /* 0x000fe20008410000 */
[----:B0-----:R-:W-:Y:S02]  /*1c2e0*/  FSEL R121, R121, -INF , P5 ;  /* 0xff80000079797808 */ /* 0x001fe40002800000 */
[----:B------:R-:W-:Y:S02]  /*1c2f0*/  FMNMX.FTZ R4, R125, R4, !PT ;  /* 0x000000047d047209 */ /* 0x000fe40007810000 */
[----:B-1----:R-:W-:Y:S01]  /*1c300*/  FSEL R124, R124, -INF , P6 ;  /* 0xff8000007c7c7808 */ /* 0x002fe20003000000 */
[----:B------:R-:W0:Y:S01]  /*1c310*/  MUFU.TANH R132, R132 ;  /* 0x0000008400847308 */ /* 0x000e220000002400 */
[----:B------:R-:W-:-:S02]  /*1c320*/  FMNMX.FTZ R3, R121, R4, !PT ;  /* 0x0000000479037209 */ /* 0x000fc40007810000 */
[C---:B------:R-:W-:Y:S02]  /*1c330*/  ISETP.GT.AND P4, PT, R127.reuse, RZ, PT ;  /* 0x000000ff7f00720c */ /* 0x040fe40003f84270 */
[----:B------:R-:W-:Y:S02]  /*1c340*/  FMNMX.FTZ R3, R124, R3, !PT ;  /* 0x000000037c037209 */ /* 0x000fe40007810000 */
[----:B------:R-:W-:-:S03]  /*1c350*/  ISETP.GT.AND P5, PT, R127, 0x1, PT ;  /* 0x000000017f00780c */ /* 0x000fc60003fa4270 */
[----:B------:R-:W1:Y:S01]  /*1c360*/  SHFL.BFLY PT, R4, R3, 0x2, 0x1f ;  /* 0x0c401f0003047f89 */ /* 0x000e6200000e0000 */
[----:B------:R-:W-:Y:S02]  /*1c370*/  FSEL R12, R12, -INF , P5 ;  /* 0xff8000000c0c7808 */ /* 0x000fe40002800000 */
[----:B------:R-:W-:-:S04]  /*1c380*/  ISETP.GT.AND P5, PT, R127, 0x9, PT ;  /* 0x000000097f00780c */ /* 0x000fc80003fa4270 */
[----:B------:R-:W-:Y:S02]  /*1c390*/  FSEL R168, R168, -INF , P5 ;  /* 0xff800000a8a87808 */ /* 0x000fe40002800000 */
[----:B------:R-:W-:-:S04]  /*1c3a0*/  ISETP.GT.AND P5, PT, R127, 0x11, PT ;  /* 0x000000117f00780c */ /* 0x000fc80003fa4270 */
[----:B------:R-:W-:Y:S01]  /*1c3b0*/  FSEL R162, R162, -INF , P5 ;  /* 0xff800000a2a27808 */ /* 0x000fe20002800000 */
[----:B------:R-:W-:Y:S02]  /*1c3c0*/  WARPGROUP.DEPBAR.LE gsb0, 0x0 ;  /* 0x00008000000079c5 */ /* 0x000fe40000010000 */
[----:B------:R-:W-:Y:S01]  /*1c3d0*/  WARPGROUP.ARRIVE ;  /* 0x00000000000079c5 */ /* 0x000fe20000000000 */
[----:B------:R-:W-:-:S05]  /*1c3e0*/  ISETP.GT.AND P5, PT, R127, 0x19, PT ;  /* 0x000000197f00780c */ /* 0x000fca0003fa4270 */
[----:B------:R-:W-:Y:S01]  /*1c3f0*/  HGMMA.64x192x16.F32 R24, R180, gdesc[UR4].tnspB, R24, gsb0 ;  /* 0x42e00004b4187df0 */ /* 0x000fe20008000818 */
[----:B-1----:R-:W-:-:S05]  /*1c400*/  FMNMX.FTZ R4, R3, R4, !PT ;  /* 0x0000000403047209 */ /* 0x002fca0007810000 */
[----:B------:R-:W1:Y:S02]  /*1c410*/  SHFL.BFLY PT, R3, R4, 0x1, 0x1f ;  /* 0x0c201f0004037f89 */ /* 0x000e6400000e0000 */
[----:B-1----:R-:W-:Y:S01]  /*1c420*/  FMNMX.FTZ R4, R4, R3, !PT ;  /* 0x0000000304047209 */ /* 0x002fe20007810000 */
[----:B------:R-:W-:-:S03]  /*1c430*/  IMAD.U32 R3, RZ, RZ, UR4 ;  /* 0x00000004ff037e24 */ /* 0x000fc6000f8e00ff */
[C---:B------:R-:W-:Y:S01]  /*1c440*/  FSETP.NEU.FTZ.AND P3, PT, R4.reuse, -INF , PT ;  /* 0xff8000000400780b */ /* 0x040fe20003f7d000 */
[----:B------:R-:W-:-:S05]  /*1c450*/  FMUL.FTZ R167, R4, R3 ;  /* 0x0000000304a77220 */ /* 0x000fca0000410000 */
[----:B------:R-:W-:-:S05]  /*1c460*/  FSEL R140, R167, RZ, P3 ;  /* 0x000000ffa78c7208 */ /* 0x000fca0001800000 */
[-CC-:B------:R-:W-:Y:S01]  /*1c470*/  FFMA.FTZ R200, R0, R3.reuse, -R140.reuse ;  /* 0x0000000300c87223 */ /* 0x180fe2000001088c */
[----:B------:R-:W-:Y:S01]  /*1c480*/  FSEL R0, R5, -INF , P4 ;  /* 0xff80000005007808 */ /* 0x000fe20002000000 */
[-CC-:B------:R-:W-:Y:S01]  /*1c490*/  FFMA.FTZ R196, R160, R3.reuse, -R140.reuse ;  /* 0x00000003a0c47223 */ /* 0x180fe2000001088c */
[----:B------:R-:W-:Y:S01]  /*1c4a0*/  ISETP.GT.AND P4, PT, R127, 0x8, PT ;  /* 0x000000087f00780c */ /* 0x000fe20003f84270 */
[-CC-:B------:R-:W-:Y:S01]  /*1c4b0*/  FFMA.FTZ R198, R163, R3.reuse, -R140.reuse ;  /* 0x00000003a3c67223 */ /* 0x180fe2000001088c */
        /* <DEDUP_REMOVED lines=11> */
[----:B------:R-:W-:Y:S01]  /*1c570*/  MUFU.EX2 R200, R200 ;  /* 0x000000c800c87308 */ /* 0x000fe20000000800 */
        /* <DEDUP_REMOVED lines=11> */
[-CC-:B------:R-:W-:Y:S01]  /*1c630*/  FFMA.FTZ R128, R128, R3.reuse, -R140.reuse ;  /* 0x0000000380807223 */ /* 0x180fe2000001088c */
[----:B0-----:R-:W-:Y:S01]  /*1c640*/  FSEL R166, R132, -INF , P5 ;  /* 0xff80000084a67808 */ /* 0x001fe20002800000 */
        /* <DEDUP_REMOVED lines=23> */
[----:B------:R-:W-:Y:S01]  /*1c7c0*/  FSEL R160, R146, -INF , P4 ;  /* 0xff80000092a07808 */ /* 0x000fe20002000000 */
[----:B------:R-:W-:Y:S01]  /*1c7d0*/  FFMA.FTZ R146, R164, R3, -R140 ;  /* 0x00000003a4927223 */ /* 0x000fe2000001088c */
[----:B------:R-:W-:Y:S02]  /*1c7e0*/  FMNMX.FTZ R5, R159, R5, !PT ;  /* 0x000000059f057209 */ /* 0x000fe40007810000 */
[----:B------:R-:W-:Y:S01]  /*1c7f0*/  ISETP.GT.AND P4, PT, R127, 0x38, PT ;  /* 0x000000387f00780c */ /* 0x000fe20003f84270 */
[----:B------:R-:W-:Y:S01]  /*1c800*/  MUFU.EX2 R198, R198 ;  /* 0x000000c600c67308 */ /* 0x000fe20000000800 */
[----:B------:R-:W-:Y:S02]  /*1c810*/  FSEL R147, R147, -INF , P5 ;  /* 0xff80000093937808 */ /* 0x000fe40002800000 */
[----:B------:R-:W-:Y:S02]  /*1c820*/  FMNMX.FTZ R5, R160, R5, !PT ;  /* 0x00000005a0057209 */ /* 0x000fe40007810000 */
[----:B------:R-:W-:-:S02]  /*1c830*/  ISETP.GT.AND P5, PT, R127, 0x39, PT ;  /* 0x000000397f00780c */ /* 0x000fc40003fa4270 */
        /* <DEDUP_REMOVED lines=41> */
[--C-:B------:R-:W-:Y:S01]  /*1cad0*/  FFMA.FTZ R122, R145, R3, -R140.reuse ;  /* 0x00000003917a7223 */ /* 0x100fe2000001088c */
[----:B------:R-:W-:Y:S02]  /*1cae0*/  FMNMX.FTZ R5, R135, R5, !PT ;  /* 0x0000000587057209 */ /* 0x000fe40007810000 */
[----:B------:R-:W-:Y:S01]  /*1caf0*/  ISETP.GT.AND P4, PT, R127, 0x68, PT ;  /* 0x000000687f00780c */ /* 0x000fe20003f84270 */
[----:B------:R-:W-:Y:S01]  /*1cb00*/  MUFU.EX2 R186, R186 ;  /* 0x000000ba00ba7308 */ /* 0x000fe20000000800 */
[----:B------:R-:W-:Y:S01]  /*1cb10*/  FSEL R144, R123, -INF , P5 ;  /* 0xff8000007b907808 */ /* 0x000fe20002800000 */
[--C-:B------:R-:W-:Y:S01]  /*1cb20*/  FFMA.FTZ R123, R149, R3, -R140.reuse ;  /* 0x00000003957b7223 */ /* 0x100fe2000001088c */
[----:B------:R-:W-:Y:S02]  /*1cb30*/  FMNMX.FTZ R5, R153, R5, !PT ;  /* 0x0000000599057209 */ /* 0x000fe40007810000 */
[----:B------:R-:W-:Y:S01]  /*1cb40*/  ISETP.GT.AND P5, PT, R127, 0x69, PT ;  /* 0x000000697f00780c */ /* 0x000fe20003fa4270 */
[-CC-:B------:R-:W-:Y:S01]  /*1cb50*/  FFMA.FTZ R127, R141, R3.reuse, -R140.reuse ;  /* 0x000000038d7f7223 */ /* 0x180fe2000001088c */
[----:B------:R-:W-:Y:S01]  /*1cb60*/  FSEL R156, R126, -INF , P4 ;  /* 0xff8000007e9c7808 */ /* 0x000fe20002000000 */
[----:B------:R-:W-:Y:S01]  /*1cb70*/  FFMA.FTZ R126, R137, R3, -R140 ;  /* 0x00000003897e7223 */ /* 0x000fe2000001088c */
[----:B------:R-:W-:Y:S01]  /*1cb80*/  FMNMX.FTZ R5, R144, R5, !PT ;  /* 0x0000000590057209 */ /* 0x000fe20007810000 */
[----:B------:R-:W-:Y:S01]  /*1cb90*/  MUFU.EX2 R122, R122 ;  /* 0x0000007a007a7308 */ /* 0x000fe20000000800 */
[----:B------:R-:W-:-:S02]  /*1cba0*/  FSEL R145, R15, -INF , P5 ;  /* 0xff8000000f917808 */ /* 0x000fc40002800000 */
[----:B------:R-:W-:-:S04]  /*1cbb0*/  FMNMX.FTZ R5, R156, R5, !PT ;  /* 0x000000059c057209 */ /* 0x000fc80007810000 */
[----:B------:R-:W-:Y:S01]  /*1cbc0*/  FMNMX.FTZ R5, R145, R5, !PT ;  /* 0x0000000591057209 */ /* 0x000fe20007810000 */
[----:B------:R-:W-:Y:S04]  /*1cbd0*/  MUFU.EX2 R123, R123 ;  /* 0x0000007b007b7308 */ /* 0x000fe80000000800 */
[----:B------:R-:W0:Y:S01]  /*1cbe0*/  SHFL.BFLY PT, R15, R5, 0x2, 0x1f ;  /* 0x0c401f00050f7f89 */ /* 0x000e2200000e0000 */
[----:B------:R-:W-:Y:S02]  /*1cbf0*/  WARPGROUP.DEPBAR.LE gsb0, 0x0 ;  /* 0x00008000000079c5 */ /* 0x000fe40000010000 */
[-CC-:B------:R-:W-:Y:S01]  /*1cc00*/  FFMA.FTZ R180, R14, R3.reuse, -R140.reuse ;  /* 0x000000030eb47223 */ /* 0x180fe2000001088c */
[----:B------:R-:W-:Y:S01]  /*1cc10*/  WARPGROUP.ARRIVE ;  /* 0x00000000000079c5 */ /* 0x000fe20000000000 */
[-CC-:B------:R-:W-:Y:S01]  /*1cc20*/  FFMA.FTZ R182, R129, R3.reuse, -R140.reuse ;  /* 0x0000000381b67223 */ /* 0x180fe2000001088c */
[----:B------:R-:W-:Y:S01]  /*1cc30*/  FFMA.FTZ R129, R133, R3, -R140 ;  /* 0x0000000385817223 */ /* 0x000fe2000001088c */
        /* <DEDUP_REMOVED lines=9> */
[----:B------:R-:W-:-:S03]  /*1ccd0*/  VIADD R14, R2, 0x300 ;  /* 0x00000300020e7836 */ /* 0x000fc60000000000 */
[C---:B------:R-:W-:Y:S01]  /*1cce0*/  FSETP.NEU.FTZ.AND P4, PT, R5.reuse, -INF , PT ;  /* 0xff8000000500780b */ /* 0x040fe20003f9d000 */
[C---:B------:R-:W-:Y:S01]  /*1ccf0*/  FMUL.FTZ R136, R5.reuse, R3 ;  /* 0x0000000305887220 */ /* 0x040fe20000410000 */
[----:B------:R-:W-:Y:S01]  /*1cd00*/  R2UR UR6, R14 ;  /* 0x000000000e0672ca */ /* 0x000fe200000e0000 */
[----:B------:R-:W-:Y:S01]  /*1cd10*/  MUFU.EX2 R120, R120 ;  /* 0x0000007800787308 */ /* 0x000fe20000000800 */
[----:B------:R-:W-:Y:S02]  /*1cd20*/  FSEL R15, R5, RZ, P4 ;  /* 0x000000ff050f7208 */ /* 0x000fe40002000000 */
[----:B------:R-:W-:-:S03]  /*1cd30*/  FSEL R136, R136, RZ, P4 ;  /* 0x000000ff88887208 */ /* 0x000fc60002000000 */
[----:B------:R-:W-:Y:S01]  /*1cd40*/  FADD.FTZ R2, -R15, R8 ;  /* 0x000000080f027221 */ /* 0x000fe20000010100 */
[----:B------:R-:W-:Y:S02]  /*1cd50*/  IMAD.MOV.U32 R15, RZ, RZ, 0x40000040 ;  /* 0x40000040ff0f7424 */ /* 0x000fe400078e00ff */
[-CC-:B------:R-:W-:Y:S01]  /*1cd60*/  FFMA.FTZ R201, R0, R3.reuse, -R136.reuse ;  /* 0x0000000300c97223 */ /* 0x180fe20000010888 */
[----:B------:R-:W-:Y:S01]  /*1cd70*/  FSEL R0, R4, RZ, P3 ;  /* 0x000000ff04007208 */ /* 0x000fe20001800000 */
[-C--:B------:R-:W-:Y:S01]  /*1cd80*/  FMUL.FTZ R2, R2, R3.reuse ;  /* 0x0000000302027220 */ /* 0x080fe20000410000 */
[-CC-:B------:R-:W-:Y:S01]  /*1cd90*/  FFMA.FTZ R12, R12, R3.reuse, -R136.reuse ;  /* 0x000000030c0c7223 */ /* 0x180fe20000010888 */
[----:B------:R-:W-:Y:S01]  /*1cda0*/  R2UR UR7, R15 ;  /* 0x000000000f0772ca */ /* 0x000fe200000e0000 */
[-CC-:B------:R-:W-:Y:S01]  /*1cdb0*/  FFMA.FTZ R203, R167, R3.reuse, -R136.reuse ;  /* 0x00000003a7cb7223 */ /* 0x180fe20000010888 */
[----:B------:R-:W-:Y:S01]  /*1cdc0*/  FADD.FTZ R0, -R0, R9 ;  /* 0x0000000900007221 */ /* 0x000fe20000010100 */
[----:B------:R-:W-:Y:S01]  /*1cdd0*/  MUFU.EX2 R201, R201 ;  /* 0x000000c900c97308 */ /* 0x000fe20000000800 */
[-CC-:B------:R-:W-:Y:S01]  /*1cde0*/  FFMA.FTZ R133, R168, R3.reuse, -R136.reuse ;  /* 0x00000003a8857223 */ /* 0x180fe20000010888 */
[-CC-:B------:R-:W-:Y:S01]  /*1cdf0*/  FFMA.FTZ R197, R161, R3.reuse, -R136.reuse ;  /* 0x00000003a1c57223 */ /* 0x180fe20000010888 */
[-C--:B------:R-:W-:Y:S01]  /*1ce00*/  FMUL.FTZ R0, R0, R3.reuse ;  /* 0x0000000300007220 */ /* 0x080fe20000410000 */
[-CC-:B------:R-:W-:Y:S01]  /*1ce10*/  FFMA.FTZ R141, R162, R3.reuse, -R136.reuse ;  /* 0x00000003a28d7223 */ /* 0x180fe20000010888 */
[-CC-:B------:R-:W-:Y:S01]  /*1ce20*/  FFMA.FTZ R199, R170, R3.reuse, -R136.reuse ;  /* 0x00000003aac77223 */ /* 0x180fe20000010888 */
[-CC-:B------:R-:W-:Y:S01]  /*1ce30*/  FFMA.FTZ R137, R166, R3.reuse, -R136.reuse ;  /* 0x00000003a6897223 */ /* 0x180fe20000010888 */
[-CC-:B------:R-:W-:Y:S01]  /*1ce40*/  FFMA.FTZ R193, R154, R3.reuse, -R136.reuse ;  /* 0x000000039ac17223 */ /* 0x180fe20000010888 */
[----:B------:R-:W0:Y:S01]  /*1ce50*/  MUFU.EX2 R2, R2 ;  /* 0x0000000200027308 */ /* 0x000e220000000800 */
[-CC-:B------:R-:W-:Y:S01]  /*1ce60*/  FFMA.FTZ R140, R155, R3.reuse, -R136.reuse ;  /* 0x000000039b8c7223 */ /* 0x180fe20000010888 */
[----:B------:R-:W-:Y:S01]  /*1ce70*/  HGMMA.64x192x16.F32 R24, R176, gdesc[UR4].tnspB, R24, gsb0 ;  /* 0x42e00004b0187df0 */ /* 0x000fe20008000818 */
        /* <DEDUP_REMOVED lines=13> */
[----:B------:R-:W2:Y:S01]  /*1cf50*/  MUFU.EX2 R12, R12 ;  /* 0x0000000c000c7308 */ /* 0x000ea20000000800 */
[----:B0-----:R-:W-:Y:S01]  /*1cf60*/  FFMA.FTZ R6, R2, R6, R201 ;  /* 0x0000000602067223 */ /* 0x001fe200000100c9 */
[-CC-:B------:R-:W-:Y:S01]  /*1cf70*/  FFMA.FTZ R153, R153, R3.reuse, -R136.reuse ;  /* 0x0000000399997223 */ /* 0x180fe20000010888 */
[-CC-:B------:R-:W-:Y:S01]  /*1cf80*/  FFMA.FTZ R144, R144, R3.reuse, -R136.reuse ;  /* 0x0000000390907223 */ /* 0x180fe20000010888 */
[----:B------:R-:W-:Y:S01]  /*1cf90*/  FFMA.FTZ R156, R156, R3, -R136 ;  /* 0x000000039c9c7223 */ /* 0x000fe20000010888 */
[C---:B------:R-:W-:Y:S01]  /*1cfa0*/  ISETP.GT.AND P3, PT, R10.reuse, R223, PT ;  /* 0x000000df0a00720c */ /* 0x040fe20003f64270 */
[----:B------:R-:W-:-:S02]  /*1cfb0*/  VIADD R10, R10, 0xffffffff ;  /* 0xffffffff0a0a7836 */ /* 0x000fc40000000000 */
[----:B------:R-:W-:Y:S01]  /*1cfc0*/  MUFU.EX2 R203, R203 ;  /* 0x000000cb00cb7308 */ /* 0x000fe20000000800 */
[----:B-1----:R-:W-:Y:S01]  /*1cfd0*/  FFMA.FTZ R7, R0, R7, R200 ;  /* 0x0000000700077223 */ /* 0x002fe200000100c8 */
[----:B------:R-:W-:-:S03]  /*1cfe0*/  F2FP.F16.F32.PACK_AB R200, R20, R200 ;  /* 0x000000c814c8723e */ /* 0x000fc600000000ff */
[----:B------:R-:W-:-:S03]  /*1cff0*/  FADD.FTZ R7, R20, R7 ;  /* 0x0000000714077221 */ /* 0x000fc60000010000 */
[----:B------:R-:W-:Y:S01]  /*1d000*/  MUFU.EX2 R133, R133 ;  /* 0x0000008500857308 */ /* 0x000fe20000000800 */
[----:B--2---:R-:W-:Y:S01]  /*1d010*/  FADD.FTZ R6, R12, R6 ;  /* 0x000000060c067221 */ /* 0x004fe20000010000 */
[----:B------:R-:W-:Y:S01]  /*1d020*/  FADD.FTZ R7, R202, R7 ;  /* 0x00000007ca077221 */ /* 0x000fe20000010000 */
[----:B------:R-:W-:Y:S01]  /*1d030*/  F2FP.F16.F32.PACK_AB R201, R12, R201 ;  /* 0x000000c90cc9723e */ /* 0x000fe200000000ff */
[----:B------:R-:W-:Y:S01]  /*1d040*/  IMAD.MOV.U32 R12, RZ, RZ, R205 ;  /* 0x000000ffff0c7224 */ /* 0x000fe200078e00cd */
[C---:B------:R-:W-:Y:S01]  /*1d050*/  F2FP.F16.F32.PACK_AB R202, R21.reuse, R202 ;  /* 0x000000ca15ca723e */ /* 0x040fe200000000ff */
[----:B------:R-:W-:Y:S02]  /*1d060*/  FADD.FTZ R7, R21, R7 ;  /* 0x0000000715077221 */ /* 0x000fe40000010000 */
        /* <DEDUP_REMOVED lines=19> */
[----:B------:R-:W1:Y:S08]  /*1d1a0*/  MUFU.EX2 R144, R144 ;  /* 0x0000009000907308 */ /* 0x000e700000000800 */
[----:B------:R-:W-:Y:S01]  /*1d1b0*/  MUFU.EX2 R121, R121 ;  /* 0x0000007900797308 */ /* 0x000fe20000000800 */
[----:B------:R-:W-:-:S02]  /*1d1c0*/  WARPGROUP.DEPBAR.LE gsb0, 0x0 ;  /* 0x00008000000079c5 */ /* 0x000fc40000010000 */
[----:B------:R2:W-:Y:S05]  /*1d1d0*/  @!P1 SYNCS.ARRIVE.TRANS64.RED.A1T0 RZ, [R13+URZ], RZ ;  /* 0x000000ff0dff99a7 */ /* 0x0005ea000810043f */
[----:B------:R-:W-:Y:S01]  /*1d1e0*/  MUFU.EX2 R156, R156 ;  /* 0x0000009c009c7308 */ /* 0x000fe20000000800 */
[----:B0-----:R-:W-:Y:S02]  /*1d1f0*/  F2FP.F16.F32.PACK_AB R176, R125, R120 ;  /* 0x000000787db0723e */ /* 0x001fe400000000ff */
[----:B-1----:R-:W-:Y:S01]  /*1d200*/  F2FP.F16.F32.PACK_AB R177, R144, R153 ;  /* 0x0000009990b1723e */ /* 0x002fe200000000ff */
[----:B--2---:R-:W-:Y:S01]  /*1d210*/  FADD.FTZ R13, R203, R6 ;  /* 0x00000006cb0d7221 */ /* 0x004fe20000010000 */
[----:B------:R0:W-:Y:S03]  /*1d220*/  @!P1 SYNCS.ARRIVE.TRANS64.RED.A1T0 RZ, [R11+URZ], RZ ;  /* 0x000000ff0bff99a7 */ /* 0x0001e6000810043f */
[----:B------:R-:W1:Y:S01]  /*1d230*/  MUFU.EX2 R6, R139 ;  /* 0x0000008b00067308 */ /* 0x000e620000000800 */
[C---:B------:R-:W-:Y:S01]  /*1d240*/  F2FP.F16.F32.PACK_AB R203, R133.reuse, R203 ;  /* 0x000000cb85cb723e */ /* 0x040fe200000000ff */
[----:B------:R-:W-:-:S04]  /*1d250*/  FADD.FTZ R13, R133, R13 ;  /* 0x0000000d850d7221 */ /* 0x000fc80000010000 */
[----:B------:R-:W-:Y:S01]  /*1d260*/  FADD.FTZ R13, R197, R13 ;  /* 0x0000000dc50d7221 */ /* 0x000fe20000010000 */
[----:B0-----:R-:W-:Y:S01]  /*1d270*/  FADD.FTZ R11, R196, R7 ;  /* 0x00000007c40b7221 */ /* 0x001fe20000010000 */
[-CC-:B------:R-:W-:Y:S01]  /*1d280*/  FFMA.FTZ R7, R143, R3.reuse, -R136.reuse ;  /* 0x000000038f077223 */ /* 0x180fe20000010888 */
[----:B------:R-:W-:Y:S01]  /*1d290*/  MUFU.EX2 R124, R124 ;  /* 0x0000007c007c7308 */ /* 0x000fe20000000800 */
[----:B------:R-:W-:Y:S01]  /*1d2a0*/  FADD.FTZ R13, R141, R13 ;  /* 0x0000000d8d0d7221 */ /* 0x000fe20000010000 */
[C---:B------:R-:W-:Y:S01]  /*1d2b0*/  FADD.FTZ R11, R132.reuse, R11 ;  /* 0x0000000b840b7221 */ /* 0x040fe20000010000 */
[----:B------:R-:W-:Y:S02]  /*1d2c0*/  F2FP.F16.F32.PACK_AB R196, R132, R196 ;  /* 0x000000c484c4723e */ /* 0x000fe400000000ff */
[----:B------:R-:W-:Y:S01]  /*1d2d0*/  FADD.FTZ R13, R199, R13 ;  /* 0x0000000dc70d7221 */ /* 0x000fe20000010000 */
[----:B------:R-:W-:Y:S01]  /*1d2e0*/  FADD.FTZ R14, R198, R11 ;  /* 0x0000000bc60e7221 */ /* 0x000fe20000010000 */
[-C--:B------:R-:W-:Y:S01]  /*1d2f0*/  FFMA.FTZ R11, R131, R3.reuse, -R136 ;  /* 0x00000003830b7223 */ /* 0x080fe20000010888 */
[----:B------:R-:W0:Y:S01]  /*1d300*/  MUFU.EX2 R7, R7 ;  /* 0x0000000700077308 */ /* 0x000e220000000800 */
[----:B------:R-:W-:Y:S01]  /*1d310*/  FADD.FTZ R13, R137, R13 ;  /* 0x0000000d890d7221 */ /* 0x000fe20000010000 */
[----:B------:R-:W-:Y:S01]  /*1d320*/  FADD.FTZ R14, R146, R14 ;  /* 0x0000000e920e7221 */ /* 0x000fe20000010000 */
[----:B------:R-:W-:Y:S01]  /*1d330*/  FFMA.FTZ R136, R145, R3, -R136 ;  /* 0x0000000391887223 */ /* 0x000fe20000010888 */
[----:B------:R-:W-:Y:S01]  /*1d340*/  F2FP.F16.F32.PACK_AB R197, R141, R197 ;  /* 0x000000c58dc5723e */ /* 0x000fe200000000ff */
[----:B------:R-:W-:Y:S01]  /*1d350*/  FADD.FTZ R13, R193, R13 ;  /* 0x0000000dc10d7221 */ /* 0x000fe20000010000 */
[----:B------:R-:W-:Y:S01]  /*1d360*/  FADD.FTZ R14, R192, R14 ;  /* 0x0000000ec00e7221 */ /* 0x000fe20000010000 */
[----:B------:R-:W-:Y:S01]  /*1d370*/  F2FP.F16.F32.PACK_AB R198, R146, R198 ;  /* 0x000000c692c6723e */ /* 0x000fe200000000ff */
[----:B------:R-:W2:Y:S01]  /*1d380*/  MUFU.EX2 R11, R11 ;  /* 0x0000000b000b7308 */ /* 0x000ea20000000800 */
[----:B------:R-:W-:Y:S01]  /*1d390*/  FADD.FTZ R13, R140, R13 ;  /* 0x0000000d8c0d7221 */ /* 0x000fe20000010000 */
[----:B------:R-:W-:Y:S01]  /*1d3a0*/  FADD.FTZ R14, R138, R14 ;  /* 0x0000000e8a0e7221 */ /* 0x000fe20000010000 */
[----:B------:R-:W-:-:S02]  /*1d3b0*/  F2FP.F16.F32.PACK_AB R199, R137, R199 ;  /* 0x000000c789c7723e */ /* 0x000fc400000000ff */
[----:B------:R-:W-:Y:S01]  /*1d3c0*/  FADD.FTZ R13, R195, R13 ;  /* 0x0000000dc30d7221 */ /* 0x000fe20000010000 */
[----:B------:R-:W-:Y:S01]  /*1d3d0*/  FADD.FTZ R14, R194, R14 ;  /* 0x0000000ec20e7221 */ /* 0x000fe20000010000 */
[----:B------:R-:W-:Y:S01]  /*1d3e0*/  F2FP.F16.F32.PACK_AB R192, R138, R192 ;  /* 0x000000c08ac0723e */ /* 0x000fe200000000ff */
[----:B------:R-:W3:Y:S01]  /*1d3f0*/  MUFU.EX2 R136, R136 ;  /* 0x0000008800887308 */ /* 0x000ee20000000800 */
        /* <DEDUP_REMOVED lines=8> */
[----:B------:R-:W-:Y:S01]  /*1d480*/  F2FP.F16.F32.PACK_AB R194, R130, R194 ;  /* 0x000000c282c2723e */ /* 0x000fe200000000ff */
[----:B------:R-:W-:Y:S02]  /*1d490*/  IMAD.MOV.U32 R9, RZ, RZ, R4 ;  /* 0x000000ffff097224 */ /* 0x000fe400078e0004 */
        /* <DEDUP_REMOVED lines=8> */
[C---:B-1----:R-:W-:Y:S02]  /*1d520*/  F2FP.F16.F32.PACK_AB R185, R6.reuse, R185 ;  /* 0x000000b906b9723e */ /* 0x042fe400000000ff */
[----:B------:R-:W-:Y:S01]  /*1d530*/  FADD.FTZ R13, R6, R13 ;  /* 0x0000000d060d7221 */ /* 0x000fe20000010000 */
[----:B------:R-:W-:Y:S01]  /*1d540*/  FADD.FTZ R14, R126, R14 ;  /* 0x0000000e7e0e7221 */ /* 0x000fe20000010000 */
[----:B------:R-:W-:Y:S02]  /*1d550*/  F2FP.F16.F32.PACK_AB R188, R122, R188 ;  /* 0x000000bc7abc723e */ /* 0x000fe400000000ff */
[----:B------:R-:W-:Y:S01]  /*1d560*/  FADD.FTZ R13, R187, R13 ;  /* 0x0000000dbb0d7221 */ /* 0x000fe20000010000 */
[----:B------:R-:W-:Y:S01]  /*1d570*/  FADD.FTZ R14, R186, R14 ;  /* 0x0000000eba0e7221 */ /* 0x000fe20000010000 */
[----:B0-----:R-:W-:-:S02]  /*1d580*/  F2FP.F16.F32.PACK_AB R187, R7, R187 ;  /* 0x000000bb07bb723e */ /* 0x001fc400000000ff */
[----:B------:R-:W-:Y:S01]  /*1d590*/  FADD.FTZ R13, R7, R13 ;  /* 0x0000000d070d7221 */ /* 0x000fe20000010000 */
[----:B------:R-:W-:Y:S01]  /*1d5a0*/  FADD.FTZ R14, R127, R14 ;  /* 0x0000000e7f0e7221 */ /* 0x000fe20000010000 */
[----:B------:R-:W-:Y:S02]  /*1d5b0*/  F2FP.F16.F32.PACK_AB R190, R123, R190 ;  /* 0x000000be7bbe723e */ /* 0x000fe400000000ff */
[----:B------:R-:W-:Y:S01]  /*1d5c0*/  FADD.FTZ R13, R181, R13 ;  /* 0x0000000db50d7221 */ /* 0x000fe20000010000 */
[----:B------:R-:W-:Y:S01]  /*1d5d0*/  FADD.FTZ R14, R180, R14 ;  /* 0x0000000eb40e7221 */ /* 0x000fe20000010000 */
[C---:B--2---:R-:W-:Y:S02]  /*1d5e0*/  F2FP.F16.F32.PACK_AB R181, R11.reuse, R181 ;  /* 0x000000b50bb5723e */ /* 0x044fe400000000ff */
[----:B------:R-:W-:Y:S01]  /*1d5f0*/  FADD.FTZ R13, R11, R13 ;  /* 0x0000000d0b0d7221 */ /* 0x000fe20000010000 */
[----:B------:R-:W-:Y:S01]  /*1d600*/  FADD.FTZ R14, R128, R14 ;  /* 0x0000000e800e7221 */ /* 0x000fe20000010000 */
[----:B------:R-:W-:Y:S01]  /*1d610*/  F2FP.F16.F32.PACK_AB R184, R126, R184 ;  /* 0x000000b87eb8723e */ /* 0x000fe200000000ff */
[----:B------:R-:W-:-:S02]  /*1d620*/  IMAD.MOV.U32 R11, RZ, RZ, R208 ;  /* 0x000000ffff0b7224 */ /* 0x000fc400078e00d0 */
        /* <DEDUP_REMOVED lines=15> */
[----:B---3--:R-:W-:Y:S01]  /*1d720*/  FADD.FTZ R6, R136, R13 ;  /* 0x0000000d88067221 */ /* 0x008fe20000010000 */
[----:B------:R-:W-:Y:S01]  /*1d730*/  FADD.FTZ R7, R124, R14 ;  /* 0x0000000e7c077221 */ /* 0x000fe20000010000 */
[----:B------:R-:W-:-:S02]  /*1d740*/  F2FP.F16.F32.PACK_AB R179, R136, R156 ;  /* 0x0000009c88b3723e */ /* 0x000fc400000000ff */
[----:B------:R-:W-:Y:S01]  /*1d750*/  MOV R8, R5 ;  /* 0x0000000500087202 */ /* 0x000fe20000000f00 */
[----:B------:R-:W-:Y:S06]  /*1d760*/  @P3 BRA `(.L_x_2702) ;  /* 0xffffffa000d03947 */ /* 0x000fec000383ffff */
[----:B------:R-:W-:Y:S05]  /*1d770*/  BSYNC B1 ;  /* 0x0000000000017941 */ /* 0x000fea0003800000 */
.L_x_2691:
[----:B------:R-:W-:Y:S05]  /*1d780*/  BSYNC B0 ;  /* 0x0000000000007941 */ /* 0x000fea0003800000 */
.L_x_2690:
[----:B------:R-:W-:Y:S01]  /*1d790*/  ISETP.GE.AND P2, PT, R10, R225, PT ;  /* 0x000000e10a00720c */ /* 0x000fe20003f46270 */
[----:B------:R-:W-:-:S12]  /*1d7a0*/  BSSY B0, `(.L_x_2703) ;  /* 0x0000551000007945 */ /* 0x000fd80003800000 */
[----:B------:R-:W-:Y:S05]  /*1d7b0*/  @!P2 BRA `(.L_x_2704) ;  /* 0x00000054003ca947 */ /* 0x000fea0003800000 */
[----:B------:R-:W-:Y:S01]  /*1d7c0*/  IMAD.MOV.U32 R8, RZ, RZ, R5 ;  /* 0x000000ffff087224 */ /* 0x000fe200078e0005 */
[----:B------:R-:W-:Y:S01]  /*1d7d0*/  MOV R12, R205 ;  /* 0x000000cd000c7202 */ /* 0x000fe20000000f00 */
[----:B------:R-:W-:Y:S02]  /*1d7e0*/  IMAD.MOV.U32 R9, RZ, RZ, R4 ;  /* 0x000000ffff097224 */ /* 0x000fe400078e0004 */
[----:B------:R-:W-:-:S07]  /*1d7f0*/  IMAD.MOV.U32 R11, RZ, RZ, R208 ;  /* 0x000000ffff0b7224 */ /* 0x000fce00078e00d0 */
.L_x_2715:
[----:B------:R-:W-:-:S05]  /*1d800*/  VIADD R13, R12, 0x1 ;  /* 0x000000010c0d7836 */ /* 0x000fca0000000000 */
[----:B------:R-:W-:-:S04]  /*1d810*/  ISETP.NE.AND P2, PT, R13, 0x2, PT ;  /* 0x000000020d00780c */ /* 0x000fc80003f45270 */
[----:B------:R-:W-:Y:S02]  /*1d820*/  SEL R13, R13, RZ, P2 ;  /* 0x000000ff0d0d7207 */ /* 0x000fe40001000000 */
[----:B------:R-:W-:-:S03]  /*1d830*/  SEL R208, RZ, 0x1, P2 ;  /* 0x00000001ffd07807 */ /* 0x000fc60001000000 */
[----:B------:R-:W-:Y:S01]  /*1d840*/  IMAD.MOV.U32 R205, RZ, RZ, R13 ;  /* 0x000000ffffcd7224 */ /* 0x000fe200078e000d */
[----:B------:R-:W-:Y:S01]  /*1d850*/  LOP3.LUT R208, R11, R208, RZ, 0x3c, !PT ;  /* 0x000000d00bd07212 */ /* 0x000fe200078e3cff */
[----:B------:R-:W-:Y:S06]  /*1d860*/  @!P0 BRA `(.L_x_2705) ;  /* 0x0000000000048947 */ /* 0x000fec0003800000 */
[----:B------:R-:W-:Y:S01]  /*1d870*/  BPT.TRAP 0x1 ;  /* 0x000000040000795c */ /* 0x000fe20000300000 */
.L_x_2705:
[----:B------:R-:W-:Y:S01]  /*1d880*/  IMAD R4, R205, 0x8, R16 ;  /* 0x00000008cd047824 */ /* 0x000fe200078e0210 */
[----:B------:R-:W-:-:S04]  /*1d890*/  SHF.L.U32 R5, R208, 0x1f, RZ ;  /* 0x0000001fd0057819 */ /* 0x000fc800000006ff */
[----:B------:R0:W1:Y:S01]  /*1d8a0*/  SYNCS.PHASECHK.TRANS64.TRYWAIT P2, [R4+URZ+0x36830], R5 ;  /* 0x03683005040075a7 */ /* 0x000062000804017f */
[----:B------:R-:W-:Y:S05]  /*1d8b0*/  @!P0 BRA `(.L_x_2706) ;  /* 0x0000000000048947 */ /* 0x000fea0003800000 */
[----:B------:R-:W-:Y:S01]  /*1d8c0*/  BPT.TRAP 0x1 ;  /* 0x000000040000795c */ /* 0x000fe20000300000 */
.L_x_2706:
[----:B------:R-:W-:Y:S01]  /*1d8d0*/  IMAD R3, R205, 0xa80, R222 ;  /* 0x00000a80cd037824 */ /* 0x000fe200078e02de */
[----:B------:R-:W-:Y:S03]  /*1d8e0*/  BSSY B1, `(.L_x_2707) ;  /* 0x0000006000017945 */ /* 0x000fe60003800000 */
[C---:B------:R-:W-:Y:S01]  /*1d8f0*/  VIADD R122, R3.reuse, 0x80 ;  /* 0x00000080037a7836 */ /* 0x040fe20000000000 */
[----:B------:R-:W-:Y:S01]  /*1d900*/  IADD3 R124, R3, 0x100, RZ ;  /* 0x00000100037c7810 */ /* 0x000fe20007ffe0ff */
[----:B-1----:R-:W-:Y:S06]  /*1d910*/  @P2 BRA `(.L_x_2708) ;  /* 0x0000000000082947 */ /* 0x002fec0003800000 */
[----:B------:R-:W1:Y:S02]  /*1d920*/  SYNCS.PHASECHK.TRANS64.TRYWAIT P2, [R4+URZ+0x36830], R5 ;  /* 0x03683005040075a7 */ /* 0x000e64000804017f */
[----:B-1----:R-:W-:Y:S05]  /*1d930*/  @!P2 BRA `(.L_x_2709) ;  /* 0x0000013c0054a947 */ /* 0x002fea0003800000 */
.L_x_2708:
[----:B------:R-:W-:Y:S05]  /*1d940*/  BSYNC B1 ;  /* 0x0000000000017941 */ /* 0x000fea0003800000 */
.L_x_2707:
[----:B------:R-:W2:Y:S01]  /*1d950*/  LDL.64 R20, [R1+0x30] ;  /* 0x0000300001147983 */ /* 0x000ea20000100a00 */
[----:B------:R-:W-:Y:S02]  /*1d960*/  IMAD.MOV.U32 R120, RZ, RZ, R3 ;  /* 0x000000ffff787224 */ /* 0x000fe400078e0003 */
[----:B------:R-:W-:Y:S01]  /*1d970*/  IMAD.MOV.U32 R121, RZ, RZ, 0x40000040 ;  /* 0x40000040ff797424 */ /* 0x000fe200078e00ff */
[----:B------:R-:W3:Y:S02]  /*1d980*/  LDL.64 R14, [R1+0x28] ;  /* 0x00002800010e7983 */ /* 0x000ee40000100a00 */
[----:B------:R-:W-:Y:S02]  /*1d990*/  R2UR UR6, R120 ;  /* 0x00000000780672ca */ /* 0x000fe400000e0000 */
[C---:B------:R-:W-:Y:S01]  /*1d9a0*/  R2UR UR7, R121.reuse ;  /* 0x00000000790772ca */ /* 0x040fe200000e0000 */
[----:B------:R-:W-:Y:S01]  /*1d9b0*/  WARPGROUP.ARRIVE ;  /* 0x00000000000079c5 */ /* 0x000fe20000000000 */
[----:B------:R-:W-:Y:S01]  /*1d9c0*/  IMAD.MOV.U32 R123, RZ, RZ, 0x40000040 ;  /* 0x40000040ff7b7424 */ /* 0x000fe200078e00ff */
[----:B------:R-:W-:Y:S01]  /*1d9d0*/  R2UR UR22, R122 ;  /* 0x000000007a1672ca */ /* 0x000fe200000e0000 */
[----:B------:R-:W-:Y:S01]  /*1d9e0*/  IMAD.MOV.U32 R125, RZ, RZ, 0x40000040 ;  /* 0x40000040ff7d7424 */ /* 0x000fe200078e00ff */
[----:B------:R-:W-:Y:S01]  /*1d9f0*/  R2UR UR19, R121 ;  /* 0x00000000791372ca */ /* 0x000fe200000e0000 */
[----:B------:R4:W-:Y:S01]  /*1da00*/  STL.64 [R1+0x88], R8 ;  /* 0x0000880801007387 */ /* 0x0009e20000100a00 */
[----:B------:R-:W-:-:S02]  /*1da10*/  R2UR UR23, R123 ;  /* 0x000000007b1772ca */ /* 0x000fc400000e0000 */
[----:B------:R-:W-:Y:S01]  /*1da20*/  MOV R120, R124 ;  /* 0x0000007c00787202 */ /* 0x000fe20000000f00 */
[----:B------:R-:W-:Y:S01]  /*1da30*/  VIADD R122, R3, 0x180 ;  /* 0x00000180037a7836 */ /* 0x000fe20000000000 */
[----:B------:R-:W-:Y:S01]  /*1da40*/  R2UR UR15, R123 ;  /* 0x000000007b0f72ca */ /* 0x000fe200000e0000 */
[----:B------:R0:W-:Y:S01]  /*1da50*/  STL.64 [R1+0x80], R6 ;  /* 0x0000800601007387 */ /* 0x0001e20000100a00 */
[----:B------:R-:W-:Y:S02]  /*1da60*/  R2UR UR18, R120 ;  /* 0x00000000781272ca */ /* 0x000fe400000e0000 */
[----:B------:R-:W-:Y:S01]  /*1da70*/  R2UR UR14, R122 ;  /* 0x000000007a0e72ca */ /* 0x000fe200000e0000 */
[----:B------:R-:W-:Y:S01]  /*1da80*/  VIADD R120, R3, 0x200 ;  /* 0x0000020003787836 */ /* 0x000fe20000000000 */
[----:B------:R-:W-:Y:S02]  /*1da90*/  R2UR UR35, R121 ;  /* 0x00000000792372ca */ /* 0x000fe400000e0000 */
[----:B--2---:R-:W-:-:S02]  /*1daa0*/  R2UR UR8, R20 ;  /* 0x00000000140872ca */ /* 0x004fc400000e0000 */
[----:B------:R-:W-:Y:S01]  /*1dab0*/  R2UR UR9, R21 ;  /* 0x00000000150972ca */ /* 0x000fe200000e0000 */
[----:B------:R-:W-:Y:S01]  /*1dac0*/  VIADD R124, R3, 0x280 ;  /* 0x00000280037c7836 */ /* 0x000fe20000000000 */
[----:B------:R-:W-:Y:S01]  /*1dad0*/  R2UR UR31, R125 ;  /* 0x000000007d1f72ca */ /* 0x000fe200000e0000 */
[----:B----4-:R-:W2:Y:S01]  /*1dae0*/  LDL.64 R8, [R1+0x18] ;  /* 0x0000180001087983 */ /* 0x010ea20000100a00 */
[----:B------:R-:W-:Y:S02]  /*1daf0*/  R2UR UR27, R123 ;  /* 0x000000007b1b72ca */ /* 0x000fe400000e0000 */
[----:B---3--:R-:W-:Y:S01]  /*1db00*/  R2UR UR46, R14 ;  /* 0x000000000e2e72ca */ /* 0x008fe200000e0000 */
[----:B------:R-:W-:Y:S01]  /*1db10*/  VIADD R210, R3, 0x84 ;  /* 0x0000008403d27836 */ /* 0x000fe20000000000 */
[----:B------:R-:W-:Y:S01]  /*1db20*/  R2UR UR47, R15 ;  /* 0x000000000f2f72ca */ /* 0x000fe200000e0000 */
[----:B------:R-:W-:Y:S01]  /*1db30*/  IMAD.MOV.U32 R211, RZ, RZ, 0x40000040 ;  /* 0x40000040ffd37424 */ /* 0x000fe200078e00ff */
[----:B0-----:R-:W3:Y:S01]  /*1db40*/  LDL.64 R6, [R1+0x10] ;  /* 0x0000100001067983 */ /* 0x001ee20000100a00 */
[----:B------:R-:W-:-:S02]  /*1db50*/  UMOV UR4, UR8 ;  /* 0x0000000800047c82 */ /* 0x000fc40008000000 */
[----:B------:R-:W-:Y:S02]  /*1db60*/  UMOV UR5, UR9 ;  /* 0x0000000900057c82 */ /* 0x000fe40008000000 */
        /* <DEDUP_REMOVED lines=19> */
[----:B------:R-:W-:Y:S02]  /*1dca0*/  WARPGROUP.DEPBAR.LE gsb0, 0x0 ;  /* 0x00008000000079c5 */ /* 0x000fe40000010000 */
[----:B------:R-:W-:-:S08]  /*1dcb0*/  WARPGROUP.ARRIVE ;  /* 0x00000000000079c5 */ /* 0x000fd00000000000 */
[----:B------:R-:W-:Y:S01]  /*1dcc0*/  HGMMA.64x16x16.F32 R136, gdesc[UR32], RZ, !UPT, gsb0 ;  /* 0x00200000208879f0 */ /* 0x000fe2000c0008ff */
[----:B------:R-:W-:Y:S01]  /*1dcd0*/  R2UR UR30, R124 ;  /* 0x000000007c1e72ca */ /* 0x000fe200000e0000 */
[----:B------:R-:W-:Y:S01]  /*1dce0*/  UMOV UR28, UR8 ;  /* 0x00000008001c7c82 */ /* 0x000fe20008000000 */
[----:B------:R-:W-:Y:S01]  /*1dcf0*/  UMOV UR29, UR9 ;  /* 0x00000009001d7c82 */ /* 0x000fe20008000000 */
[----:B------:R-:W-:Y:S01]  /*1dd00*/  IADD3 R120, R3, 0x2, RZ ;  /* 0x0000000203787810 */ /* 0x000fe20007ffe0ff */
[----:B------:R-:W-:-:S03]  /*1dd10*/  IMAD.MOV.U32 R121, RZ, RZ, 0x40000040 ;  /* 0x40000040ff797424 */ /* 0x000fc600078e00ff */
[----:B------:R-:W-:Y:S01]  /*1dd20*/  R2UR UR10, R120 ;  /* 0x00000000780a72ca */ /* 0x000fe200000e0000 */
[----:B------:R-:W-:Y:S01]  /*1dd30*/  VIADD R120, R3, 0x102 ;  /* 0x0000010203787836 */ /* 0x000fe20000000000 */
[----:B------:R-:W-:Y:S01]  /*1dd40*/  R2UR UR11, R121 ;  /* 0x00000000790b72ca */ /* 0x000fe200000e0000 */
[----:B------:R-:W-:Y:S02]  /*1dd50*/  VIADD R122, R3, 0x300 ;  /* 0x00000300037a7836 */ /* 0x000fe40000000000 */
[----:B------:R-:W-:Y:S01]  /*1dd60*/  IMAD.MOV.U32 R121, RZ, RZ, 0x40000040 ;  /* 0x40000040ff797424 */ /* 0x000fe200078e00ff */
[----:B------:R-:W-:Y:S02]  /*1dd70*/  WARPGROUP.DEPBAR.LE gsb0, 0x0 ;  /* 0x00008000000079c5 */ /* 0x000fe40000010000 */
[----:B------:R-:W-:-:S06]  /*1dd80*/  WARPGROUP.ARRIVE ;  /* 0x00000000000079c5 */ /* 0x000fcc0000000000 */
[----:B------:R-:W-:Y:S01]  /*1dd90*/  HGMMA.64x16x16.F32 R128, gdesc[UR28], RZ, !UPT, gsb0 ;  /* 0x002000001c8079f0 */ /* 0x000fe2000c0008ff */
[----:B------:R-:W-:Y:S01]  /*1dda0*/  R2UR UR22, R120 ;  /* 0x00000000781672ca */ /* 0x000fe200000e0000 */
[----:B------:R-:W-:Y:S01]  /*1ddb0*/  IMAD.MOV.U32 R123, RZ, RZ, 0x40000040 ;  /* 0x40000040ff7b7424 */ /* 0x000fe200078e00ff */
[----:B------:R-:W-:Y:S01]  /*1ddc0*/  R2UR UR26, R122 ;  /* 0x000000007a1a72ca */ /* 0x000fe200000e0000 */
[----:B------:R-:W-:Y:S01]  /*1ddd0*/  VIADD R120, R3, 0x202 ;  /* 0x0000020203787836 */ /* 0x000fe20000000000 */
[----:B------:R-:W-:Y:S01]  /*1dde0*/  R2UR UR23, R121 ;  /* 0x00000000791772ca */ /* 0x000fe200000e0000 */
[----:B------:R-:W-:Y:S01]  /*1ddf0*/  VIADD R122, R3, 0x82 ;  /* 0x00000082037a7836 */ /* 0x000fe20000000000 */
[----:B------:R-:W-:Y:S02]  /*1de00*/  MOV R121, 0x40000040 ;  /* 0x4000004000797802 */ /* 0x000fe40000000f00 */
[----:B------:R-:W-:Y:S01]  /*1de10*/  R2UR UR7, R123 ;  /* 0x000000007b0772ca */ /* 0x000fe200000e0000 */
[----:B------:R-:W-:Y:S01]  /*1de20*/  IMAD.MOV.U32 R123, RZ, RZ, 0x40000040 ;  /* 0x40000040ff7b7424 */ /* 0x000fe200078e00ff */
[----:B------:R-:W-:Y:S01]  /*1de30*/  R2UR UR50, R120 ;  /* 0x00000000783272ca */ /* 0x000fe200000e0000 */
[----:B------:R-:W-:Y:S01]  /*1de40*/  VIADD R120, R3, 0x302 ;  /* 0x0000030203787836 */ /* 0x000fe20000000000 */
[----:B------:R-:W-:Y:S01]  /*1de50*/  R2UR UR51, R121 ;  /* 0x00000000793372ca */ /* 0x000fe200000e0000 */
[----:B------:R-:W-:Y:S01]  /*1de60*/  IMAD.MOV.U32 R121, RZ, RZ, 0x40000040 ;  /* 0x40000040ff797424 */ /* 0x000fe200078e00ff */
[----:B------:R-:W-:-:S02]  /*1de70*/  R2UR UR6, R122 ;  /* 0x000000007a0672ca */ /* 0x000fc400000e0000 */
[----:B------:R-:W-:Y:S02]  /*1de80*/  IADD3 R122, R3, 0x182, RZ ;  /* 0x00000182037a7810 */ /* 0x000fe40007ffe0ff */
[----:B------:R-:W-:Y:S01]  /*1de90*/  R2UR UR19, R123 ;  /* 0x000000007b1372ca */ /* 0x000fe200000e0000 */
[----:B------:R-:W-:Y:S01]  /*1dea0*/  IMAD.MOV.U32 R123, RZ, RZ, 0x40000040 ;  /* 0x40000040ff7b7424 */ /* 0x000fe200078e00ff */
[----:B------:R-:W-:Y:S01]  /*1deb0*/  R2UR UR18, R122 ;  /* 0x000000007a1272ca */ /* 0x000fe200000e0000 */
[C---:B------:R-:W-:Y:S01]  /*1dec0*/  VIADD R122, R3.reuse, 0x282 ;  /* 0x00000282037a7836 */ /* 0x040fe20000000000 */
[----:B------:R-:W-:Y:S01]  /*1ded0*/  R2UR UR34, R120 ;  /* 0x00000000782272ca */ /* 0x000fe200000e0000 */
[----:B------:R-:W-:Y:S01]  /*1dee0*/  VIADD R120, R3, 0x4 ;  /* 0x0000000403787836 */ /* 0x000fe20000000000 */
[----:B------:R-:W-:Y:S02]  /*1def0*/  R2UR UR35, R121 ;  /* 0x00000000792372ca */ /* 0x000fe400000e0000 */
[----:B------:R-:W-:-:S02]  /*1df00*/  MOV R121, 0x40000040 ;  /* 0x4000004000797802 */ /* 0x000fc40000000f00 */
[----:B------:R-:W-:Y:S02]  /*1df10*/  R2UR UR14, R122 ;  /* 0x000000007a0e72ca */ /* 0x000fe400000e0000 */
        /* <DEDUP_REMOVED lines=782> */
.L_x_2710:
[----:B------:R-:W-:Y:S01]  /*21000*/  SHF.L.U32 R0, R11, 0x1f, RZ ;  /* 0x0000001f0b007819 */ /* 0x000fe200000006ff */
[----:B------:R-:W-:-:S04]  /*21010*/  IMAD R11, R12, 0x8, R16 ;  /* 0x000000080c0b7824 */ /* 0x000fc800078e0210 */
[----:B------:R0:W1:Y:S01]  /*21020*/  SYNCS.PHASECHK.TRANS64.TRYWAIT P2, [R11+URZ+0x36850], R0 ;  /* 0x036850000b0075a7 */ /* 0x000062000804017f */
[----:B------:R-:W-:Y:S05]  /*21030*/  @!P0 BRA `(.L_x_2711) ;  /* 0x0000000000048947 */ /* 0x000fea0003800000 */
[----:B------:R-:W-:Y:S01]  /*21040*/  BPT.TRAP 0x1 ;  /* 0x000000040000795c */ /* 0x000fe20000300000 */
.L_x_2711:
[----:B------:R-:W-:Y:S04]  /*21050*/  BSSY B1, `(.L_x_2712) ;  /* 0x0000004000017945 */ /* 0x000fe80003800000 */
[----:B-1----:R-:W-:Y:S05]  /*21060*/  @P2 BRA `(.L_x_2713) ;  /* 0x0000000000082947 */ /* 0x002fea0003800000 */
[----:B------:R-:W1:Y:S02]  /*21070*/  SYNCS.PHASECHK.TRANS64.TRYWAIT P2, [R11+URZ+0x36850], R0 ;  /* 0x036850000b0075a7 */ /* 0x000e64000804017f */
[----:B-1----:R-:W-:Y:S05]  /*21080*/  @!P2 BRA `(.L_x_2714) ;  /* 0x000001040094a947 */ /* 0x002fea0003800000 */
.L_x_2713:
[----:B------:R-:W-:Y:S05]  /*21090*/  BSYNC B1 ;  /* 0x0000000000017941 */ /* 0x000fea0003800000 */
.L_x_2712:
[----:B01----:R-:W-:Y:S01]  /*210a0*/  IADD3 R0, R16, 0x400, RZ ;  /* 0x0000040010007810 */ /* 0x003fe20007ffe0ff */
[----:B------:R-:W-:Y:S01]  /*210b0*/  IMAD.MOV.U32 R15, RZ, RZ, 0x40000040 ;  /* 0x40000040ff0f7424 */ /* 0x000fe200078e00ff */
[----:B------:R-:W-:Y:S01]  /*210c0*/  WARPGROUP.ARRIVE ;  /* 0x00000000000079c5 */ /* 0x000fe20000000000 */
[----:B------:R-:W-:Y:S01]  /*210d0*/  IMAD.MOV.U32 R3, RZ, RZ, 0x40000040 ;  /* 0x40000040ff037424 */ /* 0x000fe200078e00ff */
[----:B------:R-:W-:Y:S01]  /*210e0*/  SHF.R.U32.HI R0, RZ, 0x4, R0 ;  /* 0x00000004ff007819 */ /* 0x000fe20000011600 */
[----:B------:R-:W-:Y:S01]  /*210f0*/  FMUL.FTZ R5, R169, UR42 ;  /* 0x0000002aa9057c20 */ /* 0x000fe20008410000 */
[----:B------:R-:W-:Y:S01]  /*21100*/  R2UR UR7, R15 ;  /* 0x000000000f0772ca */ /* 0x000fe200000e0000 */
        /* <DEDUP_REMOVED lines=32> */
[----:B------:R-:W-:Y:S01]  /*21310*/  MUFU.TANH R161, R161 ;  /* 0x000000a100a17308 */ /* 0x000fe20000002400 */
[----:B------:R-:W-:Y:S01]  /*21320*/  MOV R3, 0x40000040 ;  /* 0x4000004000037802 */ /* 0x000fe20000000f00 */
        /* <DEDUP_REMOVED lines=23> */
[----:B------:R-:W-:Y:S01]  /*214a0*/  ULDC UR4, c[0x0][0x988] ;  /* 0x0002620000047ab9 */ /* 0x000fe20000000800 */
[----:B------:R-:W-:Y:S01]  /*214b0*/  FMUL.FTZ R124, R151, UR42 ;  /* 0x0000002a977c7c20 */ /* 0x000fe20008410000 */
[----:B------:R-:W-:-:S02]  /*214c0*/  IMAD.MOV.U32 R121, RZ, RZ, 0x40000040 ;  /* 0x40000040ff797424 */ /* 0x000fc400078e00ff */
[----:B------:R-:W-:Y:S01]  /*214d0*/  FMUL.FTZ R138, R138, UR42 ;  /* 0x0000002a8a8a7c20 */ /* 0x000fe20008410000 */
[----:B------:R-:W-:Y:S01]  /*214e0*/  IADD3 R120, R14, 0x280, RZ ;  /* 0x000002800e787810 */ /* 0x000fe20007ffe0ff */
        /* <DEDUP_REMOVED lines=13> */
[----:B------:R-:W-:Y:S01]  /*215c0*/  @!P1 LEA R13, R13, R16, 0x3 ;  /* 0x000000100d0d9211 */ /* 0x000fe200078e18ff */
[----:B------:R-:W-:Y:S01]  /*215d0*/  @!P1 VIADD R11, R11, 0x36860 ;  /* 0x000368600b0b9836 */ /* 0x000fe20000000000 */
[C---:B------:R-:W-:Y:S01]  /*215e0*/  ISETP.GT.AND P2, PT, R10.reuse, R225, PT ;  /* 0x000000e10a00720c */ /* 0x040fe20003f44270 */
[----:B------:R-:W-:-:S02]  /*215f0*/  VIADD R10, R10, 0xffffffff ;  /* 0xffffffff0a0a7836 */ /* 0x000fc40000000000 */
[----:B------:R-:W-:Y:S01]  /*21600*/  MUFU.TANH R157, R157 ;  /* 0x0000009d009d7308 */ /* 0x000fe20000002400 */
[----:B------:R-:W-:Y:S01]  /*21610*/  @!P1 VIADD R13, R13, 0x36840 ;  /* 0x000368400d0d9836 */ /* 0x000fe20000000000 */
        /* <DEDUP_REMOVED lines=64> */
[----:B------:R-:W-:Y:S01]  /*21a20*/  FMUL.FTZ R168, R173, UR42 ;  /* 0x0000002aada87c20 */ /* 0x000fe20008410000 */
[----:B------:R-:W-:Y:S01]  /*21a30*/  R2UR UR7, R3 ;  /* 0x00000000030772ca */ /* 0x000fe200000e0000 */
[----:B------:R-:W-:-:S03]  /*21a40*/  IMAD.U32 R3, RZ, RZ, UR4 ;  /* 0x00000004ff037e24 */ /* 0x000fc6000f8e00ff */
[----:B------:R-:W0:Y:S08]  /*21a50*/  MUFU.TANH R2, R2 ;  /* 0x0000000200027308 */ /* 0x000e300000002400 */
[----:B------:R-:W1:Y:S01]  /*21a60*/  MUFU.TANH R168, R168 ;  /* 0x000000a800a87308 */ /* 0x000e620000002400 */
[----:B0----5:R-:W-:-:S04]  /*21a70*/  FMNMX.FTZ R0, R2, R9, !PT ;  /* 0x0000000902007209 */ /* 0x021fc80007810000 */
[----:B------:R-:W-:-:S04]  /*21a80*/  FMNMX.FTZ R0, R5, R0, !PT ;  /* 0x0000000005007209 */ /* 0x000fc80007810000 */
[----:B------:R-:W-:-:S04]  /*21a90*/  FMNMX.FTZ R0, R21, R0, !PT ;  /* 0x0000000015007209 */ /* 0x000fc80007810000 */
[----:B-1----:R-:W-:-:S04]  /*21aa0*/  FMNMX.FTZ R0, R168, R0, !PT ;  /* 0x00000000a8007209 */ /* 0x002fc80007810000 */
        /* <DEDUP_REMOVED lines=25> */
[----:B0-----:R-:W-:-:S05]  /*21c40*/  FMNMX.FTZ R4, R4, R0, !PT ;  /* 0x0000000004047209 */ /* 0x001fca0007810000 */
[----:B------:R-:W0:Y:S02]  /*21c50*/  SHFL.BFLY PT, R0, R4, 0x1, 0x1f ;  /* 0x0c201f0004007f89 */ /* 0x000e2400000e0000 */
[----:B0-----:R-:W-:-:S05]  /*21c60*/  FMNMX.FTZ R4, R4, R0, !PT ;  /* 0x0000000004047209 */ /* 0x001fca0007810000 */
[C---:B------:R-:W-:Y:S01]  /*21c70*/  FMUL.FTZ R174, R4.reuse, R3 ;  /* 0x0000000304ae7220 */ /* 0x040fe20000410000 */
[----:B------:R-:W-:-:S03]  /*21c80*/  FADD.FTZ R0, -R4, R9 ;  /* 0x0000000904007221 */ /* 0x000fc60000010100 */
[-CC-:B------:R-:W-:Y:S01]  /*21c90*/  FFMA.FTZ R200, R2, R3.reuse, -R174.reuse ;  /* 0x0000000302c87223 */ /* 0x180fe200000108ae */
[----:B------:R-:W-:Y:S01]  /*21ca0*/  FMNMX.FTZ R2, R12, R8, !PT ;  /* 0x000000080c027209 */ /* 0x000fe20007810000 */
[-CC-:B------:R-:W-:Y:S01]  /*21cb0*/  FFMA.FTZ R151, R5, R3.reuse, -R174.reuse ;  /* 0x0000000305977223 */ /* 0x180fe200000108ae */
[-C--:B------:R-:W-:Y:S01]  /*21cc0*/  FMUL.FTZ R0, R0, R3.reuse ;  /* 0x0000000300007220 */ /* 0x080fe20000410000 */
[-CC-:B------:R-:W-:Y:S01]  /*21cd0*/  FFMA.FTZ R202, R21, R3.reuse, -R174.reuse ;  /* 0x0000000315ca7223 */ /* 0x180fe200000108ae */
[----:B------:R-:W-:Y:S01]  /*21ce0*/  FMNMX.FTZ R2, R15, R2, !PT ;  /* 0x000000020f027209 */ /* 0x000fe20007810000 */
[----:B------:R-:W-:Y:S02]  /*21cf0*/  WARPGROUP.DEPBAR.LE gsb0, 0x0 ;  /* 0x00008000000079c5 */ /* 0x000fe40000010000 */
[----:B------:R-:W-:Y:S01]  /*21d00*/  WARPGROUP.ARRIVE ;  /* 0x00000000000079c5 */ /* 0x000fe20000000000 */
[----:B------:R-:W-:Y:S01]  /*21d10*/  FMNMX.FTZ R2, R20, R2, !PT ;  /* 0x0000000214027209 */ /* 0x000fe20007810000 */
[----:B------:R-:W-:Y:S01]  /*21d20*/  MUFU.EX2 R0, R0 ;  /* 0x0000000000007308 */ /* 0x000fe20000000800 */
[-CC-:B------:R-:W-:Y:S01]  /*21d30*/  FFMA.FTZ R168, R168, R3.reuse, -R174.reuse ;  /* 0x00000003a8a87223 */ /* 0x180fe200000108ae */
[-CC-:B------:R-:W-:Y:S01]  /*21d40*/  FFMA.FTZ R196, R170, R3.reuse, -R174.reuse ;  /* 0x00000003aac47223 */ /* 0x180fe200000108ae */
[----:B------:R-:W-:Y:S01]  /*21d50*/  FMNMX.FTZ R2, R169, R2, !PT ;  /* 0x00000002a9027209 */ /* 0x000fe20007810000 */
[----:B------:R-:W-:Y:S01]  /*21d60*/  HGMMA.64x192x16.F32 R24, R184, gdesc[UR4].tnspB, R24, gsb0 ;  /* 0x42e00004b8187df0 */ /* 0x000fe20008000818 */
[----:B------:R-:W-:Y:S01]  /*21d70*/  R2UR UR6, R120 ;  /* 0x00000000780672ca */ /* 0x000fe200000e0000 */
[-CC-:B------:R-:W-:Y:S01]  /*21d80*/  FFMA.FTZ R161, R161, R3.reuse, -R174.reuse ;  /* 0x00000003a1a17223 */ /* 0x180fe200000108ae */
[----:B------:R-:W-:Y:S01]  /*21d90*/  FMNMX.FTZ R2, R160, R2, !PT ;  /* 0x00000002a0027209 */ /* 0x000fe20007810000 */
[----:B------:R0:W-:Y:S01]  /*21da0*/  MUFU.TANH R120, R127 ;  /* 0x0000007f00787308 */ /* 0x0001e20000002400 */
[----:B------:R-:W-:Y:S01]  /*21db0*/  R2UR UR7, R121 ;  /* 0x00000000790772ca */ /* 0x000fe200000e0000 */
[-CC-:B------:R-:W-:Y:S01]  /*21dc0*/  FFMA.FTZ R198, R164, R3.reuse, -R174.reuse ;  /* 0x00000003a4c67223 */ /* 0x180fe200000108ae */
[----:B------:R-:W-:Y:S01]  /*21dd0*/  FMNMX.FTZ R2, R162, R2, !PT ;  /* 0x00000002a2027209 */ /* 0x000fe20007810000 */
[-CC-:B------:R-:W-:Y:S01]  /*21de0*/  FFMA.FTZ R125, R125, R3.reuse, -R174.reuse ;  /* 0x000000037d7d7223 */ /* 0x180fe200000108ae */
[-CC-:B------:R-:W-:Y:S01]  /*21df0*/  FFMA.FTZ R21, R165, R3.reuse, -R174.reuse ;  /* 0x00000003a5157223 */ /* 0x180fe200000108ae */
[-CC-:B------:R-:W-:Y:S01]  /*21e00*/  FFMA.FTZ R192, R167, R3.reuse, -R174.reuse ;  /* 0x00000003a7c07223 */ /* 0x180fe200000108ae */
[----:B------:R-:W-:Y:S01]  /*21e10*/  FMNMX.FTZ R2, R163, R2, !PT ;  /* 0x00000002a3027209 */ /* 0x000fe20007810000 */
[----:B------:R-:W1:Y:S01]  /*21e20*/  MUFU.EX2 R200, R200 ;  /* 0x000000c800c87308 */ /* 0x000e620000000800 */
[-CC-:B0-----:R-:W-:Y:S01]  /*21e30*/  FFMA.FTZ R127, R141, R3.reuse, -R174.reuse ;  /* 0x000000038d7f7223 */ /* 0x181fe200000108ae */
        /* <DEDUP_REMOVED lines=11> */
[----:B------:R-:W-:-:S02]  /*21ef0*/  FFMA.FTZ R9, R150, R3, -R174 ;  /* 0x0000000396097223 */ /* 0x000fc400000108ae */
[----:B------:R-:W-:Y:S01]  /*21f00*/  FMNMX.FTZ R2, R155, R2, !PT ;  /* 0x000000029b027209 */ /* 0x000fe20007810000 */
[----:B------:R-:W2:Y:S01]  /*21f10*/  MUFU.EX2 R202, R202 ;  /* 0x000000ca00ca7308 */ /* 0x000ea20000000800 */
[----:B-1----:R-:W-:Y:S02]  /*21f20*/  FFMA.FTZ R7, R0, R7, R200 ;  /* 0x0000000700077223 */ /* 0x002fe400000100c8 */
[----:B------:R-:W-:-:S04]  /*21f30*/  FMNMX.FTZ R2, R158, R2, !PT ;  /* 0x000000029e027209 */ /* 0x000fc80007810000 */
[----:B------:R-:W-:Y:S01]  /*21f40*/  FMNMX.FTZ R2, R144, R2, !PT ;  /* 0x0000000290027209 */ /* 0x000fe20007810000 */
[----:B------:R-:W1:Y:S01]  /*21f50*/  MUFU.EX2 R168, R168 ;  /* 0x000000a800a87308 */ /* 0x000e620000000800 */
[C---:B0-----:R-:W-:Y:S01]  /*21f60*/  FADD.FTZ R7, R151.reuse, R7 ;  /* 0x0000000797077221 */ /* 0x041fe20000010000 */
        /* <DEDUP_REMOVED lines=8> */
[C---:B-1----:R-:W-:Y:S01]  /*21ff0*/  FADD.FTZ R7, R168.reuse, R7 ;  /* 0x00000007a8077221 */ /* 0x042fe20000010000 */
        /* <DEDUP_REMOVED lines=17> */
[----:B------:R-:W0:Y:S01]  /*22110*/  SHFL.BFLY PT, R5, R2, 0x2, 0x1f ;  /* 0x0c401f0002057f89 */ /* 0x000e2200000e0000 */
        /* <DEDUP_REMOVED lines=10> */
[----:B------:R-:W-:Y:S02]  /*221c0*/  FADD.FTZ R2, -R5, R8 ;  /* 0x0000000805027221 */ /* 0x000fe40000010100 */
[----:B------:R0:W-:Y:S02]  /*221d0*/  MUFU.EX2 R8, R125 ;  /* 0x0000007d00087308 */ /* 0x0001e40000000800 */
[----:B------:R-:W-:-:S06]  /*221e0*/  FMUL.FTZ R2, R2, R3 ;  /* 0x0000000302027220 */ /* 0x000fcc0000410000 */
[----:B------:R-:W-:Y:S01]  /*221f0*/  MUFU.EX2 R2, R2 ;  /* 0x0000000200027308 */ /* 0x000fe20000000800 */
[----:B------:R-:W-:Y:S02]  /*22200*/  WARPGROUP.DEPBAR.LE gsb0, 0x0 ;  /* 0x00008000000079c5 */ /* 0x000fe40000010000 */
[----:B------:R-:W-:Y:S01]  /*22210*/  WARPGROUP.ARRIVE ;  /* 0x00000000000079c5 */ /* 0x000fe20000000000 */
[-CC-:B------:R-:W-:Y:S01]  /*22220*/  FFMA.FTZ R186, R140, R3.reuse, -R174.reuse ;  /* 0x000000038cba7223 */ /* 0x180fe200000108ae */
[-C--:B------:R-:W-:Y:S01]  /*22230*/  FMUL.FTZ R140, R5, R3.reuse ;  /* 0x00000003058c7220 */ /* 0x080fe20000410000 */
[-CC-:B------:R-:W-:Y:S01]  /*22240*/  FFMA.FTZ R184, R136, R3.reuse, -R174.reuse ;  /* 0x0000000388b87223 */ /* 0x180fe200000108ae */
[-C--:B------:R-:W-:Y:S02]  /*22250*/  FFMA.FTZ R136, R137, R3.reuse, -R174 ;  /* 0x0000000389887223 */ /* 0x080fe400000108ae */
[----:B------:R-:W-:Y:S01]  /*22260*/  HGMMA.64x192x16.F32 R24, R180, gdesc[UR4].tnspB, R24, gsb0 ;  /* 0x42e00004b4187df0 */ /* 0x000fe20008000818 */
[-CC-:B------:R-:W-:Y:S01]  /*22270*/  FFMA.FTZ R201, R12, R3.reuse, -R140.reuse ;  /* 0x000000030cc97223 */ /* 0x180fe2000001088c */
[-CC-:B------:R-:W-:Y:S01]  /*22280*/  FFMA.FTZ R12, R15, R3.reuse, -R140.reuse ;  /* 0x000000030f0c7223 */ /* 0x180fe2000001088c */
[----:B------:R-:W-:Y:S01]  /*22290*/  IMAD.MOV.U32 R15, RZ, RZ, 0x40000040 ;  /* 0x40000040ff0f7424 */ /* 0x000fe200078e00ff */
[----:B------:R-:W-:Y:S01]  /*222a0*/  R2UR UR6, R14 ;  /* 0x000000000e0672ca */ /* 0x000fe200000e0000 */
[-CC-:B------:R-:W-:Y:S01]  /*222b0*/  FFMA.FTZ R203, R20, R3.reuse, -R140.reuse ;  /* 0x0000000314cb7223 */ /* 0x180fe2000001088c */
[-CC-:B------:R-:W-:Y:S01]  /*222c0*/  FFMA.FTZ R20, R169, R3.reuse, -R140.reuse ;  /* 0x00000003a9147223 */ /* 0x180fe2000001088c */
[----:B------:R-:W1:Y:S01]  /*222d0*/  MUFU.EX2 R201, R201 ;  /* 0x000000c900c97308 */ /* 0x000e620000000800 */
[----:B------:R-:W-:Y:S01]  /*222e0*/  R2UR UR7, R15 ;  /* 0x000000000f0772ca */ /* 0x000fe200000e0000 */
[-CC-:B------:R-:W-:Y:S01]  /*222f0*/  FFMA.FTZ R197, R160, R3.reuse, -R140.reuse ;  /* 0x00000003a0c57223 */ /* 0x180fe2000001088c */
[-CC-:B------:R-:W-:Y:S01]  /*22300*/  FFMA.FTZ R141, R162, R3.reuse, -R140.reuse ;  /* 0x00000003a28d7223 */ /* 0x180fe2000001088c */
[-CC-:B------:R-:W-:Y:S01]  /*22310*/  FFMA.FTZ R199, R163, R3.reuse, -R140.reuse ;  /* 0x00000003a3c77223 */ /* 0x180fe2000001088c */
[----:B------:R-:W-:Y:S01]  /*22320*/  @!P1 PRMT R15, RZ, 0x654, R13 ;  /* 0x00000654ff0f9816 */ /* 0x000fe2000000000d */
[-CC-:B0-----:R-:W-:Y:S01]  /*22330*/  FFMA.FTZ R125, R166, R3.reuse, -R140.reuse ;  /* 0x00000003a67d7223 */ /* 0x181fe2000001088c */
        /* <DEDUP_REMOVED lines=10> */
[----:B-1----:R-:W-:Y:S01]  /*223e0*/  FFMA.FTZ R6, R2, R6, R201 ;  /* 0x0000000602067223 */ /* 0x002fe200000100c9 */
[-CC-:B------:R-:W-:Y:S01]  /*223f0*/  FFMA.FTZ R185, R138, R3.reuse, -R140.reuse ;  /* 0x000000038ab97223 */ /* 0x180fe2000001088c */
[-CC-:B------:R-:W-:Y:S01]  /*22400*/  FFMA.FTZ R139, R139, R3.reuse, -R140.reuse ;  /* 0x000000038b8b7223 */ /* 0x180fe2000001088c */
[-CC-:B------:R-:W-:Y:S01]  /*22410*/  FFMA.FTZ R187, R142, R3.reuse, -R140.reuse ;  /* 0x000000038ebb7223 */ /* 0x180fe2000001088c */
[-CC-:B------:R-:W-:Y:S01]  /*22420*/  FFMA.FTZ R135, R135, R3.reuse, -R140.reuse ;  /* 0x0000000387877223 */ /* 0x180fe2000001088c */
[-CC-:B------:R-:W-:Y:S01]  /*22430*/  FFMA.FTZ R122, R122, R3.reuse, -R140.reuse ;  /* 0x000000037a7a7223 */ /* 0x180fe2000001088c */
[-C--:B------:R-:W-:Y:S01]  /*22440*/  FFMA.FTZ R123, R123, R3.reuse, -R140 ;  /* 0x000000037b7b7223 */ /* 0x080fe2000001088c */
[----:B------:R-:W-:Y:S01]  /*22450*/  MUFU.EX2 R20, R20 ;  /* 0x0000001400147308 */ /* 0x000fe20000000800 */
[----:B0-----:R-:W-:Y:S01]  /*22460*/  FADD.FTZ R6, R12, R6 ;  /* 0x000000060c067221 */ /* 0x001fe20000010000 */
[-CC-:B------:R-:W-:Y:S01]  /*22470*/  FFMA.FTZ R126, R126, R3.reuse, -R140.reuse ;  /* 0x000000037e7e7223 */ /* 0x180fe2000001088c */
[----:B------:R-:W-:Y:S01]  /*22480*/  FFMA.FTZ R120, R120, R3, -R140 ;  /* 0x0000000378787223 */ /* 0x000fe2000001088c */
[----:B------:R-:W-:-:S02]  /*22490*/  F2FP.F16.F32.PACK_AB R201, R12, R201 ;  /* 0x000000c90cc9723e */ /* 0x000fc400000000ff */
[----:B------:R-:W-:Y:S02]  /*224a0*/  MOV R12, R205 ;  /* 0x000000cd000c7202 */ /* 0x000fe40000000f00 */
        /* <DEDUP_REMOVED lines=23> */
[-C--:B------:R-:W-:Y:S01]  /*22620*/  FFMA.FTZ R180, R128, R3.reuse, -R174 ;  /* 0x0000000380b47223 */ /* 0x080fe200000108ae */
[-C--:B------:R-:W-:Y:S01]  /*22630*/  FFMA.FTZ R181, R130, R3.reuse, -R140 ;  /* 0x0000000382b57223 */ /* 0x080fe2000001088c */
[-CC-:B------:R-:W-:Y:S01]  /*22640*/  FFMA.FTZ R128, R129, R3.reuse, -R174.reuse ;  /* 0x0000000381807223 */ /* 0x180fe200000108ae */
[-C--:B------:R-:W-:Y:S01]  /*22650*/  FFMA.FTZ R182, R132, R3.reuse, -R174 ;  /* 0x0000000384b67223 */ /* 0x080fe200000108ae */
[-C--:B------:R-:W-:Y:S01]  /*22660*/  FFMA.FTZ R183, R134, R3.reuse, -R140 ;  /* 0x0000000386b77223 */ /* 0x080fe2000001088c */
[----:B------:R-:W-:Y:S01]  /*22670*/  HGMMA.64x192x16.F32 R24, R176, gdesc[UR4].tnspB, R24, gsb0 ;  /* 0x42e00004b0187df0 */ /* 0x000fe20008000818 */
[----:B------:R-:W-:Y:S01]  /*22680*/  MUFU.EX2 R180, R180 ;  /* 0x000000b400b47308 */ /* 0x000fe20000000800 */
[-CC-:B------:R-:W-:Y:S01]  /*22690*/  FFMA.FTZ R129, R133, R3.reuse, -R174.reuse ;  /* 0x0000000385817223 */ /* 0x180fe200000108ae */
[-CC-:B------:R-:W-:Y:S01]  /*226a0*/  FFMA.FTZ R132, R171, R3.reuse, -R174.reuse ;  /* 0x00000003ab847223 */ /* 0x180fe200000108ae */
[----:B------:R-:W-:-:S05]  /*226b0*/  FFMA.FTZ R133, R172, R3, -R174 ;  /* 0x00000003ac857223 */ /* 0x000fca00000108ae */
[----:B------:R-:W-:Y:S08]  /*226c0*/  MUFU.EX2 R181, R181 ;  /* 0x000000b500b57308 */ /* 0x000ff00000000800 */
[----:B------:R-:W-:Y:S08]  /*226d0*/  MUFU.EX2 R128, R128 ;  /* 0x0000008000807308 */ /* 0x000ff00000000800 */
[----:B------:R-:W-:Y:S08]  /*226e0*/  MUFU.EX2 R182, R182 ;  /* 0x000000b600b67308 */ /* 0x000ff00000000800 */
[----:B------:R-:W-:Y:S08]  /*226f0*/  MUFU.EX2 R183, R183 ;  /* 0x000000b700b77308 */ /* 0x000ff00000000800 */
[----:B------:R-:W-:Y:S08]  /*22700*/  MUFU.EX2 R129, R129 ;  /* 0x0000008100817308 */ /* 0x000ff00000000800 */
[----:B------:R-:W0:Y:S08]  /*22710*/  MUFU.EX2 R132, R132 ;  /* 0x0000008400847308 */ /* 0x000e300000000800 */
[----:B------:R-:W1:Y:S08]  /*22720*/  MUFU.EX2 R133, R133 ;  /* 0x0000008500857308 */ /* 0x000e700000000800 */
[----:B------:R-:W2:Y:S01]  /*22730*/  MUFU.EX2 R120, R120 ;  /* 0x0000007800787308 */ /* 0x000ea20000000800 */
[----:B------:R-:W-:-:S02]  /*22740*/  WARPGROUP.DEPBAR.LE gsb0, 0x0 ;  /* 0x00008000000079c5 */ /* 0x000fc40000010000 */
[----:B------:R3:W-:Y:S01]  /*22750*/  @!P1 SYNCS.ARRIVE.TRANS64.RED.A1T0 RZ, [R15+URZ], RZ ;  /* 0x000000ff0fff99a7 */ /* 0x0007e2000810043f */
[----:B0-----:R-:W-:Y:S02]  /*22760*/  F2FP.F16.F32.PACK_AB R176, R132, R9 ;  /* 0x0000000984b0723e */ /* 0x001fe400000000ff */
[----:B-1----:R-:W-:Y:S02]  /*22770*/  F2FP.F16.F32.PACK_AB R178, R8, R133 ;  /* 0x0000008508b2723e */ /* 0x002fe400000000ff */
[----:B------:R-:W-:Y:S02]  /*22780*/  F2FP.F16.F32.PACK_AB R177, R123, R122 ;  /* 0x0000007a7bb1723e */ /* 0x000fe400000000ff */
[----:B--2---:R-:W-:Y:S01]  /*22790*/  F2FP.F16.F32.PACK_AB R179, R120, R126 ;  /* 0x0000007e78b3723e */ /* 0x004fe200000000ff */
[----:B---3--:R-:W-:Y:S01]  /*227a0*/  FADD.FTZ R15, R203, R6 ;  /* 0x00000006cb0f7221 */ /* 0x008fe20000010000 */
[----:B------:R0:W-:Y:S01]  /*227b0*/  @!P1 SYNCS.ARRIVE.TRANS64.RED.A1T0 RZ, [R11+URZ], RZ ;  /* 0x000000ff0bff99a7 */ /* 0x0001e2000810043f */
[----:B------:R-:W1:Y:S01]  /*227c0*/  MUFU.EX2 R6, R139 ;  /* 0x0000008b00067308 */ /* 0x000e620000000800 */
[C---:B------:R-:W-:Y:S01]  /*227d0*/  F2FP.F16.F32.PACK_AB R203, R20.reuse, R203 ;  /* 0x000000cb14cb723e */ /* 0x040fe200000000ff */
[----:B------:R-:W-:-:S04]  /*227e0*/  FADD.FTZ R15, R20, R15 ;  /* 0x0000000f140f7221 */ /* 0x000fc80000010000 */
[----:B------:R-:W-:Y:S01]  /*227f0*/  FADD.FTZ R15, R197, R15 ;  /* 0x0000000fc50f7221 */ /* 0x000fe20000010000 */
[----:B0-----:R-:W-:Y:S01]  /*22800*/  FADD.FTZ R11, R196, R7 ;  /* 0x00000007c40b7221 */ /* 0x001fe20000010000 */
[--C-:B------:R-:W-:Y:S01]  /*22810*/  FFMA.FTZ R7, R143, R3, -R140.reuse ;  /* 0x000000038f077223 */ /* 0x100fe2000001088c */
[----:B------:R-:W-:Y:S01]  /*22820*/  F2FP.F16.F32.PACK_AB R196, R161, R196 ;  /* 0x000000c4a1c4723e */ /* 0x000fe200000000ff */
[----:B------:R-:W-:Y:S01]  /*22830*/  FADD.FTZ R15, R141, R15 ;  /* 0x0000000f8d0f7221 */ /* 0x000fe20000010000 */
[----:B------:R-:W-:Y:S01]  /*22840*/  FADD.FTZ R11, R161, R11 ;  /* 0x0000000ba10b7221 */ /* 0x000fe20000010000 */
[----:B------:R-:W-:Y:S02]  /*22850*/  F2FP.F16.F32.PACK_AB R197, R141, R197 ;  /* 0x000000c58dc5723e */ /* 0x000fe400000000ff */
[----:B------:R-:W-:Y:S01]  /*22860*/  FADD.FTZ R15, R199, R15 ;  /* 0x0000000fc70f7221 */ /* 0x000fe20000010000 */
[----:B------:R-:W-:Y:S01]  /*22870*/  FADD.FTZ R124, R198, R11 ;  /* 0x0000000bc67c7221 */ /* 0x000fe20000010000 */
[----:B------:R-:W0:Y:S01]  /*22880*/  MUFU.EX2 R7, R7 ;  /* 0x0000000700077308 */ /* 0x000e220000000800 */
[----:B------:R-:W-:Y:S01]  /*22890*/  FFMA.FTZ R11, R131, R3, -R140 ;  /* 0x00000003830b7223 */ /* 0x000fe2000001088c */
[----:B------:R-:W-:Y:S01]  /*228a0*/  FADD.FTZ R15, R125, R15 ;  /* 0x0000000f7d0f7221 */ /* 0x000fe20000010000 */
[C---:B------:R-:W-:Y:S01]  /*228b0*/  FADD.FTZ R124, R21.reuse, R124 ;  /* 0x0000007c157c7221 */ /* 0x040fe20000010000 */
[----:B------:R-:W-:-:S02]  /*228c0*/  F2FP.F16.F32.PACK_AB R198, R21, R198 ;  /* 0x000000c615c6723e */ /* 0x000fc400000000ff */
[----:B------:R-:W-:Y:S01]  /*228d0*/  FADD.FTZ R15, R193, R15 ;  /* 0x0000000fc10f7221 */ /* 0x000fe20000010000 */
[----:B------:R-:W-:Y:S01]  /*228e0*/  FADD.FTZ R124, R192, R124 ;  /* 0x0000007cc07c7221 */ /* 0x000fe20000010000 */
[----:B------:R-:W2:Y:S01]  /*228f0*/  MUFU.EX2 R11, R11 ;  /* 0x0000000b000b7308 */ /* 0x000ea20000000800 */
[----:B------:R-:W-:Y:S01]  /*22900*/  F2FP.F16.F32.PACK_AB R199, R125, R199 ;  /* 0x000000c77dc7723e */ /* 0x000fe200000000ff */
        /* <DEDUP_REMOVED lines=13> */
[C---:B------:R-:W-:Y:S01]  /*229e0*/  FADD.FTZ R124, R121.reuse, R124 ;  /* 0x0000007c797c7221 */ /* 0x040fe20000010000 */
[----:B------:R-:W-:-:S02]  /*229f0*/  F2FP.F16.F32.PACK_AB R188, R121, R188 ;  /* 0x000000bc79bc723e */ /* 0x000fc400000000ff */
[----:B------:R-:W-:Y:S01]  /*22a00*/  FADD.FTZ R15, R191, R15 ;  /* 0x0000000fbf0f7221 */ /* 0x000fe20000010000 */
[----:B------:R-:W-:Y:S01]  /*22a10*/  FADD.FTZ R124, R190, R124 ;  /* 0x0000007cbe7c7221 */ /* 0x000fe20000010000 */
[----:B------:R-:W-:Y:S02]  /*22a20*/  F2FP.F16.F32.PACK_AB R189, R14, R189 ;  /* 0x000000bd0ebd723e */ /* 0x000fe400000000ff */
[----:B------:R-:W-:Y:S01]  /*22a30*/  FADD.FTZ R15, R13, R15 ;  /* 0x0000000f0d0f7221 */ /* 0x000fe20000010000 */
[C---:B------:R-:W-:Y:S01]  /*22a40*/  FADD.FTZ R124, R145.reuse, R124 ;  /* 0x0000007c917c7221 */ /* 0x040fe20000010000 */
[----:B------:R-:W-:Y:S02]  /*22a50*/  F2FP.F16.F32.PACK_AB R190, R145, R190 ;  /* 0x000000be91be723e */ /* 0x000fe400000000ff */
[----:B------:R-:W-:Y:S01]  /*22a60*/  FADD.FTZ R15, R185, R15 ;  /* 0x0000000fb90f7221 */ /* 0x000fe20000010000 */
[----:B------:R-:W-:Y:S01]  /*22a70*/  FADD.FTZ R124, R184, R124 ;  /* 0x0000007cb87c7221 */ /* 0x000fe20000010000 */
[----:B-1----:R-:W-:-:S02]  /*22a80*/  F2FP.F16.F32.PACK_AB R185, R6, R185 ;  /* 0x000000b906b9723e */ /* 0x002fc400000000ff */
[----:B------:R-:W-:Y:S01]  /*22a90*/  FADD.FTZ R15, R6, R15 ;  /* 0x0000000f060f7221 */ /* 0x000fe20000010000 */
[----:B------:R-:W-:Y:S01]  /*22aa0*/  FADD.FTZ R124, R136, R124 ;  /* 0x0000007c887c7221 */ /* 0x000fe20000010000 */
[----:B------:R-:W-:Y:S02]  /*22ab0*/  F2FP.F16.F32.PACK_AB R191, R13, R191 ;  /* 0x000000bf0dbf723e */ /* 0x000fe400000000ff */
[----:B------:R-:W-:Y:S01]  /*22ac0*/  FADD.FTZ R15, R187, R15 ;  /* 0x0000000fbb0f7221 */ /* 0x000fe20000010000 */
[----:B------:R-:W-:Y:S01]  /*22ad0*/  FADD.FTZ R124, R186, R124 ;  /* 0x0000007cba7c7221 */ /* 0x000fe20000010000 */
[C---:B0-----:R-:W-:Y:S02]  /*22ae0*/  F2FP.F16.F32.PACK_AB R187, R7.reuse, R187 ;  /* 0x000000bb07bb723e */ /* 0x041fe400000000ff */
[----:B------:R-:W-:Y:S01]  /*22af0*/  FADD.FTZ R15, R7, R15 ;  /* 0x0000000f070f7221 */ /* 0x000fe20000010000 */
[----:B------:R-:W-:Y:S01]  /*22b00*/  FADD.FTZ R124, R127, R124 ;  /* 0x0000007c7f7c7221 */ /* 0x000fe20000010000 */
[----:B------:R-:W-:-:S02]  /*22b10*/  F2FP.F16.F32.PACK_AB R184, R136, R184 ;  /* 0x000000b888b8723e */ /* 0x000fc400000000ff */
[----:B------:R-:W-:Y:S01]  /*22b20*/  FADD.FTZ R15, R181, R15 ;  /* 0x0000000fb50f7221 */ /* 0x000fe20000010000 */
[----:B------:R-:W-:Y:S01]  /*22b30*/  FADD.FTZ R124, R180, R124 ;  /* 0x0000007cb47c7221 */ /* 0x000fe20000010000 */
[C---:B--2---:R-:W-:Y:S02]  /*22b40*/  F2FP.F16.F32.PACK_AB R181, R11.reuse, R181 ;  /* 0x000000b50bb5723e */ /* 0x044fe400000000ff */
[----:B------:R-:W-:Y:S01]  /*22b50*/  FADD.FTZ R15, R11, R15 ;  /* 0x0000000f0b0f7221 */ /* 0x000fe20000010000 */
[----:B------:R-:W-:Y:S01]  /*22b60*/  FADD.FTZ R124, R128, R124 ;  /* 0x0000007c807c7221 */ /* 0x000fe20000010000 */
[----:B------:R-:W-:Y:S01]  /*22b70*/  F2FP.F16.F32.PACK_AB R186, R127, R186 ;  /* 0x000000ba7fba723e */ /* 0x000fe200000000ff */
[----:B------:R-:W-:Y:S02]  /*22b80*/  IMAD.MOV.U32 R11, RZ, RZ, R208 ;  /* 0x000000ffff0b7224 */ /* 0x000fe400078e00d0 */
        /* <DEDUP_REMOVED lines=8> */
[----:B------:R-:W-:Y:S01]  /*22c10*/  F2FP.F16.F32.PACK_AB R183, R135, R183 ;  /* 0x000000b787b7723e */ /* 0x000fe200000000ff */
[----:B------:R-:W-:Y:S02]  /*22c20*/  IMAD.MOV.U32 R9, RZ, RZ, R4 ;  /* 0x000000ffff097224 */ /* 0x000fe400078e0004 */
[----:B------:R-:W-:Y:S01]  /*22c30*/  FADD.FTZ R15, R123, R15 ;  /* 0x0000000f7b0f7221 */ /* 0x000fe20000010000 */
[----:B------:R-:W-:-:S03]  /*22c40*/  FADD.FTZ R124, R132, R124 ;  /* 0x0000007c847c7221 */ /* 0x000fc60000010000 */
[----:B------:R-:W-:Y:S01]  /*22c50*/  FADD.FTZ R15, R126, R15 ;  /* 0x0000000f7e0f7221 */ /* 0x000fe20000010000 */
[----:B------:R-:W-:-:S03]  /*22c60*/  FADD.FTZ R7, R133, R124 ;  /* 0x0000007c85077221 */ /* 0x000fc60000010000 */
[----:B------:R-:W-:Y:S01]  /*22c70*/  FADD.FTZ R6, R120, R15 ;  /* 0x0000000f78067221 */ /* 0x000fe20000010000 */
[----:B------:R-:W-:Y:S01]  /*22c80*/  FADD.FTZ R7, R8, R7 ;  /* 0x0000000708077221 */ /* 0x000fe20000010000 */
[----:B------:R-:W-:Y:S01]  /*22c90*/  IMAD.MOV.U32 R8, RZ, RZ, R5 ;  /* 0x000000ffff087224 */ /* 0x000fe200078e0005 */
[----:B------:R-:W-:Y:S06]  /*22ca0*/  @P2 BRA `(.L_x_2715) ;  /* 0xffffffa800d42947 */ /* 0x000fec000383ffff */
.L_x_2704:
[----:B------:R-:W-:Y:S05]  /*22cb0*/  BSYNC B0 ;  /* 0x0000000000007941 */ /* 0x000fea0003800000 */
.L_x_2703:
        /* <DEDUP_REMOVED lines=99> */
.L_x_2716:
[----:B------:R-:W-:Y:S01]  /*232f0*/  IMAD R0, R205, 0x8, R16 ;  /* 0x00000008cd007824 */ /* 0x000fe200078e0210 */
[----:B------:R-:W-:-:S04]  /*23300*/  SHF.L.U32 R9, R208, 0x1f, RZ ;  /* 0x0000001fd0097819 */ /* 0x000fc800000006ff */
[----:B------:R0:W1:Y:S01]  /*23310*/  SYNCS.PHASECHK.TRANS64.TRYWAIT P2, [R0+URZ+0x36850], R9 ;  /* 0x03685009000075a7 */ /* 0x000062000804017f */
[----:B------:R-:W-:Y:S05]  /*23320*/  @!P0 BRA `(.L_x_2717) ;  /* 0x0000000000048947 */ /* 0x000fea0003800000 */
[----:B------:R-:W-:Y:S01]  /*23330*/  BPT.TRAP 0x1 ;  /* 0x000000040000795c */ /* 0x000fe20000300000 */
.L_x_2717:
        /* <DEDUP_REMOVED lines=9> */
.L_x_2719:
[----:B------:R-:W-:Y:S05]  /*233d0*/  BSYNC B0 ;  /* 0x0000000000007941 */ /* 0x000fea0003800000 */
.L_x_2718:
[----:B01----:R-:W-:Y:S01]  /*233e0*/  IMAD.MOV.U32 R9, RZ, RZ, 0x40000040 ;  /* 0x40000040ff097424 */ /* 0x003fe200078e00ff */
[----:B------:R-:W-:Y:S01]  /*233f0*/  MOV R8, R2 ;  /* 0x0000000200087202 */ /* 0x000fe20000000f00 */
[----:B------:R-:W-:Y:S01]  /*23400*/  WARPGROUP.ARRIVE ;  /* 0x00000000000079c5 */ /* 0x000fe20000000000 */
[----:B------:R-:W-:Y:S01]  /*23410*/  @!P1 VIADD R12, R0, 0x36860 ;  /* 0x00036860000c9836 */ /* 0x000fe20000000000 */
[----:B------:R-:W-:Y:S01]  /*23420*/  IADD3 R235, R235, 0x1, RZ ;  /* 0x00000001ebeb7810 */ /* 0x000fe20007ffe0ff */
[----:B------:R-:W-:Y:S01]  /*23430*/  VIADD R205, R205, 0x1 ;  /* 0x00000001cdcd7836 */ /* 0x000fe20000000000 */
[----:B------:R-:W-:Y:S01]  /*23440*/  R2UR UR6, R8 ;  /* 0x00000000080672ca */ /* 0x000fe200000e0000 */
[----:B------:R-:W-:Y:S01]  /*23450*/  VIADD R8, R2, 0x80 ;  /* 0x0000008002087836 */ /* 0x000fe20000000000 */
[----:B------:R-:W-:Y:S01]  /*23460*/  R2UR UR7, R9 ;  /* 0x00000000090772ca */ /* 0x000fe200000e0000 */
[----:B------:R-:W-:Y:S01]  /*23470*/  IMAD.MOV.U32 R9, RZ, RZ, 0x40000040 ;  /* 0x40000040ff097424 */ /* 0x000fe200078e00ff */
[----:B------:R-:W-:Y:S01]  /*23480*/  @!P1 PRMT R12, RZ, 0x654, R12 ;  /* 0x00000654ff0c9816 */ /* 0x000fe2000000000c */
[----:B------:R-:W-:Y:S01]  /*23490*/  IMAD.MOV.U32 R0, RZ, RZ, -0x800000 ;  /* 0xff800000ff007424 */ /* 0x000fe200078e00ff */
[----:B------:R-:W-:-:S04]  /*234a0*/  ISETP.NE.AND P2, PT, R205, 0x2, PT ;  /* 0x00000002cd00780c */ /* 0x000fc80003f45270 */
[----:B------:R-:W-:-:S05]  /*234b0*/  SEL R205, R205, RZ, P2 ;  /* 0x000000ffcdcd7207 */ /* 0x000fca0001000000 */
        /* <DEDUP_REMOVED lines=22> */
[----:B------:R-:W-:Y:S02]  /*23620*/  R2UR UR6, R8 ;  /* 0x00000000080672ca */ /* 0x000fe400000e0000 */
[----:B------:R-:W-:Y:S01]  /*23630*/  R2UR UR7, R9 ;  /* 0x00000000090772ca */ /* 0x000fe200000e0000 */
[----:B------:R-:W-:Y:S01]  /*23640*/  IMAD.MOV.U32 R9, RZ, RZ, 0x40000040 ;  /* 0x40000040ff097424 */ /* 0x000fe200078e00ff */
[----:B------:R-:W-:Y:S01]  /*23650*/  IADD3 R8, R2, 0x280, RZ ;  /* 0x0000028002087810 */ /* 0x000fe20007ffe0ff */
        /* <DEDUP_REMOVED lines=9> */
[----:B------:R-:W-:Y:S01]  /*236f0*/  MOV R7, RZ ;  /* 0x000000ff00077202 */ /* 0x000fe20000000f00 */
        /* <DEDUP_REMOVED lines=11> */
[----:B------:R-:W-:Y:S01]  /*237b0*/  IMAD.MOV.U32 R2, RZ, RZ, RZ ;  /* 0x000000ffff027224 */ /* 0x000fe200078e00ff */
[----:B------:R-:W-:Y:S01]  /*237c0*/  SEL R9, RZ, 0x1, P2 ;  /* 0x00000001ff097807 */ /* 0x000fe20001000000 */
[----:B-1----:R-:W-:-:S02]  /*237d0*/  FADD.FTZ R14, R8, R11 ;  /* 0x0000000b080e7221 */ /* 0x002fc40000010000 */
[----:B------:R-:W-:Y:S02]  /*237e0*/  FSETP.NE.FTZ.AND P0, PT, R13, RZ, PT ;  /* 0x000000ff0d00720b */ /* 0x000fe40003f15000 */
[----:B------:R-:W-:Y:S02]  /*237f0*/  LOP3.LUT R208, R208, R9, RZ, 0x3c, !PT ;  /* 0x00000009d0d07212 */ /* 0x000fe400078e3cff */
        /* <DEDUP_REMOVED lines=113> */
.L_x_2627:
        /* <DEDUP_REMOVED lines=20> */
[----:B------:R-:W-:Y:S02]  /*24050*/  IADD3 R86, P2, R12, 0x20, RZ ;  /* 0x000000200c567810 */ /* 0x000fe40007f5e0ff */
[----:B------:R-:W-:Y:S02]  /*24060*/  LOP3.LUT R100, R92, 0x380, RZ, 0xc0, !PT ;  /* 0x000003805c647812 */ /* 0x000fe400078ec0ff */
[C---:B------:R-:W-:Y:S01]  /*24070*/  IADD3 R90, P6, R12.reuse, 0x60, RZ ;  /* 0x000000600c5a7810 */ /* 0x040fe20007fde0ff */
[----:B------:R-:W-:Y:S01]  /*24080*/  IMAD.X R87, RZ, RZ, R13, P2 ;  /* 0x000000ffff577224 */ /* 0x000fe200010e060d */
[C---:B------:R-:W-:Y:S02]  /*24090*/  IADD3 R14, P0, R12.reuse, 0x4020, RZ ;  /* 0x000040200c0e7810 */ /* 0x040fe40007f1e0ff */
[----:B------:R-:W-:-:S02]  /*240a0*/  IADD3 R96, P4, R12, 0x4040, RZ ;  /* 0x000040400c607810 */ /* 0x000fc40007f9e0ff */
[----:B------:R-:W-:Y:S02]  /*240b0*/  SHF.R.U64 R100, R100, 0x3, RZ ;  /* 0x0000000364647819 */ /* 0x000fe400000012ff */
[C---:B------:R-:W-:Y:S02]  /*240c0*/  LOP3.LUT R85, R12.reuse, 0x380, RZ, 0xc0, !PT ;  /* 0x000003800c557812 */ /* 0x040fe400078ec0ff */
[C---:B------:R-:W-:Y:S02]  /*240d0*/  IADD3 R15, P2, R12.reuse, 0x8000, RZ ;  /* 0x000080000c0f7810 */ /* 0x040fe40007f5e0ff */
[----:B------:R-:W-:Y:S02]  /*240e0*/  IADD3 R88, P1, R12, 0x40, RZ ;  /* 0x000000400c587810 */ /* 0x000fe40007f3e0ff */
[----:B------:R-:W-:Y:S02]  /*240f0*/  LOP3.LUT R94, R90, 0x380, RZ, 0xc0, !PT ;  /* 0x000003805a5e7812 */ /* 0x000fe400078ec0ff */
[----:B------:R-:W-:-:S02]  /*24100*/  LOP3.LUT R107, R14, 0x380, RZ, 0xc0, !PT ;  /* 0x000003800e6b7812 */ /* 0x000fc400078ec0ff */
[----:B------:R-:W-:Y:S02]  /*24110*/  IADD3 R98, P3, R12, 0x4060, RZ ;  /* 0x000040600c627810 */ /* 0x000fe40007f7e0ff */
[----:B------:R-:W-:Y:S02]  /*24120*/  LOP3.LUT R92, R100, R92, RZ, 0x3c, !PT ;  /* 0x0000005c645c7212 */ /* 0x000fe400078e3cff */
[----:B------:R-:W-:Y:S02]  /*24130*/  LOP3.LUT R141, R96, 0x380, RZ, 0xc0, !PT ;  /* 0x00000380608d7812 */ /* 0x000fe400078ec0ff */
[----:B------:R-:W-:Y:S02]  /*24140*/  SHF.R.U64 R85, R85, 0x3, RZ ;  /* 0x0000000355557819 */ /* 0x000fe400000012ff */
[----:B------:R-:W-:Y:S01]  /*24150*/  LOP3.LUT R100, R15, 0x380, RZ, 0xc0, !PT ;  /* 0x000003800f647812 */ /* 0x000fe200078ec0ff */
[--C-:B------:R-:W-:Y:S01]  /*24160*/  IMAD.X R89, RZ, RZ, R13.reuse, P1 ;  /* 0x000000ffff597224 */ /* 0x100fe200008e060d */
[----:B------:R-:W-:Y:S01]  /*24170*/  SHF.R.U64 R94, R94, 0x3, RZ ;  /* 0x000000035e5e7819 */ /* 0x000fe200000012ff */
[----:B------:R-:W-:Y:S01]  /*24180*/  IMAD.X R91, RZ, RZ, R13, P6 ;  /* 0x000000ffff5b7224 */ /* 0x000fe200030e060d */
[----:B------:R-:W-:-:S02]  /*24190*/  IADD3.X R93, RZ, R13, RZ, P5, !PT ;  /* 0x0000000dff5d7210 */ /* 0x000fc40002ffe4ff */
[----:B------:R-:W-:Y:S02]  /*241a0*/  SHF.R.U64 R107, R107, 0x3, RZ ;  /* 0x000000036b6b7819 */ /* 0x000fe400000012ff */
[C---:B------:R-:W-:Y:S02]  /*241b0*/  IADD3 R7, P1, R12.reuse, 0x8020, RZ ;  /* 0x000080200c077810 */ /* 0x040fe40007f3e0ff */
[C---:B-1----:R-:W-:Y:S02]  /*241c0*/  IADD3 R8, P6, R12.reuse, 0x8040, RZ ;  /* 0x000080400c087810 */ /* 0x042fe40007fde0ff */
[----:B------:R-:W-:Y:S02]  /*241d0*/  IADD3 R84, P5, R12, 0x8060, RZ ;  /* 0x000080600c547810 */ /* 0x000fe40007fbe0ff */
[----:B------:R-:W-:Y:S02]  /*241e0*/  LOP3.LUT R104, R88, 0x380, RZ, 0xc0, !PT ;  /* 0x0000038058687812 */ /* 0x000fe400078ec0ff */
[----:B------:R-:W-:-:S02]  /*241f0*/  LOP3.LUT R143, R98, 0x380, RZ, 0xc0, !PT ;  /* 0x00000380628f7812 */ /* 0x000fc400078ec0ff */
[----:B------:R-:W-:Y:S02]  /*24200*/  SHF.R.U64 R141, R141, 0x3, RZ ;  /* 0x000000038d8d7819 */ /* 0x000fe400000012ff */
[----:B------:R-:W-:Y:S02]  /*24210*/  LOP3.LUT R12, R85, R12, RZ, 0x3c, !PT ;  /* 0x0000000c550c7212 */ /* 0x000fe400078e3cff */
[----:B------:R-:W-:Y:S02]  /*24220*/  LOP3.LUT R102, R86, 0x380, RZ, 0xc0, !PT ;  /* 0x0000038056667812 */ /* 0x000fe400078ec0ff */
[----:B------:R-:W-:Y:S02]  /*24230*/  SHF.R.U64 R100, R100, 0x3, RZ ;  /* 0x0000000364647819 */ /* 0x000fe400000012ff */
[----:B------:R-:W-:Y:S02]  /*24240*/  LOP3.LUT R90, R94, R90, RZ, 0x3c, !PT ;  /* 0x0000005a5e5a7212 */ /* 0x000fe400078e3cff */
[----:B------:R-:W-:Y:S01]  /*24250*/  LOP3.LUT R94, R107, R14, RZ, 0x3c, !PT ;  /* 0x0000000e6b5e7212 */ /* 0x000fe200078e3cff */
[--C-:B------:R-:W-:Y:S01]  /*24260*/  IMAD.X R95, RZ, RZ, R13.reuse, P0 ;  /* 0x000000ffff5f7224 */ /* 0x100fe200000e060d */
[----:B------:R-:W-:Y:S01]  /*24270*/  SHF.R.U64 R104, R104, 0x3, RZ ;  /* 0x0000000368687819 */ /* 0x000fe200000012ff */
[--C-:B------:R-:W-:Y:S01]  /*24280*/  IMAD.X R97, RZ, RZ, R13.reuse, P4 ;  /* 0x000000ffff617224 */ /* 0x100fe200020e060d */
[----:B------:R-:W-:Y:S01]  /*24290*/  SHF.R.U64 R143, R143, 0x3, RZ ;  /* 0x000000038f8f7819 */ /* 0x000fe200000012ff */
[--C-:B------:R-:W-:Y:S01]  /*242a0*/  IMAD.X R99, RZ, RZ, R13.reuse, P3 ;  /* 0x000000ffff637224 */ /* 0x100fe200018e060d */
[----:B------:R-:W-:Y:S01]  /*242b0*/  LOP3.LUT R96, R141, R96, RZ, 0x3c, !PT ;  /* 0x000000608d607212 */ /* 0x000fe200078e3cff */
[--C-:B------:R-:W-:Y:S01]  /*242c0*/  IMAD.X R101, RZ, RZ, R13.reuse, P2 ;  /* 0x000000ffff657224 */ /* 0x100fe200010e060d */
[----:B------:R-:W-:Y:S01]  /*242d0*/  LOP3.LUT R107, R8, 0x380, RZ, 0xc0, !PT ;  /* 0x00000380086b7812 */ /* 0x000fe200078ec0ff */
[--C-:B------:R-:W-:Y:S01]  /*242e0*/  IMAD.X R105, RZ, RZ, R13.reuse, P6 ;  /* 0x000000ffff697224 */ /* 0x100fe200030e060d */
[----:B------:R-:W-:Y:S01]  /*242f0*/  IADD3.X R103, RZ, R13, RZ, P1, !PT ;  /* 0x0000000dff677210 */ /* 0x000fe20000ffe4ff */
[----:B------:R-:W-:Y:S01]  /*24300*/  IMAD.X R85, RZ, RZ, R13, P5 ;  /* 0x000000ffff557224 */ /* 0x000fe200028e060d */
[----:B------:R-:W-:-:S02]  /*24310*/  SHF.R.U64 R102, R102, 0x3, RZ ;  /* 0x0000000366667819 */ /* 0x000fc400000012ff */
[----:B------:R-:W-:Y:S02]  /*24320*/  LOP3.LUT R100, R100, R15, RZ, 0x3c, !PT ;  /* 0x0000000f64647212 */ /* 0x000fe400078e3cff */
[----:B------:R-:W-:Y:S02]  /*24330*/  MOV R141, R12 ;  /* 0x0000000c008d7202 */ /* 0x000fe40000000f00 */
[----:B------:R-:W-:Y:S02]  /*24340*/  F2FP.F16.F32.PACK_AB R12, R25, R24 ;  /* 0x00000018190c723e */ /* 0x000fe400000000ff */
[----:B------:R-:W-:Y:S02]  /*24350*/  F2FP.F16.F32.PACK_AB R13, R27, R26 ;  /* 0x0000001a1b0d723e */ /* 0x000fe400000000ff */
[----:B------:R-:W-:Y:S02]  /*24360*/  F2FP.F16.F32.PACK_AB R14, R29, R28 ;  /* 0x0000001c1d0e723e */ /* 0x000fe400000000ff */
[----:B------:R-:W-:-:S02]  /*24370*/  F2FP.F16.F32.PACK_AB R15, R31, R30 ;  /* 0x0000001e1f0f723e */ /* 0x000fc400000000ff */
[----:B------:R-:W-:Y:S02]  /*24380*/  LOP3.LUT R88, R104, R88, RZ, 0x3c, !PT ;  /* 0x0000005868587212 */ /* 0x000fe400078e3cff */
[----:B------:R-:W-:Y:S02]  /*24390*/  LOP3.LUT R98, R143, R98, RZ, 0x3c, !PT ;  /* 0x000000628f627212 */ /* 0x000fe400078e3cff */
[----:B------:R-:W-:Y:S02]  /*243a0*/  SHF.R.U64 R107, R107, 0x3, RZ ;  /* 0x000000036b6b7819 */ /* 0x000fe400000012ff */
[----:B------:R-:W-:Y:S02]  /*243b0*/  LOP3.LUT R86, R102, R86, RZ, 0x3c, !PT ;  /* 0x0000005666567212 */ /* 0x000fe400078e3cff */
[----:B------:R-:W-:Y:S01]  /*243c0*/  LOP3.LUT R143, R84, 0x380, RZ, 0xc0, !PT ;  /* 0x00000380548f7812 */ /* 0x000fe200078ec0ff */
[----:B------:R1:W-:Y:S01]  /*243d0*/  STSM.16.M88.4 [R141], R12 ;  /* 0x0000000c8d007844 */ /* 0x0003e20000000200 */
[----:B------:R-:W-:-:S02]  /*243e0*/  LOP3.LUT R104, R107, R8, RZ, 0x3c, !PT ;  /* 0x000000086b687212 */ /* 0x000fc400078e3cff */
[----:B------:R-:W-:Y:S02]  /*243f0*/  SHF.R.U64 R143, R143, 0x3, RZ ;  /* 0x000000038f8f7819 */ /* 0x000fe400000012ff */
[----:B------:R-:W-:Y:S02]  /*24400*/  MOV R86, R86 ;  /* 0x0000005600567202 */ /* 0x000fe40000000f00 */
[----:B------:R-:W-:Y:S02]  /*24410*/  MOV R8, R92 ;  /* 0x0000005c00087202 */ /* 0x000fe40000000f00 */
[----:B------:R-:W-:Y:S02]  /*24420*/  MOV R106, R94 ;  /* 0x0000005e006a7202 */ /* 0x000fe40000000f00 */
[----:B------:R-:W-:Y:S02]  /*24430*/  MOV R107, R96 ;  /* 0x00000060006b7202 */ /* 0x000fe40000000f00 */
[----:B------:R-:W-:-:S02]  /*24440*/  MOV R142, R98 ;  /* 0x00000062008e7202 */ /* 0x000fc40000000f00 */
[----:B-1----:R-:W-:Y:S02]  /*24450*/  MOV R12, R88 ;  /* 0x00000058000c7202 */ /* 0x002fe40000000f00 */
[----:B------:R-:W-:Y:S02]  /*24460*/  MOV R13, R90 ;  /* 0x0000005a000d7202 */ /* 0x000fe40000000f00 */
[----:B------:R-:W-:Y:S02]  /*24470*/  F2FP.F16.F32.PACK_AB R88, R33, R32 ;  /* 0x000000202158723e */ /* 0x000fe400000000ff */
[----:B------:R-:W-:Y:S02]  /*24480*/  F2FP.F16.F32.PACK_AB R89, R35, R34 ;  /* 0x000000222359723e */ /* 0x000fe400000000ff */
[----:B------:R-:W-:Y:S02]  /*24490*/  F2FP.F16.F32.PACK_AB R90, R37, R36 ;  /* 0x00000024255a723e */ /* 0x000fe400000000ff */
[----:B------:R-:W-:-:S02]  /*244a0*/  F2FP.F16.F32.PACK_AB R91, R39, R38 ;  /* 0x00000026275b723e */ /* 0x000fc400000000ff */
[----:B------:R-:W-:Y:S02]  /*244b0*/  F2FP.F16.F32.PACK_AB R92, R41, R40 ;  /* 0x00000028295c723e */ /* 0x000fe400000000ff */
[----:B------:R-:W-:Y:S02]  /*244c0*/  F2FP.F16.F32.PACK_AB R93, R43, R42 ;  /* 0x0000002a2b5d723e */ /* 0x000fe400000000ff */
[----:B------:R-:W-:Y:S02]  /*244d0*/  F2FP.F16.F32.PACK_AB R94, R45, R44 ;  /* 0x0000002c2d5e723e */ /* 0x000fe400000000ff */
[----:B------:R-:W-:Y:S02]  /*244e0*/  F2FP.F16.F32.PACK_AB R95, R47, R46 ;  /* 0x0000002e2f5f723e */ /* 0x000fe400000000ff */
[----:B------:R-:W-:Y:S02]  /*244f0*/  F2FP.F16.F32.PACK_AB R96, R49, R48 ;  /* 0x000000303160723e */ /* 0x000fe400000000ff */
[----:B------:R-:W-:-:S02]  /*24500*/  F2FP.F16.F32.PACK_AB R97, R51, R50 ;  /* 0x000000323361723e */ /* 0x000fc400000000ff */
[----:B------:R-:W-:Y:S02]  /*24510*/  F2FP.F16.F32.PACK_AB R98, R53, R52 ;  /* 0x000000343562723e */ /* 0x000fe400000000ff */
[----:B------:R-:W-:Y:S01]  /*24520*/  F2FP.F16.F32.PACK_AB R99, R55, R54 ;  /* 0x000000363763723e */ /* 0x000fe200000000ff */
[----:B------:R1:W-:Y:S01]  /*24530*/  STSM.16.M88.4 [R86], R88 ;  /* 0x0000005856007844 */ /* 0x0003e20000000200 */
[----:B------:R-:W-:Y:S02]  /*24540*/  LOP3.LUT R84, R143, R84, RZ, 0x3c, !PT ;  /* 0x000000548f547212 */ /* 0x000fe400078e3cff */
[----:B------:R-:W-:Y:S01]  /*24550*/  LOP3.LUT R102, R7, 0x380, RZ, 0xc0, !PT ;  /* 0x0000038007667812 */ /* 0x000fe200078ec0ff */
[----:B------:R2:W-:Y:S01]  /*24560*/  STSM.16.M88.4 [R12], R92 ;  /* 0x0000005c0c007844 */ /* 0x0005e20000000200 */
[----:B------:R-:W-:Y:S02]  /*24570*/  MOV R141, R84 ;  /* 0x00000054008d7202 */ /* 0x000fe40000000f00 */
[----:B------:R-:W-:Y:S01]  /*24580*/  F2FP.F16.F32.PACK_AB R14, R61, R60 ;  /* 0x0000003c3d0e723e */ /* 0x000fe200000000ff */
[----:B------:R3:W-:Y:S01]  /*24590*/  STSM.16.M88.4 [R13], R96 ;  /* 0x000000600d007844 */ /* 0x0007e20000000200 */
[----:B------:R-:W-:-:S02]  /*245a0*/  F2FP.F16.F32.PACK_AB R15, R63, R62 ;  /* 0x0000003e3f0f723e */ /* 0x000fc400000000ff */
[----:B------:R-:W-:Y:S02]  /*245b0*/  SHF.R.U64 R102, R102, 0x3, RZ ;  /* 0x0000000366667819 */ /* 0x000fe400000012ff */
[----:B------:R-:W-:Y:S02]  /*245c0*/  F2FP.F16.F32.PACK_AB R84, R65, R64 ;  /* 0x000000404154723e */ /* 0x000fe400000000ff */
[----:B------:R-:W-:Y:S02]  /*245d0*/  F2FP.F16.F32.PACK_AB R85, R67, R66 ;  /* 0x000000424355723e */ /* 0x000fe400000000ff */
[----:B-1----:R-:W-:Y:S02]  /*245e0*/  F2FP.F16.F32.PACK_AB R86, R69, R68 ;  /* 0x000000444556723e */ /* 0x002fe400000000ff */
[----:B------:R-:W-:Y:S02]  /*245f0*/  F2FP.F16.F32.PACK_AB R87, R71, R70 ;  /* 0x000000464757723e */ /* 0x000fe400000000ff */
[----:B--2---:R-:W-:-:S02]  /*24600*/  F2FP.F16.F32.PACK_AB R12, R57, R56 ;  /* 0x00000038390c723e */ /* 0x004fc400000000ff */
[----:B---3--:R-:W-:Y:S02]  /*24610*/  F2FP.F16.F32.PACK_AB R13, R59, R58 ;  /* 0x0000003a3b0d723e */ /* 0x008fe400000000ff */
[----:B------:R-:W-:Y:S02]  /*24620*/  F2FP.F16.F32.PACK_AB R88, R73, R72 ;  /* 0x000000484958723e */ /* 0x000fe400000000ff */
[----:B------:R-:W-:Y:S02]  /*24630*/  F2FP.F16.F32.PACK_AB R89, R75, R74 ;  /* 0x0000004a4b59723e */ /* 0x000fe400000000ff */
[----:B------:R-:W-:Y:S02]  /*24640*/  F2FP.F16.F32.PACK_AB R90, R77, R76 ;  /* 0x0000004c4d5a723e */ /* 0x000fe400000000ff */
[----:B------:R-:W-:Y:S02]  /*24650*/  F2FP.F16.F32.PACK_AB R91, R79, R78 ;  /* 0x0000004e4f5b723e */ /* 0x000fe400000000ff */
[----:B------:R-:W-:-:S02]  /*24660*/  F2FP.F16.F32.PACK_AB R92, R81, R80 ;  /* 0x00000050515c723e */ /* 0x000fc400000000ff */
[----:B------:R-:W-:Y:S02]  /*24670*/  F2FP.F16.F32.PACK_AB R93, R83, R82 ;  /* 0x00000052535d723e */ /* 0x000fe400000000ff */
[----:B------:R-:W-:Y:S02]  /*24680*/  F2FP.F16.F32.PACK_AB R94, R5, R4 ;  /* 0x00000004055e723e */ /* 0x000fe400000000ff */
[----:B------:R-:W-:Y:S01]  /*24690*/  F2FP.F16.F32.PACK_AB R95, R129, R128 ;  /* 0x00000080815f723e */ /* 0x000fe200000000ff */
[----:B------:R1:W-:Y:S01]  /*246a0*/  STSM.16.M88.4 [R8], R12 ;  /* 0x0000000c08007844 */ /* 0x0003e20000000200 */
[----:B------:R-:W-:Y:S02]  /*246b0*/  MOV R100, R100 ;  /* 0x0000006400647202 */ /* 0x000fe40000000f00 */
[----:B------:R-:W-:Y:S02]  /*246c0*/  F2FP.F16.F32.PACK_AB R96, R21, R20 ;  /* 0x000000141560723e */ /* 0x000fe400000000ff */
[----:B------:R-:W-:-:S02]  /*246d0*/  F2FP.F16.F32.PACK_AB R97, R131, R130 ;  /* 0x000000828361723e */ /* 0x000fc400000000ff */
[----:B------:R-:W-:Y:S02]  /*246e0*/  F2FP.F16.F32.PACK_AB R98, R121, R120 ;  /* 0x000000787962723e */ /* 0x000fe400000000ff */
[----:B------:R-:W-:Y:S01]  /*246f0*/  F2FP.F16.F32.PACK_AB R99, R133, R132 ;  /* 0x000000848563723e */ /* 0x000fe200000000ff */
[----:B------:R-:W-:Y:S01]  /*24700*/  STSM.16.M88.4 [R106], R84 ;  /* 0x000000546a007844 */ /* 0x000fe20000000200 */
[----:B------:R-:W-:-:S03]  /*24710*/  LOP3.LUT R102, R102, R7, RZ, 0x3c, !PT ;  /* 0x0000000766667212 */ /* 0x000fc600078e3cff */
[----:B------:R-:W-:Y:S01]  /*24720*/  STSM.16.M88.4 [R107], R88 ;  /* 0x000000586b007844 */ /* 0x000fe20000000200 */
        /* <DEDUP_REMOVED lines=8> */
[----:B------:R-:W-:-:S02]  /*247b0*/  F2FP.F16.F32.PACK_AB R105, R139, R138 ;  /* 0x0000008a8b69723e */ /* 0x000fc400000000ff */
[----:B-1----:R-:W-:Y:S02]  /*247c0*/  F2FP.F16.F32.PACK_AB R12, R113, R112 ;  /* 0x00000070710c723e */ /* 0x002fe400000000ff */
[----:B------:R-:W-:Y:S02]  /*247d0*/  F2FP.F16.F32.PACK_AB R13, R115, R114 ;  /* 0x00000072730d723e */ /* 0x000fe400000000ff */
[----:B------:R-:W-:Y:S02]  /*247e0*/  F2FP.F16.F32.PACK_AB R14, R117, R116 ;  /* 0x00000074750e723e */ /* 0x000fe400000000ff */
[----:B------:R-:W-:Y:S02]  /*247f0*/  F2FP.F16.F32.PACK_AB R15, R119, R118 ;  /* 0x00000076770f723e */ /* 0x000fe400000000ff */
[----:B------:R-:W-:Y:S01]  /*24800*/  ISETP.NE.U32.AND P0, PT, RZ, UR6, PT ;  /* 0x00000006ff007c0c */ /* 0x000fe2000bf05070 */
[----:B------:R-:W-:Y:S01]  /*24810*/  IMAD.MOV.U32 R8, RZ, RZ, RZ ;  /* 0x000000ffff087224 */ /* 0x000fe200078e00ff */
[----:B--2---:R-:W-:Y:S01]  /*24820*/  F2FP.F16.F32.PACK_AB R100, R123, R122 ;  /* 0x0000007a7b64723e */ /* 0x004fe200000000ff */
[----:B------:R-:W1:Y:S01]  /*24830*/  LDC R92, c[0x0][0xbe8] ;  /* 0x0002fa00ff5c7b82 */ /* 0x000e620000000800 */
[----:B------:R-:W-:-:S02]  /*24840*/  F2FP.F16.F32.PACK_AB R106, R109, R108 ;  /* 0x0000006c6d6a723e */ /* 0x000fc400000000ff */
[----:B------:R-:W-:Y:S01]  /*24850*/  F2FP.F16.F32.PACK_AB R107, R111, R110 ;  /* 0x0000006e6f6b723e */ /* 0x000fe200000000ff */
[----:B------:R-:W-:Y:S04]  /*24860*/  STSM.16.M88.4 [R7], R100 ;  /* 0x0000006407007844 */ /* 0x000fe80000000200 */
[----:B------:R-:W-:Y:S01]  /*24870*/  STSM.16.M88.4 [R140], R104 ;  /* 0x000000688c007844 */ /* 0x000fe20000000200 */
[----:B------:R-:W-:Y:S01]  /*24880*/  IADD3 R84, P1, R233, UR6, RZ ;  /* 0x00000006e9547c10 */ /* 0x000fe2000ff3e0ff */
[----:B------:R-:W2:Y:S02]  /*24890*/  LDC.64 R90, c[0x0][0xba8] ;  /* 0x0002ea00ff5a7b82 */ /* 0x000ea40000000a00 */
[----:B------:R3:W-:Y:S06]  /*248a0*/  STSM.16.M88.4 [R141], R12 ;  /* 0x0000000c8d007844 */ /* 0x0007ec0000000200 */
[----:B------:R-:W-:Y:S01]  /*248b0*/  BAR.SYNC.DEFER_BLOCKING 0x1, 0x100 ;  /* 0x0044000000007b1d */ /* 0x000fe20000010000 */
[----:B------:R-:W-:-:S02]  /*248c0*/  ISETP.NE.AND.EX P0, PT, RZ, UR7, PT, P0 ;  /* 0x00000007ff007c0c */ /* 0x000fc4000bf05300 */
[----:B------:R-:W-:-:S11]  /*248d0*/  IADD3.X R85, R234, UR7, RZ, P1, !PT ;  /* 0x00000007ea557c10 */ /* 0x000fd60008ffe4ff */
[----:B------:R-:W2:Y:S01]  /*248e0*/  @P0 LDG.E R8, desc[UR60][R84.64] ;  /* 0x0000003c54080981 */ /* 0x000ea2000c1e1900 */
[----:B------:R-:W-:-:S04]  /*248f0*/  ISETP.NE.U32.AND P1, PT, RZ, UR4, PT ;  /* 0x00000004ff007c0c */ /* 0x000fc8000bf25070 */
[----:B------:R-:W-:-:S13]  /*24900*/  ISETP.NE.AND.EX P1, PT, RZ, UR5, PT, P1 ;  /* 0x00000005ff007c0c */ /* 0x000fda000bf25310 */
[----:B---3--:R-:W-:Y:S01]  /*24910*/  @P1 IADD3 R12, P2, R233, UR4, RZ ;  /* 0x00000004e90c1c10 */ /* 0x008fe2000ff5e0ff */
[----:B------:R-:W-:-:S03]  /*24920*/  ULDC UR4, c[0x0][0xa88] ;  /* 0x0002a20000047ab9 */ /* 0x000fc60000000800 */
[----:B------:R-:W-:Y:S01]  /*24930*/  @P1 IADD3.X R13, R234, UR5, RZ, P2, !PT ;  /* 0x00000005ea0d1c10 */ /* 0x000fe200097fe4ff */
[----:B------:R-:W-:Y:S01]  /*24940*/  IMAD.U32 R93, RZ, RZ, UR4 ;  /* 0x00000004ff5d7e24 */ /* 0x000fe2000f8e00ff */
[----:B------:R-:W-:Y:S01]  /*24950*/  ISETP.NE.AND P2, PT, R231, RZ, PT ;  /* 0x000000ffe700720c */ /* 0x000fe20003f45270 */
[----:B------:R-:W-:-:S03]  /*24960*/  ULDC UR4, c[0x0][0xad4] ;  /* 0x0002b50000047ab9 */ /* 0x000fc60000000800 */
[----:B------:R-:W-:Y:S01]  /*24970*/  SEL R231, R231, UR4, P2 ;  /* 0x00000004e7e77c07 */ /* 0x000fe20009000000 */
[----:B------:R3:W5:Y:S01]  /*24980*/  @P1 LDG.E R93, desc[UR60][R12.64] ;  /* 0x0000003c0c5d1981 */ /* 0x000762000c1e1900 */
[----:B------:R-:W-:Y:S02]  /*24990*/  MOV R94, 0x9b8 ;  /* 0x000009b8005e7802 */ /* 0x000fe40000000f00 */
[----:B------:R-:W-:-:S04]  /*249a0*/  ISETP.GT.AND P3, PT, R231, 0x1, PT ;  /* 0x00000001e700780c */ /* 0x000fc80003f64270 */
[----:B------:R-:W-:-:S04]  /*249b0*/  SEL R94, R94, 0x978, P3 ;  /* 0x000009785e5e7807 */ /* 0x000fc80001800000 */
[----:B------:R-:W0:Y:S08]  /*249c0*/  LDC.64 R14, c[0x0][R94+0x220] ;  /* 0x000088005e0e7b82 */ /* 0x000e300000000a00 */
[----:B------:R-:W2:Y:S01]  /*249d0*/  LDC.64 R86, c[0x0][R94+0x218] ;  /* 0x000086005e567b82 */ /* 0x000ea20000000a00 */
[----:B-1----:R-:W-:-:S07]  /*249e0*/  ISETP.NE.AND P4, PT, R92, 0x1, PT ;  /* 0x000000015c00780c */ /* 0x002fce0003f85270 */
[----:B------:R-:W1:Y:S01]  /*249f0*/  LDC.64 R88, c[0x0][R94+0x228] ;  /* 0x00008a005e587b82 */ /* 0x000e620000000a00 */
[----:B------:R-:W-:-:S07]  /*24a00*/  ISETP.NE.U32.AND P2, PT, RZ, UR6, PT ;  /* 0x00000006ff007c0c */ /* 0x000fce000bf45070 */
[----:B---3--:R3:W3:Y:S01]  /*24a10*/  LDC.64 R12, c[0x0][R94+0x210] ;  /* 0x000084005e0c7b82 */ /* 0x0086e20000000a00 */
[----:B------:R-:W-:-:S07]  /*24a20*/  ISETP.NE.AND.EX P2, PT, RZ, UR7, PT, P2 ;  /* 0x00000007ff007c0c */ /* 0x000fce000bf45320 */
[----:B------:R-:W3:Y:S01]  /*24a30*/  @P4 LDC R96, c[0x0][0xbec] ;  /* 0x0002fb00ff604b82 */ /* 0x000ee20000000800 */
[----:B------:R-:W-:-:S07]  /*24a40*/  SEL R232, R232, RZ, !P2 ;  /* 0x000000ffe8e87207 */ /* 0x000fce0005000000 */
[----:B------:R-:W3:Y:S01]  /*24a50*/  @P4 LDC R101, c[0x0][0xbf0] ;  /* 0x0002fc00ff654b82 */ /* 0x000ee20000000800 */
[----:B----4-:R-:W-:Y:S01]  /*24a60*/  SEL R7, R145, RZ, !P2 ;  /* 0x000000ff91077207 */ /* 0x010fe20005000000 */
[----:B0-----:R-:W-:-:S06]  /*24a70*/  IMAD R15, R15, R232, RZ ;  /* 0x000000e80f0f7224 */ /* 0x001fcc00078e02ff */
[----:B--2---:R-:W0:Y:S01]  /*24a80*/  @!P3 LDC R90, c[0x0][0xb50] ;  /* 0x0002d400ff5abb82 */ /* 0x004e220000000800 */
[C---:B------:R-:W-:Y:S02]  /*24a90*/  IMAD R99, R14.reuse, R7, R15 ;  /* 0x000000070e637224 */ /* 0x040fe400078e020f */
[----:B------:R-:W-:-:S05]  /*24aa0*/  IMAD.WIDE.U32 R14, R14, R232, RZ ;  /* 0x000000e80e0e7225 */ /* 0x000fca00078e00ff */
[----:B------:R-:W2:Y:S01]  /*24ab0*/  @!P3 LDC R91, c[0x0][0xb54] ;  /* 0x0002d500ff5bbb82 */ /* 0x000ea20000000800 */
[-C--:B------:R-:W-:Y:S02]  /*24ac0*/  IMAD R97, R87, R230.reuse, RZ ;  /* 0x000000e657617224 */ /* 0x080fe400078e02ff */
[----:B------:R-:W-:-:S04]  /*24ad0*/  IMAD.WIDE.U32 R86, R86, R230, RZ ;  /* 0x000000e656567225 */ /* 0x000fc800078e00ff */
[----:B------:R-:W-:Y:S02]  /*24ae0*/  IMAD.IADD R7, R229, 0x1, R226 ;  /* 0x00000001e5077824 */ /* 0x000fe400078e02e2 */
[----:B------:R-:W-:Y:S01]  /*24af0*/  IMAD.IADD R103, R87, 0x1, R97 ;  /* 0x0000000157677824 */ /* 0x000fe200078e0261 */
[----:B------:R-:W-:Y:S01]  /*24b00*/  SEL R95, R144, RZ, P3 ;  /* 0x000000ff905f7207 */ /* 0x000fe20001800000 */
[----:B------:R-:W-:Y:S02]  /*24b10*/  IMAD.IADD R99, R15, 0x1, R99 ;  /* 0x000000010f637824 */ /* 0x000fe400078e0263 */
[----:B------:R-:W-:Y:S02]  /*24b20*/  IMAD.MOV.U32 R15, RZ, RZ, R7 ;  /* 0x000000ffff0f7224 */ /* 0x000fe400078e0007 */
[-C--:B-1----:R-:W-:Y:S02]  /*24b30*/  IMAD R97, R89, R95.reuse, RZ ;  /* 0x0000005f59617224 */ /* 0x082fe400078e02ff */
[----:B------:R-:W-:-:S04]  /*24b40*/  IMAD.WIDE.U32 R88, R88, R95, RZ ;  /* 0x0000005f58587225 */ /* 0x000fc800078e00ff */
[----:B------:R-:W-:Y:S01]  /*24b50*/  IMAD.IADD R97, R89, 0x1, R97 ;  /* 0x0000000159617824 */ /* 0x000fe200078e0261 */
[--C-:B------:R-:W-:Y:S01]  /*24b60*/  IADD3 R87, P2, P5, R14, R86, R8.reuse ;  /* 0x000000560e577210 */ /* 0x100fe20007d5e008 */
[----:B---3--:R-:W-:Y:S01]  /*24b70*/  @P4 IMAD.HI.U32 R14, R7, R96, RZ ;  /* 0x00000060070e4227 */ /* 0x008fe200078e00ff */
[----:B------:R-:W-:-:S04]  /*24b80*/  SHF.R.S32.HI R86, RZ, 0x1f, R8 ;  /* 0x0000001fff567819 */ /* 0x000fc80000011408 */
[----:B------:R-:W-:-:S04]  /*24b90*/  @P4 SHF.R.U32.HI R15, RZ, R101, R14 ;  /* 0x00000065ff0f4219 */ /* 0x000fc8000001160e */
[----:B------:R-:W-:Y:S02]  /*24ba0*/  IADD3 R94, -R15, RZ, RZ ;  /* 0x000000ff0f5e7210 */ /* 0x000fe40007ffe1ff */
[----:B------:R-:W-:Y:S02]  /*24bb0*/  IADD3.X R95, R99, R103, R86, P2, P5 ;  /* 0x00000067635f7210 */ /* 0x000fe400017ea456 */
        /* <DEDUP_REMOVED lines=10> */
[----:B--2---:R-:W-:Y:S01]  /*24c60*/  LEA.HI.X R91, R88, R91, R12, 0x2, P2 ;  /* 0x0000005b585b7211 */ /* 0x004fe200010f140c */
[----:B------:R-:W-:Y:S06]  /*24c70*/  @P1 BRA `(.L_x_2723) ;  /* 0x0000000000101947 */ /* 0x000fec0003800000 */
[----:B------:R-:W-:Y:S05]  /*24c80*/  @!P0 BRA `(.L_x_2723) ;  /* 0x00000000000c8947 */ /* 0x000fea0003800000 */
[----:B------:R-:W2:Y:S04]  /*24c90*/  LDG.E R12, desc[UR60][R84.64] ;  /* 0x0000003c540c7981 */ /* 0x000ea8000c1e1900 */
[----:B-----5:R-:W2:Y:S02]  /*24ca0*/  LDG.E R93, desc[UR60][R84.64+0x4] ;  /* 0x0000043c545d7981 */ /* 0x020ea4000c1e1900 */
[----:B--2---:R-:W-:-:S07]  /*24cb0*/  IMAD.IADD R93, R93, 0x1, -R12 ;  /* 0x000000015d5d7824 */ /* 0x004fce00078e0a0c */
.L_x_2723:
        /* <DEDUP_REMOVED lines=8> */
[----:B---3--:R-:W-:Y:S02]  /*24d40*/  LOP3.LUT P0, RZ, R85, 0x3, RZ, 0xc0, !PT ;  /* 0x0000000355ff7812 */ /* 0x008fe4000780c0ff */
        /* <DEDUP_REMOVED lines=8> */
[----:B------:R-:W-:-:S07]  /*24dd0*/  ULDC.64 UR4, c[0x0][0xaa0] ;  /* 0x0002a80000047ab9 */ /* 0x000fce0000000a00 */
        /* <DEDUP_REMOVED lines=8> */
[----:B------:R-:W-:-:S04]  /*24e60*/  IMAD R5, R21, 0x40, R0 ;  /* 0x0000004015057824 */ /* 0x000fc800078e0200 */
[----:B------:R-:W-:-:S03]  /*24e70*/  IMAD.WIDE R2, R5, 0x2, R2 ;  /* 0x0000000205027825 */ /* 0x000fc600078e0202 */
        /* <DEDUP_REMOVED lines=17> */
[----:B------:R-:W-:Y:S02]  /*24f90*/  LOP3.LUT R12, R12, R13, RZ, 0x3c, !PT ;  /* 0x0000000d0c0c7212 */ /* 0x000fe400078e3cff */
[----:B------:R-:W-:Y:S01]  /*24fa0*/  LOP3.LUT R24, R24, R25, RZ, 0x3c, !PT ;  /* 0x0000001918187212 */ /* 0x000fe200078e3cff */
[--C-:B------:R-:W-:Y:S01]  /*24fb0*/  IMAD.X R25, RZ, RZ, R3.reuse, P2 ;  /* 0x000000ffff197224 */ /* 0x100fe200010e0603 */
[----:B------:R-:W-:Y:S01]  /*24fc0*/  LOP3.LUT R28, R28, R29, RZ, 0x3c, !PT ;  /* 0x0000001d1c1c7212 */ /* 0x000fe200078e3cff */
[--C-:B------:R-:W-:Y:S01]  /*24fd0*/  IMAD.X R29, RZ, RZ, R3.reuse, P6 ;  /* 0x000000ffff1d7224 */ /* 0x100fe200030e0603 */
[----:B------:R-:W-:Y:S01]  /*24fe0*/  LOP3.LUT R32, R32, R33, RZ, 0x3c, !PT ;  /* 0x0000002120207212 */ /* 0x000fe200078e3cff */
[----:B------:R-:W-:Y:S01]  /*24ff0*/  IMAD.X R33, RZ, RZ, R3, P5 ;  /* 0x000000ffff217224 */ /* 0x000fe200028e0603 */
[----:B------:R-:W-:Y:S01]  /*25000*/  IADD3.X R13, RZ, R3, RZ, P3, !PT ;  /* 0x00000003ff0d7210 */ /* 0x000fe20001ffe4ff */
[----:B------:R-:W5:Y:S01]  /*25010*/  LD.E.128 R24, desc[UR60][R24.64] ;  /* 0x0000003c18187980 */ /* 0x000f62000c101d00 */
[----:B------:R-:W-:-:S02]  /*25020*/  IADD3 R5, P1, R2, 0xb000, RZ ;  /* 0x0000b00002057810 */ /* 0x000fc40007f3e0ff */
[C---:B------:R-:W-:Y:S01]  /*25030*/  IADD3 R41, P0, R2.reuse, 0x6000, RZ ;  /* 0x0000600002297810 */ /* 0x040fe20007f1e0ff */
[----:B------:R-:W5:Y:S01]  /*25040*/  LD.E.128 R28, desc[UR60][R28.64] ;  /* 0x0000003c1c1c7980 */ /* 0x000f62000c101d00 */
[C---:B------:R-:W-:Y:S02]  /*25050*/  IADD3 R45, P3, R2.reuse, 0x7000, RZ ;  /* 0x00007000022d7810 */ /* 0x040fe40007f7e0ff */
[C---:B------:R-:W-:Y:S01]  /*25060*/  IADD3 R49, P2, R2.reuse, 0x8000, RZ ;  /* 0x0000800002317810 */ /* 0x040fe20007f5e0ff */
[----:B------:R-:W5:Y:S01]  /*25070*/  LD.E.128 R12, desc[UR60][R12.64] ;  /* 0x0000003c0c0c7980 */ /* 0x000f62000c101d00 */
[C---:B------:R-:W-:Y:S02]  /*25080*/  IADD3 R53, P6, R2.reuse, 0x9000, RZ ;  /* 0x0000900002357810 */ /* 0x040fe40007fde0ff */
[C---:B------:R-:W-:Y:S01]  /*25090*/  IADD3 R57, P5, R2.reuse, 0xa000, RZ ;  /* 0x0000a00002397810 */ /* 0x040fe20007fbe0ff */
[----:B------:R-:W5:Y:S01]  /*250a0*/  LD.E.128 R32, desc[UR60][R32.64] ;  /* 0x0000003c20207980 */ /* 0x000f62000c101d00 */
[----:B------:R-:W-:-:S02]  /*250b0*/  LOP3.LUT R7, R2, 0x380, RZ, 0xc0, !PT ;  /* 0x0000038002077812 */ /* 0x000fc400078ec0ff */
[----:B------:R-:W-:Y:S01]  /*250c0*/  LOP3.LUT R4, R5, 0x380, RZ, 0xc0, !PT ;  /* 0x0000038005047812 */ /* 0x000fe200078ec0ff */
[----:B------:R-:W5:Y:S01]  /*250d0*/  LD.E.128 R36, desc[UR60][R36.64] ;  /* 0x0000003c24247980 */ /* 0x000f62000c101d00 */
[----:B------:R-:W-:Y:S02]  /*250e0*/  LOP3.LUT R40, R41, 0x380, RZ, 0xc0, !PT ;  /* 0x0000038029287812 */ /* 0x000fe400078ec0ff */
[----:B------:R-:W-:Y:S02]  /*250f0*/  LOP3.LUT R44, R45, 0x380, RZ, 0xc0, !PT ;  /* 0x000003802d2c7812 */ /* 0x000fe400078ec0ff */
[----:B------:R-:W-:Y:S02]  /*25100*/  LOP3.LUT R48, R49, 0x380, RZ, 0xc0, !PT ;  /* 0x0000038031307812 */ /* 0x000fe400078ec0ff */
[----:B------:R-:W-:Y:S02]  /*25110*/  LOP3.LUT R52, R53, 0x380, RZ, 0xc0, !PT ;  /* 0x0000038035347812 */ /* 0x000fe400078ec0ff */
[----:B------:R-:W-:-:S02]  /*25120*/  LOP3.LUT R56, R57, 0x380, RZ, 0xc0, !PT ;  /* 0x0000038039387812 */ /* 0x000fc400078ec0ff */
[----:B------:R-:W-:Y:S02]  /*25130*/  SHF.R.U64 R7, R7, 0x3, RZ ;  /* 0x0000000307077819 */ /* 0x000fe400000012ff */
[----:B------:R-:W-:Y:S02]  /*25140*/  SHF.R.U64 R4, R4, 0x3, RZ ;  /* 0x0000000304047819 */ /* 0x000fe400000012ff */
[----:B------:R-:W-:Y:S02]  /*25150*/  SHF.R.U64 R40, R40, 0x3, RZ ;  /* 0x0000000328287819 */ /* 0x000fe400000012ff */
[----:B------:R-:W-:Y:S02]  /*25160*/  SHF.R.U64 R44, R44, 0x3, RZ ;  /* 0x000000032c2c7819 */ /* 0x000fe400000012ff */
[----:B------:R-:W-:Y:S02]  /*25170*/  SHF.R.U64 R48, R48, 0x3, RZ ;  /* 0x0000000330307819 */ /* 0x000fe400000012ff */
[----:B------:R-:W-:-:S02]  /*25180*/  SHF.R.U64 R52, R52, 0x3, RZ ;  /* 0x0000000334347819 */ /* 0x000fc400000012ff */
[----:B------:R-:W-:Y:S02]  /*25190*/  SHF.R.U64 R56, R56, 0x3, RZ ;  /* 0x0000000338387819 */ /* 0x000fe400000012ff */
[----:B------:R-:W-:Y:S02]  /*251a0*/  LOP3.LUT R2, R7, R2, RZ, 0x3c, !PT ;  /* 0x0000000207027212 */ /* 0x000fe400078e3cff */
[----:B------:R-:W-:Y:S02]  /*251b0*/  LOP3.LUT R40, R40, R41, RZ, 0x3c, !PT ;  /* 0x0000002928287212 */ /* 0x000fe400078e3cff */
        /* <DEDUP_REMOVED lines=10> */
[----:B------:R-:W-:-:S02]  /*25260*/  IADD3.X R41, RZ, R3, RZ, P0, !PT ;  /* 0x00000003ff297210 */ /* 0x000fc400007fe4ff */
[----:B------:R-:W-:Y:S01]  /*25270*/  IADD3.X R61, RZ, R3, RZ, P1, !PT ;  /* 0x00000003ff3d7210 */ /* 0x000fe20000ffe4ff */
[----:B------:R0:W5:Y:S01]  /*25280*/  LD.E.128 R4, desc[UR60][R2.64] ;  /* 0x0000003c02047980 */ /* 0x000162000c101d00 */
[----:B------:R-:W-:-:S03]  /*25290*/  SHF.R.S32.HI R67, RZ, 0x1f, R232 ;  /* 0x0000001fff437819 */ /* 0x000fc600000114e8 */
[----:B------:R-:W5:Y:S04]  /*252a0*/  LD.E.128 R40, desc[UR60][R40.64] ;  /* 0x0000003c28287980 */ /* 0x000f68000c101d00 */
[----:B------:R-:W5:Y:S01]  /*252b0*/  LD.E.128 R48, desc[UR60][R48.64] ;  /* 0x0000003c30307980 */ /* 0x000f62000c101d00 */
[----:B0-----:R-:W-:-:S03]  /*252c0*/  IMAD R3, R86, UR4, RZ ;  /* 0x0000000456037c24 */ /* 0x001fc6000f8e02ff */
[----:B------:R-:W5:Y:S01]  /*252d0*/  LD.E.128 R52, desc[UR60][R52.64] ;  /* 0x0000003c34347980 */ /* 0x000f62000c101d00 */
[C---:B------:R-:W-:Y:S02]  /*252e0*/  IMAD R65, R8.reuse, UR5, R3 ;  /* 0x0000000508417c24 */ /* 0x040fe4000f8e0203 */
[----:B------:R-:W-:Y:S01]  /*252f0*/  IMAD.WIDE.U32 R2, R8, UR4, RZ ;  /* 0x0000000408027c25 */ /* 0x000fe2000f8e00ff */
[----:B------:R-:W-:Y:S01]  /*25300*/  ULDC.64 UR4, c[0x0][0xae8] ;  /* 0x0002ba0000047ab9 */ /* 0x000fe20000000a00 */
[----:B------:R-:W5:Y:S02]  /*25310*/  LD.E.128 R56, desc[UR60][R56.64] ;  /* 0x0000003c38387980 */ /* 0x000f64000c101d00 */
[----:B------:R-:W-:Y:S02]  /*25320*/  IMAD.IADD R3, R3, 0x1, R65 ;  /* 0x0000000103037824 */ /* 0x000fe400078e0241 */
[----:B------:R-:W-:Y:S01]  /*25330*/  IMAD R65, R20, 0x20, R21 ;  /* 0x0000002014417824 */ /* 0x000fe200078e0215 */
[----:B------:R-:W5:Y:S01]  /*25340*/  LD.E.128 R60, desc[UR60][R60.64] ;  /* 0x0000003c3c3c7980 */ /* 0x000f62000c101d00 */
[----:B------:R-:W-:Y:S01]  /*25350*/  IMAD.WIDE.U32 R2, R230, UR4, R2 ;  /* 0x00000004e6027c25 */ /* 0x000fe2000f8e0002 */
[----:B------:R-:W-:Y:S01]  /*25360*/  @!PT LDS RZ, [RZ] ;  /* 0x00000000fffff984 */ /* 0x000fe20000000800 */
[----:B------:R-:W-:Y:S01]  /*25370*/  @!PT LDS RZ, [RZ] ;  /* 0x00000000fffff984 */ /* 0x000fe20000000800 */
[----:B------:R-:W-:Y:S01]  /*25380*/  @!PT LDS RZ, [RZ] ;  /* 0x00000000fffff984 */ /* 0x000fe20000000800 */
[----:B------:R-:W-:Y:S01]  /*25390*/  @!PT LDS RZ, [RZ] ;  /* 0x00000000fffff984 */ /* 0x000fe20000000800 */
[----:B------:R0:W-:Y:S06]  /*253a0*/  MEMBAR.ALL.CTA ;  /* 0x0000000000007992 */ /* 0x0001ec0000008000 */
[----:B0-----:R-:W0:Y:S01]  /*253b0*/  FENCE.VIEW.ASYNC.S ;  /* 0x00000000000073c6 */ /* 0x001e220000000000 */
[----:B------:R-:W-:-:S02]  /*253c0*/  IMAD.IADD R20, R226, 0x1, R65 ;  /* 0x00000001e2147824 */ /* 0x000fc400078e0241 */
[----:B------:R-:W-:Y:S01]  /*253d0*/  IMAD R3, R230, UR5, R3 ;  /* 0x00000005e6037c24 */ /* 0x000fe2000f8e0203 */
[----:B------:R-:W-:Y:S01]  /*253e0*/  ULDC.64 UR4, c[0x0][0xaf0] ;  /* 0x0002bc0000047ab9 */ /* 0x000fe20000000a00 */
[----:B-1----:R-:W-:-:S04]  /*253f0*/  @P4 IMAD.HI.U32 R8, R20, R69, RZ ;  /* 0x0000004514084227 */ /* 0x002fc800078e00ff */
[----:B------:R-:W-:Y:S01]  /*25400*/  IMAD.MOV.U32 R65, RZ, RZ, R20 ;  /* 0x000000ffff417224 */ /* 0x000fe200078e0014 */
[----:B--2---:R-:W-:Y:S01]  /*25410*/  @P4 SHF.R.U32.HI R65, RZ, R71, R8 ;  /* 0x00000047ff414219 */ /* 0x004fe20000011608 */
[----:B------:R-:W-:Y:S02]  /*25420*/  IMAD R67, R67, UR4, RZ ;  /* 0x0000000443437c24 */ /* 0x000fe4000f8e02ff */
[C---:B------:R-:W-:Y:S01]  /*25430*/  IMAD.WIDE.U32 R2, R232.reuse, UR4, R2 ;  /* 0x00000004e8027c25 */ /* 0x040fe2000f8e0002 */
[----:B------:R-:W-:Y:S02]  /*25440*/  SHF.R.S32.HI R8, RZ, 0x1f, R65 ;  /* 0x0000001fff087819 */ /* 0x000fe40000011441 */
[----:B------:R-:W-:Y:S01]  /*25450*/  IADD3 R69, -R65, RZ, RZ ;  /* 0x000000ff41457210 */ /* 0x000fe20007ffe1ff */
[----:B------:R-:W-:Y:S01]  /*25460*/  IMAD R67, R232, UR5, R67 ;  /* 0x00000005e8437c24 */ /* 0x000fe2000f8e0243 */
[----:B------:R-:W-:Y:S02]  /*25470*/  ULDC.64 UR4, c[0x0][0xae0] ;  /* 0x0002b80000047ab9 */ /* 0x000fe40000000a00 */
[----:B------:R-:W-:-:S02]  /*25480*/  IMAD R8, R8, UR4, RZ ;  /* 0x0000000408087c24 */ /* 0x000fc4000f8e02ff */
[----:B------:R-:W-:Y:S02]  /*25490*/  IMAD.IADD R3, R3, 0x1, R67 ;  /* 0x0000000103037824 */ /* 0x000fe400078e0243 */
[----:B------:R-:W-:Y:S02]  /*254a0*/  IMAD R67, R92, R69, R20 ;  /* 0x000000455c437224 */ /* 0x000fe400078e0214 */
[----:B------:R-:W-:-:S04]  /*254b0*/  IMAD.WIDE.U32 R2, R65, UR4, R2 ;  /* 0x0000000441027c25 */ /* 0x000fc8000f8e0002 */
[----:B------:R-:W-:Y:S01]  /*254c0*/  IMAD R65, R65, UR5, R8 ;  /* 0x0000000541417c24 */ /* 0x000fe2000f8e0208 */
[----:B------:R-:W-:Y:S01]  /*254d0*/  SHF.R.S32.HI R8, RZ, 0x1f, R67 ;  /* 0x0000001fff087819 */ /* 0x000fe20000011443 */
[----:B------:R-:W-:Y:S02]  /*254e0*/  ULDC.64 UR4, c[0x0][0xad8] ;  /* 0x0002b60000047ab9 */ /* 0x000fe40000000a00 */
[----:B------:R-:W-:Y:S02]  /*254f0*/  IMAD.IADD R3, R3, 0x1, R65 ;  /* 0x0000000103037824 */ /* 0x000fe400078e0241 */
[----:B------:R-:W-:Y:S02]  /*25500*/  IMAD R8, R8, UR4, RZ ;  /* 0x0000000408087c24 */ /* 0x000fe4000f8e02ff */
[----:B------:R-:W-:-:S04]  /*25510*/  IMAD.WIDE.U32 R2, R67, UR4, R2 ;  /* 0x0000000443027c25 */ /* 0x000fc8000f8e0002 */
[----:B------:R-:W-:Y:S01]  /*25520*/  IMAD R69, R67, UR5, R8 ;  /* 0x0000000543457c24 */ /* 0x000fe2000f8e0208 */
[----:B------:R-:W-:Y:S01]  /*25530*/  ULDC.64 UR4, c[0x0][0xa80] ;  /* 0x0002a00000047ab9 */ /* 0x000fe20000000a00 */
[----:B------:R-:W-:Y:S01]  /*25540*/  IMAD.IADD R71, R21, 0x1, R226 ;  /* 0x0000000115477824 */ /* 0x000fe200078e02e2 */
[----:B------:R-:W-:Y:S01]  /*25550*/  LEA R8, P2, R2, UR4, 0x1 ;  /* 0x0000000402087c11 */ /* 0x000fe2000f8408ff */
[----:B------:R-:W-:-:S05]  /*25560*/  IMAD.IADD R67, R3, 0x1, R69 ;  /* 0x0000000103437824 */ /* 0x000fca00078e0245 */
[----:B------:R-:W-:Y:S02]  /*25570*/  LEA.HI.X R67, R2, UR5, R67, 0x1, P2 ;  /* 0x0000000502437c11 */ /* 0x000fe400090f0c43 */
[C---:B------:R-:W-:Y:S01]  /*25580*/  ISETP.GE.AND P2, PT, R71.reuse, R84, PT ;  /* 0x000000544700720c */ /* 0x040fe20003f46270 */
[----:B------:R-:W-:Y:S01]  /*25590*/  VIADD R3, R16, 0x36820 ;  /* 0x0003682010037836 */ /* 0x000fe20000000000 */
[C---:B------:R-:W-:Y:S01]  /*255a0*/  IADD3 R65, R71.reuse, 0x40, RZ ;  /* 0x0000004047417810 */ /* 0x040fe20007ffe0ff */
[----:B------:R-:W-:-:S03]  /*255b0*/  VIADD R21, R71, 0x20 ;  /* 0x0000002047157836 */ /* 0x000fc60000000000 */
[----:B------:R-:W-:Y:S01]  /*255c0*/  PRMT R3, RZ, 0x654, R3 ;  /* 0x00000654ff037816 */ /* 0x000fe20000000003 */
[C---:B------:R-:W-:Y:S01]  /*255d0*/  VIADD R68, R0.reuse, 0x40 ;  /* 0x0000004000447836 */ /* 0x040fe20000000000 */
[-C--:B------:R-:W-:Y:S01]  /*255e0*/  ISETP.GE.AND P1, PT, R21, R84.reuse, PT ;  /* 0x000000541500720c */ /* 0x080fe20003f26270 */
[----:B------:R-:W-:Y:S01]  /*255f0*/  VIADD R70, R0, 0x80 ;  /* 0x0000008000467836 */ /* 0x000fe20000000000 */
[----:B------:R-:W-:Y:S01]  /*25600*/  ISETP.GE.AND P0, PT, R65, R84, PT ;  /* 0x000000544100720c */ /* 0x000fe20003f06270 */
[----:B0-----:R0:W-:Y:S01]  /*25610*/  SYNCS.ARRIVE.TRANS64.RED.A1T0 RZ, [R3+URZ], RZ ;  /* 0x000000ff03ff79a7 */ /* 0x0011e2000810043f */
[----:B------:R0:W1:Y:S01]  /*25620*/  SHFL.IDX PT, R21, R8, RZ, 0x181f ;  /* 0x00181fff08157589 */ /* 0x00006200000e0000 */
[----:B------:R-:W-:Y:S03]  /*25630*/  BSSY B1, `(.L_x_2725) ;  /* 0x0000013000017945 */ /* 0x000fe60003800000 */
[----:B------:R0:W2:Y:S01]  /*25640*/  SHFL.IDX PT, R65, R67, RZ, 0x181f ;  /* 0x00181fff43417589 */ /* 0x0000a200000e0000 */
[----:B------:R-:W-:-:S02]  /*25650*/  SHF.R.S32.HI R66, RZ, 0x1f, R0 ;  /* 0x0000001fff427819 */ /* 0x000fc40000011400 */
[----:B------:R-:W-:Y:S02]  /*25660*/  SHF.R.S32.HI R69, RZ, 0x1f, R68 ;  /* 0x0000001fff457819 */ /* 0x000fe40000011444 */
[----:B------:R-:W-:Y:S01]  /*25670*/  SHF.R.S32.HI R72, RZ, 0x1f, R70 ;  /* 0x0000001fff487819 */ /* 0x000fe20000011446 */
[----:B------:R-:W-:Y:S06]  /*25680*/  @P2 BRA `(.L_x_2726) ;  /* 0x0000000000342947 */ /* 0x000fec0003800000 */
[----:B------:R-:W-:Y:S02]  /*25690*/  ULDC UR4, c[0x0][0xac8] ;  /* 0x0002b20000047ab9 */ /* 0x000fe40000000800 */
[----:B------:R-:W-:Y:S02]  /*256a0*/  ISETP.GE.AND P4, PT, R0, UR4, PT ;  /* 0x0000000400007c0c */ /* 0x000fe4000bf86270 */
[----:B------:R-:W-:Y:S02]  /*256b0*/  ISETP.GE.AND P3, PT, R68, UR4, PT ;  /* 0x0000000444007c0c */ /* 0x000fe4000bf66270 */
[----:B------:R-:W-:-:S09]  /*256c0*/  ISETP.GE.AND P2, PT, R70, UR4, PT ;  /* 0x0000000446007c0c */ /* 0x000fd2000bf46270 */
[-C--:B-1----:R-:W-:Y:S02]  /*256d0*/  @!P4 LEA R2, P6, R0, R21.reuse, 0x1 ;  /* 0x000000150002c211 */ /* 0x082fe400078c08ff */
[----:B------:R-:W-:Y:S02]  /*256e0*/  @!P3 LEA R20, P5, R68, R21, 0x1 ;  /* 0x000000154414b211 */ /* 0x000fe400078a08ff */
[----:B0-2---:R-:W-:Y:S02]  /*256f0*/  @!P4 LEA.HI.X R3, R0, R65, R66, 0x1, P6 ;  /* 0x000000410003c211 */ /* 0x005fe400030f0c42 */
[----:B------:R-:W-:Y:S02]  /*25700*/  @!P2 LEA R64, P6, R70, R21, 0x1 ;  /* 0x000000154640a211 */ /* 0x000fe400078c08ff */
[-C--:B------:R-:W-:Y:S01]  /*25710*/  @!P3 LEA.HI.X R21, R68, R65.reuse, R69, 0x1, P5 ;  /* 0x000000414415b211 */ /* 0x080fe200028f0c45 */
[----:B-----5:R3:W-:Y:S01]  /*25720*/  @!P4 ST.E.128 desc[UR60][R2.64], R4 ;  /* 0x000000040200c985 */ /* 0x0207e2000c101d3c */
[----:B------:R-:W-:-:S03]  /*25730*/  @!P2 LEA.HI.X R65, R70, R65, R72, 0x1, P6 ;  /* 0x000000414641a211 */ /* 0x000fc600030f0c48 */
[----:B------:R3:W-:Y:S04]  /*25740*/  @!P3 ST.E.128 desc[UR60][R20.64], R32 ;  /* 0x000000201400b985 */ /* 0x0007e8000c101d3c */
[----:B------:R3:W-:Y:S02]  /*25750*/  @!P2 ST.E.128 desc[UR60][R64.64], R48 ;  /* 0x000000304000a985 */ /* 0x0007e4000c101d3c */
.L_x_2726:
[----:B------:R-:W-:Y:S05]  /*25760*/  BSYNC B1 ;  /* 0x0000000000017941 */ /* 0x000fea0003800000 */
.L_x_2725:
[----:B---3-5:R3:W4:Y:S01]  /*25770*/  SHFL.IDX PT, R7, R67, 0x1, 0x181f ;  /* 0x00381f0043077f89 */ /* 0x02872200000e0000 */
[----:B------:R-:W-:Y:S03]  /*25780*/  BSSY B1, `(.L_x_2727) ;  /* 0x0000010000017945 */ /* 0x000fe60003800000 */
[----:B0-----:R3:W0:Y:S01]  /*25790*/  SHFL.IDX PT, R3, R8, 0x1, 0x181f ;  /* 0x00381f0008037f89 */ /* 0x00162200000e0000 */
        /* <DEDUP_REMOVED lines=14> */
.L_x_2728:
[----:B------:R-:W-:Y:S05]  /*25880*/  BSYNC B1 ;  /* 0x0000000000017941 */ /* 0x000fea0003800000 */
.L_x_2727:
[----:B0---4-:R0:W4:Y:S01]  /*25890*/  SHFL.IDX PT, R7, R67, 0x2, 0x181f ;  /* 0x00581f0043077f89 */ /* 0x01112200000e0000 */
[----:B------:R-:W-:Y:S03]  /*258a0*/  BSSY B1, `(.L_x_2729) ;  /* 0x0000010000017945 */ /* 0x000fe60003800000 */
[----:B------:R0:W0:Y:S01]  /*258b0*/  SHFL.IDX PT, R3, R8, 0x2, 0x181f ;  /* 0x00581f0008037f89 */ /* 0x00002200000e0000 */
        /* <DEDUP_REMOVED lines=14> */
.L_x_2730:
[----:B------:R-:W-:Y:S05]  /*259a0*/  BSYNC B1 ;  /* 0x0000000000017941 */ /* 0x000fea0003800000 */
.L_x_2729:
[----:B0-----:R-:W-:Y:S01]  /*259b0*/  IADD3 R3, R71, 0x60, RZ ;  /* 0x0000006047037810 */ /* 0x001fe20007ffe0ff */
[----:B---3--:R-:W3:Y:S03]  /*259c0*/  SHFL.IDX PT, R67, R67, 0x3, 0x181f ;  /* 0x00781f0043437f89 */ /* 0x008ee600000e0000 */
[----:B------:R-:W-:Y:S01]  /*259d0*/  ISETP.GE.AND P0, PT, R3, R84, PT ;  /* 0x000000540300720c */ /* 0x000fe20003f06270 */
[----:B----4-:R0:W4:-:S12]  /*259e0*/  SHFL.IDX PT, R7, R8, 0x3, 0x181f ;  /* 0x00781f0008077f89 */ /* 0x01011800000e0000 */
[----:B0-----:R-:W-:Y:S05]  /*259f0*/  @P0 BRA `(.L_x_2731) ;  /* 0x00000020008c0947 */ /* 0x001fea0003800000 */
[----:B------:R-:W-:Y:S02]  /*25a00*/  ULDC UR4, c[0x0][0xac8] ;  /* 0x0002b20000047ab9 */ /* 0x000fe40000000800 */
[----:B------:R-:W-:Y:S02]  /*25a10*/  ISETP.GE.AND P2, PT, R0, UR4, PT ;  /* 0x0000000400007c0c */ /* 0x000fe4000bf46270 */
[----:B------:R-:W-:-:S11]  /*25a20*/  ISETP.GE.AND P3, PT, R68, UR4, PT ;  /* 0x0000000444007c0c */ /* 0x000fd6000bf66270 */
[-C--:B----4-:R-:W-:Y:S02]  /*25a30*/  @!P2 LEA R2, P0, R0, R7.reuse, 0x1 ;  /* 0x000000070002a211 */ /* 0x090fe400078008ff */
[----:B------:R-:W-:Y:S02]  /*25a40*/  @!P3 LEA R4, P1, R68, R7, 0x1 ;  /* 0x000000074404b211 */ /* 0x000fe400078208ff */
[-C--:B---3--:R-:W-:Y:S02]  /*25a50*/  @!P2 LEA.HI.X R3, R0, R67.reuse, R66, 0x1, P0 ;  /* 0x000000430003a211 */ /* 0x088fe400000f0c42 */
        /* <DEDUP_REMOVED lines=9> */
.L_x_2724:
[----:B0-----:R-:W0:Y:S01]  /*25af0*/  @P4 LDC R0, c[0x0][0xbec] ;  /* 0x0002fb00ff004b82 */ /* 0x001e220000000800 */
[----:B------:R-:W-:Y:S01]  /*25b00*/  ULDC.64 UR4, c[0x0][0xb08] ;  /* 0x0002c20000047ab9 */ /* 0x000fe20000000a00 */
[----:B------:R-:W-:Y:S01]  /*25b10*/  ULDC.64 UR6, c[0x0][0xb30] ;  /* 0x0002cc0000067ab9 */ /* 0x000fe20000000a00 */
[----:B------:R-:W-:Y:S01]  /*25b20*/  IMAD R13, R86, UR4, RZ ;  /* 0x00000004560d7c24 */ /* 0x000fe2000f8e02ff */
[----:B------:R-:W-:Y:S01]  /*25b30*/  ISETP.GE.AND P0, PT, R87, R84, PT ;  /* 0x000000545700720c */ /* 0x000fe20003f06270 */
[C---:B------:R-:W-:Y:S01]  /*25b40*/  IMAD.WIDE.U32 R2, R8.reuse, UR4, RZ ;  /* 0x0000000408027c25 */ /* 0x040fe2000f8e00ff */
[C---:B------:R-:W-:Y:S01]  /*25b50*/  IADD3 R94, R227.reuse, 0x78, RZ ;  /* 0x00000078e35e7810 */ /* 0x040fe20007ffe0ff */
[----:B------:R-:W-:Y:S01]  /*25b60*/  BSSY B1, `(.L_x_2732) ;  /* 0x00000c7000017945 */ /* 0x000fe20003800000 */
[----:B------:R-:W1:Y:S01]  /*25b70*/  @P4 LDC R89, c[0x0][0xbf0] ;  /* 0x0002fc00ff594b82 */ /* 0x000e620000000800 */
[----:B------:R-:W-:Y:S01]  /*25b80*/  IMAD R13, R8, UR5, R13 ;  /* 0x00000005080d7c24 */ /* 0x000fe2000f8e020d */
[----:B------:R-:W-:Y:S01]  /*25b90*/  ULDC.64 UR4, c[0x0][0xb38] ;  /* 0x0002ce0000047ab9 */ /* 0x000fe20000000a00 */
[C---:B------:R-:W-:Y:S01]  /*25ba0*/  VIADD R88, R227.reuse, 0x90 ;  /* 0x00000090e3587836 */ /* 0x040fe20000000000 */
[----:B------:R-:W-:Y:S01]  /*25bb0*/  IADD3 R104, R227, 0x50, RZ ;  /* 0x00000050e3687810 */ /* 0x000fe20007ffe0ff */
[----:B------:R-:W-:Y:S01]  /*25bc0*/  IMAD.IADD R3, R3, 0x1, R13 ;  /* 0x0000000103037824 */ /* 0x000fe200078e020d */
[----:B------:R-:W-:Y:S01]  /*25bd0*/  SHF.R.S32.HI R13, RZ, 0x1f, R232 ;  /* 0x0000001fff0d7819 */ /* 0x000fe200000114e8 */
[C---:B------:R-:W-:Y:S01]  /*25be0*/  VIADD R90, R227.reuse, 0x88 ;  /* 0x00000088e35a7836 */ /* 0x040fe20000000000 */
[----:B------:R-:W-:Y:S01]  /*25bf0*/  IADD3 R146, R227, 0x28, RZ ;  /* 0x00000028e3927810 */ /* 0x000fe20007ffe0ff */
        /* <DEDUP_REMOVED lines=8> */
[----:B------:R-:W-:Y:S01]  /*25c80*/  IADD3 R99, R227, 0x60, RZ ;  /* 0x00000060e3637810 */ /* 0x000fe20007ffe0ff */
[----:B0-----:R-:W-:Y:S01]  /*25c90*/  @P4 IMAD.HI.U32 R0, R7, R0, RZ ;  /* 0x0000000007004227 */ /* 0x001fe200078e00ff */
[----:B------:R-:W-:Y:S02]  /*25ca0*/  SHF.R.S32.HI R96, RZ, 0x1f, R96 ;  /* 0x0000001fff607819 */ /* 0x000fe40000011460 */
[----:B------:R-:W-:Y:S01]  /*25cb0*/  SHF.R.S32.HI R104, RZ, 0x1f, R104 ;  /* 0x0000001fff687819 */ /* 0x000fe20000011468 */
[C---:B------:R-:W-:Y:S01]  /*25cc0*/  IMAD R15, R232.reuse, UR5, R13 ;  /* 0x00000005e80f7c24 */ /* 0x040fe2000f8e020d */
[----:B------:R-:W-:Y:S01]  /*25cd0*/  IADD3 R141, R227, 0x38, RZ ;  /* 0x00000038e38d7810 */ /* 0x000fe20007ffe0ff */
[----:B------:R-:W-:Y:S01]  /*25ce0*/  IMAD.WIDE.U32 R2, R232, UR4, R2 ;  /* 0x00000004e8027c25 */ /* 0x000fe2000f8e0002 */
[----:B------:R-:W-:Y:S01]  /*25cf0*/  ULDC.64 UR4, c[0x0][0xb48] ;  /* 0x0002d20000047ab9 */ /* 0x000fe20000000a00 */
[----:B------:R-:W-:-:S02]  /*25d00*/  SHF.R.S32.HI R146, RZ, 0x1f, R146 ;  /* 0x0000001fff927819 */ /* 0x000fc40000011492 */
[----:B------:R-:W-:Y:S01]  /*25d10*/  IMAD.MOV.U32 R13, RZ, RZ, R7 ;  /* 0x000000ffff0d7224 */ /* 0x000fe200078e0007 */
[----:B-1----:R-:W-:Y:S01]  /*25d20*/  @P4 SHF.R.U32.HI R13, RZ, R89, R0 ;  /* 0x00000059ff0d4219 */ /* 0x002fe20000011600 */
[----:B------:R-:W-:Y:S01]  /*25d30*/  IMAD.IADD R3, R3, 0x1, R15 ;  /* 0x0000000103037824 */ /* 0x000fe200078e020f */
[C---:B------:R-:W-:Y:S01]  /*25d40*/  IADD3 R89, R227.reuse, 0x88, RZ ;  /* 0x00000088e3597810 */ /* 0x040fe20007ffe0ff */
[C---:B------:R-:W-:Y:S01]  /*25d50*/  VIADD R98, R227.reuse, 0x68 ;  /* 0x00000068e3627836 */ /* 0x040fe20000000000 */
[--C-:B------:R-:W-:Y:S01]  /*25d60*/  SHF.R.S32.HI R0, RZ, 0x1f, R13.reuse ;  /* 0x0000001fff007819 */ /* 0x100fe2000001140d */
[----:B------:R-:W-:Y:S01]  /*25d70*/  IMAD.MOV R6, RZ, RZ, -R13 ;  /* 0x000000ffff067224 */ /* 0x000fe200078e0a0d */
[----:B------:R-:W-:Y:S01]  /*25d80*/  IADD3 R151, R227, 0x10, RZ ;  /* 0x00000010e3977810 */ /* 0x000fe20007ffe0ff */
[----:B------:R-:W-:Y:S01]  /*25d90*/  IMAD.WIDE.U32 R2, R144, UR4, R2 ;  /* 0x0000000490027c25 */ /* 0x000fe2000f8e0002 */
[----:B------:R-:W-:-:S03]  /*25da0*/  SHF.R.S32.HI R98, RZ, 0x1f, R98 ;  /* 0x0000001fff627819 */ /* 0x000fc60000011462 */
[----:B------:R-:W-:Y:S02]  /*25db0*/  IMAD R7, R92, R6, R7 ;  /* 0x000000065c077224 */ /* 0x000fe400078e0207 */
[----:B------:R-:W-:Y:S02]  /*25dc0*/  IMAD R0, R0, UR6, RZ ;  /* 0x0000000600007c24 */ /* 0x000fe4000f8e02ff */
[----:B------:R-:W-:Y:S01]  /*25dd0*/  IMAD R3, R144, UR5, R3 ;  /* 0x0000000590037c24 */ /* 0x000fe2000f8e0203 */
[----:B------:R-:W-:Y:S01]  /*25de0*/  ULDC.64 UR4, c[0x0][0xb28] ;  /* 0x0002ca0000047ab9 */ /* 0x000fe20000000a00 */
[C---:B------:R-:W-:Y:S01]  /*25df0*/  IMAD R15, R13.reuse, UR7, R0 ;  /* 0x000000070d0f7c24 */ /* 0x040fe2000f8e0200 */
[----:B------:R-:W-:Y:S01]  /*25e00*/  SHF.R.S32.HI R0, RZ, 0x1f, R7 ;  /* 0x0000001fff007819 */ /* 0x000fe20000011407 */
[----:B------:R-:W-:-:S04]  /*25e10*/  IMAD.WIDE.U32 R2, R13, UR6, R2 ;  /* 0x000000060d027c25 */ /* 0x000fc8000f8e0002 */
[----:B------:R-:W-:Y:S01]  /*25e20*/  IMAD R0, R0, UR4, RZ ;  /* 0x0000000400007c24 */ /* 0x000fe2000f8e02ff */
[----:B------:R-:W-:Y:S01]  /*25e30*/  IADD3 R3, R3, R15, RZ ;  /* 0x0000000f03037210 */ /* 0x000fe20007ffe0ff */
[----:B------:R-:W-:Y:S02]  /*25e40*/  VIADD R6, R16, 0x36820 ;  /* 0x0003682010067836 */ /* 0x000fe40000000000 */
[C---:B------:R-:W-:Y:S02]  /*25e50*/  IMAD R13, R7.reuse, UR5, R0 ;  /* 0x00000005070d7c24 */ /* 0x040fe4000f8e0200 */
[----:B------:R-:W-:Y:S01]  /*25e60*/  IMAD.WIDE.U32 R2, R7, UR4, R2 ;  /* 0x0000000407027c25 */ /* 0x000fe2000f8e0002 */
[----:B------:R-:W-:Y:S01]  /*25e70*/  ULDC.64 UR4, c[0x0][0xb00] ;  /* 0x0002c00000047ab9 */ /* 0x000fe20000000a00 */
[----:B------:R-:W-:Y:S02]  /*25e80*/  PRMT R6, RZ, 0x654, R6 ;  /* 0x00000654ff067816 */ /* 0x000fe40000000006 */
[----:B------:R-:W-:Y:S01]  /*25e90*/  IMAD.IADD R3, R3, 0x1, R13 ;  /* 0x0000000103037824 */ /* 0x000fe200078e020d */
[C---:B------:R-:W-:Y:S01]  /*25ea0*/  LEA R0, P1, R2.reuse, UR4, 0x2 ;  /* 0x0000000402007c11 */ /* 0x040fe2000f8210ff */
[C---:B------:R-:W-:Y:S01]  /*25eb0*/  VIADD R92, R227.reuse, 0x80 ;  /* 0x00000080e35c7836 */ /* 0x040fe20000000000 */
[----:B------:R0:W-:Y:S01]  /*25ec0*/  SYNCS.ARRIVE.TRANS64.RED.A1T0 RZ, [R6+URZ], RZ ;  /* 0x000000ff06ff79a7 */ /* 0x0001e2000810043f */
[C---:B------:R-:W-:Y:S01]  /*25ed0*/  VIADD R100, R227.reuse, 0x60 ;  /* 0x00000060e3647836 */ /* 0x040fe20000000000 */
        /* <DEDUP_REMOVED lines=28> */
[C---:B------:R-:W-:Y:S02]  /*260a0*/  VIADD R101, R227.reuse, 0x58 ;  /* 0x00000058e3657836 */ /* 0x040fe40000000000 */
[C---:B------:R-:W-:Y:S02]  /*260b0*/  VIADD R103, R227.reuse, 0x50 ;  /* 0x00000050e3677836 */ /* 0x040fe40000000000 */
[C---:B------:R-:W-:Y:S02]  /*260c0*/  VIADD R105, R227.reuse, 0x48 ;  /* 0x00000048e3697836 */ /* 0x040fe40000000000 */
[C---:B------:R-:W-:Y:S02]  /*260d0*/  VIADD R107, R227.reuse, 0x40 ;  /* 0x00000040e36b7836 */ /* 0x040fe40000000000 */
[C---:B------:R-:W-:Y:S02]  /*260e0*/  VIADD R143, R227.reuse, 0x30 ;  /* 0x00000030e38f7836 */ /* 0x040fe40000000000 */
[----:B------:R-:W-:-:S02]  /*260f0*/  VIADD R145, R227, 0x28 ;  /* 0x00000028e3917836 */ /* 0x000fc40000000000 */
[C---:B------:R-:W-:Y:S02]  /*26100*/  VIADD R147, R227.reuse, 0x20 ;  /* 0x00000020e3937836 */ /* 0x040fe40000000000 */
[C---:B------:R-:W-:Y:S02]  /*26110*/  VIADD R149, R227.reuse, 0x18 ;  /* 0x00000018e3957836 */ /* 0x040fe40000000000 */
[----:B------:R-:W-:Y:S01]  /*26120*/  VIADD R153, R227, 0x8 ;  /* 0x00000008e3997836 */ /* 0x000fe20000000000 */
[----:B012---:R-:W-:Y:S06]  /*26130*/  @P0 BRA `(.L_x_2733) ;  /* 0x0000000400a40947 */ /* 0x007fec0003800000 */
[----:B------:R-:W-:Y:S02]  /*26140*/  ULDC UR4, c[0x0][0xac8] ;  /* 0x0002b20000047ab9 */ /* 0x000fe40000000800 */
[----:B------:R-:W-:Y:S02]  /*26150*/  ISETP.GE.AND P4, PT, R153, UR4, PT ;  /* 0x0000000499007c0c */ /* 0x000fe4000bf86270 */
[----:B------:R-:W-:Y:S02]  /*26160*/  ISETP.GE.AND P3, PT, R151, UR4, PT ;  /* 0x0000000497007c0c */ /* 0x000fe4000bf66270 */
[----:B------:R-:W-:Y:S02]  /*26170*/  ISETP.GE.AND P5, PT, R227, UR4, PT ;  /* 0x00000004e3007c0c */ /* 0x000fe4000bfa6270 */
[----:B------:R-:W-:Y:S02]  /*26180*/  ISETP.GE.AND P0, PT, R149, UR4, PT ;  /* 0x0000000495007c0c */ /* 0x000fe4000bf06270 */
[----:B------:R-:W-:-:S05]  /*26190*/  ISETP.GE.AND P1, PT, R147, UR4, PT ;  /* 0x0000000493007c0c */ /* 0x000fca000bf26270 */
[-C--:B------:R-:W-:Y:S02]  /*261a0*/  @!P4 LEA R6, P2, R153, R2.reuse, 0x2 ;  /* 0x000000029906c211 */ /* 0x080fe400078410ff */
[----:B------:R-:W-:Y:S02]  /*261b0*/  @!P3 LEA R12, P6, R151, R2, 0x2 ;  /* 0x00000002970cb211 */ /* 0x000fe400078c10ff */
[-C--:B------:R-:W-:Y:S01]  /*261c0*/  @!P4 LEA.HI.X R7, R153, R3.reuse, R154, 0x2, P2 ;  /* 0x000000039907c211 */ /* 0x080fe200010f149a */
[----:B------:R-:W-:Y:S01]  /*261d0*/  @!P5 IMAD.WIDE R14, R227, 0x4, R2 ;  /* 0x00000004e30ed825 */ /* 0x000fe200078e0202 */
[----:B------:R-:W-:Y:S02]  /*261e0*/  ISETP.GE.AND P2, PT, R145, UR4, PT ;  /* 0x0000000491007c0c */ /* 0x000fe4000bf46270 */
[----:B------:R-:W-:Y:S02]  /*261f0*/  @!P3 LEA.HI.X R13, R151, R3, R152, 0x2, P6 ;  /* 0x00000003970db211 */ /* 0x000fe400030f1498 */
[----:B------:R0:W-:Y:S04]  /*26200*/  @!P5 ST.E.64 desc[UR60][R14.64], R24 ;  /* 0x000000180e00d985 */ /* 0x0001e8000c101b3c */
[----:B------:R1:W-:Y:S01]  /*26210*/  @!P4 ST.E.64 desc[UR60][R6.64], R28 ;  /* 0x0000001c0600c985 */ /* 0x0003e2000c101b3c */
[----:B------:R-:W-:-:S03]  /*26220*/  ISETP.GE.AND P4, PT, R141, UR4, PT ;  /* 0x000000048d007c0c */ /* 0x000fc6000bf86270 */
[----:B------:R2:W-:Y:S01]  /*26230*/  @!P3 ST.E.64 desc[UR60][R12.64], R32 ;  /* 0x000000200c00b985 */ /* 0x0005e2000c101b3c */
[----:B------:R-:W-:Y:S01]  /*26240*/  ISETP.GE.AND P3, PT, R143, UR4, PT ;  /* 0x000000048f007c0c */ /* 0x000fe2000bf66270 */
[----:B0-----:R-:W-:Y:S01]  /*26250*/  VIADD R25, R227, 0xa0 ;  /* 0x000000a0e3197836 */ /* 0x001fe20000000000 */
[----:B------:R-:W-:Y:S02]  /*26260*/  SHF.R.S32.HI R24, RZ, 0x1f, R237 ;  /* 0x0000001fff187819 */ /* 0x000fe400000114ed */
[-C--:B-1----:R-:W-:Y:S02]  /*26270*/  @!P0 LEA R6, P6, R149, R2.reuse, 0x2 ;  /* 0x0000000295068211 */ /* 0x082fe400078c10ff */
[----:B------:R-:W-:Y:S02]  /*26280*/  IADD3 R29, R227, 0xa8, RZ ;  /* 0x000000a8e31d7810 */ /* 0x000fe40007ffe0ff */
[----:B--2---:R-:W-:Y:S01]  /*26290*/  @!P1 LEA R12, P5, R147, R2, 0x2 ;  /* 0x00000002930c9211 */ /* 0x004fe200078a10ff */
[----:B------:R-:W-:Y:S01]  /*262a0*/  VIADD R33, R227, 0xb0 ;  /* 0x000000b0e3217836 */ /* 0x000fe20000000000 */
[----:B------:R-:W-:-:S02]  /*262b0*/  @!P0 LEA.HI.X R7, R149, R3, R150, 0x2, P6 ;  /* 0x0000000395078211 */ /* 0x000fc400030f1496 */
[-C--:B------:R-:W-:Y:S02]  /*262c0*/  @!P2 LEA R14, P6, R145, R2.reuse, 0x2 ;  /* 0x00000002910ea211 */ /* 0x080fe400078c10ff */
[-C--:B------:R-:W-:Y:S01]  /*262d0*/  @!P1 LEA.HI.X R13, R147, R3.reuse, R148, 0x2, P5 ;  /* 0x00000003930d9211 */ /* 0x080fe200028f1494 */
[----:B------:R0:W-:Y:S01]  /*262e0*/  @!P0 ST.E.64 desc[UR60][R6.64], R36 ;  /* 0x0000002406008985 */ /* 0x0001e2000c101b3c */
[----:B------:R-:W-:Y:S02]  /*262f0*/  ISETP.GE.AND P5, PT, R107, UR4, PT ;  /* 0x000000046b007c0c */ /* 0x000fe4000bfa6270 */
[----:B------:R-:W-:Y:S01]  /*26300*/  @!P2 LEA.HI.X R15, R145, R3, R146, 0x2, P6 ;  /* 0x00000003910fa211 */ /* 0x000fe200030f1492 */
[----:B------:R1:W-:Y:S01]  /*26310*/  @!P1 ST.E.64 desc[UR60][R12.64], R40 ;  /* 0x000000280c009985 */ /* 0x0003e2000c101b3c */
[----:B------:R-:W-:Y:S02]  /*26320*/  ISETP.GE.AND P0, PT, R105, UR4, PT ;  /* 0x0000000469007c0c */ /* 0x000fe4000bf06270 */
[----:B------:R-:W-:Y:S01]  /*26330*/  ISETP.GE.AND P1, PT, R103, UR4, PT ;  /* 0x0000000467007c0c */ /* 0x000fe2000bf26270 */
[----:B------:R2:W-:Y:S01]  /*26340*/  @!P2 ST.E.64 desc[UR60][R14.64], R44 ;  /* 0x0000002c0e00a985 */ /* 0x0005e2000c101b3c */
[-C--:B0-----:R-:W-:Y:S01]  /*26350*/  @!P3 LEA R6, P6, R143, R2.reuse, 0x2 ;  /* 0x000000028f06b211 */ /* 0x081fe200078c10ff */
[----:B------:R-:W-:Y:S01]  /*26360*/  VIADD R37, R227, 0xb8 ;  /* 0x000000b8e3257836 */ /* 0x000fe20000000000 */
[----:B-1----:R-:W-:-:S02]  /*26370*/  @!P4 LEA R12, P2, R141, R2, 0x2 ;  /* 0x000000028d0cc211 */ /* 0x002fc400078410ff */
[-C--:B------:R-:W-:Y:S02]  /*26380*/  @!P3 LEA.HI.X R7, R143, R3.reuse, R144, 0x2, P6 ;  /* 0x000000038f07b211 */ /* 0x080fe400030f1490 */
        /* <DEDUP_REMOVED lines=8> */
[----:B0-----:R-:W-:-:S04]  /*26410*/  @!P0 LEA R6, P4, R105, R2, 0x2 ;  /* 0x0000000269068211 */ /* 0x001fc800078810ff */
[-C--:B------:R-:W-:Y:S02]  /*26420*/  @!P0 LEA.HI.X R7, R105, R3.reuse, R106, 0x2, P4 ;  /* 0x0000000369078211 */ /* 0x080fe400020f146a */
[----:B------:R-:W-:Y:S02]  /*26430*/  ISETP.GE.AND P4, PT, R97, UR4, PT ;  /* 0x0000000461007c0c */ /* 0x000fe4000bf86270 */
[-C--:B-1----:R-:W-:Y:S01]  /*26440*/  @!P1 LEA R12, P3, R103, R2.reuse, 0x2 ;  /* 0x00000002670c9211 */ /* 0x082fe200078610ff */
[----:B------:R0:W-:Y:S01]  /*26450*/  @!P0 ST.E.64 desc[UR60][R6.64], R60 ;  /* 0x0000003c06008985 */ /* 0x0001e2000c101b3c */
[----:B--2---:R-:W-:Y:S02]  /*26460*/  @!P2 LEA R14, P6, R101, R2, 0x2 ;  /* 0x00000002650ea211 */ /* 0x004fe400078c10ff */
[-C--:B------:R-:W-:Y:S02]  /*26470*/  @!P1 LEA.HI.X R13, R103, R3.reuse, R104, 0x2, P3 ;  /* 0x00000003670d9211 */ /* 0x080fe400018f1468 */
[----:B------:R-:W-:-:S02]  /*26480*/  @!P2 LEA.HI.X R15, R101, R3, R102, 0x2, P6 ;  /* 0x00000003650fa211 */ /* 0x000fc400030f1466 */
[----:B------:R-:W-:Y:S01]  /*26490*/  ISETP.GE.AND P3, PT, R95, UR4, PT ;  /* 0x000000045f007c0c */ /* 0x000fe2000bf66270 */
[----:B------:R1:W-:Y:S01]  /*264a0*/  @!P1 ST.E.64 desc[UR60][R12.64], R64 ;  /* 0x000000400c009985 */ /* 0x0003e2000c101b3c */
[----:B------:R-:W-:-:S03]  /*264b0*/  ISETP.GE.AND P0, PT, R91, UR4, PT ;  /* 0x000000045b007c0c */ /* 0x000fc6000bf06270 */
[----:B------:R2:W-:Y:S01]  /*264c0*/  @!P2 ST.E.64 desc[UR60][R14.64], R68 ;  /* 0x000000440e00a985 */ /* 0x0005e2000c101b3c */
[----:B------:R-:W-:Y:S02]  /*264d0*/  ISETP.GE.AND P2, PT, R93, UR4, PT ;  /* 0x000000045d007c0c */ /* 0x000fe4000bf46270 */
[----:B0-----:R-:W-:-:S04]  /*264e0*/  @!P5 LEA R6, P6, R99, R2, 0x2 ;  /* 0x000000026306d211 */ /* 0x001fc800078c10ff */
[----:B------:R-:W-:Y:S02]  /*264f0*/  @!P5 LEA.HI.X R7, R99, R3, R100, 0x2, P6 ;  /* 0x000000036307d211 */ /* 0x000fe400030f1464 */
[----:B-1----:R-:W-:-:S03]  /*26500*/  @!P4 LEA R12, P1, R97, R2, 0x2 ;  /* 0x00000002610cc211 */ /* 0x002fc600078210ff */
[----:B------:R0:W-:Y:S01]  /*26510*/  @!P5 ST.E.64 desc[UR60][R6.64], R72 ;  /* 0x000000480600d985 */ /* 0x0001e2000c101b3c */
[-C--:B------:R-:W-:Y:S02]  /*26520*/  @!P4 LEA.HI.X R13, R97, R3.reuse, R98, 0x2, P1 ;  /* 0x00000003610dc211 */ /* 0x080fe400008f1462 */
[----:B------:R-:W-:Y:S02]  /*26530*/  ISETP.GE.AND P1, PT, R89, UR4, PT ;  /* 0x0000000459007c0c */ /* 0x000fe4000bf26270 */
[CC--:B--2---:R-:W-:Y:S01]  /*26540*/  @!P3 LEA R14, P6, R95.reuse, R2.reuse, 0x2 ;  /* 0x000000025f0eb211 */ /* 0x0c4fe200078c10ff */
[----:B------:R1:W-:Y:S03]  /*26550*/  @!P4 ST.E.64 desc[UR60][R12.64], R76 ;  /* 0x0000004c0c00c985 */ /* 0x0003e6000c101b3c */
[----:B------:R-:W-:Y:S02]  /*26560*/  @!P3 LEA.HI.X R15, R95, R3, R96, 0x2, P6 ;  /* 0x000000035f0fb211 */ /* 0x000fe400030f1460 */
[----:B0-----:R-:W-:-:S03]  /*26570*/  @!P2 LEA R6, P4, R93, R2, 0x2 ;  /* 0x000000025d06a211 */ /* 0x001fc600078810ff */
[----:B------:R0:W-:Y:S01]  /*26580*/  @!P3 ST.E.64 desc[UR60][R14.64], R80 ;  /* 0x000000500e00b985 */ /* 0x0001e2000c101b3c */
[----:B------:R-:W-:Y:S02]  /*26590*/  ISETP.GE.AND P3, PT, R237, UR4, PT ;  /* 0x00000004ed007c0c */ /* 0x000fe4000bf66270 */
[-C--:B------:R-:W-:Y:S02]  /*265a0*/  @!P2 LEA.HI.X R7, R93, R3.reuse, R94, 0x2, P4 ;  /* 0x000000035d07a211 */ /* 0x080fe400020f145e */
[----:B------:R-:W-:Y:S02]  /*265b0*/  ISETP.GE.AND P4, PT, R25, UR4, PT ;  /* 0x0000000419007c0c */ /* 0x000fe4000bf86270 */
[C---:B-1----:R-:W-:Y:S01]  /*265c0*/  @!P0 LEA R12, P5, R91.reuse, R2, 0x2 ;  /* 0x000000025b0c8211 */ /* 0x042fe200078a10ff */
[----:B------:R1:W-:Y:S01]  /*265d0*/  @!P2 ST.E.64 desc[UR60][R6.64], R4 ;  /* 0x000000040600a985 */ /* 0x0003e2000c101b3c */
[----:B------:R-:W-:Y:S02]  /*265e0*/  ISETP.GE.AND P2, PT, R86, UR4, PT ;  /* 0x0000000456007c0c */ /* 0x000fe4000bf46270 */
[----:B------:R-:W-:-:S02]  /*265f0*/  @!P0 LEA.HI.X R13, R91, R3, R92, 0x2, P5 ;  /* 0x000000035b0d8211 */ /* 0x000fc400028f145c */
[----:B0-----:R-:W-:-:S03]  /*26600*/  @!P1 LEA R14, P6, R89, R2, 0x2 ;  /* 0x00000002590e9211 */ /* 0x001fc600078c10ff */
[----:B------:R0:W-:Y:S01]  /*26610*/  @!P0 ST.E.64 desc[UR60][R12.64], R20 ;  /* 0x000000140c008985 */ /* 0x0001e2000c101b3c */
[----:B------:R-:W-:Y:S02]  /*26620*/  ISETP.GE.AND P0, PT, R33, UR4, PT ;  /* 0x0000000421007c0c */ /* 0x000fe4000bf06270 */
[----:B------:R-:W-:Y:S02]  /*26630*/  @!P1 LEA.HI.X R15, R89, R3, R90, 0x2, P6 ;  /* 0x00000003590f9211 */ /* 0x000fe400030f145a */
[----:B-1----:R-:W-:-:S03]  /*26640*/  SHF.R.S32.HI R4, RZ, 0x1f, R25 ;  /* 0x0000001fff047819 */ /* 0x002fc60000011419 */
[----:B------:R1:W-:Y:S01]  /*26650*/  @!P1 ST.E.64 desc[UR60][R14.64], R120 ;  /* 0x000000780e009985 */ /* 0x0003e2000c101b3c */
[----:B------:R-:W-:Y:S02]  /*26660*/  ISETP.GE.AND P1, PT, R29, UR4, PT ;  /* 0x000000041d007c0c */ /* 0x000fe4000bf26270 */
[----:B------:R-:W-:Y:S02]  /*26670*/  SHF.R.S32.HI R5, RZ, 0x1f, R33 ;  /* 0x0000001fff057819 */ /* 0x000fe40000011421 */
[----:B0-----:R-:W-:-:S04]  /*26680*/  @!P4 LEA R12, P5, R25, R2, 0x2 ;  /* 0x00000002190cc211 */ /* 0x001fc800078a10ff */
[-C--:B------:R-:W-:Y:S02]  /*26690*/  @!P4 LEA.HI.X R13, R25, R3.reuse, R4, 0x2, P5 ;  /* 0x00000003190dc211 */ /* 0x080fe400028f1404 */
[----:B------:R-:W-:Y:S02]  /*266a0*/  ISETP.GE.AND P5, PT, R37, UR4, PT ;  /* 0x0000000425007c0c */ /* 0x000fe4000bfa6270 */
[CC--:B-1----:R-:W-:Y:S02]  /*266b0*/  @!P3 LEA R14, P6, R237.reuse, R2.reuse, 0x2 ;  /* 0x00000002ed0eb211 */ /* 0x0c2fe400078c10ff */
[----:B------:R-:W-:Y:S02]  /*266c0*/  SHF.R.S32.HI R4, RZ, 0x1f, R29 ;  /* 0x0000001fff047819 */ /* 0x000fe4000001141d */
[----:B------:R-:W-:Y:S02]  /*266d0*/  @!P3 LEA.HI.X R15, R237, R3, R24, 0x2, P6 ;  /* 0x00000003ed0fb211 */ /* 0x000fe400030f1418 */
[----:B------:R-:W-:-:S02]  /*266e0*/  @!P2 LEA R20, P6, R86, R2, 0x2 ;  /* 0x000000025614a211 */ /* 0x000fc400078c10ff */
        /* <DEDUP_REMOVED lines=14> */
.L_x_2733:
[----:B------:R-:W-:Y:S05]  /*267d0*/  BSYNC B1 ;  /* 0x0000000000017941 */ /* 0x000fea0003800000 */
.L_x_2732:
[----:B------:R-:W-:Y:S01]  /*267e0*/  ISETP.GE.AND P0, PT, R85, R84, PT ;  /* 0x000000545500720c */ /* 0x000fe20003f06270 */
[----:B0-----:R0:W1:Y:S04]  /*267f0*/  SHFL.IDX PT, R3, R8, 0x1, 0x1c1f ;  /* 0x003c1f0008037f89 */ /* 0x00106800000e0000 */
[----:B------:R0:W2:Y:S08]  /*26800*/  SHFL.IDX PT, R2, R0, 0x1, 0x1c1f ;  /* 0x003c1f0000027f89 */ /* 0x0000b000000e0000 */
[----:B0-----:R-:W-:Y:S05]  /*26810*/  @P0 BRA `(.L_x_2731) ;  /* 0x0000001400040947 */ /* 0x001fea0003800000 */
[----:B------:R-:W-:Y:S01]  /*26820*/  ULDC UR4, c[0x0][0xac8] ;  /* 0x0002b20000047ab9 */ /* 0x000fe20000000800 */
[----:B------:R-:W-:Y:S02]  /*26830*/  IADD3 R29, R227, 0xb0, RZ ;  /* 0x000000b0e31d7810 */ /* 0x000fe40007ffe0ff */
[----:B------:R-:W-:Y:S02]  /*26840*/  ISETP.GE.AND P1, PT, R153, UR4, PT ;  /* 0x0000000499007c0c */ /* 0x000fe4000bf26270 */
[----:B------:R-:W-:Y:S02]  /*26850*/  ISETP.GE.AND P0, PT, R151, UR4, PT ;  /* 0x0000000497007c0c */ /* 0x000fe4000bf06270 */
[----:B------:R-:W-:Y:S02]  /*26860*/  ISETP.GE.AND P2, PT, R227, UR4, PT ;  /* 0x00000004e3007c0c */ /* 0x000fe4000bf46270 */
[----:B------:R-:W-:Y:S02]  /*26870*/  ISETP.GE.AND P3, PT, R149, UR4, PT ;  /* 0x0000000495007c0c */ /* 0x000fe4000bf66270 */
[----:B------:R-:W-:-:S02]  /*26880*/  ISETP.GE.AND P4, PT, R147, UR4, PT ;  /* 0x0000000493007c0c */ /* 0x000fc4000bf86270 */
[----:B------:R-:W-:-:S03]  /*26890*/  SHF.R.S32.HI R0, RZ, 0x1f, R237 ;  /* 0x0000001fff007819 */ /* 0x000fc600000114ed */
[-C--:B--2---:R-:W-:Y:S02]  /*268a0*/  @!P1 LEA R6, P5, R153, R2.reuse, 0x2 ;  /* 0x0000000299069211 */ /* 0x084fe400078a10ff */
[-C--:B------:R-:W-:Y:S02]  /*268b0*/  @!P0 LEA R12, P6, R151, R2.reuse, 0x2 ;  /* 0x00000002970c8211 */ /* 0x080fe400078c10ff */
[-C--:B-1----:R-:W-:Y:S01]  /*268c0*/  @!P1 LEA.HI.X R7, R153, R3.reuse, R154, 0x2, P5 ;  /* 0x0000000399079211 */ /* 0x082fe200028f149a */
        /* <DEDUP_REMOVED lines=13> */
[----:B------:R-:W-:Y:S01]  /*269a0*/  @!P4 LEA.HI.X R21, R147, R3, R148, 0x2, P2 ;  /* 0x000000039315c211 */ /* 0x000fe200010f1494 */
[----:B0-----:R-:W-:Y:S01]  /*269b0*/  VIADD R27, R227, 0xa0 ;  /* 0x000000a0e31b7836 */ /* 0x001fe20000000000 */
[----:B------:R-:W-:-:S02]  /*269c0*/  ISETP.GE.AND P2, PT, R107, UR4, PT ;  /* 0x000000046b007c0c */ /* 0x000fc4000bf46270 */
[-C--:B------:R-:W-:Y:S01]  /*269d0*/  @!P5 LEA.HI.X R25, R145, R3.reuse, R146, 0x2, P6 ;  /* 0x000000039119d211 */ /* 0x080fe200030f1492 */
[----:B------:R0:W-:Y:S01]  /*269e0*/  @!P4 ST.E.64 desc[UR60][R20.64], R42 ;  /* 0x0000002a1400c985 */ /* 0x0001e2000c101b3c */
[----:B------:R-:W-:Y:S02]  /*269f0*/  ISETP.GE.AND P3, PT, R105, UR4, PT ;  /* 0x0000000469007c0c */ /* 0x000fe4000bf66270 */
[----:B------:R-:W-:Y:S01]  /*26a00*/  ISETP.GE.AND P4, PT, R103, UR4, PT ;  /* 0x0000000467007c0c */ /* 0x000fe2000bf86270 */
[----:B------:R4:W-:Y:S01]  /*26a10*/  @!P5 ST.E.64 desc[UR60][R24.64], R46 ;  /* 0x0000002e1800d985 */ /* 0x0009e2000c101b3c */
[-C--:B------:R-:W-:Y:S02]  /*26a20*/  @!P0 LEA R4, P6, R143, R2.reuse, 0x2 ;  /* 0x000000028f048211 */ /* 0x080fe400078c10ff */
[----:B-1----:R-:W-:Y:S02]  /*26a30*/  @!P1 LEA R6, P5, R141, R2, 0x2 ;  /* 0x000000028d069211 */ /* 0x002fe400078a10ff */
[----:B------:R-:W-:-:S02]  /*26a40*/  @!P0 LEA.HI.X R5, R143, R3, R144, 0x2, P6 ;  /* 0x000000038f058211 */ /* 0x000fc400030f1490 */
[-C--:B--2---:R-:W-:Y:S02]  /*26a50*/  @!P2 LEA R12, P6, R107, R2.reuse, 0x2 ;  /* 0x000000026b0ca211 */ /* 0x084fe400078c10ff */
[-C--:B------:R-:W-:Y:S01]  /*26a60*/  @!P1 LEA.HI.X R7, R141, R3.reuse, R142, 0x2, P5 ;  /* 0x000000038d079211 */ /* 0x080fe200028f148e */
[----:B------:R1:W-:Y:S01]  /*26a70*/  @!P0 ST.E.64 desc[UR60][R4.64], R50 ;  /* 0x0000003204008985 */ /* 0x0003e2000c101b3c */
[----:B------:R-:W-:Y:S02]  /*26a80*/  ISETP.GE.AND P5, PT, R101, UR4, PT ;  /* 0x0000000465007c0c */ /* 0x000fe4000bfa6270 */
[----:B------:R-:W-:Y:S01]  /*26a90*/  @!P2 LEA.HI.X R13, R107, R3, R140, 0x2, P6 ;  /* 0x000000036b0da211 */ /* 0x000fe200030f148c */
[----:B------:R2:W-:Y:S01]  /*26aa0*/  @!P1 ST.E.64 desc[UR60][R6.64], R54 ;  /* 0x0000003606009985 */ /* 0x0005e2000c101b3c */
[-C--:B---3--:R-:W-:Y:S02]  /*26ab0*/  @!P3 LEA R14, P1, R105, R2.reuse, 0x2 ;  /* 0x00000002690eb211 */ /* 0x088fe400078210ff */
[----:B0-----:R-:W-:Y:S01]  /*26ac0*/  @!P4 LEA R20, P0, R103, R2, 0x2 ;  /* 0x000000026714c211 */ /* 0x001fe200078010ff */
[----:B------:R0:W-:Y:S01]  /*26ad0*/  @!P2 ST.E.64 desc[UR60][R12.64], R58 ;  /* 0x0000003a0c00a985 */ /* 0x0001e2000c101b3c */
[----:B------:R-:W-:-:S02]  /*26ae0*/  ISETP.GE.AND P2, PT, R99, UR4, PT ;  /* 0x0000000463007c0c */ /* 0x000fc4000bf46270 */
[-C--:B------:R-:W-:Y:S02]  /*26af0*/  @!P3 LEA.HI.X R15, R105, R3.reuse, R106, 0x2, P1 ;  /* 0x00000003690fb211 */ /* 0x080fe400008f146a */
[----:B------:R-:W-:Y:S02]  /*26b00*/  ISETP.GE.AND P1, PT, R97, UR4, PT ;  /* 0x0000000461007c0c */ /* 0x000fe4000bf26270 */
[----:B----4-:R-:W-:Y:S01]  /*26b10*/  @!P5 LEA R24, P6, R101, R2, 0x2 ;  /* 0x000000026518d211 */ /* 0x010fe200078c10ff */
[----:B------:R3:W-:Y:S01]  /*26b20*/  @!P3 ST.E.64 desc[UR60][R14.64], R62 ;  /* 0x0000003e0e00b985 */ /* 0x0007e2000c101b3c */
[-C--:B------:R-:W-:Y:S02]  /*26b30*/  @!P4 LEA.HI.X R21, R103, R3.reuse, R104, 0x2, P0 ;  /* 0x000000036715c211 */ /* 0x080fe400000f1468 */
[----:B------:R-:W-:Y:S02]  /*26b40*/  @!P5 LEA.HI.X R25, R101, R3, R102, 0x2, P6 ;  /* 0x000000036519d211 */ /* 0x000fe400030f1466 */
[----:B------:R-:W-:Y:S01]  /*26b50*/  ISETP.GE.AND P0, PT, R95, UR4, PT ;  /* 0x000000045f007c0c */ /* 0x000fe2000bf06270 */
[----:B------:R-:W-:Y:S01]  /*26b60*/  @!P4 ST.E.64 desc[UR60][R20.64], R66 ;  /* 0x000000421400c985 */ /* 0x000fe2000c101b3c */
[----:B------:R-:W-:-:S02]  /*26b70*/  ISETP.GE.AND P3, PT, R93, UR4, PT ;  /* 0x000000045d007c0c */ /* 0x000fc4000bf66270 */
[-C--:B-1----:R-:W-:Y:S01]  /*26b80*/  @!P2 LEA R4, P6, R99, R2.reuse, 0x2 ;  /* 0x000000026304a211 */ /* 0x082fe200078c10ff */
[----:B------:R1:W-:Y:S01]  /*26b90*/  @!P5 ST.E.64 desc[UR60][R24.64], R70 ;  /* 0x000000461800d985 */ /* 0x0003e2000c101b3c */
[----:B------:R-:W-:Y:S02]  /*26ba0*/  ISETP.GE.AND P4, PT, R91, UR4, PT ;  /* 0x000000045b007c0c */ /* 0x000fe4000bf86270 */
[-C--:B--2---:R-:W-:Y:S02]  /*26bb0*/  @!P1 LEA R6, P5, R97, R2.reuse, 0x2 ;  /* 0x0000000261069211 */ /* 0x084fe400078a10ff */
[-C--:B------:R-:W-:Y:S02]  /*26bc0*/  @!P2 LEA.HI.X R5, R99, R3.reuse, R100, 0x2, P6 ;  /* 0x000000036305a211 */ /* 0x080fe400030f1464 */
[----:B------:R-:W-:Y:S02]  /*26bd0*/  @!P1 LEA.HI.X R7, R97, R3, R98, 0x2, P5 ;  /* 0x0000000361079211 */ /* 0x000fe400028f1462 */
[----:B0-----:R-:W-:Y:S01]  /*26be0*/  @!P0 LEA R12, P6, R95, R2, 0x2 ;  /* 0x000000025f0c8211 */ /* 0x001fe200078c10ff */
[----:B------:R0:W-:Y:S01]  /*26bf0*/  @!P2 ST.E.64 desc[UR60][R4.64], R74 ;  /* 0x0000004a0400a985 */ /* 0x0001e2000c101b3c */
[----:B------:R-:W-:-:S02]  /*26c00*/  ISETP.GE.AND P2, PT, R89, UR4, PT ;  /* 0x0000000459007c0c */ /* 0x000fc4000bf46270 */
[-C--:B------:R-:W-:Y:S01]  /*26c10*/  @!P0 LEA.HI.X R13, R95, R3.reuse, R96, 0x2, P6 ;  /* 0x000000035f0d8211 */ /* 0x080fe200030f1460 */
[----:B------:R2:W-:Y:S01]  /*26c20*/  @!P1 ST.E.64 desc[UR60][R6.64], R78 ;  /* 0x0000004e06009985 */ /* 0x0005e2000c101b3c */
[-C--:B---3--:R-:W-:Y:S01]  /*26c30*/  @!P3 LEA R14, P1, R93, R2.reuse, 0x2 ;  /* 0x000000025d0eb211 */ /* 0x088fe200078210ff */
[----:B-1----:R-:W-:Y:S01]  /*26c40*/  VIADD R25, R227, 0xa8 ;  /* 0x000000a8e3197836 */ /* 0x002fe20000000000 */
[----:B------:R-:W-:Y:S01]  /*26c50*/  @!P4 LEA R20, P5, R91, R2, 0x2 ;  /* 0x000000025b14c211 */ /* 0x000fe200078a10ff */
[----:B------:R1:W-:Y:S01]  /*26c60*/  @!P0 ST.E.64 desc[UR60][R12.64], R82 ;  /* 0x000000520c008985 */ /* 0x0003e2000c101b3c */
[-C--:B------:R-:W-:Y:S02]  /*26c70*/  @!P3 LEA.HI.X R15, R93, R3.reuse, R94, 0x2, P1 ;  /* 0x000000035d0fb211 */ /* 0x080fe400008f145e */
[----:B------:R-:W-:Y:S02]  /*26c80*/  ISETP.GE.AND P1, PT, R86, UR4, PT ;  /* 0x0000000456007c0c */ /* 0x000fe4000bf26270 */
[----:B------:R-:W-:Y:S01]  /*26c90*/  @!P4 LEA.HI.X R21, R91, R3, R92, 0x2, P5 ;  /* 0x000000035b15c211 */ /* 0x000fe200028f145c */
[----:B------:R3:W-:Y:S01]  /*26ca0*/  @!P3 ST.E.64 desc[UR60][R14.64], R128 ;  /* 0x000000800e00b985 */ /* 0x0007e2000c101b3c */
[----:B------:R-:W-:-:S02]  /*26cb0*/  ISETP.GE.AND P0, PT, R237, UR4, PT ;  /* 0x00000004ed007c0c */ /* 0x000fc4000bf06270 */
[-C--:B0-----:R-:W-:Y:S01]  /*26cc0*/  @!P2 LEA R4, P5, R89, R2.reuse, 0x2 ;  /* 0x000000025904a211 */ /* 0x081fe200078a10ff */
[----:B------:R0:W-:Y:S01]  /*26cd0*/  @!P4 ST.E.64 desc[UR60][R20.64], R130 ;  /* 0x000000821400c985 */ /* 0x0001e2000c101b3c */
[----:B------:R-:W-:Y:S02]  /*26ce0*/  ISETP.GE.AND P4, PT, R27, UR4, PT ;  /* 0x000000041b007c0c */ /* 0x000fe4000bf86270 */
[----:B------:R-:W-:Y:S02]  /*26cf0*/  ISETP.GE.AND P3, PT, R25, UR4, PT ;  /* 0x0000000419007c0c */ /* 0x000fe4000bf66270 */
[----:B------:R-:W-:Y:S02]  /*26d00*/  @!P2 LEA.HI.X R5, R89, R3, R90, 0x2, P5 ;  /* 0x000000035905a211 */ /* 0x000fe400028f145a */
[-C--:B--2---:R-:W-:Y:S02]  /*26d10*/  @!P1 LEA R6, P6, R86, R2.reuse, 0x2 ;  /* 0x0000000256069211 */ /* 0x084fe400078c10ff */
[----:B------:R-:W-:Y:S01]  /*26d20*/  SHF.R.S32.HI R8, RZ, 0x1f, R27 ;  /* 0x0000001fff087819 */ /* 0x000fe2000001141b */
[----:B------:R4:W-:Y:S01]  /*26d30*/  @!P2 ST.E.64 desc[UR60][R4.64], R132 ;  /* 0x000000840400a985 */ /* 0x0009e2000c101b3c */
[----:B-1----:R-:W-:-:S02]  /*26d40*/  @!P0 LEA R12, P5, R237, R2, 0x2 ;  /* 0x00000002ed0c8211 */ /* 0x002fc400078a10ff */
[-C--:B------:R-:W-:Y:S02]  /*26d50*/  @!P1 LEA.HI.X R7, R86, R3.reuse, R88, 0x2, P6 ;  /* 0x0000000356079211 */ /* 0x080fe400030f1458 */
[----:B------:R-:W-:Y:S02]  /*26d60*/  ISETP.GE.AND P6, PT, R29, UR4, PT ;  /* 0x000000041d007c0c */ /* 0x000fe4000bfc6270 */
[-C--:B------:R-:W-:Y:S01]  /*26d70*/  @!P0 LEA.HI.X R13, R237, R3.reuse, R0, 0x2, P5 ;  /* 0x00000003ed0d8211 */ /* 0x080fe200028f1400 */
[----:B------:R4:W-:Y:S01]  /*26d80*/  @!P1 ST.E.64 desc[UR60][R6.64], R134 ;  /* 0x0000008606009985 */ /* 0x0009e2000c101b3c */
[CC--:B---3--:R-:W-:Y:S02]  /*26d90*/  @!P4 LEA R14, P5, R27.reuse, R2.reuse, 0x2 ;  /* 0x000000021b0ec211 */ /* 0x0c8fe400078a10ff */
[----:B------:R-:W-:Y:S01]  /*26da0*/  SHF.R.S32.HI R0, RZ, 0x1f, R25 ;  /* 0x0000001fff007819 */ /* 0x000fe20000011419 */
[----:B------:R4:W-:Y:S01]  /*26db0*/  @!P0 ST.E.64 desc[UR60][R12.64], R136 ;  /* 0x000000880c008985 */ /* 0x0009e2000c101b3c */
[----:B------:R-:W-:Y:S01]  /*26dc0*/  @!P4 LEA.HI.X R15, R27, R3, R8, 0x2, P5 ;  /* 0x000000031b0fc211 */ /* 0x000fe200028f1408 */
[----:B------:R-:W-:Y:S01]  /*26dd0*/  VIADD R27, R227, 0xb8 ;  /* 0x000000b8e31b7836 */ /* 0x000fe20000000000 */
[----:B0-----:R-:W-:-:S03]  /*26de0*/  @!P3 LEA R20, P5, R25, R2, 0x2 ;  /* 0x000000021914b211 */ /* 0x001fc600078a10ff */
[----:B------:R4:W-:Y:S01]  /*26df0*/  @!P4 ST.E.64 desc[UR60][R14.64], R138 ;  /* 0x0000008a0e00c985 */ /* 0x0009e2000c101b3c */
[-C--:B------:R-:W-:Y:S02]  /*26e00*/  @!P3 LEA.HI.X R21, R25, R3.reuse, R0, 0x2, P5 ;  /* 0x000000031915b211 */ /* 0x080fe400028f1400 */
[----:B------:R-:W-:Y:S02]  /*26e10*/  SHF.R.S32.HI R0, RZ, 0x1f, R29 ;  /* 0x0000001fff007819 */ /* 0x000fe4000001141d */
[----:B------:R-:W-:Y:S01]  /*26e20*/  @!P6 LEA R24, P5, R29, R2, 0x2 ;  /* 0x000000021d18e211 */ /* 0x000fe200078a10ff */
[----:B------:R4:W-:Y:S01]  /*26e30*/  @!P3 ST.E.64 desc[UR60][R20.64], R110 ;  /* 0x0000006e1400b985 */ /* 0x0009e2000c101b3c */
[----:B------:R-:W-:Y:S02]  /*26e40*/  ISETP.GE.AND P0, PT, R27, UR4, PT ;  /* 0x000000041b007c0c */ /* 0x000fe4000bf06270 */
        /* <DEDUP_REMOVED lines=8> */
.L_x_2722:
        /* <DEDUP_REMOVED lines=18> */
[----:B---3--:R-:W-:Y:S01]  /*26ff0*/  VIADD R6, R35, 0xffffff80 ;  /* 0xffffff8023067836 */ /* 0x008fe20000000000 */
[----:B----4-:R-:W-:-:S04]  /*27000*/  ISETP.GT.AND P2, PT, R231, 0x1, PT ;  /* 0x00000001e700780c */ /* 0x010fc80003f44270 */
[----:B------:R-:W-:Y:S01]  /*27010*/  ISETP.GT.AND P3, PT, R6, 0x7f, PT ;  /* 0x0000007f0600780c */ /* 0x000fe20003f64270 */
[----:B--2---:R-:W-:-:S12]  /*27020*/  @P1 BRA `(.L_x_2734) ;  /* 0x0000000000101947 */ /* 0x004fd80003800000 */
[----:B------:R-:W-:Y:S05]  /*27030*/  @!P0 BRA `(.L_x_2734) ;  /* 0x00000000000c8947 */ /* 0x000fea0003800000 */
[----:B------:R-:W2:Y:S04]  /*27040*/  LDG.E R5, desc[UR60][R2.64] ;  /* 0x0000003c02057981 */ /* 0x000ea8000c1e1900 */
[----:B-----5:R-:W2:Y:S02]  /*27050*/  LDG.E R0, desc[UR60][R2.64+0x4] ;  /* 0x0000043c02007981 */ /* 0x020ea4000c1e1900 */
[----:B--2---:R-:W-:-:S07]  /*27060*/  IADD3 R0, -R5, R0, RZ ;  /* 0x0000000005007210 */ /* 0x004fce0007ffe1ff */
.L_x_2734:
[----:B------:R-:W2:Y:S01]  /*27070*/  LDL.LU R2, [R1+0x68] ;  /* 0x0000680001027983 */ /* 0x000ea20000300800 */
[----:B------:R-:W-:Y:S01]  /*27080*/  BSSY B1, `(.L_x_2735) ;  /* 0x0000036000017945 */ /* 0x000fe20003800000 */
[----:B------:R-:W-:Y:S02]  /*27090*/  SEL R33, R232, RZ, !P0 ;  /* 0x000000ffe8217207 */ /* 0x000fe40004000000 */
[----:B-----5:R-:W-:Y:S02]  /*270a0*/  SHF.R.S32.HI R26, RZ, 0x1f, R25 ;  /* 0x0000001fff1a7819 */ /* 0x020fe40000011419 */
[----:B--2---:R-:W-:Y:S01]  /*270b0*/  SEL R28, R2, RZ, !P0 ;  /* 0x000000ff021c7207 */ /* 0x004fe20004000000 */
[----:B------:R-:W-:Y:S06]  /*270c0*/  @P3 BRA `(.L_x_2736) ;  /* 0x0000000000c43947 */ /* 0x000fec0003800000 */
[----:B------:R-:W2:Y:S01]  /*270d0*/  LDC R37, c[0x0][0xbe8] ;  /* 0x0002fa00ff257b82 */ /* 0x000ea20000000800 */
[----:B------:R-:W-:Y:S01]  /*270e0*/  IADD3 R35, R226, -0x80, R35 ;  /* 0xffffff80e2237810 */ /* 0x000fe20007ffe023 */
[----:B--2---:R-:W-:-:S05]  /*270f0*/  IMAD R2, R0, R37, RZ ;  /* 0x0000002500027224 */ /* 0x004fca00078e02ff */
[----:B------:R-:W-:-:S13]  /*27100*/  ISETP.GE.AND P0, PT, R35, R2, PT ;  /* 0x000000022300720c */ /* 0x000fda0003f06270 */
[----:B------:R-:W-:Y:S05]  /*27110*/  @P0 BRA `(.L_x_2736) ;  /* 0x0000000000b00947 */ /* 0x000fea0003800000 */
[----:B------:R-:W2:Y:S01]  /*27120*/  LDL.LU R30, [R1+0x48] ;  /* 0x00004800011e7983 */ /* 0x000ea20000300800 */
[----:B------:R-:W-:Y:S01]  /*27130*/  IMAD.MOV.U32 R24, RZ, RZ, 0x9b8 ;  /* 0x000009b8ff187424 */ /* 0x000fe200078e00ff */
[----:B------:R-:W-:Y:S01]  /*27140*/  ISETP.GT.AND P0, PT, R231, 0x1, PT ;  /* 0x00000001e700780c */ /* 0x000fe20003f04270 */
[----:B------:R-:W3:Y:S01]  /*27150*/  LDC.64 R2, c[0x0][0xba8] ;  /* 0x0002ea00ff027b82 */ /* 0x000ee20000000a00 */
[----:B------:R-:W-:Y:S01]  /*27160*/  ISETP.NE.AND P1, PT, R37, 0x1, PT ;  /* 0x000000012500780c */ /* 0x000fe20003f25270 */
[----:B------:R-:W-:Y:S01]  /*27170*/  IMAD.MOV.U32 R27, RZ, RZ, R35 ;  /* 0x000000ffff1b7224 */ /* 0x000fe200078e0023 */
[----:B------:R-:W-:-:S05]  /*27180*/  SEL R24, R24, 0x978, P0 ;  /* 0x0000097818187807 */ /* 0x000fca0000000000 */
[----:B------:R-:W4:Y:S08]  /*27190*/  LDC.64 R12, c[0x0][R24+0x220] ;  /* 0x00008800180c7b82 */ /* 0x000f300000000a00 */
[----:B------:R-:W5:Y:S08]  /*271a0*/  LDC.64 R6, c[0x0][R24+0x218] ;  /* 0x0000860018067b82 */ /* 0x000f700000000a00 */
[----:B------:R-:W0:Y:S08]  /*271b0*/  LDC.64 R14, c[0x0][R24+0x228] ;  /* 0x00008a00180e7b82 */ /* 0x000e300000000a00 */
[----:B-1----:R-:W1:Y:S08]  /*271c0*/  @P1 LDC R8, c[0x0][0xbec] ;  /* 0x0002fb00ff081b82 */ /* 0x002e700000000800 */
[----:B------:R-:W0:Y:S08]  /*271d0*/  LDC.64 R4, c[0x0][R24+0x210] ;  /* 0x0000840018047b82 */ /* 0x000e300000000a00 */
[----:B------:R-:W0:Y:S01]  /*271e0*/  @P1 LDC R31, c[0x0][0xbf0] ;  /* 0x0002fc00ff1f1b82 */ /* 0x000e220000000800 */
[----:B-1----:R-:W-:-:S07]  /*271f0*/  @P1 IMAD.HI.U32 R8, R35, R8, RZ ;  /* 0x0000000823081227 */ /* 0x002fce00078e00ff */
[----:B---3--:R-:W1:Y:S01]  /*27200*/  @!P0 LDC R2, c[0x0][0xb50] ;  /* 0x0002d400ff028b82 */ /* 0x008e620000000800 */
[-C--:B----4-:R-:W-:Y:S02]  /*27210*/  IMAD R13, R13, R33.reuse, RZ ;  /* 0x000000210d0d7224 */ /* 0x090fe400078e02ff */
[----:B------:R-:W-:-:S05]  /*27220*/  IMAD.WIDE.U32 R20, R12, R33, RZ ;  /* 0x000000210c147225 */ /* 0x000fca00078e00ff */
[----:B------:R-:W3:Y:S01]  /*27230*/  @!P0 LDC R3, c[0x0][0xb54] ;  /* 0x0002d500ff038b82 */ /* 0x000ee20000000800 */
[-C--:B-----5:R-:W-:Y:S02]  /*27240*/  IMAD R29, R7, R230.reuse, RZ ;  /* 0x000000e6071d7224 */ /* 0x0a0fe400078e02ff */
[----:B------:R-:W-:Y:S01]  /*27250*/  IMAD.WIDE.U32 R6, R6, R230, RZ ;  /* 0x000000e606067225 */ /* 0x000fe200078e00ff */
[----:B0-----:R-:W-:-:S03]  /*27260*/  @P1 SHF.R.U32.HI R27, RZ, R31, R8 ;  /* 0x0000001fff1b1219 */ /* 0x001fc60000011608 */
[----:B------:R-:W-:Y:S01]  /*27270*/  IMAD R31, R12, R28, R13 ;  /* 0x0000001c0c1f7224 */ /* 0x000fe200078e020d */
[----:B------:R-:W-:Y:S01]  /*27280*/  IADD3 R8, P1, P3, R20, R6, R25 ;  /* 0x0000000614087210 */ /* 0x000fe20007b3e019 */
[----:B------:R-:W-:Y:S02]  /*27290*/  IMAD.IADD R29, R7, 0x1, R29 ;  /* 0x00000001071d7824 */ /* 0x000fe400078e021d */
[----:B------:R-:W-:Y:S01]  /*272a0*/  IMAD.MOV R12, RZ, RZ, -R27 ;  /* 0x000000ffff0c7224 */ /* 0x000fe200078e0a1b */
[----:B------:R-:W-:Y:S02]  /*272b0*/  IADD3 R31, R21, R31, RZ ;  /* 0x0000001f151f7210 */ /* 0x000fe40007ffe0ff */
[----:B--2---:R-:W-:-:S05]  /*272c0*/  SEL R13, R30, RZ, P0 ;  /* 0x000000ff1e0d7207 */ /* 0x004fca0000000000 */
[----:B------:R-:W-:-:S04]  /*272d0*/  IMAD.WIDE.U32 R6, R14, R13, RZ ;  /* 0x0000000d0e067225 */ /* 0x000fc800078e00ff */
[----:B------:R-:W-:Y:S02]  /*272e0*/  IMAD R15, R15, R13, RZ ;  /* 0x0000000d0f0f7224 */ /* 0x000fe400078e02ff */
[----:B------:R-:W-:Y:S01]  /*272f0*/  IMAD R13, R37, R12, R35 ;  /* 0x0000000c250d7224 */ /* 0x000fe200078e0223 */
[----:B------:R-:W-:Y:S01]  /*27300*/  IADD3.X R12, R31, R29, R26, P1, P3 ;  /* 0x0000001d1f0c7210 */ /* 0x000fe20000fe641a */
[----:B------:R-:W-:Y:S01]  /*27310*/  IMAD.IADD R15, R7, 0x1, R15 ;  /* 0x00000001070f7824 */ /* 0x000fe200078e020f */
[----:B------:R-:W-:Y:S01]  /*27320*/  IADD3 R6, P0, P1, R27, R8, R6 ;  /* 0x000000081b067210 */ /* 0x000fe2000791e006 */
[----:B------:R-:W-:Y:S01]  /*27330*/  IMAD R5, R5, R13, RZ ;  /* 0x0000000d05057224 */ /* 0x000fe200078e02ff */
[----:B------:R-:W-:-:S04]  /*27340*/  SHF.R.S32.HI R27, RZ, 0x1f, R27 ;  /* 0x0000001fff1b7819 */ /* 0x000fc8000001141b */
[----:B------:R-:W-:Y:S02]  /*27350*/  IADD3.X R7, R27, R12, R15, P0, P1 ;  /* 0x0000000c1b077210 */ /* 0x000fe400007e240f */
[----:B------:R-:W-:-:S05]  /*27360*/  SHF.R.S32.HI R15, RZ, 0x1f, R13 ;  /* 0x0000001fff0f7819 */ /* 0x000fca000001140d */
[C---:B------:R-:W-:Y:S02]  /*27370*/  IMAD R15, R4.reuse, R15, R5 ;  /* 0x0000000f040f7224 */ /* 0x040fe400078e0205 */
[----:B------:R-:W-:-:S04]  /*27380*/  IMAD.WIDE.U32 R4, R4, R13, R6 ;  /* 0x0000000d04047225 */ /* 0x000fc800078e0006 */
[----:B------:R-:W-:Y:S01]  /*27390*/  IMAD.IADD R5, R5, 0x1, R15 ;  /* 0x0000000105057824 */ /* 0x000fe200078e020f */
[----:B-1----:R-:W-:-:S04]  /*273a0*/  LEA R2, P0, R4, R2, 0x2 ;  /* 0x0000000204027211 */ /* 0x002fc800078010ff */
[----:B---3--:R-:W-:Y:S01]  /*273b0*/  LEA.HI.X R3, R4, R3, R5, 0x2, P0 ;  /* 0x0000000304037211 */ /* 0x008fe200000f1405 */
[----:B------:R-:W-:-:S05]  /*273c0*/  IMAD.MOV.U32 R5, RZ, RZ, -0x800000 ;  /* 0xff800000ff057424 */ /* 0x000fca00078e00ff */
[----:B------:R2:W-:Y:S03]  /*273d0*/  STG.E desc[UR60][R2.64], R5 ;  /* 0x0000000502007986 */ /* 0x0005e6000c10193c */
.L_x_2736:
[----:B------:R-:W-:Y:S05]  /*273e0*/  BSYNC B1 ;  /* 0x0000000000017941 */ /* 0x000fea0003800000 */
.L_x_2735:
        /* <DEDUP_REMOVED lines=16> */
[----:B------:R-:W-:Y:S02]  /*274f0*/  SHF.R.S32.HI R12, RZ, 0x3, R6 ;  /* 0x00000003ff0c7819 */ /* 0x000fe40000011406 */
[----:B------:R-:W-:Y:S01]  /*27500*/  IADD3 R3, R3, R5, RZ ;  /* 0x0000000503037210 */ /* 0x000fe20007ffe0ff */
[----:B------:R-:W-:-:S04]  /*27510*/  IMAD.IADD R21, R4, 0x1, -R21 ;  /* 0x0000000104157824 */ /* 0x000fc800078e0a15 */
[----:B------:R-:W-:Y:S02]  /*27520*/  IMAD R5, R21, 0x20, R12 ;  /* 0x0000002015057824 */ /* 0x000fe400078e020c */
[----:B------:R-:W-:-:S04]  /*27530*/  IMAD.WIDE.U32 R2, R230, UR4, R2 ;  /* 0x00000004e6027c25 */ /* 0x000fc8000f8e0002 */
[----:B-1----:R-:W-:Y:S02]  /*27540*/  IMAD.IADD R8, R226, 0x1, R5 ;  /* 0x00000001e2087824 */ /* 0x002fe400078e0205 */
[----:B------:R-:W-:Y:S01]  /*27550*/  IMAD R3, R230, UR5, R3 ;  /* 0x00000005e6037c24 */ /* 0x000fe2000f8e0203 */
[----:B------:R-:W-:Y:S01]  /*27560*/  ULDC.64 UR4, c[0x0][0xaf0] ;  /* 0x0002bc0000047ab9 */ /* 0x000fe20000000a00 */
[----:B--2---:R-:W-:-:S04]  /*27570*/  @P0 IMAD.HI.U32 R4, R8, R7, RZ ;  /* 0x0000000708040227 */ /* 0x004fc800078e00ff */
[----:B------:R-:W-:Y:S02]  /*27580*/  IMAD R6, R28, UR4, RZ ;  /* 0x000000041c067c24 */ /* 0x000fe4000f8e02ff */
[----:B------:R-:W-:Y:S01]  /*27590*/  IMAD.MOV.U32 R5, RZ, RZ, R8 ;  /* 0x000000ffff057224 */ /* 0x000fe200078e0008 */
[----:B---3--:R-:W-:Y:S01]  /*275a0*/  @P0 SHF.R.U32.HI R5, RZ, R15, R4 ;  /* 0x0000000fff050219 */ /* 0x008fe20000011604 */
[C---:B------:R-:W-:Y:S02]  /*275b0*/  IMAD R7, R33.reuse, UR5, R6 ;  /* 0x0000000521077c24 */ /* 0x040fe4000f8e0206 */
[----:B------:R-:W-:Y:S01]  /*275c0*/  IMAD.WIDE.U32 R2, R33, UR4, R2 ;  /* 0x0000000421027c25 */ /* 0x000fe2000f8e0002 */
[--C-:B------:R-:W-:Y:S01]  /*275d0*/  SHF.R.S32.HI R4, RZ, 0x1f, R5.reuse ;  /* 0x0000001fff047819 */ /* 0x100fe20000011405 */
[----:B------:R-:W-:Y:S02]  /*275e0*/  ULDC.64 UR4, c[0x0][0xae0] ;  /* 0x0002b80000047ab9 */ /* 0x000fe40000000a00 */
        /* <DEDUP_REMOVED lines=12> */
[C---:B------:R-:W-:Y:S01]  /*276b0*/  IADD3 R4, R226.reuse, 0x40, RZ ;  /* 0x00000040e2047810 */ /* 0x040fe20007ffe0ff */
[----:B------:R-:W-:Y:S01]  /*276c0*/  IMAD.WIDE.U32 R2, R7, UR4, R2 ;  /* 0x0000000407027c25 */ /* 0x000fe2000f8e0002 */
[----:B------:R-:W-:-:S02]  /*276d0*/  ISETP.GE.AND P2, PT, R226, R13, PT ;  /* 0x0000000de200720c */ /* 0x000fc40003f46270 */
[-C--:B------:R-:W-:Y:S01]  /*276e0*/  ISETP.GE.AND P1, PT, R4, R13.reuse, PT ;  /* 0x0000000d0400720c */ /* 0x080fe20003f26270 */
[----:B------:R-:W-:Y:S01]  /*276f0*/  IMAD R5, R7, UR5, R6 ;  /* 0x0000000507057c24 */ /* 0x000fe2000f8e0206 */
[----:B------:R-:W-:Y:S01]  /*27700*/  ULDC.64 UR4, c[0x0][0xa80] ;  /* 0x0002a00000047ab9 */ /* 0x000fe20000000a00 */
[----:B------:R-:W-:Y:S01]  /*27710*/  VIADD R0, R226, 0x20 ;  /* 0x00000020e2007836 */ /* 0x000fe20000000000 */
[----:B------:R-:W-:Y:S01]  /*27720*/  LEA R4, P3, R2, UR4, 0x1 ;  /* 0x0000000402047c11 */ /* 0x000fe2000f8608ff */
[----:B------:R-:W-:Y:S02]  /*27730*/  IMAD.IADD R3, R3, 0x1, R5 ;  /* 0x0000000103037824 */ /* 0x000fe400078e0205 */
[----:B------:R-:W-:Y:S01]  /*27740*/  IMAD.SHL.U32 R21, R21, 0x8, RZ ;  /* 0x0000000815157824 */ /* 0x000fe200078e00ff */
[----:B------:R-:W-:Y:S02]  /*27750*/  ISETP.GE.AND P0, PT, R0, R13, PT ;  /* 0x0000000d0000720c */ /* 0x000fe40003f06270 */
[----:B------:R-:W-:Y:S01]  /*27760*/  LEA.HI.X R5, R2, UR5, R3, 0x1, P3 ;  /* 0x0000000502057c11 */ /* 0x000fe200098f0c03 */
[C---:B------:R-:W-:Y:S01]  /*27770*/  VIADD R7, R21.reuse, 0x80 ;  /* 0x0000008015077836 */ /* 0x040fe20000000000 */
[----:B------:R1:W2:Y:S01]  /*27780*/  SHFL.IDX PT, R2, R4, RZ, 0x181f ;  /* 0x00181fff04027589 */ /* 0x0002a200000e0000 */
[----:B------:R-:W-:Y:S01]  /*27790*/  VIADD R15, R21, 0x40 ;  /* 0x00000040150f7836 */ /* 0x000fe20000000000 */
[----:B------:R-:W-:-:S02]  /*277a0*/  SHF.R.S32.HI R8, RZ, 0x1f, R21 ;  /* 0x0000001fff087819 */ /* 0x000fc40000011415 */
[----:B------:R1:W3:Y:S01]  /*277b0*/  SHFL.IDX PT, R0, R5, RZ, 0x181f ;  /* 0x00181fff05007589 */ /* 0x0002e200000e0000 */
[----:B------:R-:W-:Y:S02]  /*277c0*/  SHF.R.S32.HI R6, RZ, 0x1f, R7 ;  /* 0x0000001fff067819 */ /* 0x000fe40000011407 */
[----:B------:R-:W-:Y:S01]  /*277d0*/  SHF.R.S32.HI R12, RZ, 0x1f, R15 ;  /* 0x0000001fff0c7819 */ /* 0x000fe2000001140f */
[----:B------:R-:W-:Y:S06]  /*277e0*/  @P2 BRA `(.L_x_2738) ;  /* 0x0000000000342947 */ /* 0x000fec0003800000 */
[----:B------:R-:W-:Y:S02]  /*277f0*/  ULDC UR4, c[0x0][0xac8] ;  /* 0x0002b20000047ab9 */ /* 0x000fe40000000800 */
[----:B------:R-:W-:Y:S02]  /*27800*/  ISETP.GE.AND P4, PT, R21, UR4, PT ;  /* 0x0000000415007c0c */ /* 0x000fe4000bf86270 */
[----:B------:R-:W-:Y:S02]  /*27810*/  ISETP.GE.AND P3, PT, R15, UR4, PT ;  /* 0x000000040f007c0c */ /* 0x000fe4000bf66270 */
[----:B------:R-:W-:-:S09]  /*27820*/  ISETP.GE.AND P2, PT, R7, UR4, PT ;  /* 0x0000000407007c0c */ /* 0x000fd2000bf46270 */
[-C--:B--2---:R-:W-:Y:S02]  /*27830*/  @!P4 LEA R24, P6, R21, R2.reuse, 0x1 ;  /* 0x000000021518c211 */ /* 0x084fe400078c08ff */
[----:B------:R-:W-:Y:S02]  /*27840*/  @!P3 LEA R26, P5, R15, R2, 0x1 ;  /* 0x000000020f1ab211 */ /* 0x000fe400078a08ff */
[----:B---3--:R-:W-:Y:S02]  /*27850*/  @!P4 LEA.HI.X R25, R21, R0, R8, 0x1, P6 ;  /* 0x000000001519c211 */ /* 0x008fe400030f0c08 */
[----:B------:R-:W-:Y:S02]  /*27860*/  @!P2 LEA R2, P6, R7, R2, 0x1 ;  /* 0x000000020702a211 */ /* 0x000fe400078c08ff */
[-C--:B------:R-:W-:Y:S01]  /*27870*/  @!P3 LEA.HI.X R27, R15, R0.reuse, R12, 0x1, P5 ;  /* 0x000000000f1bb211 */ /* 0x080fe200028f0c0c */
[----:B------:R4:W-:Y:S01]  /*27880*/  @!P4 ST.E.128 desc[UR60][R24.64], RZ ;  /* 0x000000ff1800c985 */ /* 0x0009e2000c101d3c */
[----:B------:R-:W-:-:S03]  /*27890*/  @!P2 LEA.HI.X R3, R7, R0, R6, 0x1, P6 ;  /* 0x000000000703a211 */ /* 0x000fc600030f0c06 */
[----:B------:R4:W-:Y:S04]  /*278a0*/  @!P3 ST.E.128 desc[UR60][R26.64], RZ ;  /* 0x000000ff1a00b985 */ /* 0x0009e8000c101d3c */
[----:B------:R4:W-:Y:S02]  /*278b0*/  @!P2 ST.E.128 desc[UR60][R2.64], RZ ;  /* 0x000000ff0200a985 */ /* 0x0009e4000c101d3c */
.L_x_2738:
[----:B------:R-:W-:Y:S05]  /*278c0*/  BSYNC B1 ;  /* 0x0000000000017941 */ /* 0x000fea0003800000 */
.L_x_2737:
[----:B---3--:R3:W0:Y:S01]  /*278d0*/  SHFL.IDX PT, R0, R5, 0x1, 0x181f ;  /* 0x00381f0005007f89 */ /* 0x00862200000e0000 */
[----:B------:R-:W-:Y:S03]  /*278e0*/  BSSY B1, `(.L_x_2739) ;  /* 0x0000010000017945 */ /* 0x000fe60003800000 */
[----:B--2-4-:R3:W2:Y:S01]  /*278f0*/  SHFL.IDX PT, R2, R4, 0x1, 0x181f ;  /* 0x00381f0004027f89 */ /* 0x0146a200000e0000 */
        /* <DEDUP_REMOVED lines=14> */
.L_x_2740:
[----:B------:R-:W-:Y:S05]  /*279e0*/  BSYNC B1 ;  /* 0x0000000000017941 */ /* 0x000fea0003800000 */
.L_x_2739:
[----:B0-----:R0:W0:Y:S01]  /*279f0*/  SHFL.IDX PT, R0, R5, 0x2, 0x181f ;  /* 0x00581f0005007f89 */ /* 0x00102200000e0000 */
[----:B------:R-:W-:Y:S03]  /*27a00*/  BSSY B1, `(.L_x_2741) ;  /* 0x0000010000017945 */ /* 0x000fe60003800000 */
[----:B--2-4-:R2:W4:Y:S01]  /*27a10*/  SHFL.IDX PT, R2, R4, 0x2, 0x181f ;  /* 0x00581f0004027f89 */ /* 0x01452200000e0000 */
[----:B------:R-:W-:Y:S05]  /*27a20*/  @P1 BRA `(.L_x_2742) ;  /* 0x0000000000341947 */ /* 0x000fea0003800000 */
[----:B------:R-:W-:Y:S02]  /*27a30*/  ULDC UR4, c[0x0][0xac8] ;  /* 0x0002b20000047ab9 */ /* 0x000fe40000000800 */
        /* <DEDUP_REMOVED lines=12> */
.L_x_2742:
[----:B------:R-:W-:Y:S05]  /*27b00*/  BSYNC B1 ;  /* 0x0000000000017941 */ /* 0x000fea0003800000 */
.L_x_2741:
[----:B0-----:R-:W-:Y:S01]  /*27b10*/  IADD3 R0, R226, 0x60, RZ ;  /* 0x00000060e2007810 */ /* 0x001fe20007ffe0ff */
[----:B-1-3--:R-:W0:Y:S03]  /*27b20*/  SHFL.IDX PT, R5, R5, 0x3, 0x181f ;  /* 0x00781f0005057f89 */ /* 0x00ae2600000e0000 */
[----:B------:R-:W-:Y:S01]  /*27b30*/  ISETP.GE.AND P0, PT, R0, R13, PT ;  /* 0x0000000d0000720c */ /* 0x000fe20003f06270 */
[----:B----4-:R1:W3:-:S12]  /*27b40*/  SHFL.IDX PT, R2, R4, 0x3, 0x181f ;  /* 0x00781f0004027f89 */ /* 0x0102d800000e0000 */
[----:B-1----:R-:W-:Y:S05]  /*27b50*/  @P0 BRA `(.L_x_2731) ;  /* 0x0000000000340947 */ /* 0x002fea0003800000 */
        /* <DEDUP_REMOVED lines=13> */
.L_x_2731:
[----:B------:R-:W-:Y:S05]  /*27c30*/  BSYNC B0 ;  /* 0x0000000000007941 */ /* 0x000fea0003800000 */
.L_x_2721:
[----:B------:R-:W-:Y:S02]  /*27c40*/  ULDC UR4, c[0x0][0xc3c] ;  /* 0x00030f0000047ab9 */ /* 0x000fe40000000800 */
[----:B-1----:R-:W-:-:S13]  /*27c50*/  ISETP.GE.AND P0, PT, R11, UR4, PT ;  /* 0x000000040b007c0c */ /* 0x002fda000bf06270 */
[----:B------:R-:W-:Y:S05]  /*27c60*/  @!P0 BRA `(.L_x_2743) ;  /* 0xfffffd9400908947 */ /* 0x000fea000383ffff */
[----:B------:R-:W-:Y:S05]  /*27c70*/  BRA `(.L_x_2512) ;  /* 0x0000008c00f87947 */ /* 0x000fea0003800000 */
.L_x_2510:
        /* <DEDUP_REMOVED lines=20> */
.L_x_2744:
        /* <DEDUP_REMOVED lines=37> */
[----:B------:R-:W-:Y:S01]  /*28010*/  IMAD.MOV.U32 R4, RZ, RZ, R9 ;  /* 0x000000ffff047224 */ /* 0x000fe200078e0009 */
[----:B-1----:R-:W-:-:S13]  /*28020*/  ISETP.GT.AND P6, PT, R9, UR6, PT ;  /* 0x0000000609007c0c */ /* 0x002fda000bfc4270 */
[----:B------:R-:W-:Y:S05]  /*28030*/  @P6 BRA `(.L_x_2746) ;  /* 0x0000000000a86947 */ /* 0x000fea0003800000 */
[----:B------:R-:W-:Y:S01]  /*28040*/  IMAD.MOV.U32 R9, RZ, RZ, R4 ;  /* 0x000000ffff097224 */ /* 0x000fe200078e0004 */
[----:B------:R-:W-:Y:S01]  /*28050*/  UMOV UR4, URZ ;  /* 0x0000003f00047c82 */ /* 0x000fe20008000000 */
[----:B------:R-:W-:-:S05]  /*28060*/  ULDC UR5, c[0x0][0xc38] ;  /* 0x00030e0000057ab9 */ /* 0x000fca0000000800 */
.L_x_2748:
[----:B------:R-:W0:Y:S01]  /*28070*/  LDC R2, c[0x0][0xc3c] ;  /* 0x00030f00ff027b82 */ /* 0x000e220000000800 */
[----:B------:R-:W-:Y:S01]  /*28080*/  ULDC UR7, c[0x0][0xc3c] ;  /* 0x00030f0000077ab9 */ /* 0x000fe20000000800 */
[----:B------:R-:W-:Y:S01]  /*28090*/  UIADD3 UR4, UR4, 0x1f, URZ ;  /* 0x0000001f04047890 */ /* 0x000fe2000fffe03f */
[----:B------:R-:W-:-:S05]  /*280a0*/  MOV R3, UR7 ;  /* 0x0000000700037c02 */ /* 0x000fca0008000f00 */
        /* <DEDUP_REMOVED lines=34> */
[----:B------:R-:W-:-:S07]  /*282d0*/  MOV R5, R2 ;  /* 0x0000000200057202 */ /* 0x000fce0000000f00 */
.L_x_2746:
        /* <DEDUP_REMOVED lines=12> */
.L_x_2749:
        /* <DEDUP_REMOVED lines=13> */
[----:B-1----:R-:W-:-:S06]  /*28470*/  IADD3 R3, R10, 0xffffffe, RZ ;  /* 0x0ffffffe0a037810 */ /* 0x002fcc0007ffe0ff */
        /* <DEDUP_REMOVED lines=26> */
[----:B------:R-:W-:Y:S02]  /*28620*/  @!P2 IADD3 R10, -R10, RZ, RZ ;  /* 0x000000ff0a0aa210 */ /* 0x000fe40007ffe1ff */
        /* <DEDUP_REMOVED lines=14> */
[----:B------:R-:W-:Y:S02]  /*28710*/  @!P2 IADD3 R7, -R7, RZ, RZ ;  /* 0x000000ff0707a210 */ /* 0x000fe40007ffe1ff */
[----:B------:R-:W-:-:S05]  /*28720*/  @!P1 LOP3.LUT R7, RZ, R8, RZ, 0x33, !PT ;  /* 0x00000008ff079212 */ /* 0x000fca00078e33ff */
[--C-:B------:R-:W-:Y:S02]  /*28730*/  IMAD.MOV R3, RZ, RZ, -R7.reuse ;  /* 0x000000ffff037224 */ /* 0x100fe400078e0a07 */
[C---:B------:R-:W-:Y:S02]  /*28740*/  IMAD R7, R8.reuse, 0x1000000, R7 ;  /* 0x0100000008077824 */ /* 0x040fe400078e0207 */
[----:B------:R-:W-:-:S04]  /*28750*/  IMAD R8, R8, R3, R10 ;  /* 0x0000000308087224 */ /* 0x000fc800078e020a */
[----:B------:R-:W-:-:S05]  /*28760*/  IMAD R3, R8, 0x10000, R7 ;  /* 0x0001000008037824 */ /* 0x000fca00078e0207 */
[----:B------:R0:W-:Y:S01]  /*28770*/  STL [R1+0x8], R3 ;  /* 0x0000080301007387 */ /* 0x0001e20000100800 */
[----:B------:R-:W-:Y:S05]  /*28780*/  BRA `(.L_x_2751) ;  /* 0x0000000000f47947 */ /* 0x000fea0003800000 */
.L_x_2750:
        /* <DEDUP_REMOVED lines=8> */
[----:B0-----:R-:W-:-:S06]  /*28810*/  IADD3 R11, R10, 0xffffffe, RZ ;  /* 0x0ffffffe0a0b7810 */ /* 0x001fcc0007ffe0ff */
        /* <DEDUP_REMOVED lines=19> */
[----:B------:R-:W-:Y:S01]  /*28950*/  IMAD R9, R7, R2, RZ ;  /* 0x0000000207097224 */ /* 0x000fe200078e02ff */
[----:B------:R-:W-:-:S03]  /*28960*/  IADD3 R2, -R2, RZ, RZ ;  /* 0x000000ff02027210 */ /* 0x000fc60007ffe1ff */
[----:B------:R-:W-:Y:S02]  /*28970*/  IMAD.MOV R10, RZ, RZ, -R9 ;  /* 0x000000ffff0a7224 */ /* 0x000fe400078e0a09 */
[----:B------:R-:W-:Y:S02]  /*28980*/  IMAD R8, R8, R2, R5 ;  /* 0x0000000208087224 */ /* 0x000fe400078e0205 */
[----:B------:R-:W-:Y:S01]  /*28990*/  IMAD.MOV.U32 R2, RZ, RZ, RZ ;  /* 0x000000ffff027224 */ /* 0x000fe200078e00ff */
[----:B------:R-:W-:Y:S02]  /*289a0*/  VIADDMNMX R7, R10, UR5, R7, PT ;  /* 0x000000050a077c46 */ /* 0x000fe4000b800107 */
[----:B------:R-:W-:Y:S02]  /*289b0*/  IADD3 R9, R9, 0x1000000, R8 ;  /* 0x0100000009097810 */ /* 0x000fe40007ffe008 */
        /* <DEDUP_REMOVED lines=26> */
.L_x_2751:
[----:B01----:R-:W-:-:S05]  /*28b60*/  LOP3.LUT R3, RZ, R2, RZ, 0x33, !PT ;  /* 0x00000002ff037212 */ /* 0x003fca00078e33ff */
[----:B------:R-:W-:-:S05]  /*28b70*/  IMAD.IADD R2, R4, 0x1, R3 ;  /* 0x0000000104027824 */ /* 0x000fca00078e0203 */
[----:B------:R1:W-:Y:S01]  /*28b80*/  STL [R1+0x4], R2 ;  /* 0x0000040201007387 */ /* 0x0003e20000100800 */
[----:B------:R-:W-:Y:S05]  /*28b90*/  BRA `(.L_x_2752) ;  /* 0x0000000000107947 */ /* 0x000fea0003800000 */
.L_x_2747:
[----:B------:R-:W-:Y:S01]  /*28ba0*/  MOV R2, UR6 ;  /* 0x0000000600027c02 */ /* 0x000fe20008000f00 */
[----:B------:R0:W-:Y:S04]  /*28bb0*/  STL [R1+0x4], RZ ;  /* 0x000004ff01007387 */ /* 0x0001e80000100800 */
[----:B------:R0:W-:Y:S04]  /*28bc0*/  STL [R1+0x8], RZ ;  /* 0x000008ff01007387 */ /* 0x0001e80000100800 */
[----:B------:R0:W-:Y:S02]  /*28bd0*/  STL [R1], R2 ;  /* 0x0000000201007387 */ /* 0x0001e40000100800 */
.L_x_2752:
        /* <DEDUP_REMOVED lines=10> */
.L_x_2745:
        /* <DEDUP_REMOVED lines=15> */
[----:B01----:R-:W-:Y:S01]  /*28d70*/  IMAD.SHL.U32 R2, R4, 0x8, RZ ;  /* 0x0000000804027824 */ /* 0x003fe200078e00ff */
[----:B------:R-:W-:Y:S01]  /*28d80*/  LOP3.LUT R0, R0, 0x38, RZ, 0xc0, !PT ;  /* 0x0000003800007812 */ /* 0x000fe200078ec0ff */
[----:B------:R-:W-:Y:S01]  /*28d90*/  ULDC.64 UR36, c[0x0][0x198] ;  /* 0x0000660000247ab9 */ /* 0x000fe20000000a00 */
[----:B------:R-:W-:Y:S01]  /*28da0*/  LOP3.LUT R3, R3, 0x38, R6, 0x78, !PT ;  /* 0x0000003803037812 */ /* 0x000fe200078e7806 */
[----:B------:R-:W-:Y:S01]  /*28db0*/  ULDC UR38, c[0x0][0xc] ;  /* 0x0000030000267ab9 */ /* 0x000fe20000000800 */
[----:B------:R-:W-:-:S02]  /*28dc0*/  SHF.L.U32 R6, R6, 0x4, RZ ;  /* 0x0000000406067819 */ /* 0x000fc400000006ff */
[----:B------:R-:W-:Y:S02]  /*28dd0*/  LOP3.LUT R3, R3, 0x200, R2, 0xf8, !PT ;  /* 0x0000020003037812 */ /* 0x000fe400078ef802 */
[----:B------:R-:W-:-:S04]  /*28de0*/  SHF.R.U32.HI R2, RZ, 0x3, R4 ;  /* 0x00000003ff027819 */ /* 0x000fc80000011604 */
[----:B------:R-:W-:Y:S01]  /*28df0*/  LOP3.LUT R4, R2, 0x70, R6, 0xf8, !PT ;  /* 0x0000007002047812 */ /* 0x000fe200078ef806 */
[----:B------:R-:W-:Y:S01]  /*28e00*/  IMAD.MOV.U32 R2, RZ, RZ, 0x1 ;  /* 0x00000001ff027424 */ /* 0x000fe200078e00ff */
[----:B---3--:R-:W-:-:S06]  /*28e10*/  ULEA UR4, UR5, UR4, 0x18 ;  /* 0x0000000405047291 */ /* 0x008fcc000f8ec03f */
[----:B------:R-:W-:-:S04]  /*28e20*/  IMAD.U32 R18, RZ, RZ, UR4 ;  /* 0x00000004ff127e24 */ /* 0x000fc8000f8e00ff */
[----:B------:R-:W-:-:S05]  /*28e30*/  IMAD R3, R3, 0x2, R18 ;  /* 0x0000000203037824 */ /* 0x000fca00078e0212 */
[----:B------:R0:W-:Y:S04]  /*28e40*/  STL [R1+0x2c], R3 ;  /* 0x00002c0301007387 */ /* 0x0001e80000100800 */
[----:B------:R-:W-:Y:S04]  /*28e50*/  STL [R1+0x64], RZ ;  /* 0x000064ff01007387 */ /* 0x000fe80000100800 */
[----:B------:R1:W-:Y:S01]  /*28e60*/  STL [R1+0x24], R2 ;  /* 0x0000240201007387 */ /* 0x0003e20000100800 */
[----:B0-----:R-:W-:-:S03]  /*28e70*/  MOV R3, 0x1 ;  /* 0x0000000100037802 */ /* 0x001fc60000000f00 */
[----:B------:R0:W-:Y:S04]  /*28e80*/  STL [R1+0x1c], RZ ;  /* 0x00001cff01007387 */ /* 0x0001e80000100800 */
[----:B------:R0:W-:Y:S01]  /*28e90*/  STL [R1+0x14], R3 ;  /* 0x0000140301007387 */ /* 0x0001e20000100800 */
[C---:B-1----:R-:W-:Y:S02]  /*28ea0*/  LOP3.LUT R2, R0.reuse, 0x40, RZ, 0xfc, !PT ;  /* 0x0000004000027812 */ /* 0x042fe400078efcff */
[----:B------:R-:W-:-:S07]  /*28eb0*/  LOP3.LUT R0, R0, 0x80, RZ, 0xfc, !PT ;  /* 0x0000008000007812 */ /* 0x000fce00078efcff */
.L_x_2903:
[----:B------:R-:W2:Y:S01]  /*28ec0*/  LDL R0, [R1+0xc] ;  /* 0x00000c0001007983 */ /* 0x000ea20000100800 */
[----:B0-----:R-:W2:Y:S01]  /*28ed0*/  LDC.64 R2, c[0x0][0xc88] ;  /* 0x00032200ff027b82 */ /* 0x001ea20000000a00 */
[----:B------:R-:W-:Y:S05]  /*28ee0*/  YIELD ;  /* 0x0000000000007946 */ /* 0x000fea0003800000 */
[----:B------:R-:W-:Y:S01]  /*28ef0*/  ULDC.64 UR4, c[0x0][0xa28] ;  /* 0x00028a0000047ab9 */ /* 0x000fe20000000a00 */
[----:B------:R-:W-:Y:S01]  /*28f00*/  IMAD.MOV.U32 R8, RZ, RZ, RZ ;  /* 0x000000ffff087224 */ /* 0x000fe200078e00ff */
[----:B------:R-:W-:Y:S01]  /*28f10*/  ISETP.NE.U32.AND P0, PT, RZ, UR4, PT ;  /* 0x00000004ff007c0c */ /* 0x000fe2000bf05070 */
[----:B------:R-:W-:Y:S01]  /*28f20*/  ULDC.64 UR10, c[0x0][0xa18] ;  /* 0x00028600000a7ab9 */ /* 0x000fe20000000a00 */
[----:B------:R-:W-:Y:S01]  /*28f30*/  ULDC.64 UR8, c[0x0][0xa10] ;  /* 0x0002840000087ab9 */ /* 0x000fe20000000a00 */
[----:B------:R-:W-:Y:S01]  /*28f40*/  ULDC.64 UR6, c[0x0][0xa08] ;  /* 0x0002820000067ab9 */ /* 0x000fe20000000a00 */
[----:B--2---:R-:W-:-:S05]  /*28f50*/  IMAD.WIDE R2, R0, 0x4, R2 ;  /* 0x0000000400027825 */ /* 0x004fca00078e0202 */
[----:B-1----:R-:W2:Y:S01]  /*28f60*/  LDG.E R4, desc[UR60][R2.64] ;  /* 0x0000003c02047981 */ /* 0x002ea2000c1e1900 */
[----:B------:R-:W-:Y:S01]  /*28f70*/  ISETP.NE.AND.EX P0, PT, RZ, UR5, PT, P0 ;  /* 0x00000005ff007c0c */ /* 0x000fe2000bf05300 */
[----:B------:R-:W-:Y:S01]  /*28f80*/  IMAD.MOV.U32 R0, RZ, RZ, RZ ;  /* 0x000000ffff007224 */ /* 0x000fe200078e00ff */
[----:B--2---:R-:W-:Y:S01]  /*28f90*/  SHF.R.S32.HI R5, RZ, 0x1f, R4 ;  /* 0x0000001fff057819 */ /* 0x004fe20000011404 */
[----:B------:R-:W-:-:S10]  /*28fa0*/  IMAD.SHL.U32 R15, R4, 0x4, RZ ;  /* 0x00000004040f7824 */ /* 0x000fd400078e00ff */
[C---:B------:R-:W-:Y:S01]  /*28fb0*/  @P0 LEA R2, P1, R4.reuse, UR4, 0x2 ;  /* 0x0000000404020c11 */ /* 0x040fe2000f8210ff */
[----:B------:R0:W-:Y:S03]  /*28fc0*/  STL [R1+0x34], R4 ;  /* 0x0000340401007387 */ /* 0x0001e60000100800 */
[C-C-:B------:R-:W-:Y:S01]  /*28fd0*/  @P0 LEA.HI.X R3, R4.reuse, UR5, R5.reuse, 0x2, P1 ;  /* 0x0000000504030c11 */ /* 0x140fe200088f1405 */
[----:B------:R-:W-:Y:S01]  /*28fe0*/  ULDC.64 UR4, c[0x0][0xa00] ;  /* 0x0002800000047ab9 */ /* 0x000fe20000000a00 */
[----:B------:R-:W-:Y:S01]  /*28ff0*/  SHF.L.U64.HI R14, R4, 0x2, R5 ;  /* 0x00000002040e7819 */ /* 0x000fe20000010205 */
[----:B------:R1:W-:Y:S01]  /*29000*/  STL [R1+0x54], R5 ;  /* 0x0000540501007387 */ /* 0x0003e20000100800 */
[----:B------:R-:W-:-:S03]  /*29010*/  ISETP.NE.U32.AND P2, PT, RZ, UR4, PT ;  /* 0x00000004ff007c0c */ /* 0x000fc6000bf45070 */
[----:B------:R2:W5:Y:S01]  /*29020*/  @P0 LDG.E R0, desc[UR60][R2.64] ;  /* 0x0000003c02000981 */ /* 0x000562000c1e1900 */
[----:B------:R-:W-:Y:S02]  /*29030*/  ISETP.NE.AND.EX P2, PT, RZ, UR5, PT, P2 ;  /* 0x00000005ff007c0c */ /* 0x000fe4000bf45320 */
[----:B------:R-:W-:Y:S02]  /*29040*/  CS2R R10, SRZ ;  /* 0x00000000000a7805 */ /* 0x000fe4000001ff00 */
[----:B------:R-:W-:Y:S01]  /*29050*/  ISETP.NE.U32.AND P3, PT, RZ, UR10, PT ;  /* 0x0000000aff007c0c */ /* 0x000fe2000bf65070 */
[----:B------:R-:W-:Y:S01]  /*29060*/  STL [R1+0x28], R15 ;  /* 0x0000280f01007387 */ /* 0x000fe20000100800 */
[----:B------:R-:W-:Y:S02]  /*29070*/  ISETP.NE.U32.AND P0, PT, RZ, UR6, PT ;  /* 0x00000006ff007c0c */ /* 0x000fe4000bf05070 */
[----:B------:R-:W-:Y:S01]  /*29080*/  ISETP.NE.U32.AND P1, PT, RZ, UR8, PT ;  /* 0x00000008ff007c0c */ /* 0x000fe2000bf25070 */
[----:B------:R-:W-:Y:S01]  /*29090*/  STL [R1+0x38], R14 ;  /* 0x0000380e01007387 */ /* 0x000fe20000100800 */
[----:B------:R-:W-:-:S02]  /*290a0*/  IADD3 R6, P5, R15, UR6, RZ ;  /* 0x000000060f067c10 */ /* 0x000fc4000ffbe0ff */
[C---:B--2---:R-:W-:Y:S02]  /*290b0*/  IADD3 R2, P4, R15.reuse, UR4, RZ ;  /* 0x000000040f027c10 */ /* 0x044fe4000ff9e0ff */
[----:B------:R-:W-:Y:S02]  /*290c0*/  ISETP.NE.AND.EX P3, PT, RZ, UR11, PT, P3 ;  /* 0x0000000bff007c0c */ /* 0x000fe4000bf65330 */
[C---:B------:R-:W-:Y:S02]  /*290d0*/  IADD3.X R3, R14.reuse, UR5, RZ, P4, !PT ;  /* 0x000000050e037c10 */ /* 0x040fe4000a7fe4ff */
[----:B0-----:R-:W-:Y:S02]  /*290e0*/  IADD3 R4, P4, R15, UR8, RZ ;  /* 0x000000080f047c10 */ /* 0x001fe4000ff9e0ff */
[----:B------:R-:W-:Y:S01]  /*290f0*/  ISETP.NE.AND.EX P0, PT, RZ, UR7, PT, P0 ;  /* 0x00000007ff007c0c */ /* 0x000fe2000bf05300 */
[----:B------:R-:W2:Y:S01]  /*29100*/  @P2 LDG.E R8, desc[UR60][R2.64] ;  /* 0x0000003c02082981 */ /* 0x000ea2000c1e1900 */
[C---:B-1----:R-:W-:Y:S01]  /*29110*/  IADD3.X R5, R14.reuse, UR9, RZ, P4, !PT ;  /* 0x000000090e057c10 */ /* 0x042fe2000a7fe4ff */
[----:B------:R-:W-:Y:S01]  /*29120*/  ULDC UR4, c[0x0][0x288] ;  /* 0x0000a20000047ab9 */ /* 0x000fe20000000800 */
[----:B------:R-:W-:Y:S01]  /*29130*/  ISETP.NE.AND.EX P1, PT, RZ, UR9, PT, P1 ;  /* 0x00000009ff007c0c */ /* 0x000fe2000bf25310 */
[----:B------:R-:W-:Y:S01]  /*29140*/  IMAD.U32 R12, RZ, RZ, UR4 ;  /* 0x00000004ff0c7e24 */ /* 0x000fe2000f8e00ff */
[----:B------:R-:W-:Y:S01]  /*29150*/  IADD3.X R7, R14, UR7, RZ, P5, !PT ;  /* 0x000000070e077c10 */ /* 0x000fe2000affe4ff */
[----:B------:R-:W-:-:S06]  /*29160*/  ULDC.64 UR4, c[0x0][0x418] ;  /* 0x0001060000047ab9 */ /* 0x000fcc0000000a00 */
[----:B------:R0:W5:Y:S04]  /*29170*/  @P0 LDG.E R11, desc[UR60][R6.64] ;  /* 0x0000003c060b0981 */ /* 0x000168000c1e1900 */
[----:B------:R0:W5:Y:S04]  /*29180*/  @P1 LDG.E R10, desc[UR60][R4.64] ;  /* 0x0000003c040a1981 */ /* 0x000168000c1e1900 */
[----:B--2---:R1:W-:Y:S02]  /*29190*/  STL [R1+0x4c], R8 ;  /* 0x00004c0801007387 */ /* 0x0043e40000100800 */
[----:B-1----:R-:W-:-:S04]  /*291a0*/  @P3 IADD3 R8, P4, R15, UR10, RZ ;  /* 0x0000000a0f083c10 */ /* 0x002fc8000ff9e0ff */
[----:B------:R-:W-:-:S05]  /*291b0*/  @P3 IADD3.X R9, R14, UR11, RZ, P4, !PT ;  /* 0x0000000b0e093c10 */ /* 0x000fca000a7fe4ff */
        /* <DEDUP_REMOVED lines=10> */
[----:B------:R-:W-:Y:S01]  /*29260*/  MOV R9, UR5 ;  /* 0x0000000500097c02 */ /* 0x000fe20008000f00 */
[----:B------:R-:W-:Y:S01]  /*29270*/  IMAD.U32 R8, RZ, RZ, UR4 ;  /* 0x00000004ff087e24 */ /* 0x000fe2000f8e00ff */
[----:B0-----:R-:W-:Y:S06]  /*29280*/  @P3 BRA `(.L_x_2754) ;  /* 0x0000000000143947 */ /* 0x001fec0003800000 */
[----:B------:R-:W-:Y:S05]  /*29290*/  @!P2 BRA `(.L_x_2754) ;  /* 0x000000000010a947 */ /* 0x000fea0003800000 */
[----:B------:R-:W2:Y:S04]  /*292a0*/  LDG.E R12, desc[UR60][R2.64] ;  /* 0x0000003c020c7981 */ /* 0x000ea8000c1e1900 */
[----:B------:R-:W2:Y:S02]  /*292b0*/  LDG.E R2, desc[UR60][R2.64+0x4] ;  /* 0x0000043c02027981 */ /* 0x000ea4000c1e1900 */
[----:B--2--5:R-:W-:-:S05]  /*292c0*/  IMAD.IADD R13, R2, 0x1, -R12 ;  /* 0x00000001020d7824 */ /* 0x024fca00078e0a0c */
[----:B------:R0:W-:Y:S02]  /*292d0*/  STL [R1+0x50], R13 ;  /* 0x0000500d01007387 */ /* 0x0001e40000100800 */
.L_x_2754:
[----:B------:R-:W2:Y:S01]  /*292e0*/  LDL.LU R3, [R1+0x8] ;  /* 0x0000080001037983 */ /* 0x000ea20000300800 */
[----:B------:R-:W-:Y:S02]  /*292f0*/  ULDC.64 UR4, c[0x0][0xa20] ;  /* 0x0002880000047ab9 */ /* 0x000fe40000000a00 */
[----:B------:R-:W-:Y:S01]  /*29300*/  ISETP.NE.U32.AND P2, PT, RZ, UR4, PT ;  /* 0x00000004ff007c0c */ /* 0x000fe2000bf45070 */
[----:B------:R-:W3:Y:S03]  /*29310*/  LDL R12, [R1+0x34] ;  /* 0x00003400010c7983 */ /* 0x000ee60000100800 */
[----:B------:R-:W-:Y:S02]  /*29320*/  ISETP.NE.AND.EX P2, PT, RZ, UR5, PT, P2 ;  /* 0x00000005ff007c0c */ /* 0x000fe4000bf45320 */
[C---:B--2---:R-:W-:Y:S02]  /*29330*/  LOP3.LUT R17, R3.reuse, 0xff000000, RZ, 0xc0, !PT ;  /* 0xff00000003117812 */ /* 0x044fe400078ec0ff */
[----:B------:R-:W-:-:S02]  /*29340*/  LOP3.LUT R2, R3, 0xff0000, RZ, 0xc0, !PT ;  /* 0x00ff000003027812 */ /* 0x000fc400078ec0ff */
[----:B------:R-:W-:Y:S02]  /*29350*/  SHF.R.U32.HI R17, RZ, 0x8, R17 ;  /* 0x00000008ff117819 */ /* 0x000fe40000011611 */
[----:B------:R-:W-:Y:S02]  /*29360*/  LOP3.LUT R16, R3, 0xffff, RZ, 0xc0, !PT ;  /* 0x0000ffff03107812 */ /* 0x000fe400078ec0ff */
[----:B------:R-:W-:Y:S01]  /*29370*/  LEA.HI R17, R2, R17, RZ, 0x10 ;  /* 0x0000001102117211 */ /* 0x000fe200078f80ff */
[----:B-----5:R-:W-:-:S05]  /*29380*/  IMAD.IADD R2, R11, 0x1, R0 ;  /* 0x000000010b027824 */ /* 0x020fca00078e0200 */
[----:B------:R1:W-:Y:S04]  /*29390*/  STL [R1+0x18], R2 ;  /* 0x0000180201007387 */ /* 0x0003e80000100800 */
[----:B---3--:R1:W-:Y:S01]  /*293a0*/  STL [R1+0x10], R12 ;  /* 0x0000100c01007387 */ /* 0x0083e20000100800 */
[----:B------:R-:W-:Y:S05]  /*293b0*/  @!P2 BRA `(.L_x_2755) ;  /* 0x000000000010a947 */ /* 0x000fea0003800000 */
[----:B-1----:R-:W-:-:S04]  /*293c0*/  IADD3 R2, P0, R15, UR4, RZ ;  /* 0x000000040f027c10 */ /* 0x002fc8000ff1e0ff */
[----:B------:R-:W-:-:S05]  /*293d0*/  IADD3.X R3, R14, UR5, RZ, P0, !PT ;  /* 0x000000050e037c10 */ /* 0x000fca00087fe4ff */
[----:B------:R2:W5:Y:S01]  /*293e0*/  LDG.E R8, desc[UR60][R2.64] ;  /* 0x0000003c02087981 */ /* 0x000562000c1e1900 */
[----:B------:R-:W-:Y:S05]  /*293f0*/  BRA `(.L_x_2756) ;  /* 0x0000000000107947 */ /* 0x000fea0003800000 */
.L_x_2755:
[----:B------:R-:W-:Y:S05]  /*29400*/  @!P0 BRA `(.L_x_2756) ;  /* 0x00000000000c8947 */ /* 0x000fea0003800000 */
[----:B------:R-:W2:Y:S04]  /*29410*/  LDG.E R8, desc[UR60][R6.64] ;  /* 0x0000003c06087981 */ /* 0x000ea8000c1e1900 */
[----:B------:R-:W2:Y:S02]  /*29420*/  LDG.E R6, desc[UR60][R6.64+0x4] ;  /* 0x0000043c06067981 */ /* 0x000ea4000c1e1900 */
[----:B--2---:R-:W-:-:S07]  /*29430*/  IMAD.IADD R8, R6, 0x1, -R8 ;  /* 0x0000000106087824 */ /* 0x004fce00078e0a08 */
.L_x_2756:
[----:B-12---:R-:W2:Y:S01]  /*29440*/  @P1 LDG.E R2, desc[UR60][R4.64] ;  /* 0x0000003c04021981 */ /* 0x006ea2000c1e1900 */
[----:B------:R-:W1:Y:S03]  /*29450*/  LDC R3, c[0x0][0x448] ;  /* 0x00011200ff037b82 */ /* 0x000e660000000800 */
[----:B------:R-:W3:Y:S04]  /*29460*/  LDL R6, [R1+0x4] ;  /* 0x0000040001067983 */ /* 0x000ee80000100800 */
[----:B------:R4:W2:Y:S01]  /*29470*/  @P1 LDG.E R4, desc[UR60][R4.64+0x4] ;  /* 0x0000043c04041981 */ /* 0x0008a2000c1e1900 */
[----:B-1----:R-:W-:-:S13]  /*29480*/  ISETP.NE.AND P0, PT, R3, 0x1, PT ;  /* 0x000000010300780c */ /* 0x002fda0003f05270 */
[----:B------:R-:W1:Y:S08]  /*29490*/  @P0 LDC R3, c[0x0][0x44c] ;  /* 0x00011300ff030b82 */ /* 0x000e700000000800 */
[----:B----4-:R-:W4:Y:S01]  /*294a0*/  @P0 LDC R5, c[0x0][0x450] ;  /* 0x00011400ff050b82 */ /* 0x010f220000000800 */
[----:B-----5:R-:W-:Y:S01]  /*294b0*/  IMAD.IADD R7, R8, 0x1, -R0 ;  /* 0x0000000108077824 */ /* 0x020fe200078e0a00 */
[----:B------:R-:W-:-:S05]  /*294c0*/  LOP3.LUT R11, R17, 0xff, RZ, 0xc0, !PT ;  /* 0x000000ff110b7812 */ /* 0x000fca00078ec0ff */
[----:B------:R0:W-:Y:S01]  /*294d0*/  STL [R1+0x60], R11 ;  /* 0x0000600b01007387 */ /* 0x0001e20000100800 */
[----:B------:R-:W-:Y:S01]  /*294e0*/  BSSY B0, `(.L_x_2757) ;  /* 0x0000034000007945 */ /* 0x000fe20003800000 */
[----:B------:R-:W-:Y:S02]  /*294f0*/  SHF.R.U32.HI R17, RZ, 0x10, R17 ;  /* 0x00000010ff117819 */ /* 0x000fe40000011611 */
[----:B--2---:R-:W-:Y:S01]  /*29500*/  @P1 IADD3 R9, -R2, R4, RZ ;  /* 0x0000000402091210 */ /* 0x004fe20007ffe1ff */
[----:B---3--:R-:W-:-:S04]  /*29510*/  IMAD.SHL.U32 R2, R6, 0x80, RZ ;  /* 0x0000008006027824 */ /* 0x008fc800078e00ff */
[----:B------:R-:W-:-:S04]  /*29520*/  VIADD R2, R2, 0x7f ;  /* 0x0000007f02027836 */ /* 0x000fc80000000000 */
[----:B-1----:R-:W-:-:S04]  /*29530*/  @P0 IMAD.HI.U32 R0, R2, R3, RZ ;  /* 0x0000000302000227 */ /* 0x002fc800078e00ff */
[----:B------:R-:W-:Y:S01]  /*29540*/  IMAD.MOV.U32 R4, RZ, RZ, R2 ;  /* 0x000000ffff047224 */ /* 0x000fe200078e0002 */
[----:B----4-:R-:W-:Y:S02]  /*29550*/  @P0 SHF.R.U32.HI R4, RZ, R5, R0 ;  /* 0x00000005ff040219 */ /* 0x010fe40000011600 */
[----:B------:R-:W-:Y:S01]  /*29560*/  IADD3 R0, R7, R9, RZ ;  /* 0x0000000907007210 */ /* 0x000fe20007ffe0ff */
[----:B------:R-:W-:-:S03]  /*29570*/  IMAD.MOV.U32 R2, RZ, RZ, RZ ;  /* 0x000000ffff027224 */ /* 0x000fc600078e00ff */
[C---:B------:R-:W-:Y:S01]  /*29580*/  IADD3 R21, R0.reuse, 0x70, -R13 ;  /* 0x0000007000157810 */ /* 0x040fe20007ffe80d */
[----:B------:R-:W-:-:S04]  /*29590*/  VIADD R3, R0, 0x6f ;  /* 0x0000006f00037836 */ /* 0x000fc80000000000 */
[----:B------:R-:W-:-:S04]  /*295a0*/  IMAD.HI R5, R3, -0x6db6db6d, R2 ;  /* 0x9249249303057827 */ /* 0x000fc800078e0202 */
[----:B------:R-:W-:-:S04]  /*295b0*/  IMAD.IADD R3, R21, 0x1, R4 ;  /* 0x0000000115037824 */ /* 0x000fc800078e0204 */
[----:B------:R-:W-:Y:S01]  /*295c0*/  IMAD.HI R2, R3, -0x6db6db6d, R2 ;  /* 0x9249249303027827 */ /* 0x000fe200078e0202 */
[----:B------:R-:W-:-:S04]  /*295d0*/  SHF.R.U32.HI R20, RZ, 0x1f, R5 ;  /* 0x0000001fff147819 */ /* 0x000fc80000011605 */
[----:B------:R-:W-:Y:S02]  /*295e0*/  SHF.R.U32.HI R6, RZ, 0x1f, R2 ;  /* 0x0000001fff067819 */ /* 0x000fe40000011602 */
[----:B------:R-:W-:Y:S02]  /*295f0*/  LEA.HI.SX32 R20, R5, R20, 0x1a ;  /* 0x0000001405147211 */ /* 0x000fe400078fd2ff */
[----:B------:R-:W-:-:S04]  /*29600*/  LEA.HI.SX32 R6, R2, R6, 0x1a ;  /* 0x0000000602067211 */ /* 0x000fc800078fd2ff */
[----:B------:R-:W-:-:S04]  /*29610*/  VIMNMX R6, R20, R6, PT ;  /* 0x0000000614067248 */ /* 0x000fc80003fe0100 */
[----:B------:R-:W-:Y:S01]  /*29620*/  ISETP.GE.AND P0, PT, R6, 0x1, PT ;  /* 0x000000010600780c */ /* 0x000fe20003f06270 */
[----:B------:R-:W-:-:S12]  /*29630*/  IMAD.MOV.U32 R3, RZ, RZ, RZ ;  /* 0x000000ffff037224 */ /* 0x000fd800078e00ff */
[----:B0-----:R-:W-:Y:S05]  /*29640*/  @!P0 BRA `(.L_x_2758) ;  /* 0x0000000000748947 */ /* 0x001fea0003800000 */
[----:B------:R-:W-:Y:S01]  /*29650*/  ISETP.NE.AND P0, PT, R17, RZ, PT ;  /* 0x000000ff1100720c */ /* 0x000fe20003f05270 */
[----:B------:R-:W-:-:S03]  /*29660*/  ULDC UR4, c[0x0][0x9f0] ;  /* 0x00027c0000047ab9 */ /* 0x000fc60000000800 */
[----:B------:R-:W-:-:S04]  /*29670*/  SEL R0, R17, UR4, P0 ;  /* 0x0000000411007c07 */ /* 0x000fc80008000000 */
[----:B------:R-:W-:Y:S02]  /*29680*/  IABS R2, R0 ;  /* 0x0000000000027213 */ /* 0x000fe40000000000 */
[----:B------:R-:W-:Y:S02]  /*29690*/  IADD3 R3, R0, -0x1, R6 ;  /* 0xffffffff00037810 */ /* 0x000fe40007ffe006 */
[----:B------:R-:W0:Y:S08]  /*296a0*/  I2F.RP R4, R2 ;  /* 0x0000000200047306 */ /* 0x000e300000209400 */
[----:B0-----:R-:W0:Y:S02]  /*296b0*/  MUFU.RCP R4, R4 ;  /* 0x0000000400047308 */ /* 0x001e240000001000 */
[----:B0-----:R-:W-:-:S06]  /*296c0*/  IADD3 R4, R4, 0xffffffe, RZ ;  /* 0x0ffffffe04047810 */ /* 0x001fcc0007ffe0ff */
[----:B------:R0:W1:Y:S02]  /*296d0*/  F2I.FTZ.U32.TRUNC.NTZ R5, R4 ;  /* 0x0000000400057305 */ /* 0x000064000021f000 */
[----:B0-----:R-:W-:-:S04]  /*296e0*/  LOP3.LUT R4, R3, R0, RZ, 0x3c, !PT ;  /* 0x0000000003047212 */ /* 0x001fc800078e3cff */
[----:B------:R-:W-:Y:S01]  /*296f0*/  ISETP.GE.AND P3, PT, R4, RZ, PT ;  /* 0x000000ff0400720c */ /* 0x000fe20003f66270 */
[----:B-1----:R-:W-:-:S04]  /*29700*/  IMAD.MOV R4, RZ, RZ, -R5 ;  /* 0x000000ffff047224 */ /* 0x002fc800078e0a05 */
        /* <DEDUP_REMOVED lines=17> */
.L_x_2758:
[----:B------:R-:W-:Y:S05]  /*29820*/  BSYNC B0 ;  /* 0x0000000000007941 */ /* 0x000fea0003800000 */
.L_x_2757:
        /* <DEDUP_REMOVED lines=9> */
[----:B------:R-:W-:-:S05]  /*298c0*/  IMAD.WIDE.U32 R2, R2, 0x24924925, RZ ;  /* 0x2492492502027825 */ /* 0x000fca00078e00ff */
[----:B------:R-:W-:-:S05]  /*298d0*/  MOV R2, R3 ;  /* 0x0000000300027202 */ /* 0x000fca0000000f00 */
[----:B------:R-:W-:Y:S02]  /*298e0*/  @P0 VIADD R5, R4, 0x6f ;  /* 0x0000006f04050836 */ /* 0x000fe40000000000 */
[----:B------:R-:W-:Y:S02]  /*298f0*/  @P0 IMAD.MOV.U32 R4, RZ, RZ, RZ ;  /* 0x000000ffff040224 */ /* 0x000fe400078e00ff */
[----:B------:R-:W-:Y:S02]  /*29900*/  IMAD.MOV.U32 R8, RZ, RZ, R2 ;  /* 0x000000ffff087224 */ /* 0x000fe400078e0002 */
        /* <DEDUP_REMOVED lines=9> */
[----:B------:R-:W0:Y:S02]  /*299a0*/  S2R R3, SR_TID.X ;  /* 0x0000000000037919 */ /* 0x000e240000002100 */
[----:B0-----:R-:W-:-:S04]  /*299b0*/  SHF.R.U32.HI R3, RZ, 0x5, R3 ;  /* 0x00000005ff037819 */ /* 0x001fc80000011603 */
[----:B------:R-:W-:-:S05]  /*299c0*/  LOP3.LUT R3, R3, 0x3, RZ, 0xc0, !PT ;  /* 0x0000000303037812 */ /* 0x000fca00078ec0ff */
[----:B------:R0:W1:Y:S02]  /*299d0*/  SHFL.IDX PT, R14, R3, RZ, 0x1f ;  /* 0x00001fff030e7589 */ /* 0x00006400000e0000 */
.L_x_2946:
[----:B-1----:R-:W-:Y:S02]  /*299e0*/  ISETP.NE.AND P0, PT, R14, RZ, PT ;  /* 0x000000ff0e00720c */ /* 0x002fe40003f05270 */
[----:B------:R-:W-:-:S11]  /*299f0*/  PLOP3.LUT P6, PT, PT, PT, PT, 0x8, 0x0 ;  /* 0x000000000000781c */ /* 0x000fd60003fce170 */
[----:B------:R-:W-:Y:S05]  /*29a00*/  @P0 BRA `(.L_x_2762) ;  /* 0x00000000000c0947 */ /* 0x000fea0003800000 */
[----:B------:R-:W-:-:S03]  /*29a10*/  UMOV UR4, 0xffffffff ;  /* 0xffffffff00047882 */ /* 0x000fc60000000000 */
[----:B------:R-:W-:Y:S05]  /*29a20*/  BRA.DIV UR4, `(.L_x_2763) ;  /* 0x0000007e04887947 */ /* 0x000fea000b800000 */
[----:B------:R-:W-:-:S13]  /*29a30*/  ELECT P6, URZ, PT ;  /* 0x00000000003f782f */ /* 0x000fda00038c0000 */
.L_x_2762:
[----:B0-----:R-:W2:Y:S01]  /*29a40*/  LDL R3, [R1+0x64] ;  /* 0x0000640001037983 */ /* 0x001ea20000100800 */
[----:B------:R-:W-:Y:S01]  /*29a50*/  BSSY B1, `(.L_x_2764) ;  /* 0x0000008000017945 */ /* 0x000fe20003800000 */
[----:B--2---:R-:W-:-:S05]  /*29a60*/  VIADD R3, R3, 0x1 ;  /* 0x0000000103037836 */ /* 0x004fca0000000000 */
[----:B------:R-:W-:-:S04]  /*29a70*/  LEA.HI R4, R3, R3, RZ, 0x1 ;  /* 0x0000000303047211 */ /* 0x000fc800078f08ff */
[----:B------:R-:W-:-:S05]  /*29a80*/  LOP3.LUT R4, R4, 0xfffffffe, RZ, 0xc0, !PT ;  /* 0xfffffffe04047812 */ /* 0x000fca00078ec0ff */
[----:B------:R-:W-:-:S05]  /*29a90*/  IMAD.IADD R3, R3, 0x1, -R4 ;  /* 0x0000000103037824 */ /* 0x000fca00078e0a04 */
[----:B------:R-:W-:-:S04]  /*29aa0*/  SHF.L.U32 R3, R3, 0x1f, RZ ;  /* 0x0000001f03037819 */ /* 0x000fc800000006ff */
[----:B------:R-:W0:Y:S02]  /*29ab0*/  SYNCS.PHASECHK.TRANS64.TRYWAIT P0, [R18+URZ+0x36820], R3 ;  /* 0x03682003120075a7 */ /* 0x000e24000800017f */
[----:B0-----:R-:W-:Y:S05]  /*29ac0*/  @!P0 BRA `(.L_x_2765) ;  /* 0x0000007c00808947 */ /* 0x001fea0003800000 */
.L_x_2949:
[----:B------:R-:W-:Y:S05]  /*29ad0*/  BSYNC B1 ;  /* 0x0000000000017941 */ /* 0x000fea0003800000 */
.L_x_2764:
[----:B------:R-:W-:Y:S04]  /*29ae0*/  BSSY B1, `(.L_x_2766) ;  /* 0x000008e000017945 */ /* 0x000fe80003800000 */
[----:B------:R-:W-:Y:S05]  /*29af0*/  @!P6 BRA `(.L_x_2767) ;  /* 0x000000080030e947 */ /* 0x000fea0003800000 */
[----:B------:R-:W2:Y:S04]  /*29b00*/  LDL R5, [R1+0x1c] ;  /* 0x00001c0001057983 */ /* 0x000ea80000100800 */
[----:B------:R-:W3:Y:S01]  /*29b10*/  LDL R6, [R1+0x24] ;  /* 0x0000240001067983 */ /* 0x000ee20000100800 */
[----:B------:R-:W-:Y:S01]  /*29b20*/  BSSY B2, `(.L_x_2768) ;  /* 0x0000008000027945 */ /* 0x000fe20003800000 */
[----:B------:R-:W1:Y:S02]  /*29b30*/  S2R R4, SR_TID.X ;  /* 0x0000000000047919 */ /* 0x000e640000002100 */
[----:B-1----:R-:W-:-:S04]  /*29b40*/  LOP3.LUT R4, R4, 0x7f, RZ, 0xc0, !PT ;  /* 0x0000007f04047812 */ /* 0x002fc800078ec0ff */
[----:B------:R-:W-:Y:S02]  /*29b50*/  ISETP.NE.AND P1, PT, R4, RZ, PT ;  /* 0x000000ff0400720c */ /* 0x000fe40003f25270 */
[----:B--2---:R-:W-:Y:S02]  /*29b60*/  LEA R5, R5, R18, 0x3 ;  /* 0x0000001205057211 */ /* 0x004fe400078e18ff */
[----:B---3--:R-:W-:-:S04]  /*29b70*/  SHF.L.U32 R9, R6, 0x1f, RZ ;  /* 0x0000001f06097819 */ /* 0x008fc800000006ff */
[----:B------:R-:W1:Y:S02]  /*29b80*/  SYNCS.PHASECHK.TRANS64.TRYWAIT P0, [R5+URZ+0x368a0], R9 ;  /* 0x0368a009050075a7 */ /* 0x000e64000800017f */
[----:B-1----:R-:W-:Y:S05]  /*29b90*/  @!P0 BRA `(.L_x_2769) ;  /* 0x0000007c00608947 */ /* 0x002fea0003800000 */
.L_x_2950:
[----:B------:R-:W-:Y:S05]  /*29ba0*/  BSYNC B2 ;  /* 0x0000000000027941 */ /* 0x000fea0003800000 */
.L_x_2768:
[----:B------:R-:W-:Y:S04]  /*29bb0*/  BSSY B2, `(.L_x_2770) ;  /* 0x0000009000027945 */ /* 0x000fe80003800000 */
[----:B------:R-:W-:Y:S05]  /*29bc0*/  @P1 BRA `(.L_x_2771) ;  /* 0x00000000001c1947 */ /* 0x000fea0003800000 */
[----:B------:R-:W2:Y:S01]  /*29bd0*/  S2R R4, SR_TID.X ;  /* 0x0000000000047919 */ /* 0x000ea20000002100 */
[----:B0-----:R-:W-:-:S04]  /*29be0*/  IMAD.MOV.U32 R3, RZ, RZ, 0xa800 ;  /* 0x0000a800ff037424 */ /* 0x001fc800078e00ff */
[----:B------:R3:W-:Y:S01]  /*29bf0*/  SYNCS.ARRIVE.TRANS64 RZ, [R5+URZ+0x36890], R3 ;  /* 0x0368900305ff79a7 */ /* 0x0007e2000800003f */
[----:B--2---:R-:W-:-:S04]  /*29c00*/  LOP3.LUT R4, R4, 0x1f, RZ, 0xc0, !PT ;  /* 0x0000001f04047812 */ /* 0x004fc800078ec0ff */
[----:B------:R-:W-:-:S13]  /*29c10*/  ISETP.NE.AND P0, PT, R4, RZ, PT ;  /* 0x000000ff0400720c */ /* 0x000fda0003f05270 */
[----:B---3--:R-:W-:Y:S05]  /*29c20*/  @!P0 BRA `(.L_x_2771) ;  /* 0x0000000000048947 */ /* 0x008fea0003800000 */
[----:B------:R-:W-:Y:S01]  /*29c30*/  BPT.TRAP 0x1 ;  /* 0x000000040000795c */ /* 0x000fe20000300000 */
.L_x_2771:
[----:B------:R-:W-:Y:S05]  /*29c40*/  BSYNC B2 ;  /* 0x0000000000027941 */ /* 0x000fea0003800000 */
.L_x_2770:
[----:B0-----:R-:W2:Y:S01]  /*29c50*/  LDL R3, [R1+0x1c] ;  /* 0x00001c0001037983 */ /* 0x001ea20000100800 */
        /* <DEDUP_REMOVED lines=9> */
[----:B--2---:R-:W-:-:S02]  /*29cf0*/  IMAD R7, R3, 0xa800, R18 ;  /* 0x0000a80003077824 */ /* 0x004fc400078e0212 */
[----:B------:R-:W-:-:S03]  /*29d00*/  VIADD R3, R5, 0x36890 ;  /* 0x0003689005037836 */ /* 0x000fc60000000000 */
[----:B------:R-:W-:-:S07]  /*29d10*/  IADD3 R6, R7, 0x21400, RZ ;  /* 0x0002140007067810 */ /* 0x000fce0007ffe0ff */
.L_x_2772:
        /* <DEDUP_REMOVED lines=16> */
.L_x_2773:
        /* <DEDUP_REMOVED lines=16> */
.L_x_2774:
        /* <DEDUP_REMOVED lines=13> */
.L_x_2951:
[----:B------:R-:W-:Y:S05]  /*29ff0*/  BSYNC B2 ;  /* 0x0000000000027941 */ /* 0x000fea0003800000 */
.L_x_2775:
[----:B------:R-:W-:Y:S01]  /*2a000*/  BSSY B2, `(.L_x_2777) ;  /* 0x000000b000027945 */ /* 0x000fe20003800000 */
[----:B------:R-:W-:Y:S01]  /*2a010*/  MOV R12, 0x0 ;  /* 0x00000000000c7802 */ /* 0x000fe20000000f00 */
[----:B------:R-:W-:Y:S02]  /*2a020*/  IMAD.MOV.U32 R13, RZ, RZ, 0x12f00000 ;  /* 0x12f00000ff0d7424 */ /* 0x000fe400078e00ff */
        /* <DEDUP_REMOVED lines=8> */
.L_x_2778:
[----:B------:R-:W-:Y:S05]  /*2a0b0*/  BSYNC B2 ;  /* 0x0000000000027941 */ /* 0x000fea0003800000 */
.L_x_2777:
        /* <DEDUP_REMOVED lines=8> */
.L_x_2779:
        /* <DEDUP_REMOVED lines=15> */
.L_x_2780:
        /* <DEDUP_REMOVED lines=15> */
.L_x_2781:
        /* <DEDUP_REMOVED lines=10> */
.L_x_2767:
[----:B------:R-:W-:Y:S05]  /*2a3c0*/  BSYNC B1 ;  /* 0x0000000000017941 */ /* 0x000fea0003800000 */
.L_x_2766:
[----:B0-----:R-:W2:Y:S04]  /*2a3d0*/  LDL.LU R3, [R1+0x1c] ;  /* 0x00001c0001037983 */ /* 0x001ea80000300800 */
        /* <DEDUP_REMOVED lines=12> */
.L_x_2798:
[----:B------:R-:W-:Y:S05]  /*2a4a0*/  YIELD ;  /* 0x0000000000007946 */ /* 0x000fea0003800000 */
[----:B------:R-:W-:Y:S04]  /*2a4b0*/  BSSY B1, `(.L_x_2782) ;  /* 0x000008d000017945 */ /* 0x000fe80003800000 */
[----:B-1----:R-:W-:Y:S05]  /*2a4c0*/  @!P6 BRA `(.L_x_2783) ;  /* 0x00000008002ce947 */ /* 0x002fea0003800000 */
[----:B------:R-:W2:Y:S04]  /*2a4d0*/  LDL R5, [R1+0x1c] ;  /* 0x00001c0001057983 */ /* 0x000ea80000100800 */
[----:B------:R-:W3:Y:S01]  /*2a4e0*/  LDL R4, [R1+0x24] ;  /* 0x0000240001047983 */ /* 0x000ee20000100800 */
[----:B------:R-:W-:Y:S01]  /*2a4f0*/  BSSY B2, `(.L_x_2784) ;  /* 0x0000008000027945 */ /* 0x000fe20003800000 */
[----:B0-----:R-:W0:Y:S02]  /*2a500*/  S2R R3, SR_TID.X ;  /* 0x0000000000037919 */ /* 0x001e240000002100 */
[----:B0-----:R-:W-:-:S04]  /*2a510*/  LOP3.LUT R3, R3, 0x7f, RZ, 0xc0, !PT ;  /* 0x0000007f03037812 */ /* 0x001fc800078ec0ff */
[----:B------:R-:W-:Y:S01]  /*2a520*/  ISETP.NE.AND P2, PT, R3, RZ, PT ;  /* 0x000000ff0300720c */ /* 0x000fe20003f45270 */
[----:B--2---:R-:W-:Y:S01]  /*2a530*/  IMAD R7, R5, 0x8, R18 ;  /* 0x0000000805077824 */ /* 0x004fe200078e0212 */
[----:B---3--:R-:W-:-:S04]  /*2a540*/  SHF.L.U32 R6, R4, 0x1f, RZ ;  /* 0x0000001f04067819 */ /* 0x008fc800000006ff */
[----:B------:R-:W0:Y:S02]  /*2a550*/  SYNCS.PHASECHK.TRANS64.TRYWAIT P1, [R7+URZ+0x368a0], R6 ;  /* 0x0368a006070075a7 */ /* 0x000e24000802017f */
[----:B0-----:R-:W-:Y:S05]  /*2a560*/  @!P1 BRA `(.L_x_2785) ;  /* 0x0000007400149947 */ /* 0x001fea0003800000 */
.L_x_2952:
[----:B------:R-:W-:Y:S05]  /*2a570*/  BSYNC B2 ;  /* 0x0000000000027941 */ /* 0x000fea0003800000 */
.L_x_2784:
[----:B------:R-:W-:Y:S04]  /*2a580*/  BSSY B2, `(.L_x_2786) ;  /* 0x0000009000027945 */ /* 0x000fe80003800000 */
[----:B------:R-:W-:Y:S05]  /*2a590*/  @P2 BRA `(.L_x_2787) ;  /* 0x00000000001c2947 */ /* 0x000fea0003800000 */
[----:B------:R-:W1:Y:S01]  /*2a5a0*/  S2R R4, SR_TID.X ;  /* 0x0000000000047919 */ /* 0x000e620000002100 */
[----:B------:R-:W-:-:S04]  /*2a5b0*/  MOV R3, 0xa800 ;  /* 0x0000a80000037802 */ /* 0x000fc80000000f00 */
[----:B------:R2:W-:Y:S01]  /*2a5c0*/  SYNCS.ARRIVE.TRANS64 RZ, [R7+URZ+0x36890], R3 ;  /* 0x0368900307ff79a7 */ /* 0x0005e2000800003f */
[----:B-1----:R-:W-:-:S04]  /*2a5d0*/  LOP3.LUT R4, R4, 0x1f, RZ, 0xc0, !PT ;  /* 0x0000001f04047812 */ /* 0x002fc800078ec0ff */
[----:B------:R-:W-:-:S13]  /*2a5e0*/  ISETP.NE.AND P1, PT, R4, RZ, PT ;  /* 0x000000ff0400720c */ /* 0x000fda0003f25270 */
[----:B--2---:R-:W-:Y:S05]  /*2a5f0*/  @!P1 BRA `(.L_x_2787) ;  /* 0x0000000000049947 */ /* 0x004fea0003800000 */
[----:B------:R-:W-:Y:S01]  /*2a600*/  BPT.TRAP 0x1 ;  /* 0x000000040000795c */ /* 0x000fe20000300000 */
.L_x_2787:
[----:B------:R-:W-:Y:S05]  /*2a610*/  BSYNC B2 ;  /* 0x0000000000027941 */ /* 0x000fea0003800000 */
.L_x_2786:
        /* <DEDUP_REMOVED lines=9> */
[----:B--2---:R-:W-:Y:S02]  /*2a6b0*/  IMAD R5, R3, 0xa800, R18 ;  /* 0x0000a80003057824 */ /* 0x004fe400078e0212 */
[----:B------:R-:W-:-:S02]  /*2a6c0*/  VIADD R3, R7, 0x36890 ;  /* 0x0003689007037836 */ /* 0x000fc40000000000 */
[----:B------:R-:W-:-:S08]  /*2a6d0*/  VIADD R9, R5, 0x21400 ;  /* 0x0002140005097836 */ /* 0x000fd00000000000 */
.L_x_2788:
        /* <DEDUP_REMOVED lines=12> */
[----:B------:R-:W-:Y:S01]  /*2a7a0*/  UMOV UR6, 0x0 ;  /* 0x0000000000067882 */ /* 0x000fe20000000000 */
[----:B------:R-:W-:Y:S01]  /*2a7b0*/  IADD3 R9, R5, 0x24c00, RZ ;  /* 0x00024c0005097810 */ /* 0x000fe20007ffe0ff */
[----:B------:R-:W-:Y:S01]  /*2a7c0*/  UMOV UR7, 0x12f00000 ;  /* 0x12f0000000077882 */ /* 0x000fe20000000000 */
[----:B------:R-:W-:-:S15]  /*2a7d0*/  R2UR UR10, R15 ;  /* 0x000000000f0a72ca */ /* 0x000fde00000e0000 */
.L_x_2789:
        /* <DEDUP_REMOVED lines=16> */
.L_x_2790:
        /* <DEDUP_REMOVED lines=13> */
.L_x_2953:
[----:B------:R-:W-:Y:S05]  /*2a9b0*/  BSYNC B2 ;  /* 0x0000000000027941 */ /* 0x000fea0003800000 */
.L_x_2791:
        /* <DEDUP_REMOVED lines=11> */
.L_x_2794:
[----:B------:R-:W-:Y:S05]  /*2aa70*/  BSYNC B2 ;  /* 0x0000000000027941 */ /* 0x000fea0003800000 */
.L_x_2793:
        /* <DEDUP_REMOVED lines=8> */
.L_x_2795:
        /* <DEDUP_REMOVED lines=15> */
.L_x_2796:
        /* <DEDUP_REMOVED lines=15> */
.L_x_2797:
        /* <DEDUP_REMOVED lines=10> */
.L_x_2783:
[----:B------:R-:W-:Y:S05]  /*2ad80*/  BSYNC B1 ;  /* 0x0000000000017941 */ /* 0x000fea0003800000 */
.L_x_2782:
[----:B0-----:R-:W2:Y:S04]  /*2ad90*/  LDL.LU R3, [R1+0x1c] ;  /* 0x00001c0001037983 */ /* 0x001ea80000300800 */
[----:B------:R-:W3:Y:S01]  /*2ada0*/  LDL.LU R6, [R1+0x24] ;  /* 0x0000240001067983 */ /* 0x000ee20000300800 */
[C---:B------:R-:W-:Y:S01]  /*2adb0*/  ISETP.GT.AND P2, PT, R8.reuse, R2, PT ;  /* 0x000000020800720c */ /* 0x040fe20003f44270 */
[----:B------:R-:W-:Y:S01]  /*2adc0*/  VIADD R8, R8, 0xffffffff ;  /* 0xffffffff08087836 */ /* 0x000fe20000000000 */
[----:B--2---:R-:W-:-:S04]  /*2add0*/  IADD3 R3, R3, 0x1, RZ ;  /* 0x0000000103037810 */ /* 0x004fc80007ffe0ff */
[----:B------:R-:W-:-:S04]  /*2ade0*/  ISETP.NE.AND P1, PT, R3, 0x2, PT ;  /* 0x000000020300780c */ /* 0x000fc80003f25270 */
[----:B------:R-:W-:Y:S02]  /*2adf0*/  SEL R4, RZ, 0x1, P1 ;  /* 0x00000001ff047807 */ /* 0x000fe40000800000 */
[----:B------:R-:W-:Y:S02]  /*2ae00*/  SEL R3, R3, RZ, P1 ;  /* 0x000000ff03037207 */ /* 0x000fe40000800000 */
[----:B---3--:R-:W-:-:S05]  /*2ae10*/  LOP3.LUT R6, R6, R4, RZ, 0x3c, !PT ;  /* 0x0000000406067212 */ /* 0x008fca00078e3cff */
[----:B------:R1:W-:Y:S04]  /*2ae20*/  STL [R1+0x24], R6 ;  /* 0x0000240601007387 */ /* 0x0003e80000100800 */
[----:B------:R1:W-:Y:S01]  /*2ae30*/  STL [R1+0x1c], R3 ;  /* 0x00001c0301007387 */ /* 0x0003e20000100800 */
[----:B------:R-:W-:Y:S05]  /*2ae40*/  @P2 BRA `(.L_x_2798) ;  /* 0xfffffff400942947 */ /* 0x000fea000383ffff */
.L_x_2760:
[----:B------:R-:W-:Y:S05]  /*2ae50*/  BSYNC B0 ;  /* 0x0000000000007941 */ /* 0x000fea0003800000 */
.L_x_2759:
[----:B------:R-:W2:Y:S01]  /*2ae60*/  LDL R4, [R1+0x4] ;  /* 0x0000040001047983 */ /* 0x000ea20000100800 */
[----:B------:R-:W3:Y:S01]  /*2ae70*/  LDC R0, c[0x0][0x448] ;  /* 0x00011200ff007b82 */ /* 0x000ee20000000800 */
[----:B------:R-:W-:Y:S01]  /*2ae80*/  ISETP.NE.AND P2, PT, R17, RZ, PT ;  /* 0x000000ff1100720c */ /* 0x000fe20003f45270 */
[----:B------:R-:W-:Y:S05]  /*2ae90*/  @!P0 WARPSYNC.ALL ;  /* 0x0000000000008948 */ /* 0x000fea0003800000 */
[----:B------:R-:W-:Y:S07]  /*2aea0*/  BSSY B0, `(.L_x_2799) ;  /* 0x000002e000007945 */ /* 0x000fee0003800000 */
[----:B------:R-:W4:Y:S08]  /*2aeb0*/  @!P2 LDC R17, c[0x0][0x9f0] ;  /* 0x00027c00ff11ab82 */ /* 0x000f300000000800 */
[----:B------:R-:W-:Y:S01]  /*2aec0*/  @!P0 BAR.SYNC.DEFER_BLOCKING 0xc, 0x180 ;  /* 0x0306000000008b1d */ /* 0x000fe20000010000 */
[----:B---3--:R-:W-:-:S13]  /*2aed0*/  ISETP.NE.AND P1, PT, R0, 0x1, PT ;  /* 0x000000010000780c */ /* 0x008fda0003f25270 */
[----:B------:R-:W3:Y:S08]  /*2aee0*/  @P1 LDC R2, c[0x0][0x44c] ;  /* 0x00011300ff021b82 */ /* 0x000ef00000000800 */
[----:B01----:R-:W0:Y:S01]  /*2aef0*/  @P1 LDC R3, c[0x0][0x450] ;  /* 0x00011400ff031b82 */ /* 0x003e220000000800 */
[----:B--2---:R-:W-:-:S05]  /*2af00*/  LEA R0, R4, 0x7f, 0x7 ;  /* 0x0000007f04007811 */ /* 0x004fca00078e38ff */
[----:B---3--:R-:W-:-:S05]  /*2af10*/  @P1 IMAD.HI.U32 R2, R0, R2, RZ ;  /* 0x0000000200021227 */ /* 0x008fca00078e00ff */
[----:B0-----:R-:W-:Y:S01]  /*2af20*/  @P1 SHF.R.U32.HI R0, RZ, R3, R2 ;  /* 0x00000003ff001219 */ /* 0x001fe20000011602 */
[----:B------:R-:W-:-:S04]  /*2af30*/  IMAD.MOV.U32 R2, RZ, RZ, RZ ;  /* 0x000000ffff027224 */ /* 0x000fc800078e00ff */
[----:B------:R-:W-:-:S04]  /*2af40*/  IMAD.IADD R3, R21, 0x1, R0 ;  /* 0x0000000115037824 */ /* 0x000fc800078e0200 */
[----:B------:R-:W-:-:S05]  /*2af50*/  IMAD.HI R2, R3, -0x6db6db6d, R2 ;  /* 0x9249249303027827 */ /* 0x000fca00078e0202 */
[----:B------:R-:W-:-:S04]  /*2af60*/  SHF.R.U32.HI R0, RZ, 0x1f, R2 ;  /* 0x0000001fff007819 */ /* 0x000fc80000011602 */
[----:B------:R-:W-:-:S04]  /*2af70*/  LEA.HI.SX32 R2, R2, R0, 0x1a ;  /* 0x0000000002027211 */ /* 0x000fc800078fd2ff */
[----:B------:R-:W-:-:S04]  /*2af80*/  VIMNMX R7, R20, R2, PT ;  /* 0x0000000214077248 */ /* 0x000fc80003fe0100 */
[----:B------:R-:W-:Y:S01]  /*2af90*/  ISETP.GE.AND P1, PT, R7, 0x1, PT ;  /* 0x000000010700780c */ /* 0x000fe20003f26270 */
[----:B------:R0:W-:Y:S04]  /*2afa0*/  STL [R1+0x40], R7 ;  /* 0x0000400701007387 */ /* 0x0001e80000100800 */
[----:B------:R0:W-:Y:S08]  /*2afb0*/  STL [R1+0x44], RZ ;  /* 0x000044ff01007387 */ /* 0x0001f00000100800 */
[----:B0---4-:R-:W-:Y:S05]  /*2afc0*/  @!P1 BRA `(.L_x_2800) ;  /* 0x00000000006c9947 */ /* 0x011fea0003800000 */
[----:B------:R-:W-:-:S04]  /*2afd0*/  IABS R0, R17 ;  /* 0x0000001100007213 */ /* 0x000fc80000000000 */
[----:B------:R-:W0:Y:S08]  /*2afe0*/  I2F.RP R2, R0 ;  /* 0x0000000000027306 */ /* 0x000e300000209400 */
[----:B0-----:R-:W0:Y:S02]  /*2aff0*/  MUFU.RCP R2, R2 ;  /* 0x0000000200027308 */ /* 0x001e240000001000 */
[----:B0-----:R-:W-:-:S06]  /*2b000*/  VIADD R2, R2, 0xffffffe ;  /* 0x0ffffffe02027836 */ /* 0x001fcc0000000000 */
[----:B------:R-:W0:Y:S02]  /*2b010*/  F2I.FTZ.U32.TRUNC.NTZ R3, R2 ;  /* 0x0000000200037305 */ /* 0x000e24000021f000 */
[----:B0-----:R-:W-:-:S05]  /*2b020*/  IADD3 R2, RZ, -R3, RZ ;  /* 0x80000003ff027210 */ /* 0x001fca0007ffe0ff */
[----:B------:R-:W-:Y:S02]  /*2b030*/  IMAD R4, R2, R0, RZ ;  /* 0x0000000002047224 */ /* 0x000fe400078e02ff */
[----:B------:R-:W-:-:S04]  /*2b040*/  IMAD.MOV.U32 R2, RZ, RZ, RZ ;  /* 0x000000ffff027224 */ /* 0x000fc800078e00ff */
[----:B------:R-:W-:Y:S01]  /*2b050*/  IMAD.HI.U32 R6, R3, R4, R2 ;  /* 0x0000000403067227 */ /* 0x000fe200078e0002 */
        /* <DEDUP_REMOVED lines=10> */
[----:B------:R-:W-:Y:S01]  /*2b100*/  @!P1 IMAD.IADD R3, R3, 0x1, -R0 ;  /* 0x0000000103039824 */ /* 0x000fe200078e0a00 */
[----:B------:R-:W-:Y:S02]  /*2b110*/  @!P1 IADD3 R2, R2, 0x1, RZ ;  /* 0x0000000102029810 */ /* 0x000fe40007ffe0ff */
[----:B------:R-:W-:Y:S02]  /*2b120*/  ISETP.NE.AND P1, PT, R17, RZ, PT ;  /* 0x000000ff1100720c */ /* 0x000fe40003f25270 */
[----:B------:R-:W-:-:S13]  /*2b130*/  ISETP.GE.U32.AND P0, PT, R3, R0, PT ;  /* 0x000000000300720c */ /* 0x000fda0003f06070 */
[----:B------:R-:W-:-:S04]  /*2b140*/  @P0 VIADD R2, R2, 0x1 ;  /* 0x0000000102020836 */ /* 0x000fc80000000000 */
[----:B------:R-:W-:Y:S01]  /*2b150*/  @!P2 IMAD.MOV R2, RZ, RZ, -R2 ;  /* 0x000000ffff02a224 */ /* 0x000fe200078e0a02 */
[----:B------:R-:W-:-:S05]  /*2b160*/  @!P1 LOP3.LUT R2, RZ, R17, RZ, 0x33, !PT ;  /* 0x00000011ff029212 */ /* 0x000fca00078e33ff */
[----:B------:R0:W-:Y:S02]  /*2b170*/  STL [R1+0x44], R2 ;  /* 0x0000440201007387 */ /* 0x0001e40000100800 */
.L_x_2800:
[----:B------:R-:W-:Y:S05]  /*2b180*/  BSYNC B0 ;  /* 0x0000000000007941 */ /* 0x000fea0003800000 */
.L_x_2799:
[----:B------:R-:W2:Y:S04]  /*2b190*/  LDL R0, [R1+0x44] ;  /* 0x0000440001007983 */ /* 0x000ea80000100800 */
[----:B0-----:R-:W2:Y:S01]  /*2b1a0*/  LDL R2, [R1+0x60] ;  /* 0x0000600001027983 */ /* 0x001ea20000100800 */
[----:B------:R-:W-:Y:S01]  /*2b1b0*/  BSSY B7, `(.L_x_2801) ;  /* 0x0000450000077945 */ /* 0x000fe20003800000 */
[----:B--2---:R-:W-:-:S05]  /*2b1c0*/  IMAD R2, R2, R0, RZ ;  /* 0x0000000002027224 */ /* 0x004fca00078e02ff */
[----:B------:R-:W-:Y:S01]  /*2b1d0*/  VIADDMNMX R0, R2, R0, R7, PT ;  /* 0x0000000002007246 */ /* 0x000fe20003800107 */
[----:B------:R0:W-:Y:S03]  /*2b1e0*/  STL [R1+0x30], R2 ;  /* 0x0000300201007387 */ /* 0x0001e60000100800 */
[----:B------:R-:W-:Y:S01]  /*2b1f0*/  ISETP.GT.AND P0, PT, R0, R2, PT ;  /* 0x000000020000720c */ /* 0x000fe20003f04270 */
[----:B------:R0:W-:-:S12]  /*2b200*/  STL [R1+0x48], R0 ;  /* 0x0000480001007387 */ /* 0x0001d80000100800 */
[----:B0-----:R-:W-:Y:S05]  /*2b210*/  @P0 BRA `(.L_x_2802) ;  /* 0x0000000000480947 */ /* 0x001fea0003800000 */
[----:B------:R-:W0:Y:S02]  /*2b220*/  S2R R0, SR_TID.X ;  /* 0x0000000000007919 */ /* 0x000e240000002100 */
[----:B0-----:R-:W-:-:S04]  /*2b230*/  LOP3.LUT R0, R0, 0x7f, RZ, 0xc0, !PT ;  /* 0x0000007f00007812 */ /* 0x001fc800078ec0ff */
[----:B------:R-:W-:-:S13]  /*2b240*/  ISETP.NE.AND P0, PT, R0, RZ, PT ;  /* 0x000000ff0000720c */ /* 0x000fda0003f05270 */
[----:B------:R-:W-:Y:S05]  /*2b250*/  @P0 BRA `(.L_x_2803) ;  /* 0x0000004400140947 */ /* 0x000fea0003800000 */
[----:B------:R-:W0:Y:S01]  /*2b260*/  S2R R3, SR_LANEID ;  /* 0x0000000000037919 */ /* 0x000e220000000000 */
[----:B------:R-:W-:Y:S02]  /*2b270*/  VOTEU.ANY UR4, UPT, PT ;  /* 0x0000000000047886 */ /* 0x000fe400038e0100 */
[----:B------:R-:W0:Y:S08]  /*2b280*/  FLO.U32 R0, UR4 ;  /* 0x0000000400007d00 */ /* 0x000e3000080e0000 */
[----:B------:R-:W1:Y:S01]  /*2b290*/  POPC R4, UR4 ;  /* 0x0000000400047d09 */ /* 0x000e620008000000 */
[----:B0-----:R-:W-:-:S02]  /*2b2a0*/  ISETP.EQ.U32.AND P0, PT, R0, R3, PT ;  /* 0x000000030000720c */ /* 0x001fc40003f02070 */
[----:B------:R-:W1:Y:S11]  /*2b2b0*/  LDC.64 R2, c[0x0][0xc60] ;  /* 0x00031800ff027b82 */ /* 0x000e760000000a00 */
[----:B-1----:R-:W2:Y:S01]  /*2b2c0*/  @P0 ATOMG.E.ADD.STRONG.GPU PT, R3, desc[UR60][R2.64], R4 ;  /* 0x00000004020309a8 */ /* 0x002ea200081ee1fc */
[----:B------:R-:W0:Y:S02]  /*2b2d0*/  S2R R5, SR_LTMASK ;  /* 0x0000000000057919 */ /* 0x000e240000003900 */
[----:B0-----:R-:W-:-:S06]  /*2b2e0*/  LOP3.LUT R5, R5, UR4, RZ, 0xc0, !PT ;  /* 0x0000000405057c12 */ /* 0x001fcc000f8ec0ff */
[----:B------:R-:W0:Y:S01]  /*2b2f0*/  POPC R5, R5 ;  /* 0x0000000500057309 */ /* 0x000e220000000000 */
[----:B--2---:R-:W0:Y:S02]  /*2b300*/  SHFL.IDX PT, R0, R3, R0, 0x1f ;  /* 0x00001f0003007589 */ /* 0x004e2400000e0000 */
[----:B0-----:R-:W-:-:S05]  /*2b310*/  IADD3 R0, R0, UR38, R5 ;  /* 0x0000002600007c10 */ /* 0x001fca000fffe005 */
[----:B------:R0:W-:Y:S01]  /*2b320*/  STL [R1], R0 ;  /* 0x0000000001007387 */ /* 0x0001e20000100800 */
[----:B------:R-:W-:Y:S05]  /*2b330*/  BRA `(.L_x_2803) ;  /* 0x0000004000dc7947 */ /* 0x000fea0003800000 */
.L_x_2802:
        /* <DEDUP_REMOVED lines=11> */
[----:B------:R-:W-:Y:S01]  /*2b3f0*/  IMAD.U32 R6, RZ, RZ, UR8 ;  /* 0x00000008ff067e24 */ /* 0x000fe2000f8e00ff */
[----:B------:R-:W-:Y:S01]  /*2b400*/  MOV R8, 0x70 ;  /* 0x0000007000087802 */ /* 0x000fe20000000f00 */
[----:B------:R-:W-:Y:S02]  /*2b410*/  IMAD.U32 R7, RZ, RZ, UR9 ;  /* 0x00000009ff077e24 */ /* 0x000fe4000f8e00ff */
[----:B------:R-:W-:-:S02]  /*2b420*/  IMAD.U32 R10, RZ, RZ, UR4 ;  /* 0x00000004ff0a7e24 */ /* 0x000fc4000f8e00ff */
[----:B------:R-:W-:Y:S02]  /*2b430*/  IMAD.U32 R11, RZ, RZ, UR5 ;  /* 0x00000005ff0b7e24 */ /* 0x000fe4000f8e00ff */
[----:B------:R-:W-:Y:S02]  /*2b440*/  IMAD.MOV.U32 R12, RZ, RZ, 0x1 ;  /* 0x00000001ff0c7424 */ /* 0x000fe400078e00ff */
[----:B------:R-:W-:-:S07]  /*2b450*/  IMAD.MOV.U32 R13, RZ, RZ, RZ ;  /* 0x000000ffff0d7224 */ /* 0x000fce00078e00ff */
[----:B------:R-:W-:-:S07]  /*2b460*/  LEPC R20, `(.L_x_2805) ;  /* 0x000000001014794e */ /* 0x000fce0000000000 */
[----:B0-----:R-:W-:Y:S05]  /*2b470*/  CALL.ABS.NOINC R2 ;  /* 0x0000000002007343 */ /* 0x001fea0003c00000 */
.L_x_2805:
[----:B------:R-:W-:Y:S05]  /*2b480*/  BSYNC B6 ;  /* 0x0000000000067941 */ /* 0x000fea0003800000 */
.L_x_2804:
        /* <DEDUP_REMOVED lines=20> */
.L_x_2808:
        /* <DEDUP_REMOVED lines=15> */
.L_x_2807:
[----:B------:R-:W-:Y:S05]  /*2b6c0*/  BSYNC B6 ;  /* 0x0000000000067941 */ /* 0x000fea0003800000 */
.L_x_2806:
[----:B------:R-:W2:Y:S01]  /*2b6d0*/  LDL.LU R2, [R1+0x28] ;  /* 0x0000280001027983 */ /* 0x000ea20000300800 */
[----:B------:R-:W-:-:S03]  /*2b6e0*/  ULDC.64 UR4, c[0x0][0x9f8] ;  /* 0x00027e0000047ab9 */ /* 0x000fc60000000a00 */
[----:B------:R-:W3:Y:S04]  /*2b6f0*/  LDL.LU R0, [R1+0x38] ;  /* 0x0000380001007983 */ /* 0x000ee80000300800 */
[----:B------:R-:W4:Y:S01]  /*2b700*/  LDL R7, [R1+0x10] ;  /* 0x0000100001077983 */ /* 0x000f220000100800 */
[----:B------:R-:W-:-:S03]  /*2b710*/  ISETP.NE.U32.AND P0, PT, RZ, UR4, PT ;  /* 0x00000004ff007c0c */ /* 0x000fc6000bf05070 */
[----:B------:R-:W5:Y:S01]  /*2b720*/  LDL R17, [R1+0x48] ;  /* 0x0000480001117983 */ /* 0x000f620000100800 */
[----:B------:R-:W-:-:S13]  /*2b730*/  ISETP.NE.AND.EX P0, PT, RZ, UR5, PT, P0 ;  /* 0x00000005ff007c0c */ /* 0x000fda000bf05300 */
[----:B--2---:R-:W-:-:S04]  /*2b740*/  @P0 IADD3 R2, P1, R2, UR4, RZ ;  /* 0x0000000402020c10 */ /* 0x004fc8000ff3e0ff */
[----:B---3--:R-:W-:Y:S01]  /*2b750*/  @P0 IADD3.X R3, R0, UR5, RZ, P1, !PT ;  /* 0x0000000500030c10 */ /* 0x008fe20008ffe4ff */
[----:B------:R-:W-:-:S04]  /*2b760*/  ULDC.64 UR4, c[0x0][0xa08] ;  /* 0x0002820000047ab9 */ /* 0x000fc80000000a00 */
[----:B----4-:R0:W2:Y:S02]  /*2b770*/  @P0 LDG.E R7, desc[UR60][R2.64] ;  /* 0x0000003c02070981 */ /* 0x0100a4000c1e1900 */
[----:B0-----:R-:W0:Y:S01]  /*2b780*/  LDC.64 R2, c[0x0][0x418] ;  /* 0x00010600ff027b82 */ /* 0x001e220000000a00 */
[----:B-----5:R-:W-:Y:S01]  /*2b790*/  VIADD R0, R17, 0xffffffff ;  /* 0xffffffff11007836 */ /* 0x020fe20000000000 */
[----:B--2---:R-:W-:Y:S01]  /*2b7a0*/  SHF.R.S32.HI R8, RZ, 0x1f, R7 ;  /* 0x0000001fff087819 */ /* 0x004fe20000011407 */
        /* <DEDUP_REMOVED lines=11> */
.L_x_2956:
[----:B0-----:R-:W2:Y:S01]  /*2b860*/  LDL.LU R4, [R1+0x20] ;  /* 0x0000200001047983 */ /* 0x001ea20000300800 */
[----:B------:R-:W-:Y:S02]  /*2b870*/  PLOP3.LUT P1, PT, PT, PT, PT, 0x8, 0x0 ;  /* 0x000000000000781c */ /* 0x000fe40003f2e170 */
[----:B-1----:R-:W-:Y:S01]  /*2b880*/  ISETP.NE.AND P0, PT, R14, RZ, PT ;  /* 0x000000ff0e00720c */ /* 0x002fe20003f05270 */
[----:B------:R0:W-:Y:S01]  /*2b890*/  STL [R1+0x8], R0 ;  /* 0x0000080001007387 */ /* 0x0001e20000100800 */
[----:B--2---:R-:W-:-:S09]  /*2b8a0*/  LOP3.LUT R4, R4, 0xfffffffe, RZ, 0xc0, !PT ;  /* 0xfffffffe04047812 */ /* 0x004fd200078ec0ff */
[----:B------:R-:W-:-:S05]  /*2b8b0*/  @P1 LOP3.LUT R4, R4, 0x1, RZ, 0xfc, !PT ;  /* 0x0000000104041812 */ /* 0x000fca00078efcff */
[----:B------:R0:W-:Y:S01]  /*2b8c0*/  STL [R1+0x20], R4 ;  /* 0x0000200401007387 */ /* 0x0001e20000100800 */
[----:B------:R-:W-:Y:S05]  /*2b8d0*/  @P0 BRA `(.L_x_2810) ;  /* 0x0000000400380947 */ /* 0x000fea0003800000 */
[----:B------:R-:W-:-:S03]  /*2b8e0*/  UMOV UR4, 0xffffffff ;  /* 0xffffffff00047882 */ /* 0x000fc60000000000 */
[----:B------:R-:W-:Y:S05]  /*2b8f0*/  BRA.DIV UR4, `(.L_x_2811) ;  /* 0x00000062048c7947 */ /* 0x000fea000b800000 */
[----:B------:R-:W-:-:S13]  /*2b900*/  ELECT P6, URZ, PT ;  /* 0x00000000003f782f */ /* 0x000fda00038c0000 */
.L_x_2959:
[----:B------:R-:W-:Y:S05]  /*2b910*/  @!P6 BRA `(.L_x_2810) ;  /* 0x000000040028e947 */ /* 0x000fea0003800000 */
[----:B------:R-:W-:-:S04]  /*2b920*/  ISETP.NE.U32.AND P0, PT, R2, RZ, PT ;  /* 0x000000ff0200720c */ /* 0x000fc80003f05070 */
[----:B------:R-:W-:-:S13]  /*2b930*/  ISETP.NE.AND.EX P0, PT, R3, RZ, PT, P0 ;  /* 0x000000ff0300720c */ /* 0x000fda0003f05300 */
[----:B------:R-:W-:Y:S05]  /*2b940*/  @!P0 BRA `(.L_x_2812) ;  /* 0x0000000000508947 */ /* 0x000fea0003800000 */
[----:B------:R-:W1:Y:S01]  /*2b950*/  LDC R6, c[0x0][0x43c] ;  /* 0x00010f00ff067b82 */ /* 0x000e620000000800 */
[----:B------:R-:W-:Y:S01]  /*2b960*/  IMAD.MOV.U32 R9, RZ, RZ, R0 ;  /* 0x000000ffff097224 */ /* 0x000fe200078e0000 */
[----:B------:R-:W-:-:S03]  /*2b970*/  ULDC.64 UR4, c[0x0][0x428] ;  /* 0x00010a0000047ab9 */ /* 0x000fc60000000a00 */
[----:B0-----:R-:W-:Y:S01]  /*2b980*/  IMAD.MOV.U32 R0, RZ, RZ, R9 ;  /* 0x000000ffff007224 */ /* 0x001fe200078e0009 */
[----:B-1----:R-:W-:-:S13]  /*2b990*/  ISETP.NE.AND P0, PT, R6, 0x1, PT ;  /* 0x000000010600780c */ /* 0x002fda0003f05270 */
[----:B------:R-:W0:Y:S02]  /*2b9a0*/  @P0 LDC.64 R4, c[0x0][0x440] ;  /* 0x00011000ff040b82 */ /* 0x000e240000000a00 */
[----:B0-----:R-:W-:-:S05]  /*2b9b0*/  @P0 IMAD.HI.U32 R4, R9, R4, RZ ;  /* 0x0000000409040227 */ /* 0x001fca00078e00ff */
        /* <DEDUP_REMOVED lines=13> */
.L_x_2812:
[----:B-1----:R-:W2:Y:S01]  /*2ba90*/  LDL R2, [R1+0x14] ;  /* 0x0000140001027983 */ /* 0x002ea20000100800 */
[----:B0-----:R-:W-:Y:S01]  /*2baa0*/  IMAD R0, R19, 0x8, R18 ;  /* 0x0000000813007824 */ /* 0x001fe200078e0212 */
[----:B--2---:R-:W-:-:S04]  /*2bab0*/  SHF.L.U32 R2, R2, 0x1f, RZ ;  /* 0x0000001f02027819 */ /* 0x004fc800000006ff */
[----:B------:R-:W0:Y:S02]  /*2bac0*/  SYNCS.PHASECHK.TRANS64.TRYWAIT P0, [R0+URZ+0x36840], R2 ;  /* 0x03684002000075a7 */ /* 0x000e24000800017f */
[----:B0-----:R-:W-:Y:S05]  /*2bad0*/  @!P0 BRA `(.L_x_2813) ;  /* 0x0000006000348947 */ /* 0x001fea0003800000 */
.L_x_2960:
        /* <DEDUP_REMOVED lines=9> */
[----:B--2---:R-:W-:Y:S05]  /*2bb70*/  @!P0 BRA `(.L_x_2814) ;  /* 0x0000000000048947 */ /* 0x004fea0003800000 */
[----:B------:R-:W-:Y:S01]  /*2bb80*/  BPT.TRAP 0x1 ;  /* 0x000000040000795c */ /* 0x000fe20000300000 */
.L_x_2814:
[----:B------:R-:W2:Y:S04]  /*2bb90*/  LDL R4, [R1+0x8] ;  /* 0x0000080001047983 */ /* 0x000ea80000100800 */
[----:B------:R-:W3:Y:S04]  /*2bba0*/  LDL R3, [R1+0x18] ;  /* 0x0000180001037983 */ /* 0x000ee80000100800 */
[----:B0-----:R-:W4:Y:S01]  /*2bbb0*/  LDL.LU R2, [R1+0x20] ;  /* 0x0000200001027983 */ /* 0x001f220000300800 */
        /* <DEDUP_REMOVED lines=25> */
[----:B0-----:R-:W-:Y:S01]  /*2bd50*/  UMOV UR8, UR15 ;  /* 0x0000000f00087c82 */ /* 0x001fe20008000000 */
[----:B------:R-:W-:Y:S02]  /*2bd60*/  UMOV UR10, UR17 ;  /* 0x00000011000a7c82 */ /* 0x000fe40008000000 */
[----:B------:R0:W-:Y:S02]  /*2bd70*/  UTMALDG.4D [UR8], [UR4], desc[UR6] ;  /* 0x00000608040075b4 */ /* 0x0001e40008019000 */
[----:B0-----:R-:W-:Y:S01]  /*2bd80*/  UMOV UR8, UR16 ;  /* 0x0000001000087c82 */ /* 0x001fe20008000000 */
[----:B------:R-:W-:Y:S02]  /*2bd90*/  UMOV UR10, UR14 ;  /* 0x0000000e000a7c82 */ /* 0x000fe40008000000 */
[----:B------:R1:W-:Y:S02]  /*2bda0*/  UTMALDG.4D [UR8], [UR4], desc[UR6] ;  /* 0x00000608040075b4 */ /* 0x0003e40008019000 */
[----:B-1----:R-:W-:Y:S01]  /*2bdb0*/  NOP ;  /* 0x0000000000007918 */ /* 0x002fe20000000000 */
.L_x_2810:
[----:B------:R-:W2:Y:S04]  /*2bdc0*/  LDL.LU R3, [R1+0x4c] ;  /* 0x00004c0001037983 */ /* 0x000ea80000300800 */
[----:B------:R-:W3:Y:S04]  /*2bdd0*/  LDL.LU R5, [R1+0x34] ;  /* 0x0000340001057983 */ /* 0x000ee80000300800 */
[----:B0-----:R-:W4:Y:S01]  /*2bde0*/  LDL.LU R4, [R1+0x54] ;  /* 0x0000540001047983 */ /* 0x001f220000300800 */
[----:B------:R-:W-:Y:S05]  /*2bdf0*/  WARPSYNC.ALL ;  /* 0x0000000000007948 */ /* 0x000fea0003800000 */
[----:B------:R-:W-:Y:S01]  /*2be00*/  ULDC.64 UR6, c[0x0][0xa00] ;  /* 0x0002800000067ab9 */ /* 0x000fe20000000a00 */
[----:B------:R-:W-:Y:S01]  /*2be10*/  ULDC.64 UR4, c[0x0][0x298] ;  /* 0x0000a60000047ab9 */ /* 0x000fe20000000a00 */
[----:B------:R-:W-:Y:S01]  /*2be20*/  BAR.SYNC.DEFER_BLOCKING 0x8, 0x180 ;  /* 0x0206000000007b1d */ /* 0x000fe20000010000 */
[----:B------:R-:W-:-:S02]  /*2be30*/  ISETP.NE.U32.AND P0, PT, RZ, UR6, PT ;  /* 0x00000006ff007c0c */ /* 0x000fc4000bf05070 */
[----:B------:R-:W-:Y:S02]  /*2be40*/  IADD3 R2, R18, 0x15400, RZ ;  /* 0x0001540012027810 */ /* 0x000fe40007ffe0ff */
        /* <DEDUP_REMOVED lines=19> */
[----:B------:R-:W-:Y:S01]  /*2bf80*/  IMAD.U32 R4, RZ, RZ, UR4 ;  /* 0x00000004ff047e24 */ /* 0x000fe2000f8e00ff */
[----:B------:R-:W-:Y:S01]  /*2bf90*/  MOV R7, UR7 ;  /* 0x0000000700077c02 */ /* 0x000fe20008000f00 */
[----:B------:R-:W0:Y:S01]  /*2bfa0*/  LDC.64 R2, c[0x4][R2] ;  /* 0x0100000002027b82 */ /* 0x000e220000000a00 */
[----:B------:R-:W-:Y:S01]  /*2bfb0*/  IMAD.U32 R5, RZ, RZ, UR5 ;  /* 0x00000005ff057e24 */ /* 0x000fe2000f8e00ff */
[----:B------:R-:W-:Y:S01]  /*2bfc0*/  MOV R13, RZ ;  /* 0x000000ff000d7202 */ /* 0x000fe20000000f00 */
[----:B------:R-:W-:Y:S02]  /*2bfd0*/  IMAD.U32 R6, RZ, RZ, UR6 ;  /* 0x00000006ff067e24 */ /* 0x000fe4000f8e00ff */
[----:B------:R-:W-:-:S02]  /*2bfe0*/  IMAD.U32 R10, RZ, RZ, UR8 ;  /* 0x00000008ff0a7e24 */ /* 0x000fc4000f8e00ff */
[----:B------:R-:W-:Y:S02]  /*2bff0*/  IMAD.U32 R11, RZ, RZ, UR9 ;  /* 0x00000009ff0b7e24 */ /* 0x000fe4000f8e00ff */
[----:B------:R-:W-:Y:S02]  /*2c000*/  IMAD.MOV.U32 R8, RZ, RZ, 0x70 ;  /* 0x00000070ff087424 */ /* 0x000fe400078e00ff */
[----:B------:R-:W-:-:S07]  /*2c010*/  IMAD.MOV.U32 R12, RZ, RZ, 0x1 ;  /* 0x00000001ff0c7424 */ /* 0x000fce00078e00ff */
[----:B------:R-:W-:-:S07]  /*2c020*/  LEPC R20, `(.L_x_2816) ;  /* 0x000000001014794e */ /* 0x000fce0000000000 */
[----:B0-----:R-:W-:Y:S05]  /*2c030*/  CALL.ABS.NOINC R2 ;  /* 0x0000000002007343 */ /* 0x001fea0003c00000 */
.L_x_2816:
[----:B------:R-:W-:Y:S05]  /*2c040*/  BSYNC B6 ;  /* 0x0000000000067941 */ /* 0x000fea0003800000 */
.L_x_2815:
[----:B0-----:R-:W2:Y:S01]  /*2c050*/  LDL.LU R0, [R1+0x4c] ;  /* 0x00004c0001007983 */ /* 0x001ea20000300800 */
[----:B------:R-:W-:Y:S01]  /*2c060*/  ULDC.64 UR4, c[0x0][0x2d8] ;  /* 0x0000b60000047ab9 */ /* 0x000fe20000000a00 */
[----:B------:R-:W0:Y:S01]  /*2c070*/  LDC R7, c[0x0][0x448] ;  /* 0x00011200ff077b82 */ /* 0x000e220000000800 */
[----:B------:R-:W-:Y:S01]  /*2c080*/  ULDC.64 UR6, c[0x0][0x280] ;  /* 0x0000a00000067ab9 */ /* 0x000fe20000000a00 */
[----:B------:R-:W3:Y:S04]  /*2c090*/  LDL.LU R4, [R1+0x38] ;  /* 0x0000380001047983 */ /* 0x000ee80000300800 */
[----:B------:R-:W3:Y:S04]  /*2c0a0*/  LDL.LU.64 R2, [R1+0x58] ;  /* 0x0000580001027983 */ /* 0x000ee80000300a00 */
[----:B------:R-:W4:Y:S04]  /*2c0b0*/  LDL.LU R5, [R1+0x34] ;  /* 0x0000340001057983 */ /* 0x000f280000300800 */
[----:B------:R-:W4:Y:S01]  /*2c0c0*/  LDL R9, [R1+0x4] ;  /* 0x0000040001097983 */ /* 0x000f220000100800 */
[----:B------:R-:W1:Y:S01]  /*2c0d0*/  S2R R10, SR_TID.X ;  /* 0x00000000000a7919 */ /* 0x000e620000002100 */
[----:B------:R-:W1:Y:S01]  /*2c0e0*/  S2R R8, SR_TID.X ;  /* 0x0000000000087919 */ /* 0x000e620000002100 */
[----:B0-----:R-:W-:-:S13]  /*2c0f0*/  ISETP.NE.AND P0, PT, R7, 0x1, PT ;  /* 0x000000010700780c */ /* 0x001fda0003f05270 */
[----:B------:R-:W0:Y:S01]  /*2c100*/  @P0 LDC R6, c[0x0][0x450] ;  /* 0x00011400ff060b82 */ /* 0x000e220000000800 */
[----:B-1----:R-:W-:Y:S02]  /*2c110*/  IMAD.SHL.U32 R10, R10, 0x8, RZ ;  /* 0x000000080a0a7824 */ /* 0x002fe400078e00ff */
[----:B------:R-:W-:-:S03]  /*2c120*/  IMAD.SHL.U32 R8, R8, 0x8, RZ ;  /* 0x0000000808087824 */ /* 0x000fc600078e00ff */
[----:B------:R-:W-:-:S04]  /*2c130*/  LOP3.LUT R10, R10, 0x38, RZ, 0xc0, !PT ;  /* 0x000000380a0a7812 */ /* 0x000fc800078ec0ff */
[C---:B------:R-:W-:Y:S02]  /*2c140*/  LOP3.LUT R11, R10.reuse, 0x40, RZ, 0xfc, !PT ;  /* 0x000000400a0b7812 */ /* 0x040fe400078efcff */
[----:B------:R-:W-:Y:S02]  /*2c150*/  LOP3.LUT R10, R10, 0x80, RZ, 0xfc, !PT ;  /* 0x000000800a0a7812 */ /* 0x000fe400078efcff */
[----:B------:R-:W-:Y:S01]  /*2c160*/  LOP3.LUT R8, R8, 0x38, RZ, 0xc0, !PT ;  /* 0x0000003808087812 */ /* 0x000fe200078ec0ff */
[----:B---3--:R-:W-:Y:S02]  /*2c170*/  IMAD.MOV.U32 R3, RZ, RZ, R4 ;  /* 0x000000ffff037224 */ /* 0x008fe400078e0004 */
[----:B------:R-:W1:Y:S01]  /*2c180*/  S2R R4, SR_TID.X ;  /* 0x0000000000047919 */ /* 0x000e620000002100 */
[----:B------:R-:W-:-:S04]  /*2c190*/  IMAD.WIDE.U32 R2, R16, UR4, R2 ;  /* 0x0000000410027c25 */ /* 0x000fc8000f8e0002 */
[----:B------:R-:W-:Y:S01]  /*2c1a0*/  IMAD R3, R16, UR5, R3 ;  /* 0x0000000510037c24 */ /* 0x000fe2000f8e0203 */
[----:B------:R-:W-:Y:S02]  /*2c1b0*/  ULDC.64 UR4, c[0x0][0x2e0] ;  /* 0x0000b80000047ab9 */ /* 0x000fe40000000a00 */
[----:B--2---:R-:W-:Y:S02]  /*2c1c0*/  IMAD R0, R0, UR4, RZ ;  /* 0x0000000400007c24 */ /* 0x004fe4000f8e02ff */
[----:B----4-:R-:W-:-:S04]  /*2c1d0*/  IMAD.WIDE.U32 R2, R5, UR4, R2 ;  /* 0x0000000405027c25 */ /* 0x010fc8000f8e0002 */
[----:B------:R-:W-:Y:S01]  /*2c1e0*/  IMAD R0, R5, UR5, R0 ;  /* 0x0000000505007c24 */ /* 0x000fe2000f8e0200 */
[----:B------:R-:W-:-:S03]  /*2c1f0*/  ULDC.64 UR4, c[0x0][0x2d0] ;  /* 0x0000b40000047ab9 */ /* 0x000fc60000000a00 */
[----:B------:R-:W-:Y:S01]  /*2c200*/  IMAD.IADD R3, R3, 0x1, R0 ;  /* 0x0000000103037824 */ /* 0x000fe200078e0200 */
[----:B-1----:R-:W-:-:S04]  /*2c210*/  LOP3.LUT R4, R4, 0x7f, RZ, 0xc0, !PT ;  /* 0x0000007f04047812 */ /* 0x002fc800078ec0ff */
[----:B------:R-:W-:Y:S02]  /*2c220*/  SHF.R.U32.HI R5, RZ, 0x3, R4 ;  /* 0x00000003ff057819 */ /* 0x000fe40000011604 */
[----:B------:R-:W1:Y:S02]  /*2c230*/  S2R R4, SR_TID.X ;  /* 0x0000000000047919 */ /* 0x000e640000002100 */
[----:B-1----:R-:W-:-:S05]  /*2c240*/  IMAD.SHL.U32 R4, R4, 0x10, RZ ;  /* 0x0000001004047824 */ /* 0x002fca00078e00ff */
[----:B------:R-:W-:Y:S02]  /*2c250*/  LOP3.LUT R4, R5, 0x70, R4, 0xf8, !PT ;  /* 0x0000007005047812 */ /* 0x000fe400078ef804 */
[----:B------:R-:W1:Y:S03]  /*2c260*/  @P0 LDC R5, c[0x0][0x44c] ;  /* 0x00011300ff050b82 */ /* 0x000e660000000800 */
[----:B------:R-:W-:-:S05]  /*2c270*/  IMAD R4, R9, 0x80, R4 ;  /* 0x0000008009047824 */ /* 0x000fca00078e0204 */
[----:B------:R-:W-:Y:S01]  /*2c280*/  MOV R0, R4 ;  /* 0x0000000400007202 */ /* 0x000fe20000000f00 */
        /* <DEDUP_REMOVED lines=32> */
[----:B--2---:R-:W-:-:S04]  /*2c490*/  IMAD R0, R8, 0x80, R9 ;  /* 0x0000008008007824 */ /* 0x004fc800078e0209 */
        /* <DEDUP_REMOVED lines=13> */
[----:B------:R-:W-:Y:S02]  /*2c570*/  @!P4 LOP3.LUT R7, R7, R6, RZ, 0x3c, !PT ;  /* 0x000000060707c212 */ /* 0x000fe400078e3cff */
[----:B------:R-:W-:-:S03]  /*2c580*/  @!P3 IADD3.X R5, RZ, R9, RZ, P5, !PT ;  /* 0x00000009ff05b210 */ /* 0x000fc60002ffe4ff */
        /* <DEDUP_REMOVED lines=13> */
[----:B0-----:R-:W-:-:S05]  /*2c660*/  @!P3 IMAD.X R6, RZ, RZ, R8, P4 ;  /* 0x000000ffff06b224 */ /* 0x001fca00020e0608 */
[----:B------:R-:W-:Y:S01]  /*2c670*/  @!P3 MOV R7, R6 ;  /* 0x000000060007b202 */ /* 0x000fe20000000f00 */
        /* <DEDUP_REMOVED lines=10> */
[----:B------:R-:W-:Y:S01]  /*2c720*/  @!P3 IMAD.MOV.U32 R7, RZ, RZ, R6 ;  /* 0x000000ffff07b224 */ /* 0x000fe200078e0006 */
[----:B------:R-:W-:Y:S01]  /*2c730*/  @!P3 MOV R6, R5 ;  /* 0x000000050006b202 */ /* 0x000fe20000000f00 */
[----:B------:R-:W-:-:S04]  /*2c740*/  VIADD R5, R0, 0x40 ;  /* 0x0000004000057836 */ /* 0x000fc80000000000 */
        /* <DEDUP_REMOVED lines=28> */
[----:B0-----:R-:W-:-:S04]  /*2c910*/  @!P4 LEA R5, P3, R11, R5, 0x1 ;  /* 0x000000050b05c211 */ /* 0x001fc800078608ff */
[----:B-1----:R-:W-:-:S05]  /*2c920*/  @!P4 IADD3.X R6, RZ, R6, RZ, P3, !PT ;  /* 0x00000006ff06c210 */ /* 0x002fca0001ffe4ff */
[----:B------:R-:W-:Y:S02]  /*2c930*/  @!P4 IMAD.MOV.U32 R7, RZ, RZ, R6 ;  /* 0x000000ffff07c224 */ /* 0x000fe400078e0006 */
[----:B------:R-:W-:Y:S02]  /*2c940*/  @!P4 IMAD.MOV.U32 R6, RZ, RZ, R5 ;  /* 0x000000ffff06c224 */ /* 0x000fe400078e0005 */
[----:B------:R1:W2:Y:S04]  /*2c950*/  SHFL.IDX PT, R5, R3, 0x7, 0x181f ;  /* 0x00f81f0003057f89 */ /* 0x0002a800000e0000 */
[----:B------:R1:W-:Y:S04]  /*2c960*/  @!P4 LDGSTS.E.BYPASS.LTC128B.128 [R10+0x18400], desc[UR60][R6.64], !P2 ;  /* 0x18400000060acfae */ /* 0x0003e8000d101d7c */
[----:B------:R1:W-:Y:S04]  /*2c970*/  @!P4 LDGSTS.E.BYPASS.LTC128B.128 [R10+0x1c400], desc[UR60][R6.64+0x80], !P1 ;  /* 0x1c400080060acfae */ /* 0x0003e8000c901d7c */
[----:B------:R1:W-:Y:S04]  /*2c980*/  @!P4 LDGSTS.E.BYPASS.LTC128B.128 [R10+0x20400], desc[UR60][R6.64+0x100], !P0 ;  /* 0x20400100060acfae */ /* 0x0003e8000c101d7c */
[----:B------:R1:W3:Y:S02]  /*2c990*/  SHFL.IDX PT, R3, R4, 0x7, 0x181f ;  /* 0x00f81f0004037f89 */ /* 0x0002e400000e0000 */
.L_x_2977:
[----:B------:R-:W-:Y:S01]  /*2c9a0*/  VIADD R0, R0, 0x70 ;  /* 0x0000007000007836 */ /* 0x000fe20000000000 */
[----:B------:R-:W-:Y:S04]  /*2c9b0*/  BSSY B0, `(.L_x_2818) ;  /* 0x000000e000007945 */ /* 0x000fe80003800000 */
[----:B------:R-:W-:-:S13]  /*2c9c0*/  ISETP.GE.AND P3, PT, R0, R2, PT ;  /* 0x000000020000720c */ /* 0x000fda0003f66270 */
[----:B------:R-:W-:Y:S05]  /*2c9d0*/  @P3 BRA `(.L_x_2819) ;  /* 0x00000000002c3947 */ /* 0x000fea0003800000 */
[----:B-1----:R-:W1:Y:S02]  /*2c9e0*/  S2R R4, SR_TID.X ;  /* 0x0000000000047919 */ /* 0x002e640000002100 */
[----:B-1----:R-:W-:-:S05]  /*2c9f0*/  IMAD.SHL.U32 R4, R4, 0x8, RZ ;  /* 0x0000000804047824 */ /* 0x002fca00078e00ff */
[----:B------:R-:W-:-:S04]  /*2ca00*/  LOP3.LUT R4, R4, 0x38, RZ, 0xc0, !PT ;  /* 0x0000003804047812 */ /* 0x000fc800078ec0ff */
[----:B---3--:R-:W-:-:S04]  /*2ca10*/  LEA R2, P3, R4, R3, 0x1 ;  /* 0x0000000304027211 */ /* 0x008fc800078608ff */
[----:B--2---:R-:W-:-:S05]  /*2ca20*/  IADD3.X R3, RZ, R5, RZ, P3, !PT ;  /* 0x00000005ff037210 */ /* 0x004fca0001ffe4ff */
[----:B------:R-:W-:Y:S01]  /*2ca30*/  @!PT LDS RZ, [RZ] ;  /* 0x00000000fffff984 */ /* 0x000fe20000000800 */
[----:B------:R-:W-:Y:S01]  /*2ca40*/  @!PT LDS RZ, [RZ] ;  /* 0x00000000fffff984 */ /* 0x000fe20000000800 */
[----:B------:R-:W-:Y:S01]  /*2ca50*/  @!PT LDS RZ, [RZ] ;  /* 0x00000000fffff984 */ /* 0x000fe20000000800 */
[----:B------:R4:W-:Y:S04]  /*2ca60*/  LDGSTS.E.BYPASS.LTC128B.128 [R10+0x18c00], desc[UR60][R2.64], !P2 ;  /* 0x18c00000020a7fae */ /* 0x0009e8000d101d7c */
[----:B------:R4:W-:Y:S04]  /*2ca70*/  LDGSTS.E.BYPASS.LTC128B.128 [R10+0x1cc00], desc[UR60][R2.64+0x80], !P1 ;  /* 0x1cc00080020a7fae */ /* 0x0009e8000c901d7c */
[----:B------:R4:W-:Y:S02]  /*2ca80*/  LDGSTS.E.BYPASS.LTC128B.128 [R10+0x20c00], desc[UR60][R2.64+0x100], !P0 ;  /* 0x20c00100020a7fae */ /* 0x0009e4000c101d7c */
.L_x_2819:
[----:B------:R-:W-:Y:S05]  /*2ca90*/  BSYNC B0 ;  /* 0x0000000000007941 */ /* 0x000fea0003800000 */
.L_x_2818:
[----:B------:R-:W-:Y:S01]  /*2caa0*/  NOP ;  /* 0x0000000000007918 */ /* 0x000fe20000000000 */
[----:B------:R-:W-:Y:S01]  /*2cab0*/  PLOP3.LUT P0, PT, PT, PT, PT, 0x80, 0x0 ;  /* 0x000000000000781c */ /* 0x000fe20003f0f070 */
[----:B------:R-:W-:-:S12]  /*2cac0*/  VIADD R11, R18, 0x36800 ;  /* 0x00036800120b7836 */ /* 0x000fd80000000000 */
.L_x_2820:
        /* <DEDUP_REMOVED lines=18> */
.L_x_2978:
[----:B------:R-:W-:Y:S05]  /*2cbf0*/  BSYNC B0 ;  /* 0x0000000000007941 */ /* 0x000fea0003800000 */
.L_x_2821:
        /* <DEDUP_REMOVED lines=11> */
[----:B0-----:R-:W-:-:S05]  /*2ccb0*/  IADD3 R7, R5, 0x1, RZ ;  /* 0x0000000105077810 */ /* 0x001fca0007ffe0ff */
[----:B--2---:R-:W-:-:S05]  /*2ccc0*/  IMAD R7, R7, R4, RZ ;  /* 0x0000000407077224 */ /* 0x004fca00078e02ff */
[----:B---3--:R-:W-:-:S05]  /*2ccd0*/  VIMNMX R7, R3, R7, PT ;  /* 0x0000000703077248 */ /* 0x008fca0003fe0100 */
        /* <DEDUP_REMOVED lines=40> */
.L_x_2829:
[----:B------:R-:W-:Y:S01]  /*2cf60*/  IMAD R3, R8, 0x8, R18 ;  /* 0x0000000808037824 */ /* 0x000fe200078e0212 */
[----:B------:R-:W-:Y:S01]  /*2cf70*/  SHF.L.U32 R2, R10, 0x1f, RZ ;  /* 0x0000001f0a027819 */ /* 0x000fe200000006ff */
[----:B------:R-:W-:Y:S03]  /*2cf80*/  BSSY B3, `(.L_x_2830) ;  /* 0x0000003000037945 */ /* 0x000fe60003800000 */
[----:B------:R-:W1:Y:S02]  /*2cf90*/  SYNCS.PHASECHK.TRANS64.TRYWAIT P0, [R3+URZ+0x36840], R2 ;  /* 0x03684002030075a7 */ /* 0x000e64000800017f */
[----:B-1----:R-:W-:Y:S05]  /*2cfa0*/  @!P0 BRA `(.L_x_2831) ;  /* 0x00000058002c8947 */ /* 0x002fea0003800000 */
.L_x_2979:
[----:B------:R-:W-:Y:S05]  /*2cfb0*/  BSYNC B3 ;  /* 0x0000000000037941 */ /* 0x000fea0003800000 */
.L_x_2830:
        /* <DEDUP_REMOVED lines=12> */
.L_x_2833:
[----:B------:R-:W-:Y:S05]  /*2d080*/  BSYNC B3 ;  /* 0x0000000000037941 */ /* 0x000fea0003800000 */
.L_x_2832:
        /* <DEDUP_REMOVED lines=12> */
.L_x_2834:
        /* <DEDUP_REMOVED lines=16> */
.L_x_2835:
        /* <DEDUP_REMOVED lines=16> */
.L_x_2836:
        /* <DEDUP_REMOVED lines=16> */
.L_x_2980:
[----:B------:R-:W-:Y:S05]  /*2d450*/  BSYNC B3 ;  /* 0x0000000000037941 */ /* 0x000fea0003800000 */
.L_x_2837:
[----:B------:R-:W-:Y:S01]  /*2d460*/  BSSY B3, `(.L_x_2839) ;  /* 0x000000c000037945 */ /* 0x000fe20003800000 */
[----:B------:R-:W-:Y:S02]  /*2d470*/  IMAD.MOV.U32 R12, RZ, RZ, 0x0 ;  /* 0x00000000ff0c7424 */ /* 0x000fe400078e00ff */
[----:B------:R-:W-:Y:S01]  /*2d480*/  IMAD.MOV.U32 R13, RZ, RZ, 0x14f00000 ;  /* 0x14f00000ff0d7424 */ /* 0x000fe200078e00ff */
[----:B------:R-:W-:Y:S06]  /*2d490*/  @P1 BRA `(.L_x_2840) ;  /* 0x0000000000201947 */ /* 0x000fec0003800000 */
[----:B------:R-:W1:Y:S01]  /*2d4a0*/  S2R R5, SR_TID.X ;  /* 0x0000000000057919 */ /* 0x000e620000002100 */
[----:B0-----:R-:W-:Y:S01]  /*2d4b0*/  LEA R2, R19, R18, 0x3 ;  /* 0x0000001213027211 */ /* 0x001fe200078e18ff */
[----:B------:R-:W-:-:S04]  /*2d4c0*/  IMAD.MOV.U32 R3, RZ, RZ, 0xa800 ;  /* 0x0000a800ff037424 */ /* 0x000fc800078e00ff */
[----:B------:R2:W-:Y:S01]  /*2d4d0*/  SYNCS.ARRIVE.TRANS64 RZ, [R2+URZ+0x36850], R3 ;  /* 0x0368500302ff79a7 */ /* 0x0005e2000800003f */
[----:B-1----:R-:W-:-:S04]  /*2d4e0*/  LOP3.LUT R5, R5, 0x1f, RZ, 0xc0, !PT ;  /* 0x0000001f05057812 */ /* 0x002fc800078ec0ff */
[----:B------:R-:W-:-:S13]  /*2d4f0*/  ISETP.NE.AND P0, PT, R5, RZ, PT ;  /* 0x000000ff0500720c */ /* 0x000fda0003f05270 */
[----:B--2---:R-:W-:Y:S05]  /*2d500*/  @!P0 BRA `(.L_x_2840) ;  /* 0x0000000000048947 */ /* 0x004fea0003800000 */
[----:B------:R-:W-:Y:S01]  /*2d510*/  BPT.TRAP 0x1 ;  /* 0x000000040000795c */ /* 0x000fe20000300000 */
.L_x_2840:
[----:B------:R-:W-:Y:S05]  /*2d520*/  BSYNC B3 ;  /* 0x0000000000037941 */ /* 0x000fea0003800000 */
.L_x_2839:
        /* <DEDUP_REMOVED lines=13> */
.L_x_2841:
        /* <DEDUP_REMOVED lines=15> */
.L_x_2842:
        /* <DEDUP_REMOVED lines=15> */
.L_x_2843:
        /* <DEDUP_REMOVED lines=12> */
.L_x_2828:
[----:B------:R-:W-:Y:S05]  /*2d8a0*/  BSYNC B1 ;  /* 0x0000000000017941 */ /* 0x000fea0003800000 */
.L_x_2827:
[----:B0-----:R-:W2:Y:S01]  /*2d8b0*/  LDL.LU R0, [R1+0x48] ;  /* 0x0000480001007983 */ /* 0x001ea20000300800 */
[----:B------:R-:W-:-:S03]  /*2d8c0*/  IMAD.MOV.U32 R19, RZ, RZ, R8 ;  /* 0x000000ffff137224 */ /* 0x000fc600078e0008 */
[----:B------:R0:W-:Y:S02]  /*2d8d0*/  STL [R1+0x14], R10 ;  /* 0x0000140a01007387 */ /* 0x0001e40000100800 */
[----:B0-2---:R-:W-:-:S07]  /*2d8e0*/  VIADD R0, R0, 0xfffffffd ;  /* 0xfffffffd00007836 */ /* 0x005fce0000000000 */
.L_x_2826:
[----:B------:R-:W-:Y:S05]  /*2d8f0*/  BSYNC B2 ;  /* 0x0000000000027941 */ /* 0x000fea0003800000 */
.L_x_2825:
[----:B------:R-:W-:Y:S02]  /*2d900*/  IADD3 R9, R9, -0x2, RZ ;  /* 0xfffffffe09097810 */ /* 0x000fe40007ffe0ff */
[----:B------:R-:W-:-:S04]  /*2d910*/  LOP3.LUT R7, RZ, R7, RZ, 0x33, !PT ;  /* 0x00000007ff077212 */ /* 0x000fc800078e33ff */
[----:B------:R-:W-:-:S13]  /*2d920*/  ISETP.NE.AND P0, PT, R9, R7, PT ;  /* 0x000000070900720c */ /* 0x000fda0003f05270 */
[----:B------:R-:W-:Y:S05]  /*2d930*/  @!P0 BRA `(.L_x_2824) ;  /* 0x0000001400c48947 */ /* 0x000fea0003800000 */
[----:B------:R-:W-:-:S07]  /*2d940*/  IMAD.MOV.U32 R9, RZ, RZ, R17 ;  /* 0x000000ffff097224 */ /* 0x000fce00078e0011 */
.L_x_2878:
        /* <DEDUP_REMOVED lines=35> */
.L_x_2846:
[----:B------:R-:W-:Y:S01]  /*2db80*/  IMAD R3, R4, 0x8, R18 ;  /* 0x0000000804037824 */ /* 0x000fe200078e0212 */
[----:B------:R-:W-:Y:S01]  /*2db90*/  SHF.L.U32 R2, R5, 0x1f, RZ ;  /* 0x0000001f05027819 */ /* 0x000fe200000006ff */
[----:B------:R-:W-:Y:S03]  /*2dba0*/  BSSY B2, `(.L_x_2847) ;  /* 0x0000003000027945 */ /* 0x000fe60003800000 */
[----:B------:R-:W1:Y:S02]  /*2dbb0*/  SYNCS.PHASECHK.TRANS64.TRYWAIT P0, [R3+URZ+0x36840], R2 ;  /* 0x03684002030075a7 */ /* 0x000e64000800017f */
[----:B-1----:R-:W-:Y:S05]  /*2dbc0*/  @!P0 BRA `(.L_x_2848) ;  /* 0x0000004c004c8947 */ /* 0x002fea0003800000 */
.L_x_2981:
[----:B------:R-:W-:Y:S05]  /*2dbd0*/  BSYNC B2 ;  /* 0x0000000000027941 */ /* 0x000fea0003800000 */
.L_x_2847:
        /* <DEDUP_REMOVED lines=12> */
.L_x_2850:
[----:B------:R-:W-:Y:S05]  /*2dca0*/  BSYNC B2 ;  /* 0x0000000000027941 */ /* 0x000fea0003800000 */
.L_x_2849:
[----:B-1----:R-:W2:Y:S01]  /*2dcb0*/  LDL R2, [R1+0x18] ;  /* 0x0000180001027983 */ /* 0x002ea20000100800 */
[----:B------:R-:W-:Y:S01]  /*2dcc0*/  IMAD.MOV.U32 R10, RZ, RZ, RZ ;  /* 0x000000ffff0a7224 */ /* 0x000fe200078e00ff */
[----:B------:R-:W-:Y:S01]  /*2dcd0*/  UIADD3 UR4, UP0, UR36, 0x370, URZ ;  /* 0x0000037024047890 */ /* 0x000fe2000ff1e03f */
[----:B------:R-:W-:Y:S01]  /*2dce0*/  IMAD R7, R4, 0xa800, R18 ;  /* 0x0000a80004077824 */ /* 0x000fe200078e0212 */
[----:B------:R-:W-:Y:S01]  /*2dcf0*/  PLOP3.LUT P0, PT, PT, PT, PT, 0x80, 0x0 ;  /* 0x000000000000781c */ /* 0x000fe20003f0f070 */
[----:B------:R-:W-:Y:S01]  /*2dd00*/  UMOV UR6, 0x0 ;  /* 0x0000000000067882 */ /* 0x000fe20000000000 */
[----:B------:R-:W-:Y:S01]  /*2dd10*/  R2UR UR10, R10 ;  /* 0x000000000a0a72ca */ /* 0x000fe200000e0000 */
[----:B0-----:R-:W-:Y:S01]  /*2dd20*/  VIADD R8, R7, 0x21400 ;  /* 0x0002140007087836 */ /* 0x001fe20000000000 */
[----:B------:R-:W-:Y:S01]  /*2dd30*/  IADD3 R3, R3, 0x36830, RZ ;  /* 0x0003683003037810 */ /* 0x000fe20007ffe0ff */
[----:B------:R-:W-:Y:S01]  /*2dd40*/  UIADD3.X UR5, URZ, UR37, URZ, UP0, !UPT ;  /* 0x000000253f057290 */ /* 0x000fe200087fe43f */
[----:B------:R-:W-:Y:S01]  /*2dd50*/  UMOV UR7, 0x14f00000 ;  /* 0x14f0000000077882 */ /* 0x000fe20000000000 */
[----:B--2---:R-:W-:-:S10]  /*2dd60*/  IMAD R2, R6, 0x70, R2 ;  /* 0x0000007006027824 */ /* 0x004fd400078e0202 */
.L_x_2851:
        /* <DEDUP_REMOVED lines=16> */
.L_x_2852:
        /* <DEDUP_REMOVED lines=16> */
.L_x_2853:
        /* <DEDUP_REMOVED lines=16> */
.L_x_2982:
[----:B------:R-:W-:Y:S05]  /*2e070*/  BSYNC B2 ;  /* 0x0000000000027941 */ /* 0x000fea0003800000 */
.L_x_2854:
        /* <DEDUP_REMOVED lines=11> */
.L_x_2857:
[----:B------:R-:W-:Y:S05]  /*2e130*/  BSYNC B2 ;  /* 0x0000000000027941 */ /* 0x000fea0003800000 */
.L_x_2856:
[----:B------:R-:W2:Y:S04]  /*2e140*/  LDL R7, [R1+0x18] ;  /* 0x0000180001077983 */ /* 0x000ea80000100800 */
[----:B0-----:R-:W2:Y:S01]  /*2e150*/  LDL.LU R3, [R1+0x8] ;  /* 0x0000080001037983 */ /* 0x001ea20000300800 */
        /* <DEDUP_REMOVED lines=10> */
.L_x_2858:
        /* <DEDUP_REMOVED lines=15> */
.L_x_2859:
        /* <DEDUP_REMOVED lines=15> */
.L_x_2860:
        /* <DEDUP_REMOVED lines=12> */
.L_x_2845:
[----:B------:R-:W-:Y:S05]  /*2e4a0*/  BSYNC B1 ;  /* 0x0000000000017941 */ /* 0x000fea0003800000 */
.L_x_2844:
[----:B------:R-:W2:Y:S01]  /*2e4b0*/  LDL R2, [R1+0x20] ;  /* 0x0000200001027983 */ /* 0x000ea20000100800 */
[----:B------:R-:W-:Y:S01]  /*2e4c0*/  IADD3 R19, R4, 0x1, RZ ;  /* 0x0000000104137810 */ /* 0x000fe20007ffe0ff */
[----:B------:R-:W-:Y:S01]  /*2e4d0*/  BSSY B1, `(.L_x_2861) ;  /* 0x00000b3000017945 */ /* 0x000fe20003800000 */
[----:B0-----:R-:W-:Y:S02]  /*2e4e0*/  VIADD R6, R0, 0xffffffff ;  /* 0xffffffff00067836 */ /* 0x001fe40000000000 */
        /* <DEDUP_REMOVED lines=26> */
[----:B------:R-:W-:-:S05]  /*2e690*/  IMAD.WIDE.U32 R2, R12, UR6, R2 ;  /* 0x000000060c027c25 */ /* 0x000fca000f8e0002 */
[----:B------:R-:W-:Y:S02]  /*2e6a0*/  IADD3 R3, R8, R3, RZ ;  /* 0x0000000308037210 */ /* 0x000fe40007ffe0ff */
[----:B------:R-:W-:-:S04]  /*2e6b0*/  LEA R8, P0, R2, UR4, 0x2 ;  /* 0x0000000402087c11 */ /* 0x000fc8000f8010ff */
[----:B------:R-:W-:-:S06]  /*2e6c0*/  LEA.HI.X R9, R2, UR5, R3, 0x2, P0 ;  /* 0x0000000502097c11 */ /* 0x000fcc00080f1403 */
[----:B------:R1:W5:Y:S03]  /*2e6d0*/  LDG.E R9, desc[UR60][R8.64] ;  /* 0x0000003c08097981 */ /* 0x000366000c1e1900 */
.L_x_2863:
[----:B------:R-:W-:Y:S01]  /*2e6e0*/  IMAD R2, R19, 0x8, R18 ;  /* 0x0000000813027824 */ /* 0x000fe200078e0212 */
[----:B------:R-:W-:Y:S01]  /*2e6f0*/  SHF.L.U32 R3, R10, 0x1f, RZ ;  /* 0x0000001f0a037819 */ /* 0x000fe200000006ff */
[----:B------:R-:W-:Y:S03]  /*2e700*/  BSSY B2, `(.L_x_2864) ;  /* 0x0000003000027945 */ /* 0x000fe60003800000 */
[----:B------:R-:W2:Y:S02]  /*2e710*/  SYNCS.PHASECHK.TRANS64.TRYWAIT P0, [R2+URZ+0x36840], R3 ;  /* 0x03684003020075a7 */ /* 0x000ea4000800017f */
[----:B--2---:R-:W-:Y:S05]  /*2e720*/  @!P0 BRA `(.L_x_2865) ;  /* 0x00000040009c8947 */ /* 0x004fea0003800000 */
.L_x_2983:
[----:B------:R-:W-:Y:S05]  /*2e730*/  BSYNC B2 ;  /* 0x0000000000027941 */ /* 0x000fea0003800000 */
.L_x_2864:
        /* <DEDUP_REMOVED lines=12> */
.L_x_2867:
[----:B------:R-:W-:Y:S05]  /*2e800*/  BSYNC B2 ;  /* 0x0000000000027941 */ /* 0x000fea0003800000 */
.L_x_2866:
        /* <DEDUP_REMOVED lines=13> */
.L_x_2868:
        /* <DEDUP_REMOVED lines=16> */
.L_x_2869:
        /* <DEDUP_REMOVED lines=16> */
.L_x_2870:
        /* <DEDUP_REMOVED lines=15> */
.L_x_2984:
[----:B------:R-:W-:Y:S05]  /*2ebd0*/  BSYNC B2 ;  /* 0x0000000000027941 */ /* 0x000fea0003800000 */
.L_x_2871:
        /* <DEDUP_REMOVED lines=11> */
.L_x_2874:
[----:B------:R-:W-:Y:S05]  /*2ec90*/  BSYNC B2 ;  /* 0x0000000000027941 */ /* 0x000fea0003800000 */
.L_x_2873:
        /* <DEDUP_REMOVED lines=12> */
.L_x_2875:
        /* <DEDUP_REMOVED lines=15> */
.L_x_2876:
        /* <DEDUP_REMOVED lines=15> */
.L_x_2877:
        /* <DEDUP_REMOVED lines=12> */
.L_x_2862:
[----:B------:R-:W-:Y:S05]  /*2f000*/  BSYNC B1 ;  /* 0x0000000000017941 */ /* 0x000fea0003800000 */
.L_x_2861:
[----:B------:R-:W2:Y:S01]  /*2f010*/  LDL R2, [R1+0x30] ;  /* 0x0000300001027983 */ /* 0x000ea20000100800 */
[----:B------:R-:W-:Y:S02]  /*2f020*/  IADD3 R0, R0, -0x2, RZ ;  /* 0xfffffffe00007810 */ /* 0x000fe40007ffe0ff */
[----:B--2---:R-:W-:-:S13]  /*2f030*/  ISETP.GT.AND P0, PT, R6, R2, PT ;  /* 0x000000020600720c */ /* 0x004fda0003f04270 */
[----:B------:R-:W-:Y:S05]  /*2f040*/  @P0 BRA `(.L_x_2878) ;  /* 0xffffffe800400947 */ /* 0x000fea000383ffff */
.L_x_2824:
[----:B------:R-:W-:Y:S05]  /*2f050*/  BSYNC B0 ;  /* 0x0000000000007941 */ /* 0x000fea0003800000 */
.L_x_2823:
        /* <DEDUP_REMOVED lines=18> */
.L_x_2880:
[----:B------:R-:W-:Y:S05]  /*2f180*/  BSYNC B0 ;  /* 0x0000000000007941 */ /* 0x000fea0003800000 */
.L_x_2879:
[----:B---3--:R-:W3:Y:S01]  /*2f190*/  LDL R0, [R1+0x20] ;  /* 0x0000200001007983 */ /* 0x008ee20000100800 */
[----:B------:R-:W-:Y:S01]  /*2f1a0*/  BSSY B0, `(.L_x_2881) ;  /* 0x0000049000007945 */ /* 0x000fe20003800000 */
[----:B---3--:R-:W-:-:S13]  /*2f1b0*/  LOP3.LUT P0, RZ, R0, 0x1, RZ, 0xc0, !PT ;  /* 0x0000000100ff7812 */ /* 0x008fda000780c0ff */
[----:B------:R-:W-:Y:S05]  /*2f1c0*/  @!P0 BRA `(.L_x_2882) ;  /* 0x0000000400188947 */ /* 0x000fea0003800000 */
[----:B------:R-:W3:Y:S01]  /*2f1d0*/  LDL R2, [R1+0x14] ;  /* 0x0000140001027983 */ /* 0x000ee20000100800 */
[----:B------:R-:W-:Y:S01]  /*2f1e0*/  IMAD R0, R19, 0x8, R18 ;  /* 0x0000000813007824 */ /* 0x000fe200078e0212 */
[----:B------:R-:W-:Y:S01]  /*2f1f0*/  BSSY B1, `(.L_x_2883) ;  /* 0x0000005000017945 */ /* 0x000fe20003800000 */
[----:B------:R-:W-:Y:S02]  /*2f200*/  ISETP.NE.AND P1, PT, R3, RZ, PT ;  /* 0x000000ff0300720c */ /* 0x000fe40003f25270 */
[----:B---3--:R-:W-:-:S04]  /*2f210*/  SHF.L.U32 R2, R2, 0x1f, RZ ;  /* 0x0000001f02027819 */ /* 0x008fc800000006ff */
[----:B------:R-:W3:Y:S02]  /*2f220*/  SYNCS.PHASECHK.TRANS64.TRYWAIT P0, [R0+URZ+0x36860], R2 ;  /* 0x03686002000075a7 */ /* 0x000ee4000800017f */
[----:B---3--:R-:W-:Y:S05]  /*2f230*/  @!P0 BRA `(.L_x_2884) ;  /* 0x0000003800008947 */ /* 0x008fea0003800000 */
.L_x_2985:
[----:B------:R-:W-:Y:S05]  /*2f240*/  BSYNC B1 ;  /* 0x0000000000017941 */ /* 0x000fea0003800000 */
.L_x_2883:
        /* <DEDUP_REMOVED lines=9> */
.L_x_2886:
[----:B------:R-:W-:Y:S05]  /*2f2e0*/  BSYNC B1 ;  /* 0x0000000000017941 */ /* 0x000fea0003800000 */
.L_x_2885:
        /* <DEDUP_REMOVED lines=12> */
.L_x_2887:
        /* <DEDUP_REMOVED lines=15> */
.L_x_2888:
        /* <DEDUP_REMOVED lines=15> */
.L_x_2889:
        /* <DEDUP_REMOVED lines=10> */
.L_x_2882:
[----:B------:R-:W-:Y:S05]  /*2f630*/  BSYNC B0 ;  /* 0x0000000000007941 */ /* 0x000fea0003800000 */
.L_x_2881:
[----:B------:R-:W3:Y:S01]  /*2f640*/  LDL.LU R4, [R1+0x14] ;  /* 0x0000140001047983 */ /* 0x000ee20000300800 */
[----:B------:R-:W-:-:S05]  /*2f650*/  VIADD R19, R19, 0x1 ;  /* 0x0000000113137836 */ /* 0x000fca0000000000 */
[----:B------:R-:W-:-:S04]  /*2f660*/  ISETP.NE.AND P0, PT, R19, 0x2, PT ;  /* 0x000000021300780c */ /* 0x000fc80003f05270 */
[----:B------:R-:W-:Y:S02]  /*2f670*/  SEL R0, RZ, 0x1, P0 ;  /* 0x00000001ff007807 */ /* 0x000fe40000000000 */
[----:B------:R-:W-:Y:S02]  /*2f680*/  SEL R19, R19, RZ, P0 ;  /* 0x000000ff13137207 */ /* 0x000fe40000000000 */
[----:B---3--:R-:W-:-:S05]  /*2f690*/  LOP3.LUT R4, R4, R0, RZ, 0x3c, !PT ;  /* 0x0000000004047212 */ /* 0x008fca00078e3cff */
[----:B------:R3:W-:Y:S02]  /*2f6a0*/  STL [R1+0x14], R4 ;  /* 0x0000140401007387 */ /* 0x0007e40000100800 */
.L_x_2803:
[----:B------:R-:W-:Y:S05]  /*2f6b0*/  BSYNC B7 ;  /* 0x0000000000077941 */ /* 0x000fea0003800000 */
.L_x_2801:
[----:B0-----:R-:W4:Y:S02]  /*2f6c0*/  LDL R0, [R1+0x20] ;  /* 0x0000200001007983 */ /* 0x001f240000100800 */
[----:B----4-:R-:W-:-:S13]  /*2f6d0*/  LOP3.LUT P0, RZ, R0, 0x2, RZ, 0xc0, !PT ;  /* 0x0000000200ff7812 */ /* 0x010fda000780c0ff */
[----:B------:R-:W-:Y:S05]  /*2f6e0*/  @!P0 BRA `(.L_x_2890) ;  /* 0x00000000002c8947 */ /* 0x000fea0003800000 */
[----:B------:R-:W-:Y:S05]  /*2f6f0*/  WARPSYNC.ALL ;  /* 0x0000000000007948 */ /* 0x000fea0003800000 */
[----:B------:R-:W0:Y:S08]  /*2f700*/  S2UR UR5, SR_CgaCtaId ;  /* 0x00000000000579c3 */ /* 0x000e300000008800 */
[----:B------:R-:W-:Y:S06]  /*2f710*/  BAR.SYNC.DEFER_BLOCKING 0x5, 0x180 ;  /* 0x0146000000007b1d */ /* 0x000fec0000010000 */
[----:B------:R-:W-:-:S02]  /*2f720*/  UMOV UR4, 0x400 ;  /* 0x0000040000047882 */ /* 0x000fc40000000000 */
[----:B0-----:R-:W-:-:S06]  /*2f730*/  ULEA UR4, UR5, UR4, 0x18 ;  /* 0x0000000405047291 */ /* 0x001fcc000f8ec03f */
[----:B------:R-:W-:-:S05]  /*2f740*/  IMAD.U32 R18, RZ, RZ, UR4 ;  /* 0x00000004ff127e24 */ /* 0x000fca000f8e00ff */
[----:B-123--:R-:W0:Y:S04]  /*2f750*/  LDS.128 R4, [R18+0x368d0] ;  /* 0x0368d00012047984 */ /* 0x00ee280000000c00 */
[----:B0-----:R1:W-:Y:S04]  /*2f760*/  STL.64 [R1], R4 ;  /* 0x0000000401007387 */ /* 0x0013e80000100a00 */
[----:B------:R1:W-:Y:S01]  /*2f770*/  STL.64 [R1+0x8], R6 ;  /* 0x0000080601007387 */ /* 0x0003e20000100a00 */
[----:B------:R-:W-:Y:S06]  /*2f780*/  BAR.ARV 0x4, 0x180 ;  /* 0x0106000000007b1d */ /* 0x000fec0000002000 */
[----:B------:R-:W-:Y:S05]  /*2f790*/  BRA `(.L_x_2891) ;  /* 0x0000001000347947 */ /* 0x000fea0003800000 */
.L_x_2890:
[----:B------:R-:W0:Y:S01]  /*2f7a0*/  S2R R16, SR_TID.X ;  /* 0x0000000000107919 */ /* 0x000e220000002100 */
[----:B------:R-:W-:Y:S01]  /*2f7b0*/  UMOV UR4, 0xffffffff ;  /* 0xffffffff00047882 */ /* 0x000fe20000000000 */
[----:B0-----:R-:W-:-:S04]  /*2f7c0*/  LOP3.LUT R16, R16, 0x1f, RZ, 0xc0, !PT ;  /* 0x0000001f10107812 */ /* 0x001fc800078ec0ff */
[----:B------:R-:W-:Y:S01]  /*2f7d0*/  ISETP.NE.AND P0, PT, R16, 0x1f, PT ;  /* 0x0000001f1000780c */ /* 0x000fe20003f05270 */
[----:B------:R-:W-:-:S12]  /*2f7e0*/  BRA.DIV UR4, `(.L_x_2892) ;  /* 0x0000003204a87947 */ /* 0x000fd8000b800000 */
[----:B------:R-:W4:Y:S01]  /*2f7f0*/  LDL.LU R2, [R1] ;  /* 0x0000000001027983 */ /* 0x000f220000300800 */
[----:B------:R-:W-:-:S03]  /*2f800*/  ULDC UR4, c[0x0][0xc3c] ;  /* 0x00030f0000047ab9 */ /* 0x000fc60000000800 */
[----:B------:R-:W5:Y:S01]  /*2f810*/  LDL R3, [R1+0xc] ;  /* 0x00000c0001037983 */ /* 0x000f620000100800 */
[----:B----4-:R-:W-:Y:S01]  /*2f820*/  MOV R10, R2 ;  /* 0x00000002000a7202 */ /* 0x010fe20000000f00 */
[----:B-----5:R-:W-:-:S05]  /*2f830*/  IMAD.IADD R0, R3, 0x1, R16 ;  /* 0x0000000103007824 */ /* 0x020fca00078e0210 */
[----:B------:R-:W-:-:S13]  /*2f840*/  ISETP.GE.OR P1, PT, R0, UR4, !P0 ;  /* 0x0000000400007c0c */ /* 0x000fda000c726670 */
[----:B------:R-:W0:Y:S08]  /*2f850*/  @!P1 LDC.64 R2, c[0x0][0xc80] ;  /* 0x00032000ff029b82 */ /* 0x000e300000000a00 */
[----:B-1----:R-:W1:Y:S01]  /*2f860*/  @!P1 LDC.64 R6, c[0x0][0xc78] ;  /* 0x00031e00ff069b82 */ /* 0x002e620000000a00 */
[----:B0-----:R-:W-:-:S05]  /*2f870*/  @!P1 IMAD.WIDE R2, R0, 0x4, R2 ;  /* 0x0000000400029825 */ /* 0x001fca00078e0202 */
[----:B------:R1:W4:Y:S02]  /*2f880*/  @!P1 LDG.E R8, desc[UR60][R2.64] ;  /* 0x0000003c02089981 */ /* 0x000324000c1e1900 */
[----:B-1----:R-:W-:-:S06]  /*2f890*/  @!P1 IMAD.WIDE R2, R0, 0x4, R6 ;  /* 0x0000000400029825 */ /* 0x002fcc00078e0206 */
[----:B------:R-:W5:Y:S01]  /*2f8a0*/  @!P1 LDG.E R2, desc[UR60][R2.64] ;  /* 0x0000003c02029981 */ /* 0x000f62000c1e1900 */
[----:B---3--:R-:W-:Y:S01]  /*2f8b0*/  IMAD.MOV.U32 R4, RZ, RZ, RZ ;  /* 0x000000ffff047224 */ /* 0x008fe200078e00ff */
[C---:B------:R-:W-:Y:S01]  /*2f8c0*/  ISETP.GE.U32.AND P2, PT, R16.reuse, 0x2, PT ;  /* 0x000000021000780c */ /* 0x040fe20003f46070 */
[----:B------:R-:W-:Y:S01]  /*2f8d0*/  IMAD.MOV.U32 R6, RZ, RZ, RZ ;  /* 0x000000ffff067224 */ /* 0x000fe200078e00ff */
[C---:B------:R-:W-:Y:S01]  /*2f8e0*/  ISETP.GE.U32.AND P3, PT, R16.reuse, 0x4, PT ;  /* 0x000000041000780c */ /* 0x040fe20003f66070 */
[----:B--2---:R-:W-:Y:S01]  /*2f8f0*/  SHFL.IDX PT, R5, R10, RZ, 0x1f ;  /* 0x00001fff0a057589 */ /* 0x004fe200000e0000 */
[C---:B------:R-:W-:Y:S02]  /*2f900*/  ISETP.GE.U32.AND P4, PT, R16.reuse, 0x8, PT ;  /* 0x000000081000780c */ /* 0x040fe40003f86070 */
[C---:B------:R-:W-:Y:S01]  /*2f910*/  ISETP.GE.U32.AND P5, PT, R16.reuse, 0x10, PT ;  /* 0x000000101000780c */ /* 0x040fe20003fa6070 */
[----:B------:R-:W-:Y:S01]  /*2f920*/  SHFL.IDX PT, R0, R10, 0x1, 0x1f ;  /* 0x00201f000a007f89 */ /* 0x000fe200000e0000 */
[----:B----4-:R-:W-:Y:S01]  /*2f930*/  @!P1 IMAD.MOV.U32 R4, RZ, RZ, R8 ;  /* 0x000000ffff049224 */ /* 0x010fe200078e0008 */
[----:B------:R-:W-:Y:S01]  /*2f940*/  MOV R8, RZ ;  /* 0x000000ff00087202 */ /* 0x000fe20000000f00 */
[----:B-----5:R-:W-:Y:S01]  /*2f950*/  @!P1 IMAD.MOV.U32 R6, RZ, RZ, R2 ;  /* 0x000000ffff069224 */ /* 0x020fe200078e0002 */
[----:B------:R-:W-:-:S03]  /*2f960*/  ISETP.NE.AND P1, PT, R16, RZ, PT ;  /* 0x000000ff1000720c */ /* 0x000fc60003f25270 */
[----:B------:R-:W-:-:S05]  /*2f970*/  IMAD R2, R6, R4, RZ ;  /* 0x0000000406027224 */ /* 0x000fca00078e02ff */
        /* <DEDUP_REMOVED lines=16> */
.L_x_2995:
[----:B------:R-:W-:Y:S02]  /*2fa80*/  ULDC UR4, c[0x0][0xc38] ;  /* 0x00030e0000047ab9 */ /* 0x000fe40000000800 */
[----:B------:R-:W-:-:S04]  /*2fa90*/  IMAD.U32 R2, RZ, RZ, UR4 ;  /* 0x00000004ff027e24 */ /* 0x000fc8000f8e00ff */
[----:B-1----:R-:W-:-:S04]  /*2faa0*/  IMAD R9, R9, R2, RZ ;  /* 0x0000000209097224 */ /* 0x002fc800078e02ff */
[----:B------:R-:W-:-:S05]  /*2fab0*/  IMAD.IADD R0, R0, 0x1, R9 ;  /* 0x0000000100007824 */ /* 0x000fca00078e0209 */
[----:B------:R-:W-:-:S13]  /*2fac0*/  ISETP.GT.AND P6, PT, R0, R5, PT ;  /* 0x000000050000720c */ /* 0x000fda0003fc4270 */
[----:B------:R-:W-:Y:S05]  /*2fad0*/  @P6 BRA `(.L_x_2893) ;  /* 0x0000000000ac6947 */ /* 0x000fea0003800000 */
.L_x_2896:
        /* <DEDUP_REMOVED lines=35> */
[----:B0-----:R-:W-:-:S05]  /*2fd10*/  IMAD.IADD R7, R2, 0x1, R3 ;  /* 0x0000000102077824 */ /* 0x001fca00078e0203 */
[----:B------:R0:W1:Y:S02]  /*2fd20*/  SHFL.IDX PT, R9, R7, 0x1f, 0x1f ;  /* 0x03e01f0007097f89 */ /* 0x00006400000e0000 */
.L_x_3003:
[----:B------:R-:W-:Y:S02]  /*2fd30*/  ULDC UR4, c[0x0][0xc38] ;  /* 0x00030e0000047ab9 */ /* 0x000fe40000000800 */
[----:B------:R-:W-:-:S04]  /*2fd40*/  IMAD.U32 R2, RZ, RZ, UR4 ;  /* 0x00000004ff027e24 */ /* 0x000fc8000f8e00ff */
[----:B-1----:R-:W-:-:S04]  /*2fd50*/  IMAD R9, R9, R2, RZ ;  /* 0x0000000209097224 */ /* 0x002fc800078e02ff */
[----:B------:R-:W-:-:S05]  /*2fd60*/  IMAD.IADD R0, R9, 0x1, R0 ;  /* 0x0000000109007824 */ /* 0x000fca00078e0200 */
[----:B------:R-:W-:-:S13]  /*2fd70*/  ISETP.GT.AND P6, PT, R0, R5, PT ;  /* 0x000000050000720c */ /* 0x000fda0003fc4270 */
[----:B------:R-:W-:Y:S05]  /*2fd80*/  @!P6 BRA `(.L_x_2896) ;  /* 0xfffffffc0054e947 */ /* 0x000fea000383ffff */
.L_x_2893:
        /* <DEDUP_REMOVED lines=12> */
.L_x_3008:
[----:B------:R-:W-:-:S13]  /*2fe50*/  ISETP.NE.AND P0, PT, R0, RZ, PT ;  /* 0x000000ff0000720c */ /* 0x000fda0003f05270 */
[----:B------:R-:W-:Y:S05]  /*2fe60*/  @!P0 BRA `(.L_x_2898) ;  /* 0x0000000000148947 */ /* 0x000fea0003800000 */
[----:B------:R-:W-:Y:S01]  /*2fe70*/  UMOV UR4, 0xffffffff ;  /* 0xffffffff00047882 */ /* 0x000fe20000000000 */
[----:B-1----:R-:W-:Y:S02]  /*2fe80*/  VIADD R3, R3, 0xffffffff ;  /* 0xffffffff03037836 */ /* 0x002fe40000000000 */
[----:B------:R-:W-:Y:S05]  /*2fe90*/  BRA.DIV UR4, `(.L_x_2899) ;  /* 0x00000036049c7947 */ /* 0x000fea000b800000 */
[----:B------:R1:W2:Y:S02]  /*2fea0*/  SHFL.IDX PT, R3, R7, R3, 0x1f ;  /* 0x00001f0307037589 */ /* 0x0002a400000e0000 */
.L_x_3011:
[----:B--2---:R-:W-:-:S07]  /*2feb0*/  IMAD.MOV.U32 R8, RZ, RZ, R3 ;  /* 0x000000ffff087224 */ /* 0x004fce00078e0003 */
.L_x_2898:
        /* <DEDUP_REMOVED lines=10> */
[----:B-1----:R-:W-:-:S05]  /*2ff60*/  IADD3 R2, RZ, -R3, RZ ;  /* 0x80000003ff027210 */ /* 0x002fca0007ffe0ff */
        /* <DEDUP_REMOVED lines=19> */
[----:B-1----:R-:W-:-:S05]  /*300a0*/  IADD3 R2, RZ, -R3, RZ ;  /* 0x80000003ff027210 */ /* 0x002fca0007ffe0ff */
[----:B0-----:R-:W-:Y:S02]  /*300b0*/  IMAD R7, R2, R5, RZ ;  /* 0x0000000502077224 */ /* 0x001fe400078e02ff */
[----:B------:R-:W-:-:S04]  /*300c0*/  IMAD.MOV.U32 R2, RZ, RZ, RZ ;  /* 0x000000ffff027224 */ /* 0x000fc800078e00ff */
[----:B------:R-:W-:Y:S01]  /*300d0*/  IMAD.HI.U32 R7, R3, R7, R2 ;  /* 0x0000000703077227 */ /* 0x000fe200078e0002 */
[----:B------:R-:W-:-:S03]  /*300e0*/  LOP3.LUT R2, R0, R4, RZ, 0x3c, !PT ;  /* 0x0000000400027212 */ /* 0x000fc600078e3cff */
[----:B------:R-:W-:Y:S01]  /*300f0*/  IMAD.MOV.U32 R3, RZ, RZ, R8 ;  /* 0x000000ffff037224 */ /* 0x000fe200078e0008 */
[----:B------:R-:W-:Y:S02]  /*30100*/  ISETP.GE.AND P2, PT, R2, RZ, PT ;  /* 0x000000ff0200720c */ /* 0x000fe40003f46270 */
[----:B------:R-:W-:-:S05]  /*30110*/  IABS R8, R6 ;  /* 0x0000000600087213 */ /* 0x000fca0000000000 */
[----:B------:R-:W-:-:S06]  /*30120*/  IMAD.MOV R8, RZ, RZ, -R8 ;  /* 0x000000ffff087224 */ /* 0x000fcc00078e0a08 */
        /* <DEDUP_REMOVED lines=14> */
[----:B------:R-:W-:-:S10]  /*30210*/  @P0 IADD3 R7, R7, 0x1, RZ ;  /* 0x0000000107070810 */ /* 0x000fd40007ffe0ff */
        /* <DEDUP_REMOVED lines=8> */
.L_x_2900:
        /* <DEDUP_REMOVED lines=8> */
[----:B0-----:R-:W-:-:S06]  /*30320*/  IADD3 R6, R6, 0xffffffe, RZ ;  /* 0x0ffffffe06067810 */ /* 0x001fcc0007ffe0ff */
        /* <DEDUP_REMOVED lines=19> */
[----:B------:R-:W-:-:S05]  /*30460*/  @!P1 LOP3.LUT R6, RZ, R5, RZ, 0x33, !PT ;  /* 0x00000005ff069212 */ /* 0x000fca00078e33ff */
[----:B------:R-:W-:Y:S01]  /*30470*/  IMAD R7, R3, R6, RZ ;  /* 0x0000000603077224 */ /* 0x000fe200078e02ff */
[----:B------:R-:W-:-:S03]  /*30480*/  IADD3 R6, -R6, RZ, RZ ;  /* 0x000000ff06067210 */ /* 0x000fc60007ffe1ff */
        /* <DEDUP_REMOVED lines=32> */
.L_x_2901:
[----:B------:R-:W-:-:S04]  /*30690*/  LOP3.LUT R0, RZ, R0, RZ, 0x33, !PT ;  /* 0x00000000ff007212 */ /* 0x000fc800078e33ff */
[----:B------:R-:W-:-:S05]  /*306a0*/  IADD3 R0, R4, R0, RZ ;  /* 0x0000000004007210 */ /* 0x000fca0007ffe0ff */
[----:B------:R2:W-:Y:S01]  /*306b0*/  STL [R1+0x4], R0 ;  /* 0x0000040001007387 */ /* 0x0005e20000100800 */
[----:B------:R-:W-:Y:S05]  /*306c0*/  BRA `(.L_x_2902) ;  /* 0x0000000000287947 */ /* 0x000fea0003800000 */
.L_x_2894:
        /* <DEDUP_REMOVED lines=10> */
.L_x_2902:
        /* <DEDUP_REMOVED lines=10> */
[----:B---3--:R-:W-:Y:S02]  /*30810*/  MOV R7, R2 ;  /* 0x0000000200077202 */ /* 0x008fe40000000f00 */
[----:B------:R-:W-:Y:S01]  /*30820*/  @!P0 MOV R2, 0x400 ;  /* 0x0000040000028802 */ /* 0x000fe20000000f00 */
[----:B----4-:R-:W-:-:S03]  /*30830*/  IMAD.MOV.U32 R6, RZ, RZ, R3 ;  /* 0x000000ffff067224 */ /* 0x010fc600078e0003 */
[----:B0-----:R-:W-:-:S05]  /*30840*/  @!P0 LEA R18, R0, R2, 0x18 ;  /* 0x0000000200128211 */ /* 0x001fca00078ec0ff */
[----:B-----5:R0:W-:Y:S01]  /*30850*/  @!P0 STS.128 [R18+0x368d0], R4 ;  /* 0x0368d00412008388 */ /* 0x0201e20000000c00 */
[----:B------:R-:W-:Y:S06]  /*30860*/  BAR.ARV 0x5, 0x180 ;  /* 0x0146000000007b1d */ /* 0x000fec0000002000 */
.L_x_2891:
[----:B------:R-:W2:Y:S01]  /*30870*/  LDL R0, [R1+0xc] ;  /* 0x00000c0001007983 */ /* 0x000ea20000100800 */
[----:B------:R-:W-:Y:S02]  /*30880*/  ULDC UR4, c[0x0][0xc3c] ;  /* 0x00030f0000047ab9 */ /* 0x000fe40000000800 */
[----:B--2---:R-:W-:-:S13]  /*30890*/  ISETP.GE.AND P0, PT, R0, UR4, PT ;  /* 0x0000000400007c0c */ /* 0x004fda000bf06270 */
[----:B------:R-:W-:Y:S05]  /*308a0*/  @!P0 BRA `(.L_x_2903) ;  /* 0xffffff8400848947 */ /* 0x000fea000383ffff */
[----:B------:R-:W-:Y:S05]  /*308b0*/  BSYNC B8 ;  /* 0x0000000000087941 */ /* 0x000fea0003800000 */
.L_x_2753:
[----:B--2---:R-:W2:Y:S01]  /*308c0*/  LDL.LU R0, [R1+0x64] ;  /* 0x0000640001007983 */ /* 0x004ea20000300800 */
        /* <DEDUP_REMOVED lines=11> */
.L_x_3012:
[----:B------:R-:W-:Y:S05]  /*30980*/  BSYNC B0 ;  /* 0x0000000000007941 */ /* 0x000fea0003800000 */
.L_x_2904:
[----:B------:R-:W-:-:S03]  /*30990*/  UMOV UR4, 0xffffffff ;  /* 0xffffffff00047882 */ /* 0x000fc60000000000 */
[----:B------:R-:W-:Y:S05]  /*309a0*/  BRA.DIV UR4, `(.L_x_2906) ;  /* 0x0000002e04187947 */ /* 0x000fea000b800000 */
[----:B------:R-:W1:Y:S02]  /*309b0*/  S2R R2, SR_TID.X ;  /* 0x0000000000027919 */ /* 0x000e640000002100 */
[----:B-1----:R-:W-:-:S04]  /*309c0*/  SHF.R.U32.HI R2, RZ, 0x5, R2 ;  /* 0x00000005ff027819 */ /* 0x002fc80000011602 */
[----:B------:R-:W-:-:S05]  /*309d0*/  LOP3.LUT R2, R2, 0x3, RZ, 0xc0, !PT ;  /* 0x0000000302027812 */ /* 0x000fca00078ec0ff */
[----:B------:R1:W2:Y:S02]  /*309e0*/  SHFL.IDX PT, R14, R2, RZ, 0x1f ;  /* 0x00001fff020e7589 */ /* 0x0002a400000e0000 */
.L_x_3015:
[----:B--2---:R-:W-:-:S13]  /*309f0*/  ISETP.NE.AND P0, PT, R14, RZ, PT ;  /* 0x000000ff0e00720c */ /* 0x004fda0003f05270 */
[----:B------:R-:W-:Y:S05]  /*30a00*/  @P0 BRA `(.L_x_2512) ;  /* 0x0000000000940947 */ /* 0x000fea0003800000 */
[----:B------:R-:W-:-:S03]  /*30a10*/  UMOV UR4, 0xffffffff ;  /* 0xffffffff00047882 */ /* 0x000fc60000000000 */
[----:B------:R-:W-:Y:S05]  /*30a20*/  BRA.DIV UR4, `(.L_x_2907) ;  /* 0x0000002e042c7947 */ /* 0x000fea000b800000 */
[----:B------:R-:W-:-:S13]  /*30a30*/  ELECT P6, URZ, PT ;  /* 0x00000000003f782f */ /* 0x000fda00038c0000 */
.L_x_3018:
        /* <DEDUP_REMOVED lines=8> */
.L_x_2908:
[----:B------:R-:W2:Y:S01]  /*30ac0*/  LDL.LU R7, [R1+0x14] ;  /* 0x0000140001077983 */ /* 0x000ea20000300800 */
[----:B------:R-:W-:Y:S02]  /*30ad0*/  VIADD R2, R0, 0x36840 ;  /* 0x0003684000027836 */ /* 0x000fe40000000000 */
[----:B0-----:R-:W-:-:S03]  /*30ae0*/  VIADD R3, R19, 0x1 ;  /* 0x0000000113037836 */ /* 0x001fc60000000000 */
[----:B------:R-:W-:Y:S02]  /*30af0*/  LEA R6, R19, R2, 0x3 ;  /* 0x0000000213067211 */ /* 0x000fe400078e18ff */
        /* <DEDUP_REMOVED lines=9> */
.L_x_3019:
[----:B------:R-:W1:Y:S02]  /*30b90*/  SYNCS.PHASECHK.TRANS64.TRYWAIT P0, [R7+URZ], R2 ;  /* 0x00000002070075a7 */ /* 0x000e64000800017f */
[----:B-1----:R-:W-:Y:S05]  /*30ba0*/  @!P0 BRA `(.L_x_2910) ;  /* 0x0000002c00008947 */ /* 0x002fea0003800000 */
.L_x_3020:
[----:B------:R-:W-:Y:S05]  /*30bb0*/  @!P2 BRA `(.L_x_2911) ;  /* 0x000000000004a947 */ /* 0x000fea0003800000 */
[----:B------:R-:W-:Y:S01]  /*30bc0*/  BPT.TRAP 0x1 ;  /* 0x000000040000795c */ /* 0x000fe20000300000 */
.L_x_2911:
[----:B------:R-:W-:-:S04]  /*30bd0*/  VIADD R0, R0, 0x36860 ;  /* 0x0003686000007836 */ /* 0x000fc80000000000 */
[----:B------:R-:W-:-:S04]  /*30be0*/  IMAD R4, R19, 0x8, R0 ;  /* 0x0000000813047824 */ /* 0x000fc800078e0200 */
[----:B------:R-:W2:Y:S02]  /*30bf0*/  SYNCS.PHASECHK.TRANS64.TRYWAIT P0, [R4+URZ], R5 ;  /* 0x00000005040075a7 */ /* 0x000ea4000800017f */
[----:B--2---:R-:W-:Y:S05]  /*30c00*/  @!P0 BRA `(.L_x_2912) ;  /* 0x0000002800fc8947 */ /* 0x004fea0003800000 */
.L_x_3021:
[----:B------:R-:W-:-:S07]  /*30c10*/  LEA R3, R3, R0, 0x3 ;  /* 0x0000000003037211 */ /* 0x000fce00078e18ff */
.L_x_2913:
[----:B---3--:R3:W4:Y:S02]  /*30c20*/  SYNCS.PHASECHK.TRANS64.TRYWAIT P0, [R3+URZ], R2 ;  /* 0x00000002030075a7 */ /* 0x008724000800017f */
[----:B----4-:R-:W-:Y:S05]  /*30c30*/  @!P0 NANOSLEEP.SYNCS 0x989680 ;  /* 0x009896800000895d */ /* 0x010fea0003900000 */
[----:B------:R-:W4:Y:S02]  /*30c40*/  @!P0 SYNCS.PHASECHK.TRANS64 P0, [R3+URZ], R2 ;  /* 0x00000002030085a7 */ /* 0x000f24000800007f */
[----:B----4-:R-:W-:Y:S05]  /*30c50*/  @!P0 BRA `(.L_x_2913) ;  /* 0xfffffffc00f08947 */ /* 0x010fea000383ffff */
.L_x_2512:
[----:B------:R-:W-:Y:S05]  /*30c60*/  BSYNC B9 ;  /* 0x0000000000097941 */ /* 0x000fea0003800000 */
.L_x_2509:
[----:B------:R-:W-:Y:S05]  /*30c70*/  EXIT ;  /* 0x000000000000794d */ /* 0x000fea0003800000 */
.L_x_2532:
[----:B0-----:R0:W1:Y:S02]  /*30c80*/  SYNCS.PHASECHK.TRANS64.TRYWAIT P5, [R43+URZ+0x36890], R100 ;  /* 0x036890642b0075a7 */ /* 0x00106400080a017f */
[----:B-1----:R-:W-:Y:S05]  /*30c90*/  @!P5 NANOSLEEP.SYNCS 0x989680 ;  /* 0x009896800000d95d */ /* 0x002fea0003900000 */
[----:B------:R-:W1:Y:S02]  /*30ca0*/  @!P5 SYNCS.PHASECHK.TRANS64 P5, [R43+URZ+0x36890], R100 ;  /* 0x036890642b00d5a7 */ /* 0x000e6400080a007f */
[----:B-1----:R-:W-:Y:S05]  /*30cb0*/  @!P5 BRA `(.L_x_2532) ;  /* 0xfffffffc00f0d947 */ /* 0x002fea000383ffff */
[----:B------:R-:W-:Y:S05]  /*30cc0*/  BRA `(.L_x_2914) ;  /* 0xfffffd2c00707947 */ /* 0x000fea000383ffff */
.L_x_2586:
[----:B-1----:R1:W3:Y:S02]  /*30cd0*/  SYNCS.PHASECHK.TRANS64.TRYWAIT P5, [R43+URZ+0x36890], R100 ;  /* 0x036890642b0075a7 */ /* 0x0022e400080a017f */
[----:B---3--:R-:W-:Y:S05]  /*30ce0*/  @!P5 NANOSLEEP.SYNCS 0x989680 ;  /* 0x009896800000d95d */ /* 0x008fea0003900000 */
[----:B------:R-:W3:Y:S02]  /*30cf0*/  @!P5 SYNCS.PHASECHK.TRANS64 P5, [R43+URZ+0x36890], R100 ;  /* 0x036890642b00d5a7 */ /* 0x000ee400080a007f */
[----:B---3--:R-:W-:Y:S05]  /*30d00*/  @!P5 BRA `(.L_x_2586) ;  /* 0xfffffffc00f0d947 */ /* 0x008fea000383ffff */
[----:B------:R-:W-:Y:S05]  /*30d10*/  BRA `(.L_x_2915) ;  /* 0xfffffd6000407947 */ /* 0x000fea000383ffff */
.L_x_2611:
[----:B-1----:R1:W2:Y:S02]  /*30d20*/  SYNCS.PHASECHK.TRANS64.TRYWAIT P3, [R43+URZ+0x36890], R100 ;  /* 0x036890642b0075a7 */ /* 0x0022a4000806017f */
[----:B--2---:R-:W-:Y:S05]  /*30d30*/  @!P3 NANOSLEEP.SYNCS 0x989680 ;  /* 0x009896800000b95d */ /* 0x004fea0003900000 */
[----:B------:R-:W2:Y:S02]  /*30d40*/  @!P3 SYNCS.PHASECHK.TRANS64 P3, [R43+URZ+0x36890], R100 ;  /* 0x036890642b00b5a7 */ /* 0x000ea4000806007f */
[----:B--2---:R-:W-:Y:S05]  /*30d50*/  @!P3 BRA `(.L_x_2611) ;  /* 0xfffffffc00f0b947 */ /* 0x004fea000383ffff */
[----:B------:R-:W-:Y:S05]  /*30d60*/  BRA `(.L_x_2916) ;  /* 0xfffffd9000507947 */ /* 0x000fea000383ffff */
.L_x_2617:
[----:B0-----:R0:W1:Y:S02]  /*30d70*/  SYNCS.PHASECHK.TRANS64.TRYWAIT P2, [R43+URZ+0x368b0], R100 ;  /* 0x0368b0642b0075a7 */ /* 0x001064000804017f */
[----:B-1----:R-:W-:Y:S05]  /*30d80*/  @!P2 NANOSLEEP.SYNCS 0x989680 ;  /* 0x009896800000a95d */ /* 0x002fea0003900000 */
[----:B------:R-:W1:Y:S02]  /*30d90*/  @!P2 SYNCS.PHASECHK.TRANS64 P2, [R43+URZ+0x368b0], R100 ;  /* 0x0368b0642b00a5a7 */ /* 0x000e64000804007f */
[----:B-1----:R-:W-:Y:S05]  /*30da0*/  @!P2 BRA `(.L_x_2617) ;  /* 0xfffffffc00f0a947 */ /* 0x002fea000383ffff */
[----:B------:R-:W-:Y:S05]  /*30db0*/  BRA `(.L_x_2917) ;  /* 0xfffffd9400687947 */ /* 0x000fea000383ffff */
.L_x_2637:
        /* <DEDUP_REMOVED lines=8> */
.L_x_2919:
[----:B------:R-:W-:Y:S05]  /*30e40*/  BSYNC B1 ;  /* 0x0000000000017941 */ /* 0x000fea0003800000 */
.L_x_2918:
        /* <DEDUP_REMOVED lines=8> */
.L_x_2920:
[----:B------:R-:W-:Y:S01]  /*30ed0*/  IMAD.MOV.U32 R13, RZ, RZ, R63 ;  /* 0x000000ffff0d7224 */ /* 0x000fe200078e003f */
[----:B------:R-:W-:-:S07]  /*30ee0*/  MOV R6, R14 ;  /* 0x0000000e00067202 */ /* 0x000fce0000000f00 */
[----:B------:R-:W-:Y:S05]  /*30ef0*/  WARPSYNC.COLLECTIVE R15, `(.L_x_2921) ;  /* 0x000000000f087348 */ /* 0x000fea0003c00000 */
[----:B------:R0:W1:Y:S02]  /*30f00*/  SHFL.IDX P6, R14, R13, R12, R11 ;  /* 0x0000000c0d0e7389 */ /* 0x00006400000c000b */
[----:B01----:R-:W-:Y:S01]  /*30f10*/  ENDCOLLECTIVE ;  /* 0x000000000000791b */ /* 0x003fe20003800000 */
.L_x_2921:
[----:B------:R-:W-:Y:S02]  /*30f20*/  IMAD.MOV.U32 R13, RZ, RZ, R3 ;  /* 0x000000ffff0d7224 */ /* 0x000fe400078e0003 */
[----:B------:R-:W-:-:S07]  /*30f30*/  IMAD.MOV.U32 R7, RZ, RZ, R14 ;  /* 0x000000ffff077224 */ /* 0x000fce00078e000e */
[----:B------:R-:W-:Y:S05]  /*30f40*/  WARPSYNC.COLLECTIVE R15, `(.L_x_2922) ;  /* 0x000000000f087348 */ /* 0x000fea0003c00000 */
[----:B------:R0:W1:Y:S02]  /*30f50*/  SHFL.IDX P6, R14, R13, R12, R11 ;  /* 0x0000000c0d0e7389 */ /* 0x00006400000c000b */
[----:B01----:R-:W-:Y:S01]  /*30f60*/  ENDCOLLECTIVE ;  /* 0x000000000000791b */ /* 0x003fe20003800000 */
.L_x_2922:
[----:B------:R-:W-:Y:S05]  /*30f70*/  BRA `(.L_x_2923) ;  /* 0xfffffda800347947 */ /* 0x000fea000383ffff */
.L_x_2640:
[----:B------:R-:W-:Y:S01]  /*30f80*/  BSSY B1, `(.L_x_2924) ;  /* 0x0000008000017945 */ /* 0x000fe20003800000 */
[----:B------:R-:W-:Y:S01]  /*30f90*/  IMAD.MOV.U32 R13, RZ, RZ, R0 ;  /* 0x000000ffff0d7224 */ /* 0x000fe200078e0000 */
[----:B------:R-:W-:Y:S01]  /*30fa0*/  MOV R12, 0x1 ;  /* 0x00000001000c7802 */ /* 0x000fe20000000f00 */
[----:B------:R-:W-:Y:S02]  /*30fb0*/  IMAD.MOV.U32 R11, RZ, RZ, 0x1c1f ;  /* 0x00001c1fff0b7424 */ /* 0x000fe400078e00ff */
[----:B------:R-:W-:-:S07]  /*30fc0*/  IMAD.MOV.U32 R15, RZ, RZ, -0x1 ;  /* 0xffffffffff0f7424 */ /* 0x000fce00078e00ff */
[----:B0---4-:R-:W-:Y:S05]  /*30fd0*/  WARPSYNC.COLLECTIVE R15, `(.L_x_2925) ;  /* 0x000000000f087348 */ /* 0x011fea0003c00000 */
[----:B----4-:R1:W2:Y:S02]  /*30fe0*/  SHFL.IDX P6, R14, R13, R12, R11 ;  /* 0x0000000c0d0e7389 */ /* 0x0102a400000c000b */
[----:B012---:R-:W-:Y:S01]  /*30ff0*/  ENDCOLLECTIVE ;  /* 0x000000000000791b */ /* 0x007fe20003800000 */
.L_x_2925:
[----:B------:R-:W-:Y:S05]  /*31000*/  BSYNC B1 ;  /* 0x0000000000017941 */ /* 0x000fea0003800000 */
.L_x_2924:
        /* <DEDUP_REMOVED lines=8> */
.L_x_2926:
[----:B------:R-:W-:Y:S02]  /*31090*/  IMAD.MOV.U32 R13, RZ, RZ, R63 ;  /* 0x000000ffff0d7224 */ /* 0x000fe400078e003f */
[----:B------:R-:W-:-:S07]  /*310a0*/  IMAD.MOV.U32 R69, RZ, RZ, R14 ;  /* 0x000000ffff457224 */ /* 0x000fce00078e000e */
[----:B------:R-:W-:Y:S05]  /*310b0*/  WARPSYNC.COLLECTIVE R15, `(.L_x_2927) ;  /* 0x000000000f087348 */ /* 0x000fea0003c00000 */
[----:B------:R0:W1:Y:S02]  /*310c0*/  SHFL.IDX P6, R14, R13, R12, R11 ;  /* 0x0000000c0d0e7389 */ /* 0x00006400000c000b */
[----:B01----:R-:W-:Y:S01]  /*310d0*/  ENDCOLLECTIVE ;  /* 0x000000000000791b */ /* 0x003fe20003800000 */
.L_x_2927:
[----:B------:R-:W-:Y:S01]  /*310e0*/  IMAD.MOV.U32 R13, RZ, RZ, R3 ;  /* 0x000000ffff0d7224 */ /* 0x000fe200078e0003 */
[----:B------:R-:W-:-:S07]  /*310f0*/  MOV R63, R14 ;  /* 0x0000000e003f7202 */ /* 0x000fce0000000f00 */
[----:B------:R-:W-:Y:S05]  /*31100*/  WARPSYNC.COLLECTIVE R15, `(.L_x_2928) ;  /* 0x000000000f087348 */ /* 0x000fea0003c00000 */
[----:B------:R0:W1:Y:S02]  /*31110*/  SHFL.IDX P6, R14, R13, R12, R11 ;  /* 0x0000000c0d0e7389 */ /* 0x00006400000c000b */
[----:B01----:R-:W-:Y:S01]  /*31120*/  ENDCOLLECTIVE ;  /* 0x000000000000791b */ /* 0x003fe20003800000 */
.L_x_2928:
[----:B------:R-:W-:Y:S01]  /*31130*/  IMAD.MOV.U32 R62, RZ, RZ, R14 ;  /* 0x000000ffff3e7224 */ /* 0x000fe200078e000e */
[----:B------:R-:W-:Y:S06]  /*31140*/  BRA `(.L_x_2929) ;  /* 0xfffffdac00cc7947 */ /* 0x000fec000383ffff */
.L_x_2644:
[----:B0-----:R0:W1:Y:S02]  /*31150*/  SYNCS.PHASECHK.TRANS64.TRYWAIT P0, [R16+URZ+0x36800], R5 ;  /* 0x03680005100075a7 */ /* 0x001064000800017f */
[----:B-1----:R-:W-:Y:S05]  /*31160*/  @!P0 NANOSLEEP.SYNCS 0x989680 ;  /* 0x009896800000895d */ /* 0x002fea0003900000 */
[----:B------:R-:W1:Y:S02]  /*31170*/  @!P0 SYNCS.PHASECHK.TRANS64 P0, [R16+URZ+0x36800], R5 ;  /* 0x03680005100085a7 */ /* 0x000e64000800007f */
[----:B-1----:R-:W-:Y:S05]  /*31180*/  @!P0 BRA `(.L_x_2644) ;  /* 0xfffffffc00f08947 */ /* 0x002fea000383ffff */
[----:B------:R-:W-:Y:S05]  /*31190*/  BRA `(.L_x_2930) ;  /* 0xfffffdb400f47947 */ /* 0x000fea000383ffff */
.L_x_2668:
        /* <DEDUP_REMOVED lines=8> */
.L_x_2932:
[----:B------:R-:W-:Y:S05]  /*31220*/  BSYNC B1 ;  /* 0x0000000000017941 */ /* 0x000fea0003800000 */
.L_x_2931:
        /* <DEDUP_REMOVED lines=8> */
.L_x_2933:
[----:B------:R-:W-:Y:S02]  /*312b0*/  IMAD.MOV.U32 R9, RZ, RZ, R5 ;  /* 0x000000ffff097224 */ /* 0x000fe400078e0005 */
[----:B------:R-:W-:Y:S02]  /*312c0*/  IMAD.MOV.U32 R13, RZ, RZ, R71 ;  /* 0x000000ffff0d7224 */ /* 0x000fe400078e0047 */
[----:B------:R-:W-:-:S07]  /*312d0*/  IMAD.MOV.U32 R4, RZ, RZ, R14 ;  /* 0x000000ffff047224 */ /* 0x000fce00078e000e */
[----:B------:R-:W-:Y:S05]  /*312e0*/  WARPSYNC.COLLECTIVE R15, `(.L_x_2934) ;  /* 0x000000000f087348 */ /* 0x000fea0003c00000 */
[----:B------:R0:W1:Y:S02]  /*312f0*/  SHFL.IDX P6, R14, R13, R12, R11 ;  /* 0x0000000c0d0e7389 */ /* 0x00006400000c000b */
[----:B01----:R-:W-:Y:S01]  /*31300*/  ENDCOLLECTIVE ;  /* 0x000000000000791b */ /* 0x003fe20003800000 */
.L_x_2934:
[----:B------:R-:W-:Y:S01]  /*31310*/  IMAD.MOV.U32 R8, RZ, RZ, R4 ;  /* 0x000000ffff087224 */ /* 0x000fe200078e0004 */
[----:B------:R-:W-:Y:S01]  /*31320*/  MOV R13, R70 ;  /* 0x00000046000d7202 */ /* 0x000fe20000000f00 */
[----:B------:R-:W-:-:S07]  /*31330*/  IMAD.MOV.U32 R7, RZ, RZ, R14 ;  /* 0x000000ffff077224 */ /* 0x000fce00078e000e */
[----:B------:R-:W-:Y:S05]  /*31340*/  WARPSYNC.COLLECTIVE R15, `(.L_x_2935) ;  /* 0x000000000f087348 */ /* 0x000fea0003c00000 */
[----:B------:R0:W1:Y:S02]  /*31350*/  SHFL.IDX P6, R14, R13, R12, R11 ;  /* 0x0000000c0d0e7389 */ /* 0x00006400000c000b */
[----:B01----:R-:W-:Y:S01]  /*31360*/  ENDCOLLECTIVE ;  /* 0x000000000000791b */ /* 0x003fe20003800000 */
.L_x_2935:
[----:B------:R-:W-:Y:S05]  /*31370*/  BRA `(.L_x_2936) ;  /* 0xfffffdd800e87947 */ /* 0x000fea000383ffff */
.L_x_2671:
        /* <DEDUP_REMOVED lines=8> */
.L_x_2938:
[----:B------:R-:W-:Y:S05]  /*31400*/  BSYNC B1 ;  /* 0x0000000000017941 */ /* 0x000fea0003800000 */
.L_x_2937:
        /* <DEDUP_REMOVED lines=8> */
.L_x_2939:
[----:B------:R-:W-:Y:S02]  /*31490*/  IMAD.MOV.U32 R13, RZ, RZ, R71 ;  /* 0x000000ffff0d7224 */ /* 0x000fe400078e0047 */
[----:B------:R-:W-:-:S07]  /*314a0*/  IMAD.MOV.U32 R62, RZ, RZ, R14 ;  /* 0x000000ffff3e7224 */ /* 0x000fce00078e000e */
[----:B------:R-:W-:Y:S05]  /*314b0*/  WARPSYNC.COLLECTIVE R15, `(.L_x_2940) ;  /* 0x000000000f087348 */ /* 0x000fea0003c00000 */
[----:B------:R0:W1:Y:S02]  /*314c0*/  SHFL.IDX P6, R14, R13, R12, R11 ;  /* 0x0000000c0d0e7389 */ /* 0x00006400000c000b */
[----:B01----:R-:W-:Y:S01]  /*314d0*/  ENDCOLLECTIVE ;  /* 0x000000000000791b */ /* 0x003fe20003800000 */
.L_x_2940:
[----:B------:R-:W-:Y:S01]  /*314e0*/  MOV R13, R70 ;  /* 0x00000046000d7202 */ /* 0x000fe20000000f00 */
[----:B------:R-:W-:-:S07]  /*314f0*/  IMAD.MOV.U32 R71, RZ, RZ, R14 ;  /* 0x000000ffff477224 */ /* 0x000fce00078e000e */
[----:B------:R-:W-:Y:S05]  /*31500*/  WARPSYNC.COLLECTIVE R15, `(.L_x_2941) ;  /* 0x000000000f087348 */ /* 0x000fea0003c00000 */
[----:B------:R0:W1:Y:S02]  /*31510*/  SHFL.IDX P6, R14, R13, R12, R11 ;  /* 0x0000000c0d0e7389 */ /* 0x00006400000c000b */
[----:B01----:R-:W-:Y:S01]  /*31520*/  ENDCOLLECTIVE ;  /* 0x000000000000791b */ /* 0x003fe20003800000 */
.L_x_2941:
[----:B------:R-:W-:Y:S01]  /*31530*/  IMAD.MOV.U32 R70, RZ, RZ, R14 ;  /* 0x000000ffff467224 */ /* 0x000fe200078e000e */
[----:B------:R-:W-:Y:S06]  /*31540*/  BRA `(.L_x_2942) ;  /* 0xfffffddc00f87947 */ /* 0x000fec000383ffff */
.L_x_2675:
[----:B0-----:R0:W1:Y:S02]  /*31550*/  SYNCS.PHASECHK.TRANS64.TRYWAIT P0, [R16+URZ+0x36800], R61 ;  /* 0x0368003d100075a7 */ /* 0x001064000800017f */
[----:B-1----:R-:W-:Y:S05]  /*31560*/  @!P0 NANOSLEEP.SYNCS 0x989680 ;  /* 0x009896800000895d */ /* 0x002fea0003900000 */
[----:B------:R-:W1:Y:S02]  /*31570*/  @!P0 SYNCS.PHASECHK.TRANS64 P0, [R16+URZ+0x36800], R61 ;  /* 0x0368003d100085a7 */ /* 0x000e64000800007f */
[----:B-1----:R-:W-:Y:S05]  /*31580*/  @!P0 BRA `(.L_x_2675) ;  /* 0xfffffffc00f08947 */ /* 0x002fea000383ffff */
[----:B------:R-:W-:Y:S05]  /*31590*/  BRA `(.L_x_2943) ;  /* 0xfffffde400587947 */ /* 0x000fea000383ffff */
.L_x_2689:
[----:B-1----:R1:W2:Y:S02]  /*315a0*/  SYNCS.PHASECHK.TRANS64.TRYWAIT P2, [R0+URZ+0x36830], R3 ;  /* 0x03683003000075a7 */ /* 0x0022a4000804017f */
[----:B--2---:R-:W-:Y:S05]  /*315b0*/  @!P2 NANOSLEEP.SYNCS 0x989680 ;  /* 0x009896800000a95d */ /* 0x004fea0003900000 */
[----:B------:R-:W2:Y:S02]  /*315c0*/  @!P2 SYNCS.PHASECHK.TRANS64 P2, [R0+URZ+0x36830], R3 ;  /* 0x036830030000a5a7 */ /* 0x000ea4000804007f */
[----:B--2---:R-:W-:Y:S05]  /*315d0*/  @!P2 BRA `(.L_x_2689) ;  /* 0xfffffffc00f0a947 */ /* 0x004fea000383ffff */
[----:B------:R-:W-:Y:S05]  /*315e0*/  BRA `(.L_x_2688) ;  /* 0xfffffe0c00a07947 */ /* 0x000fea000383ffff */
.L_x_2696:
[----:B-1----:R1:W2:Y:S02]  /*315f0*/  SYNCS.PHASECHK.TRANS64.TRYWAIT P3, [R13+URZ+0x36830], R4 ;  /* 0x036830040d0075a7 */ /* 0x0022a4000806017f */
[----:B--2---:R-:W-:Y:S05]  /*31600*/  @!P3 NANOSLEEP.SYNCS 0x989680 ;  /* 0x009896800000b95d */ /* 0x004fea0003900000 */
[----:B------:R-:W2:Y:S02]  /*31610*/  @!P3 SYNCS.PHASECHK.TRANS64 P3, [R13+URZ+0x36830], R4 ;  /* 0x036830040d00b5a7 */ /* 0x000ea4000806007f */
[----:B--2---:R-:W-:Y:S05]  /*31620*/  @!P3 BRA `(.L_x_2696) ;  /* 0xfffffffc00f0b947 */ /* 0x004fea000383ffff */
[----:B------:R-:W-:Y:S05]  /*31630*/  BRA `(.L_x_2695) ;  /* 0xfffffe6400687947 */ /* 0x000fea000383ffff */
.L_x_2701:
[----:B-1----:R1:W2:Y:S02]  /*31640*/  SYNCS.PHASECHK.TRANS64.TRYWAIT P3, [R11+URZ+0x36850], R0 ;  /* 0x036850000b0075a7 */ /* 0x0022a4000806017f */
[----:B--2---:R-:W-:Y:S05]  /*31650*/  @!P3 NANOSLEEP.SYNCS 0x989680 ;  /* 0x009896800000b95d */ /* 0x004fea0003900000 */
[----:B------:R-:W2:Y:S02]  /*31660*/  @!P3 SYNCS.PHASECHK.TRANS64 P3, [R11+URZ+0x36850], R0 ;  /* 0x036850000b00b5a7 */ /* 0x000ea4000806007f */
[----:B--2---:R-:W-:Y:S05]  /*31670*/  @!P3 BRA `(.L_x_2701) ;  /* 0xfffffffc00f0b947 */ /* 0x004fea000383ffff */
[----:B------:R-:W-:Y:S05]  /*31680*/  BRA `(.L_x_2700) ;  /* 0xfffffe9c00287947 */ /* 0x000fea000383ffff */
.L_x_2709:
[----:B-1----:R1:W2:Y:S02]  /*31690*/  SYNCS.PHASECHK.TRANS64.TRYWAIT P2, [R4+URZ+0x36830], R5 ;  /* 0x03683005040075a7 */ /* 0x0022a4000804017f */
[----:B--2---:R-:W-:Y:S05]  /*316a0*/  @!P2 NANOSLEEP.SYNCS 0x989680 ;  /* 0x009896800000a95d */ /* 0x004fea0003900000 */
[----:B------:R-:W2:Y:S02]  /*316b0*/  @!P2 SYNCS.PHASECHK.TRANS64 P2, [R4+URZ+0x36830], R5 ;  /* 0x036830050400a5a7 */ /* 0x000ea4000804007f */
[----:B--2---:R-:W-:Y:S05]  /*316c0*/  @!P2 BRA `(.L_x_2709) ;  /* 0xfffffffc00f0a947 */ /* 0x004fea000383ffff */
[----:B------:R-:W-:Y:S05]  /*316d0*/  BRA `(.L_x_2708) ;  /* 0xfffffec000987947 */ /* 0x000fea000383ffff */
.L_x_2714:
[----:B-1----:R1:W2:Y:S02]  /*316e0*/  SYNCS.PHASECHK.TRANS64.TRYWAIT P2, [R11+URZ+0x36850], R0 ;  /* 0x036850000b0075a7 */ /* 0x0022a4000804017f */
[----:B--2---:R-:W-:Y:S05]  /*316f0*/  @!P2 NANOSLEEP.SYNCS 0x989680 ;  /* 0x009896800000a95d */ /* 0x004fea0003900000 */
[----:B------:R-:W2:Y:S02]  /*31700*/  @!P2 SYNCS.PHASECHK.TRANS64 P2, [R11+URZ+0x36850], R0 ;  /* 0x036850000b00a5a7 */ /* 0x000ea4000804007f */
[----:B--2---:R-:W-:Y:S05]  /*31710*/  @!P2 BRA `(.L_x_2714) ;  /* 0xfffffffc00f0a947 */ /* 0x004fea000383ffff */
[----:B------:R-:W-:Y:S05]  /*31720*/  BRA `(.L_x_2713) ;  /* 0xfffffef800587947 */ /* 0x000fea000383ffff */
.L_x_2720:
[----:B-1----:R1:W2:Y:S02]  /*31730*/  SYNCS.PHASECHK.TRANS64.TRYWAIT P0, [R0+URZ+0x36850], R9 ;  /* 0x03685009000075a7 */ /* 0x0022a4000800017f */
[----:B--2---:R-:W-:Y:S05]  /*31740*/  @!P0 NANOSLEEP.SYNCS 0x989680 ;  /* 0x009896800000895d */ /* 0x004fea0003900000 */
[----:B------:R-:W2:Y:S02]  /*31750*/  @!P0 SYNCS.PHASECHK.TRANS64 P0, [R0+URZ+0x36850], R9 ;  /* 0x03685009000085a7 */ /* 0x000ea4000800007f */
[----:B--2---:R-:W-:Y:S05]  /*31760*/  @!P0 BRA `(.L_x_2720) ;  /* 0xfffffffc00f08947 */ /* 0x004fea000383ffff */
[----:B------:R-:W-:Y:S05]  /*31770*/  BRA `(.L_x_2719) ;  /* 0xffffff1c00147947 */ /* 0x000fea000383ffff */
.L_x_2761:
[----:B------:R-:W0:Y:S01]  /*31780*/  S2R R11, SR_TID.X ;  /* 0x00000000000b7919 */ /* 0x000e220000002100 */
[----:B------:R-:W-:Y:S01]  /*31790*/  BSSY B1, `(.L_x_2944) ;  /* 0x000000a000017945 */ /* 0x000fe20003800000 */
[----:B------:R-:W-:Y:S01]  /*317a0*/  IMAD.MOV.U32 R12, RZ, RZ, RZ ;  /* 0x000000ffff0c7224 */ /* 0x000fe200078e00ff */
[----:B------:R-:W-:Y:S02]  /*317b0*/  MOV R15, 0xffffffff ;  /* 0xffffffff000f7802 */ /* 0x000fe40000000f00 */
[----:B0-----:R-:W-:-:S04]  /*317c0*/  SHF.R.U32.HI R11, RZ, 0x5, R11 ;  /* 0x00000005ff0b7819 */ /* 0x001fc8000001160b */
[----:B------:R-:W-:-:S05]  /*317d0*/  LOP3.LUT R11, R11, 0x3, RZ, 0xc0, !PT ;  /* 0x000000030b0b7812 */ /* 0x000fca00078ec0ff */
[----:B------:R-:W-:Y:S02]  /*317e0*/  IMAD.MOV.U32 R13, RZ, RZ, R11 ;  /* 0x000000ffff0d7224 */ /* 0x000fe400078e000b */
[----:B------:R-:W-:-:S07]  /*317f0*/  IMAD.MOV.U32 R11, RZ, RZ, 0x1f ;  /* 0x0000001fff0b7424 */ /* 0x000fce00078e00ff */
[----:B------:R-:W-:Y:S05]  /*31800*/  WARPSYNC.COLLECTIVE R15, `(.L_x_2945) ;  /* 0x000000000f087348 */ /* 0x000fea0003c00000 */
[----:B------:R0:W1:Y:S02]  /*31810*/  SHFL.IDX P6, R14, R13, R12, R11 ;  /* 0x0000000c0d0e7389 */ /* 0x00006400000c000b */
[----:B01----:R-:W-:Y:S01]  /*31820*/  ENDCOLLECTIVE ;  /* 0x000000000000791b */ /* 0x003fe20003800000 */
.L_x_2945:
[----:B------:R-:W-:Y:S05]  /*31830*/  BSYNC B1 ;  /* 0x0000000000017941 */ /* 0x000fea0003800000 */
.L_x_2944:
[----:B------:R-:W-:Y:S05]  /*31840*/  BRA `(.L_x_2946) ;  /* 0xffffff8000647947 */ /* 0x000fea000383ffff */
.L_x_2763:
[----:B------:R-:W-:Y:S01]  /*31850*/  BSSY B1, `(.L_x_2947) ;  /* 0x0000006000017945 */ /* 0x000fe20003800000 */
[----:B------:R-:W-:-:S07]  /*31860*/  IMAD.MOV.U32 R15, RZ, RZ, -0x1 ;  /* 0xffffffffff0f7424 */ /* 0x000fce00078e00ff */
[----:B0-----:R-:W-:Y:S05]  /*31870*/  WARPSYNC.COLLECTIVE R15, `(.L_x_2948) ;  /* 0x000000000f0c7348 */ /* 0x001fea0003c00000 */
[----:B------:R-:W-:Y:S02]  /*31880*/  ELECT P6, UR62, PT ;  /* 0x00000000003e782f */ /* 0x000fe400038c0000 */
[----:B------:R-:W-:Y:S01]  /*31890*/  MOV R14, UR62 ;  /* 0x0000003e000e7c02 */ /* 0x000fe20008000f00 */
[----:B0-----:R-:W-:Y:S10]  /*318a0*/  ENDCOLLECTIVE ;  /* 0x000000000000791b */ /* 0x001ff40003800000 */
.L_x_2948:
[----:B------:R-:W-:Y:S05]  /*318b0*/  BSYNC B1 ;  /* 0x0000000000017941 */ /* 0x000fea0003800000 */
.L_x_2947:
[----:B------:R-:W-:Y:S05]  /*318c0*/  BRA `(.L_x_2762) ;  /* 0xffffff80005c7947 */ /* 0x000fea000383ffff */
.L_x_2765:
[----:B0-----:R0:W1:Y:S02]  /*318d0*/  SYNCS.PHASECHK.TRANS64.TRYWAIT P0, [R18+URZ+0x36820], R3 ;  /* 0x03682003120075a7 */ /* 0x001064000800017f */
[----:B-1----:R-:W-:Y:S05]  /*318e0*/  @!P0 NANOSLEEP.SYNCS 0x989680 ;  /* 0x009896800000895d */ /* 0x002fea0003900000 */
[----:B------:R-:W1:Y:S02]  /*318f0*/  @!P0 SYNCS.PHASECHK.TRANS64 P0, [R18+URZ+0x36820], R3 ;  /* 0x03682003120085a7 */ /* 0x000e64000800007f */
[----:B-1----:R-:W-:Y:S05]  /*31900*/  @!P0 BRA `(.L_x_2765) ;  /* 0xfffffffc00f08947 */ /* 0x002fea000383ffff */
[----:B------:R-:W-:Y:S05]  /*31910*/  BRA `(.L_x_2949) ;  /* 0xffffff80006c7947 */ /* 0x000fea000383ffff */
.L_x_2769:
[----:B-1----:R1:W2:Y:S02]  /*31920*/  SYNCS.PHASECHK.TRANS64.TRYWAIT P0, [R5+URZ+0x368a0], R9 ;  /* 0x0368a009050075a7 */ /* 0x0022a4000800017f */
[----:B--2---:R-:W-:Y:S05]  /*31930*/  @!P0 NANOSLEEP.SYNCS 0x989680 ;  /* 0x009896800000895d */ /* 0x004fea0003900000 */
[----:B------:R-:W2:Y:S02]  /*31940*/  @!P0 SYNCS.PHASECHK.TRANS64 P0, [R5+URZ+0x368a0], R9 ;  /* 0x0368a009050085a7 */ /* 0x000ea4000800007f */
[----:B--2---:R-:W-:Y:S05]  /*31950*/  @!P0 BRA `(.L_x_2769) ;  /* 0xfffffffc00f08947 */ /* 0x004fea000383ffff */
[----:B------:R-:W-:Y:S05]  /*31960*/  BRA `(.L_x_2950) ;  /* 0xffffff80008c7947 */ /* 0x000fea000383ffff */
.L_x_2776:
[----:B0-----:R0:W2:Y:S02]  /*31970*/  SYNCS.PHASECHK.TRANS64.TRYWAIT P0, [R5+URZ+0x368c0], R9 ;  /* 0x0368c009050075a7 */ /* 0x0010a4000800017f */
[----:B--2---:R-:W-:Y:S05]  /*31980*/  @!P0 NANOSLEEP.SYNCS 0x989680 ;  /* 0x009896800000895d */ /* 0x004fea0003900000 */
[----:B------:R-:W2:Y:S02]  /*31990*/  @!P0 SYNCS.PHASECHK.TRANS64 P0, [R5+URZ+0x368c0], R9 ;  /* 0x0368c009050085a7 */ /* 0x000ea4000800007f */
[----:B--2---:R-:W-:Y:S05]  /*319a0*/  @!P0 BRA `(.L_x_2776) ;  /* 0xfffffffc00f08947 */ /* 0x004fea000383ffff */
[----:B------:R-:W-:Y:S05]  /*319b0*/  BRA `(.L_x_2951) ;  /* 0xffffff84008c7947 */ /* 0x000fea000383ffff */
.L_x_2785:
[----:B0-----:R0:W1:Y:S02]  /*319c0*/  SYNCS.PHASECHK.TRANS64.TRYWAIT P1, [R7+URZ+0x368a0], R6 ;  /* 0x0368a006070075a7 */ /* 0x001064000802017f */
[----:B-1----:R-:W-:Y:S05]  /*319d0*/  @!P1 NANOSLEEP.SYNCS 0x989680 ;  /* 0x009896800000995d */ /* 0x002fea0003900000 */
[----:B------:R-:W1:Y:S02]  /*319e0*/  @!P1 SYNCS.PHASECHK.TRANS64 P1, [R7+URZ+0x368a0], R6 ;  /* 0x0368a006070095a7 */ /* 0x000e64000802007f */
[----:B-1----:R-:W-:Y:S05]  /*319f0*/  @!P1 BRA `(.L_x_2785) ;  /* 0xfffffffc00f09947 */ /* 0x002fea000383ffff */
[----:B------:R-:W-:Y:S05]  /*31a00*/  BRA `(.L_x_2952) ;  /* 0xffffff8800d87947 */ /* 0x000fea000383ffff */
.L_x_2792:
[----:B-1----:R1:W2:Y:S02]  /*31a10*/  SYNCS.PHASECHK.TRANS64.TRYWAIT P1, [R7+URZ+0x368c0], R6 ;  /* 0x0368c006070075a7 */ /* 0x0022a4000802017f */
[----:B--2---:R-:W-:Y:S05]  /*31a20*/  @!P1 NANOSLEEP.SYNCS 0x989680 ;  /* 0x009896800000995d */ /* 0x004fea0003900000 */
[----:B------:R-:W2:Y:S02]  /*31a30*/  @!P1 SYNCS.PHASECHK.TRANS64 P1, [R7+URZ+0x368c0], R6 ;  /* 0x0368c006070095a7 */ /* 0x000ea4000802007f */
[----:B--2---:R-:W-:Y:S05]  /*31a40*/  @!P1 BRA `(.L_x_2792) ;  /* 0xfffffffc00f09947 */ /* 0x004fea000383ffff */
[----:B------:R-:W-:Y:S05]  /*31a50*/  BRA `(.L_x_2953) ;  /* 0xffffff8c00d47947 */ /* 0x000fea000383ffff */
.L_x_2809:
[----:B------:R-:W0:Y:S01]  /*31a60*/  S2R R4, SR_TID.X ;  /* 0x0000000000047919 */ /* 0x000e220000002100 */
[----:B------:R-:W-:Y:S01]  /*31a70*/  BSSY B0, `(.L_x_2954) ;  /* 0x000000a000007945 */ /* 0x000fe20003800000 */
[----:B------:R-:W-:Y:S01]  /*31a80*/  IMAD.MOV.U32 R12, RZ, RZ, RZ ;  /* 0x000000ffff0c7224 */ /* 0x000fe200078e00ff */
[----:B------:R-:W-:Y:S01]  /*31a90*/  MOV R15, 0xffffffff ;  /* 0xffffffff000f7802 */ /* 0x000fe20000000f00 */
[----:B------:R-:W-:Y:S01]  /*31aa0*/  IMAD.MOV.U32 R11, RZ, RZ, 0x1f ;  /* 0x0000001fff0b7424 */ /* 0x000fe200078e00ff */
[----:B0-----:R-:W-:-:S04]  /*31ab0*/  SHF.R.U32.HI R4, RZ, 0x5, R4 ;  /* 0x00000005ff047819 */ /* 0x001fc80000011604 */
[----:B------:R-:W-:-:S05]  /*31ac0*/  LOP3.LUT R4, R4, 0x3, RZ, 0xc0, !PT ;  /* 0x0000000304047812 */ /* 0x000fca00078ec0ff */
[----:B------:R-:W-:-:S07]  /*31ad0*/  IMAD.MOV.U32 R13, RZ, RZ, R4 ;  /* 0x000000ffff0d7224 */ /* 0x000fce00078e0004 */
[----:B------:R-:W-:Y:S05]  /*31ae0*/  WARPSYNC.COLLECTIVE R15, `(.L_x_2955) ;  /* 0x000000000f087348 */ /* 0x000fea0003c00000 */
[----:B------:R0:W1:Y:S02]  /*31af0*/  SHFL.IDX P6, R14, R13, R12, R11 ;  /* 0x0000000c0d0e7389 */ /* 0x00006400000c000b */
[----:B01----:R-:W-:Y:S01]  /*31b00*/  ENDCOLLECTIVE ;  /* 0x000000000000791b */ /* 0x003fe20003800000 */
.L_x_2955:
[----:B------:R-:W-:Y:S05]  /*31b10*/  BSYNC B0 ;  /* 0x0000000000007941 */ /* 0x000fea0003800000 */
.L_x_2954:
[----:B------:R-:W-:Y:S05]  /*31b20*/  BRA `(.L_x_2956) ;  /* 0xffffff9c004c7947 */ /* 0x000fea000383ffff */
.L_x_2811:
[----:B------:R-:W-:Y:S01]  /*31b30*/  BSSY B0, `(.L_x_2957) ;  /* 0x0000006000007945 */ /* 0x000fe20003800000 */
[----:B------:R-:W-:-:S07]  /*31b40*/  IMAD.MOV.U32 R15, RZ, RZ, -0x1 ;  /* 0xffffffffff0f7424 */ /* 0x000fce00078e00ff */
[----:B0-----:R-:W-:Y:S05]  /*31b50*/  WARPSYNC.COLLECTIVE R15, `(.L_x_2958) ;  /* 0x000000000f0c7348 */ /* 0x001fea0003c00000 */
[----:B------:R-:W-:Y:S02]  /*31b60*/  ELECT P6, UR62, PT ;  /* 0x00000000003e782f */ /* 0x000fe400038c0000 */
[----:B------:R-:W-:Y:S01]  /*31b70*/  MOV R14, UR62 ;  /* 0x0000003e000e7c02 */ /* 0x000fe20008000f00 */
[----:B0-----:R-:W-:Y:S10]  /*31b80*/  ENDCOLLECTIVE ;  /* 0x000000000000791b */ /* 0x001ff40003800000 */
.L_x_2958:
[----:B------:R-:W-:Y:S05]  /*31b90*/  BSYNC B0 ;  /* 0x0000000000007941 */ /* 0x000fea0003800000 */
.L_x_2957:
[----:B------:R-:W-:Y:S05]  /*31ba0*/  BRA `(.L_x_2959) ;  /* 0xffffff9c00587947 */ /* 0x000fea000383ffff */
.L_x_2813:
[----:B0-----:R0:W1:Y:S02]  /*31bb0*/  SYNCS.PHASECHK.TRANS64.TRYWAIT P0, [R0+URZ+0x36840], R2 ;  /* 0x03684002000075a7 */ /* 0x001064000800017f */
[----:B-1----:R-:W-:Y:S05]  /*31bc0*/  @!P0 NANOSLEEP.SYNCS 0x989680 ;  /* 0x009896800000895d */ /* 0x002fea0003900000 */
[----:B------:R-:W1:Y:S02]  /*31bd0*/  @!P0 SYNCS.PHASECHK.TRANS64 P0, [R0+URZ+0x36840], R2 ;  /* 0x03684002000085a7 */ /* 0x000e64000800007f */
[----:B-1----:R-:W-:Y:S05]  /*31be0*/  @!P0 BRA `(.L_x_2813) ;  /* 0xfffffffc00f08947 */ /* 0x002fea000383ffff */
[----:B------:R-:W-:Y:S05]  /*31bf0*/  BRA `(.L_x_2960) ;  /* 0xffffff9c00b87947 */ /* 0x000fea000383ffff */
.L_x_2817:
[----:B------:R-:W2:Y:S01]  /*31c00*/  LDL.LU R11, [R1+0x50] ;  /* 0x00005000010b7983 */ /* 0x000ea20000300800 */
[----:B------:R-:W-:Y:S01]  /*31c10*/  IMAD.MOV.U32 R13, RZ, RZ, R3 ;  /* 0x000000ffff0d7224 */ /* 0x000fe200078e0003 */
[----:B------:R-:W-:Y:S01]  /*31c20*/  MOV R15, 0xffffffff ;  /* 0xffffffff000f7802 */ /* 0x000fe20000000f00 */
[----:B------:R-:W-:Y:S01]  /*31c30*/  IMAD.MOV.U32 R12, RZ, RZ, RZ ;  /* 0x000000ffff0c7224 */ /* 0x000fe200078e00ff */
[----:B------:R-:W0:Y:S02]  /*31c40*/  S2R R5, SR_TID.X ;  /* 0x0000000000057919 */ /* 0x000e240000002100 */
[----:B0-----:R-:W-:-:S04]  /*31c50*/  LOP3.LUT R5, R5, 0x7f, RZ, 0xc0, !PT ;  /* 0x0000007f05057812 */ /* 0x001fc800078ec0ff */
        /* <DEDUP_REMOVED lines=9> */
.L_x_2961:
[----:B------:R-:W-:Y:S02]  /*31cf0*/  IMAD.MOV.U32 R13, RZ, RZ, R4 ;  /* 0x000000ffff0d7224 */ /* 0x000fe400078e0004 */
[----:B------:R-:W-:-:S07]  /*31d00*/  IMAD.MOV.U32 R6, RZ, RZ, R14 ;  /* 0x000000ffff067224 */ /* 0x000fce00078e000e */
[----:B------:R-:W-:Y:S05]  /*31d10*/  WARPSYNC.COLLECTIVE R15, `(.L_x_2962) ;  /* 0x000000000f087348 */ /* 0x000fea0003c00000 */
[----:B------:R0:W1:Y:S02]  /*31d20*/  SHFL.IDX P6, R14, R13, R12, R11 ;  /* 0x0000000c0d0e7389 */ /* 0x00006400000c000b */
[----:B01----:R-:W-:Y:S01]  /*31d30*/  ENDCOLLECTIVE ;  /* 0x000000000000791b */ /* 0x003fe20003800000 */
.L_x_2962:
[----:B------:R-:W-:Y:S02]  /*31d40*/  IMAD.MOV.U32 R13, RZ, RZ, R3 ;  /* 0x000000ffff0d7224 */ /* 0x000fe400078e0003 */
[----:B------:R-:W-:Y:S02]  /*31d50*/  IMAD.MOV.U32 R12, RZ, RZ, 0x1 ;  /* 0x00000001ff0c7424 */ /* 0x000fe400078e00ff */
[----:B------:R-:W-:-:S07]  /*31d60*/  IMAD.MOV.U32 R7, RZ, RZ, R14 ;  /* 0x000000ffff077224 */ /* 0x000fce00078e000e */
[----:B------:R-:W-:Y:S05]  /*31d70*/  WARPSYNC.COLLECTIVE R15, `(.L_x_2963) ;  /* 0x000000000f087348 */ /* 0x000fea0003c00000 */
[----:B------:R0:W1:Y:S02]  /*31d80*/  SHFL.IDX P6, R14, R13, R12, R11 ;  /* 0x0000000c0d0e7389 */ /* 0x00006400000c000b */
[----:B01----:R-:W-:Y:S01]  /*31d90*/  ENDCOLLECTIVE ;  /* 0x000000000000791b */ /* 0x003fe20003800000 */
.L_x_2963:
[----:B------:R-:W-:-:S04]  /*31da0*/  @!P3 LEA R7, P5, R8, R7, 0x1 ;  /* 0x000000070807b211 */ /* 0x000fc800078a08ff */
[----:B------:R-:W-:-:S04]  /*31db0*/  @!P3 IADD3.X R6, RZ, R6, RZ, P5, !PT ;  /* 0x00000006ff06b210 */ /* 0x000fc80002ffe4ff */
[----:B------:R-:W-:Y:S02]  /*31dc0*/  @!P3 LOP3.LUT R7, R7, R6, RZ, 0x3c, !PT ;  /* 0x000000060707b212 */ /* 0x000fe400078e3cff */
[----:B------:R-:W-:Y:S02]  /*31dd0*/  MOV R13, R4 ;  /* 0x00000004000d7202 */ /* 0x000fe40000000f00 */
[----:B------:R-:W-:-:S04]  /*31de0*/  @!P3 LOP3.LUT R6, R7, R6, RZ, 0x3c, !PT ;  /* 0x000000060706b212 */ /* 0x000fc800078e3cff */
[----:B------:R-:W-:Y:S01]  /*31df0*/  @!P3 LOP3.LUT R7, R7, R6, RZ, 0x3c, !PT ;  /* 0x000000060707b212 */ /* 0x000fe200078e3cff */
[----:B------:R-:W-:-:S04]  /*31e00*/  IMAD.MOV.U32 R9, RZ, RZ, R14 ;  /* 0x000000ffff097224 */ /* 0x000fc800078e000e */
[----:B------:R-:W-:Y:S01]  /*31e10*/  @!PT LDS RZ, [RZ] ;  /* 0x00000000fffff984 */ /* 0x000fe20000000800 */
[----:B------:R-:W-:Y:S01]  /*31e20*/  @!PT LDS RZ, [RZ] ;  /* 0x00000000fffff984 */ /* 0x000fe20000000800 */
[----:B------:R-:W-:Y:S01]  /*31e30*/  @!PT LDS RZ, [RZ] ;  /* 0x00000000fffff984 */ /* 0x000fe20000000800 */
[----:B------:R0:W-:Y:S03]  /*31e40*/  @!P3 LDGSTS.E.BYPASS.LTC128B.128 [R10+0x15400], desc[UR60][R6.64], !P2 ;  /* 0x15400000060abfae */ /* 0x0001e6000d101d7c */
[----:B0-----:R-:W-:Y:S05]  /*31e50*/  WARPSYNC.COLLECTIVE R15, `(.L_x_2964) ;  /* 0x000000000f087348 */ /* 0x001fea0003c00000 */
[----:B------:R1:W2:Y:S02]  /*31e60*/  SHFL.IDX P6, R14, R13, R12, R11 ;  /* 0x0000000c0d0e7389 */ /* 0x0002a400000c000b */
[----:B012---:R-:W-:Y:S01]  /*31e70*/  ENDCOLLECTIVE ;  /* 0x000000000000791b */ /* 0x007fe20003800000 */
.L_x_2964:
        /* <DEDUP_REMOVED lines=8> */
[----:B------:R-:W-:-:S08]  /*31f00*/  IMAD.MOV.U32 R5, RZ, RZ, R14 ;  /* 0x000000ffff057224 */ /* 0x000fd000078e000e */
[----:B0-----:R-:W-:Y:S05]  /*31f10*/  WARPSYNC.COLLECTIVE R15, `(.L_x_2965) ;  /* 0x000000000f087348 */ /* 0x001fea0003c00000 */
[----:B------:R1:W2:Y:S02]  /*31f20*/  SHFL.IDX P6, R14, R13, R12, R11 ;  /* 0x0000000c0d0e7389 */ /* 0x0002a400000c000b */
[----:B012---:R-:W-:Y:S01]  /*31f30*/  ENDCOLLECTIVE ;  /* 0x000000000000791b */ /* 0x007fe20003800000 */
.L_x_2965:
        /* <DEDUP_REMOVED lines=16> */
.L_x_2966:
[----:B------:R-:W-:Y:S01]  /*32040*/  @!PT LDS RZ, [RZ] ;  /* 0x00000000fffff984 */ /* 0x000fe20000000800 */
[----:B------:R-:W-:Y:S01]  /*32050*/  @!PT LDS RZ, [RZ] ;  /* 0x00000000fffff984 */ /* 0x000fe20000000800 */
[----:B------:R-:W-:Y:S01]  /*32060*/  @!PT LDS RZ, [RZ] ;  /* 0x00000000fffff984 */ /* 0x000fe20000000800 */
[----:B------:R0:W-:Y:S01]  /*32070*/  @!P3 LDGSTS.E.BYPASS.LTC128B.128 [R10+0x1dc00], desc[UR60][R6.64+0x100], !P0 ;  /* 0x1dc00100060abfae */ /* 0x0001e2000c101d7c */
[----:B------:R-:W-:Y:S01]  /*32080*/  ISETP.GE.AND P3, PT, R5, R2, PT ;  /* 0x000000020500720c */ /* 0x000fe20003f66270 */
[----:B------:R-:W-:Y:S02]  /*32090*/  IMAD.MOV.U32 R13, RZ, RZ, R3 ;  /* 0x000000ffff0d7224 */ /* 0x000fe400078e0003 */
[----:B------:R-:W-:Y:S01]  /*320a0*/  IMAD.MOV.U32 R12, RZ, RZ, 0x3 ;  /* 0x00000003ff0c7424 */ /* 0x000fe200078e00ff */
[----:B------:R-:W-:-:S04]  /*320b0*/  SHF.L.U32 R9, R9, 0x3, RZ ;  /* 0x0000000309097819 */ /* 0x000fc800000006ff */
[----:B------:R-:W-:Y:S01]  /*320c0*/  LOP3.LUT R9, R9, 0x38, RZ, 0xc0, !PT ;  /* 0x0000003809097812 */ /* 0x000fe200078ec0ff */
[----:B------:R-:W-:-:S07]  /*320d0*/  IMAD.MOV.U32 R5, RZ, RZ, R14 ;  /* 0x000000ffff057224 */ /* 0x000fce00078e000e */
[----:B0-----:R-:W-:Y:S05]  /*320e0*/  WARPSYNC.COLLECTIVE R15, `(.L_x_2967) ;  /* 0x000000000f087348 */ /* 0x001fea0003c00000 */
[----:B------:R1:W2:Y:S02]  /*320f0*/  SHFL.IDX P6, R14, R13, R12, R11 ;  /* 0x0000000c0d0e7389 */ /* 0x0002a400000c000b */
[----:B012---:R-:W-:Y:S01]  /*32100*/  ENDCOLLECTIVE ;  /* 0x000000000000791b */ /* 0x007fe20003800000 */
.L_x_2967:
        /* <DEDUP_REMOVED lines=17> */
.L_x_2968:
[----:B------:R-:W-:Y:S01]  /*32220*/  MOV R13, R3 ;  /* 0x00000003000d7202 */ /* 0x000fe20000000f00 */
[----:B------:R-:W-:Y:S01]  /*32230*/  IMAD.MOV.U32 R12, RZ, RZ, 0x4 ;  /* 0x00000004ff0c7424 */ /* 0x000fe200078e00ff */
[----:B------:R-:W-:-:S07]  /*32240*/  MOV R5, R14 ;  /* 0x0000000e00057202 */ /* 0x000fce0000000f00 */
[----:B------:R-:W-:Y:S05]  /*32250*/  WARPSYNC.COLLECTIVE R15, `(.L_x_2969) ;  /* 0x000000000f087348 */ /* 0x000fea0003c00000 */
[----:B------:R0:W1:Y:S02]  /*32260*/  SHFL.IDX P6, R14, R13, R12, R11 ;  /* 0x0000000c0d0e7389 */ /* 0x00006400000c000b */
[----:B01----:R-:W-:Y:S01]  /*32270*/  ENDCOLLECTIVE ;  /* 0x000000000000791b */ /* 0x003fe20003800000 */
.L_x_2969:
        /* <DEDUP_REMOVED lines=17> */
.L_x_2970:
[----:B------:R-:W-:Y:S01]  /*32390*/  IMAD.MOV.U32 R13, RZ, RZ, R3 ;  /* 0x000000ffff0d7224 */ /* 0x000fe200078e0003 */
[----:B------:R-:W-:Y:S01]  /*323a0*/  MOV R12, 0x5 ;  /* 0x00000005000c7802 */ /* 0x000fe20000000f00 */
[----:B------:R-:W-:-:S07]  /*323b0*/  IMAD.MOV.U32 R5, RZ, RZ, R14 ;  /* 0x000000ffff057224 */ /* 0x000fce00078e000e */
[----:B------:R-:W-:Y:S05]  /*323c0*/  WARPSYNC.COLLECTIVE R15, `(.L_x_2971) ;  /* 0x000000000f087348 */ /* 0x000fea0003c00000 */
[----:B------:R0:W1:Y:S02]  /*323d0*/  SHFL.IDX P6, R14, R13, R12, R11 ;  /* 0x0000000c0d0e7389 */ /* 0x00006400000c000b */
[----:B01----:R-:W-:Y:S01]  /*323e0*/  ENDCOLLECTIVE ;  /* 0x000000000000791b */ /* 0x003fe20003800000 */
.L_x_2971:
[----:B------:R-:W-:-:S04]  /*323f0*/  @!P3 LEA R5, P4, R9, R5, 0x1 ;  /* 0x000000050905b211 */ /* 0x000fc800078808ff */
[----:B------:R-:W-:-:S05]  /*32400*/  @!P3 IADD3.X R6, RZ, R6, RZ, P4, !PT ;  /* 0x00000006ff06b210 */ /* 0x000fca00027fe4ff */
        /* <DEDUP_REMOVED lines=15> */
.L_x_2972:
[----:B------:R-:W-:Y:S02]  /*32500*/  IMAD.MOV.U32 R13, RZ, RZ, R3 ;  /* 0x000000ffff0d7224 */ /* 0x000fe400078e0003 */
[----:B------:R-:W-:Y:S02]  /*32510*/  IMAD.MOV.U32 R12, RZ, RZ, 0x6 ;  /* 0x00000006ff0c7424 */ /* 0x000fe400078e00ff */
[----:B------:R-:W-:-:S07]  /*32520*/  IMAD.MOV.U32 R5, RZ, RZ, R14 ;  /* 0x000000ffff057224 */ /* 0x000fce00078e000e */
[----:B------:R-:W-:Y:S05]  /*32530*/  WARPSYNC.COLLECTIVE R15, `(.L_x_2973) ;  /* 0x000000000f087348 */ /* 0x000fea0003c00000 */
[----:B------:R0:W1:Y:S02]  /*32540*/  SHFL.IDX P6, R14, R13, R12, R11 ;  /* 0x0000000c0d0e7389 */ /* 0x00006400000c000b */
[----:B01----:R-:W-:Y:S01]  /*32550*/  ENDCOLLECTIVE ;  /* 0x000000000000791b */ /* 0x003fe20003800000 */
.L_x_2973:
[----:B------:R-:W-:-:S05]  /*32560*/  @!P3 LEA R5, P4, R9, R5, 0x1 ;  /* 0x000000050905b211 */ /* 0x000fca00078808ff */
[----:B------:R-:W-:-:S05]  /*32570*/  @!P3 IMAD.X R6, RZ, RZ, R6, P4 ;  /* 0x000000ffff06b224 */ /* 0x000fca00020e0606 */
[----:B------:R-:W-:Y:S01]  /*32580*/  @!P3 MOV R7, R6 ;  /* 0x000000060007b202 */ /* 0x000fe20000000f00 */
[----:B------:R-:W-:Y:S01]  /*32590*/  @!P3 IMAD.MOV.U32 R6, RZ, RZ, R5 ;  /* 0x000000ffff06b224 */ /* 0x000fe200078e0005 */
[----:B------:R-:W-:-:S04]  /*325a0*/  MOV R13, R4 ;  /* 0x00000004000d7202 */ /* 0x000fc80000000f00 */
[----:B------:R-:W-:Y:S01]  /*325b0*/  @!PT LDS RZ, [RZ] ;  /* 0x00000000fffff984 */ /* 0x000fe20000000800 */
[----:B------:R-:W-:Y:S01]  /*325c0*/  @!PT LDS RZ, [RZ] ;  /* 0x00000000fffff984 */ /* 0x000fe20000000800 */
[----:B------:R-:W-:Y:S01]  /*325d0*/  @!PT LDS RZ, [RZ] ;  /* 0x00000000fffff984 */ /* 0x000fe20000000800 */
[----:B------:R-:W-:Y:S04]  /*325e0*/  @!P3 LDGSTS.E.BYPASS.LTC128B.128 [R10+0x17c00], desc[UR60][R6.64], !P2 ;  /* 0x17c00000060abfae */ /* 0x000fe8000d101d7c */
[----:B------:R-:W-:Y:S04]  /*325f0*/  @!P3 LDGSTS.E.BYPASS.LTC128B.128 [R10+0x1bc00], desc[UR60][R6.64+0x80], !P1 ;  /* 0x1bc00080060abfae */ /* 0x000fe8000c901d7c */
[----:B------:R0:W-:Y:S02]  /*32600*/  @!P3 LDGSTS.E.BYPASS.LTC128B.128 [R10+0x1fc00], desc[UR60][R6.64+0x100], !P0 ;  /* 0x1fc00100060abfae */ /* 0x0001e4000c101d7c */
[----:B0-----:R-:W-:-:S07]  /*32610*/  IMAD.MOV.U32 R6, RZ, RZ, R14 ;  /* 0x000000ffff067224 */ /* 0x001fce00078e000e */
[----:B------:R-:W-:Y:S05]  /*32620*/  WARPSYNC.COLLECTIVE R15, `(.L_x_2974) ;  /* 0x000000000f087348 */ /* 0x000fea0003c00000 */
[----:B------:R0:W1:Y:S02]  /*32630*/  SHFL.IDX P6, R14, R13, R12, R11 ;  /* 0x0000000c0d0e7389 */ /* 0x00006400000c000b */
[----:B01----:R-:W-:Y:S01]  /*32640*/  ENDCOLLECTIVE ;  /* 0x000000000000791b */ /* 0x003fe20003800000 */
.L_x_2974:
[----:B------:R-:W-:-:S05]  /*32650*/  VIADD R7, R0, 0x60 ;  /* 0x0000006000077836 */ /* 0x000fca0000000000 */
[----:B------:R-:W-:Y:S01]  /*32660*/  ISETP.GE.AND P4, PT, R7, R2, PT ;  /* 0x000000020700720c */ /* 0x000fe20003f86270 */
[----:B------:R-:W-:Y:S02]  /*32670*/  IMAD.MOV.U32 R13, RZ, RZ, R3 ;  /* 0x000000ffff0d7224 */ /* 0x000fe400078e0003 */
[----:B------:R-:W-:Y:S02]  /*32680*/  IMAD.MOV.U32 R12, RZ, RZ, 0x7 ;  /* 0x00000007ff0c7424 */ /* 0x000fe400078e00ff */
[----:B------:R-:W-:-:S08]  /*32690*/  IMAD.MOV.U32 R5, RZ, RZ, R14 ;  /* 0x000000ffff057224 */ /* 0x000fd000078e000e */
[----:B------:R-:W-:Y:S05]  /*326a0*/  WARPSYNC.COLLECTIVE R15, `(.L_x_2975) ;  /* 0x000000000f087348 */ /* 0x000fea0003c00000 */
[----:B------:R0:W1:Y:S02]  /*326b0*/  SHFL.IDX P6, R14, R13, R12, R11 ;  /* 0x0000000c0d0e7389 */ /* 0x00006400000c000b */
[----:B01----:R-:W-:Y:S01]  /*326c0*/  ENDCOLLECTIVE ;  /* 0x000000000000791b */ /* 0x003fe20003800000 */
.L_x_2975:
[----:B------:R-:W-:-:S05]  /*326d0*/  @!P4 LEA R5, P3, R9, R5, 0x1 ;  /* 0x000000050905c211 */ /* 0x000fca00078608ff */
[----:B------:R-:W-:-:S04]  /*326e0*/  @!P4 IMAD.X R6, RZ, RZ, R6, P3 ;  /* 0x000000ffff06c224 */ /* 0x000fc800018e0606 */
[----:B------:R-:W-:Y:S01]  /*326f0*/  @!P4 IMAD.MOV.U32 R7, RZ, RZ, R6 ;  /* 0x000000ffff07c224 */ /* 0x000fe200078e0006 */
[----:B------:R-:W-:Y:S01]  /*32700*/  @!P4 MOV R6, R5 ;  /* 0x000000050006c202 */ /* 0x000fe20000000f00 */
[----:B------:R-:W-:-:S04]  /*32710*/  IMAD.MOV.U32 R13, RZ, RZ, R4 ;  /* 0x000000ffff0d7224 */ /* 0x000fc800078e0004 */
[----:B------:R-:W-:Y:S01]  /*32720*/  @!PT LDS RZ, [RZ] ;  /* 0x00000000fffff984 */ /* 0x000fe20000000800 */
[----:B------:R-:W-:Y:S01]  /*32730*/  @!PT LDS RZ, [RZ] ;  /* 0x00000000fffff984 */ /* 0x000fe20000000800 */
[----:B------:R-:W-:Y:S01]  /*32740*/  @!PT LDS RZ, [RZ] ;  /* 0x00000000fffff984 */ /* 0x000fe20000000800 */
[----:B------:R0:W-:Y:S04]  /*32750*/  @!P4 LDGSTS.E.BYPASS.LTC128B.128 [R10+0x18400], desc[UR60][R6.64], !P2 ;  /* 0x18400000060acfae */ /* 0x0001e8000d101d7c */
[----:B------:R0:W-:Y:S01]  /*32760*/  @!P4 LDGSTS.E.BYPASS.LTC128B.128 [R10+0x1c400], desc[UR60][R6.64+0x80], !P1 ;  /* 0x1c400080060acfae */ /* 0x0001e2000c901d7c */
[----:B------:R-:W-:-:S07]  /*32770*/  IMAD.MOV.U32 R5, RZ, RZ, R14 ;  /* 0x000000ffff057224 */ /* 0x000fce00078e000e */
[----:B0-----:R-:W-:Y:S05]  /*32780*/  WARPSYNC.COLLECTIVE R15, `(.L_x_2976) ;  /* 0x000000000f087348 */ /* 0x001fea0003c00000 */
[----:B------:R1:W2:Y:S02]  /*32790*/  SHFL.IDX P6, R14, R13, R12, R11 ;  /* 0x0000000c0d0e7389 */ /* 0x0002a400000c000b */
[----:B012---:R-:W-:Y:S01]  /*327a0*/  ENDCOLLECTIVE ;  /* 0x000000000000791b */ /* 0x007fe20003800000 */
.L_x_2976:
[----:B------:R-:W-:Y:S01]  /*327b0*/  @!PT LDS RZ, [RZ] ;  /* 0x00000000fffff984 */ /* 0x000fe20000000800 */
[----:B------:R-:W-:Y:S01]  /*327c0*/  @!PT LDS RZ, [RZ] ;  /* 0x00000000fffff984 */ /* 0x000fe20000000800 */
[----:B------:R-:W-:Y:S01]  /*327d0*/  @!PT LDS RZ, [RZ] ;  /* 0x00000000fffff984 */ /* 0x000fe20000000800 */
[----:B------:R0:W-:Y:S01]  /*327e0*/  @!P4 LDGSTS.E.BYPASS.LTC128B.128 [R10+0x20400], desc[UR60][R6.64+0x100], !P0 ;  /* 0x20400100060acfae */ /* 0x0001e2000c101d7c */
[----:B------:R-:W-:Y:S01]  /*327f0*/  MOV R3, R14 ;  /* 0x0000000e00037202 */ /* 0x000fe20000000f00 */
[----:B------:R-:W-:Y:S06]  /*32800*/  BRA `(.L_x_2977) ;  /* 0xffffffa000647947 */ /* 0x000fec000383ffff */
.L_x_2822:
[----:B----4-:R4:W0:Y:S02]  /*32810*/  SYNCS.PHASECHK.TRANS64.TRYWAIT P0, [R18+URZ+0x36820], R0 ;  /* 0x03682000120075a7 */ /* 0x010824000800017f */
[----:B0-----:R-:W-:Y:S05]  /*32820*/  @!P0 NANOSLEEP.SYNCS 0x989680 ;  /* 0x009896800000895d */ /* 0x001fea0003900000 */
[----:B------:R-:W0:Y:S02]  /*32830*/  @!P0 SYNCS.PHASECHK.TRANS64 P0, [R18+URZ+0x36820], R0 ;  /* 0x03682000120085a7 */ /* 0x000e24000800007f */
[----:B0-----:R-:W-:Y:S05]  /*32840*/  @!P0 BRA `(.L_x_2822) ;  /* 0xfffffffc00f08947 */ /* 0x001fea000383ffff */
[----:B------:R-:W-:Y:S05]  /*32850*/  BRA `(.L_x_2978) ;  /* 0xffffffa000e47947 */ /* 0x000fea000383ffff */
.L_x_2831:
[----:B-1----:R1:W2:Y:S02]  /*32860*/  SYNCS.PHASECHK.TRANS64.TRYWAIT P0, [R3+URZ+0x36840], R2 ;  /* 0x03684002030075a7 */ /* 0x0022a4000800017f */
[----:B--2---:R-:W-:Y:S05]  /*32870*/  @!P0 NANOSLEEP.SYNCS 0x989680 ;  /* 0x009896800000895d */ /* 0x004fea0003900000 */
[----:B------:R-:W2:Y:S02]  /*32880*/  @!P0 SYNCS.PHASECHK.TRANS64 P0, [R3+URZ+0x36840], R2 ;  /* 0x03684002030085a7 */ /* 0x000ea4000800007f */
[----:B--2---:R-:W-:Y:S05]  /*32890*/  @!P0 BRA `(.L_x_2831) ;  /* 0xfffffffc00f08947 */ /* 0x004fea000383ffff */
[----:B------:R-:W-:Y:S05]  /*328a0*/  BRA `(.L_x_2979) ;  /* 0xffffffa400c07947 */ /* 0x000fea000383ffff */
.L_x_2838:
[----:B0-----:R0:W1:Y:S02]  /*328b0*/  SYNCS.PHASECHK.TRANS64.TRYWAIT P0, [R3+URZ+0x60], R2 ;  /* 0x00006002030075a7 */ /* 0x001064000800017f */
[----:B-1----:R-:W-:Y:S05]  /*328c0*/  @!P0 NANOSLEEP.SYNCS 0x989680 ;  /* 0x009896800000895d */ /* 0x002fea0003900000 */
[----:B------:R-:W1:Y:S02]  /*328d0*/  @!P0 SYNCS.PHASECHK.TRANS64 P0, [R3+URZ+0x60], R2 ;  /* 0x00006002030085a7 */ /* 0x000e64000800007f */
[----:B-1----:R-:W-:Y:S05]  /*328e0*/  @!P0 BRA `(.L_x_2838) ;  /* 0xfffffffc00f08947 */ /* 0x002fea000383ffff */
[----:B------:R-:W-:Y:S05]  /*328f0*/  BRA `(.L_x_2980) ;  /* 0xffffffa800d47947 */ /* 0x000fea000383ffff */
.L_x_2848:
[----:B-1----:R1:W2:Y:S02]  /*32900*/  SYNCS.PHASECHK.TRANS64.TRYWAIT P0, [R3+URZ+0x36840], R2 ;  /* 0x03684002030075a7 */ /* 0x0022a4000800017f */
[----:B--2---:R-:W-:Y:S05]  /*32910*/  @!P0 NANOSLEEP.SYNCS 0x989680 ;  /* 0x009896800000895d */ /* 0x004fea0003900000 */
[----:B------:R-:W2:Y:S02]  /*32920*/  @!P0 SYNCS.PHASECHK.TRANS64 P0, [R3+URZ+0x36840], R2 ;  /* 0x03684002030085a7 */ /* 0x000ea4000800007f */
[----:B--2---:R-:W-:Y:S05]  /*32930*/  @!P0 BRA `(.L_x_2848) ;  /* 0xfffffffc00f08947 */ /* 0x004fea000383ffff */
[----:B------:R-:W-:Y:S05]  /*32940*/  BRA `(.L_x_2981) ;  /* 0xffffffb000a07947 */ /* 0x000fea000383ffff */
.L_x_2855:
[----:B0-----:R0:W1:Y:S02]  /*32950*/  SYNCS.PHASECHK.TRANS64.TRYWAIT P0, [R2+URZ+0x60], R3 ;  /* 0x00006003020075a7 */ /* 0x001064000800017f */
[----:B-1----:R-:W-:Y:S05]  /*32960*/  @!P0 NANOSLEEP.SYNCS 0x989680 ;  /* 0x009896800000895d */ /* 0x002fea0003900000 */
[----:B------:R-:W1:Y:S02]  /*32970*/  @!P0 SYNCS.PHASECHK.TRANS64 P0, [R2+URZ+0x60], R3 ;  /* 0x00006003020085a7 */ /* 0x000e64000800007f */
[----:B-1----:R-:W-:Y:S05]  /*32980*/  @!P0 BRA `(.L_x_2855) ;  /* 0xfffffffc00f08947 */ /* 0x002fea000383ffff */
[----:B------:R-:W-:Y:S05]  /*32990*/  BRA `(.L_x_2982) ;  /* 0xffffffb400b47947 */ /* 0x000fea000383ffff */
.L_x_2865:
[----:B--2---:R2:W3:Y:S02]  /*329a0*/  SYNCS.PHASECHK.TRANS64.TRYWAIT P0, [R2+URZ+0x36840], R3 ;  /* 0x03684003020075a7 */ /* 0x0044e4000800017f */
[----:B---3--:R-:W-:Y:S05]  /*329b0*/  @!P0 NANOSLEEP.SYNCS 0x989680 ;  /* 0x009896800000895d */ /* 0x008fea0003900000 */
[----:B------:R-:W3:Y:S02]  /*329c0*/  @!P0 SYNCS.PHASECHK.TRANS64 P0, [R2+URZ+0x36840], R3 ;  /* 0x03684003020085a7 */ /* 0x000ee4000800007f */
[----:B---3--:R-:W-:Y:S05]  /*329d0*/  @!P0 BRA `(.L_x_2865) ;  /* 0xfffffffc00f08947 */ /* 0x008fea000383ffff */
[----:B------:R-:W-:Y:S05]  /*329e0*/  BRA `(.L_x_2983) ;  /* 0xffffffbc00507947 */ /* 0x000fea000383ffff */
.L_x_2872:
[----:B0-----:R0:W1:Y:S02]  /*329f0*/  SYNCS.PHASECHK.TRANS64.TRYWAIT P0, [R2+URZ+0x60], R5 ;  /* 0x00006005020075a7 */ /* 0x001064000800017f */
[----:B-1----:R-:W-:Y:S05]  /*32a00*/  @!P0 NANOSLEEP.SYNCS 0x989680 ;  /* 0x009896800000895d */ /* 0x002fea0003900000 */
[----:B------:R-:W1:Y:S02]  /*32a10*/  @!P0 SYNCS.PHASECHK.TRANS64 P0, [R2+URZ+0x60], R5 ;  /* 0x00006005020085a7 */ /* 0x000e64000800007f */
[----:B-1----:R-:W-:Y:S05]  /*32a20*/  @!P0 BRA `(.L_x_2872) ;  /* 0xfffffffc00f08947 */ /* 0x002fea000383ffff */
[----:B------:R-:W-:Y:S05]  /*32a30*/  BRA `(.L_x_2984) ;  /* 0xffffffc000647947 */ /* 0x000fea000383ffff */
.L_x_2884:
[----:B---3--:R3:W4:Y:S02]  /*32a40*/  SYNCS.PHASECHK.TRANS64.TRYWAIT P0, [R0+URZ+0x36860], R2 ;  /* 0x03686002000075a7 */ /* 0x008724000800017f */
[----:B----4-:R-:W-:Y:S05]  /*32a50*/  @!P0 NANOSLEEP.SYNCS 0x989680 ;  /* 0x009896800000895d */ /* 0x010fea0003900000 */
[----:B------:R-:W4:Y:S02]  /*32a60*/  @!P0 SYNCS.PHASECHK.TRANS64 P0, [R0+URZ+0x36860], R2 ;  /* 0x03686002000085a7 */ /* 0x000f24000800007f */
[----:B----4-:R-:W-:Y:S05]  /*32a70*/  @!P0 BRA `(.L_x_2884) ;  /* 0xfffffffc00f08947 */ /* 0x010fea000383ffff */
[----:B------:R-:W-:Y:S05]  /*32a80*/  BRA `(.L_x_2985) ;  /* 0xffffffc400ec7947 */ /* 0x000fea000383ffff */
.L_x_2892:
[----:B------:R-:W4:Y:S01]  /*32a90*/  LDL R0, [R1] ;  /* 0x0000000001007983 */ /* 0x000f220000100800 */
[----:B------:R-:W-:Y:S01]  /*32aa0*/  BSSY B0, `(.L_x_2986) ;  /* 0x0000008000007945 */ /* 0x000fe20003800000 */
[----:B------:R-:W-:Y:S02]  /*32ab0*/  IMAD.MOV.U32 R12, RZ, RZ, RZ ;  /* 0x000000ffff0c7224 */ /* 0x000fe400078e00ff */
[----:B------:R-:W-:Y:S02]  /*32ac0*/  IMAD.MOV.U32 R11, RZ, RZ, 0x1f ;  /* 0x0000001fff0b7424 */ /* 0x000fe400078e00ff */
[----:B------:R-:W-:Y:S02]  /*32ad0*/  IMAD.MOV.U32 R15, RZ, RZ, -0x1 ;  /* 0xffffffffff0f7424 */ /* 0x000fe400078e00ff */
[----:B----4-:R-:W-:-:S07]  /*32ae0*/  IMAD.MOV.U32 R13, RZ, RZ, R0 ;  /* 0x000000ffff0d7224 */ /* 0x010fce00078e0000 */
[----:B-123--:R-:W-:Y:S05]  /*32af0*/  WARPSYNC.COLLECTIVE R15, `(.L_x_2987) ;  /* 0x000000000f087348 */ /* 0x00efea0003c00000 */
[----:B------:R0:W4:Y:S02]  /*32b00*/  SHFL.IDX P6, R14, R13, R12, R11 ;  /* 0x0000000c0d0e7389 */ /* 0x00012400000c000b */
[----:B01234-:R-:W-:Y:S01]  /*32b10*/  ENDCOLLECTIVE ;  /* 0x000000000000791b */ /* 0x01ffe20003800000 */
.L_x_2987:
[----:B------:R-:W-:Y:S05]  /*32b20*/  BSYNC B0 ;  /* 0x0000000000007941 */ /* 0x000fea0003800000 */
.L_x_2986:
[----:B------:R0:W5:Y:S01]  /*32b30*/  LDL R2, [R1+0xc] ;  /* 0x00000c0001027983 */ /* 0x0001620000100800 */
[----:B------:R-:W-:Y:S01]  /*32b40*/  IMAD.MOV.U32 R13, RZ, RZ, R0 ;  /* 0x000000ffff0d7224 */ /* 0x000fe200078e0000 */
[----:B------:R-:W-:Y:S01]  /*32b50*/  MOV R5, R14 ;  /* 0x0000000e00057202 */ /* 0x000fe20000000f00 */
[----:B------:R-:W-:Y:S02]  /*32b60*/  IMAD.MOV.U32 R12, RZ, RZ, 0x1 ;  /* 0x00000001ff0c7424 */ /* 0x000fe400078e00ff */
[----:B------:R-:W-:Y:S02]  /*32b70*/  IMAD.MOV.U32 R11, RZ, RZ, 0x1f ;  /* 0x0000001fff0b7424 */ /* 0x000fe400078e00ff */
[----:B------:R-:W-:-:S07]  /*32b80*/  IMAD.MOV.U32 R15, RZ, RZ, -0x1 ;  /* 0xffffffffff0f7424 */ /* 0x000fce00078e00ff */
[----:B0----5:R-:W-:Y:S05]  /*32b90*/  WARPSYNC.COLLECTIVE R15, `(.L_x_2988) ;  /* 0x000000000f087348 */ /* 0x021fea0003c00000 */
[----:B------:R1:W2:Y:S02]  /*32ba0*/  SHFL.IDX P6, R14, R13, R12, R11 ;  /* 0x0000000c0d0e7389 */ /* 0x0002a400000c000b */
[----:B012--5:R-:W-:Y:S01]  /*32bb0*/  ENDCOLLECTIVE ;  /* 0x000000000000791b */ /* 0x027fe20003800000 */
.L_x_2988:
[----:B------:R-:W-:Y:S01]  /*32bc0*/  ULDC UR4, c[0x0][0xc3c] ;  /* 0x00030f0000047ab9 */ /* 0x000fe20000000800 */
[----:B------:R-:W-:Y:S01]  /*32bd0*/  IMAD.IADD R4, R2, 0x1, R16 ;  /* 0x0000000102047824 */ /* 0x000fe200078e0210 */
[----:B------:R-:W-:-:S04]  /*32be0*/  MOV R0, R14 ;  /* 0x0000000e00007202 */ /* 0x000fc80000000f00 */
        /* <DEDUP_REMOVED lines=11> */
[----:B------:R-:W-:Y:S01]  /*32ca0*/  IMAD.MOV.U32 R11, RZ, RZ, RZ ;  /* 0x000000ffff0b7224 */ /* 0x000fe200078e00ff */
[C---:B------:R-:W-:Y:S02]  /*32cb0*/  ISETP.GE.U32.AND P4, PT, R16.reuse, 0x8, PT ;  /* 0x000000081000780c */ /* 0x040fe40003f86070 */
[----:B------:R-:W-:Y:S01]  /*32cc0*/  ISETP.GE.U32.AND P5, PT, R16, 0x10, PT ;  /* 0x000000101000780c */ /* 0x000fe20003fa6070 */
[----:B--2---:R-:W-:Y:S01]  /*32cd0*/  @!P1 IMAD.MOV.U32 R4, RZ, RZ, R8 ;  /* 0x000000ffff049224 */ /* 0x004fe200078e0008 */
[----:B------:R-:W-:-:S02]  /*32ce0*/  MOV R8, RZ ;  /* 0x000000ff00087202 */ /* 0x000fc40000000f00 */
[----:B---3--:R-:W-:Y:S02]  /*32cf0*/  @!P1 MOV R6, R2 ;  /* 0x0000000200069202 */ /* 0x008fe40000000f00 */
[----:B------:R-:W-:-:S03]  /*32d00*/  ISETP.NE.AND P1, PT, R16, RZ, PT ;  /* 0x000000ff1000720c */ /* 0x000fc60003f25270 */
[----:B------:R-:W-:-:S04]  /*32d10*/  IMAD R2, R6, R4, RZ ;  /* 0x0000000406027224 */ /* 0x000fc800078e02ff */
[----:B------:R-:W-:-:S07]  /*32d20*/  IMAD.MOV.U32 R13, RZ, RZ, R2 ;  /* 0x000000ffff0d7224 */ /* 0x000fce00078e0002 */
[----:B------:R-:W-:Y:S05]  /*32d30*/  WARPSYNC.COLLECTIVE R15, `(.L_x_2989) ;  /* 0x000000000f087348 */ /* 0x000fea0003c00000 */
[----:B------:R0:W1:Y:S02]  /*32d40*/  SHFL.UP P6, R14, R13, R12, R11 ;  /* 0x0400000c0d0e7389 */ /* 0x00006400000c000b */
[----:B01----:R-:W-:Y:S01]  /*32d50*/  ENDCOLLECTIVE ;  /* 0x000000000000791b */ /* 0x003fe20003800000 */
.L_x_2989:
        /* <DEDUP_REMOVED lines=8> */
.L_x_2990:
        /* <DEDUP_REMOVED lines=8> */
.L_x_2991:
        /* <DEDUP_REMOVED lines=8> */
.L_x_2992:
        /* <DEDUP_REMOVED lines=8> */
.L_x_2993:
        /* <DEDUP_REMOVED lines=9> */
.L_x_2994:
[----:B------:R-:W-:Y:S01]  /*32ff0*/  IMAD.MOV.U32 R9, RZ, RZ, R14 ;  /* 0x000000ffff097224 */ /* 0x000fe200078e000e */
[----:B------:R-:W-:Y:S06]  /*33000*/  BRA `(.L_x_2995) ;  /* 0xffffffc8009c7947 */ /* 0x000fec000383ffff */
.L_x_2895:
[----:B------:R-:W-:Y:S01]  /*33010*/  BSSY B0, `(.L_x_2996) ;  /* 0x0000008000007945 */ /* 0x000fe20003800000 */
[----:B------:R-:W-:Y:S02]  /*33020*/  IMAD.MOV.U32 R13, RZ, RZ, R2 ;  /* 0x000000ffff0d7224 */ /* 0x000fe400078e0002 */
[----:B------:R-:W-:Y:S02]  /*33030*/  IMAD.MOV.U32 R12, RZ, RZ, 0x1 ;  /* 0x00000001ff0c7424 */ /* 0x000fe400078e00ff */
[----:B------:R-:W-:Y:S02]  /*33040*/  IMAD.MOV.U32 R11, RZ, RZ, RZ ;  /* 0x000000ffff0b7224 */ /* 0x000fe400078e00ff */
[----:B------:R-:W-:-:S07]  /*33050*/  IMAD.MOV.U32 R15, RZ, RZ, -0x1 ;  /* 0xffffffffff0f7424 */ /* 0x000fce00078e00ff */
[----:B0-----:R-:W-:Y:S05]  /*33060*/  WARPSYNC.COLLECTIVE R15, `(.L_x_2997) ;  /* 0x000000000f087348 */ /* 0x001fea0003c00000 */
[----:B------:R1:W2:Y:S02]  /*33070*/  SHFL.UP P6, R14, R13, R12, R11 ;  /* 0x0400000c0d0e7389 */ /* 0x0002a400000c000b */
[----:B012---:R-:W-:Y:S01]  /*33080*/  ENDCOLLECTIVE ;  /* 0x000000000000791b */ /* 0x007fe20003800000 */
.L_x_2997:
[----:B------:R-:W-:Y:S05]  /*33090*/  BSYNC B0 ;  /* 0x0000000000007941 */ /* 0x000fea0003800000 */
.L_x_2996:
[----:B------:R-:W-:Y:S01]  /*330a0*/  MOV R3, R14 ;  /* 0x0000000e00037202 */ /* 0x000fe20000000f00 */
[----:B------:R-:W-:Y:S01]  /*330b0*/  IMAD.MOV.U32 R12, RZ, RZ, 0x2 ;  /* 0x00000002ff0c7424 */ /* 0x000fe200078e00ff */
[----:B------:R-:W-:Y:S01]  /*330c0*/  MOV R15, 0xffffffff ;  /* 0xffffffff000f7802 */ /* 0x000fe20000000f00 */
[----:B------:R-:W-:Y:S01]  /*330d0*/  IMAD.MOV.U32 R11, RZ, RZ, RZ ;  /* 0x000000ffff0b7224 */ /* 0x000fe200078e00ff */
[----:B------:R-:W-:-:S05]  /*330e0*/  SEL R3, R3, RZ, P1 ;  /* 0x000000ff03037207 */ /* 0x000fca0000800000 */
[----:B------:R-:W-:-:S04]  /*330f0*/  IMAD.IADD R2, R2, 0x1, R3 ;  /* 0x0000000102027824 */ /* 0x000fc800078e0203 */
[----:B------:R-:W-:-:S07]  /*33100*/  IMAD.MOV.U32 R13, RZ, RZ, R2 ;  /* 0x000000ffff0d7224 */ /* 0x000fce00078e0002 */
[----:B------:R-:W-:Y:S05]  /*33110*/  WARPSYNC.COLLECTIVE R15, `(.L_x_2998) ;  /* 0x000000000f087348 */ /* 0x000fea0003c00000 */
[----:B------:R0:W1:Y:S02]  /*33120*/  SHFL.UP P6, R14, R13, R12, R11 ;  /* 0x0400000c0d0e7389 */ /* 0x00006400000c000b */
[----:B01----:R-:W-:Y:S01]  /*33130*/  ENDCOLLECTIVE ;  /* 0x000000000000791b */ /* 0x003fe20003800000 */
.L_x_2998:
        /* <DEDUP_REMOVED lines=8> */
.L_x_2999:
        /* <DEDUP_REMOVED lines=8> */
.L_x_3000:
        /* <DEDUP_REMOVED lines=8> */
.L_x_3001:
        /* <DEDUP_REMOVED lines=9> */
.L_x_3002:
[----:B------:R-:W-:Y:S01]  /*33350*/  IMAD.MOV.U32 R9, RZ, RZ, R14 ;  /* 0x000000ffff097224 */ /* 0x000fe200078e000e */
[----:B------:R-:W-:Y:S06]  /*33360*/  BRA `(.L_x_3003) ;  /* 0xffffffc800707947 */ /* 0x000fec000383ffff */
.L_x_2897:
[----:B------:R-:W-:Y:S01]  /*33370*/  BSSY B0, `(.L_x_3004) ;  /* 0x0000006000007945 */ /* 0x000fe20003800000 */
[----:B------:R-:W-:Y:S01]  /*33380*/  PLOP3.LUT P6, PT, P6, PT, PT, 0x8, 0x0 ;  /* 0x000000000000781c */ /* 0x000fe200037ce170 */
[----:B------:R-:W-:-:S12]  /*33390*/  IMAD.MOV.U32 R15, RZ, RZ, -0x1 ;  /* 0xffffffffff0f7424 */ /* 0x000fd800078e00ff */
[----:B0-----:R-:W-:Y:S05]  /*333a0*/  WARPSYNC.COLLECTIVE R15, `(.L_x_3005) ;  /* 0x000000000f087348 */ /* 0x001fea0003c00000 */
[----:B------:R-:W-:Y:S01]  /*333b0*/  VOTE.ANY R14, PT, P6 ;  /* 0x00000000000e7806 */ /* 0x000fe200030e0100 */
[----:B0-----:R-:W-:Y:S06]  /*333c0*/  ENDCOLLECTIVE ;  /* 0x000000000000791b */ /* 0x001fec0003800000 */
.L_x_3005:
[----:B------:R-:W-:Y:S05]  /*333d0*/  BSYNC B0 ;  /* 0x0000000000007941 */ /* 0x000fea0003800000 */
.L_x_3004:
[----:B------:R0:W5:Y:S01]  /*333e0*/  LDL.LU R10, [R1+0xc] ;  /* 0x00000c00010a7983 */ /* 0x0001620000300800 */
[----:B------:R-:W-:Y:S01]  /*333f0*/  MOV R0, R14 ;  /* 0x0000000e00007202 */ /* 0x000fe20000000f00 */
[----:B------:R-:W-:Y:S02]  /*33400*/  IMAD.MOV.U32 R13, RZ, RZ, R4 ;  /* 0x000000ffff0d7224 */ /* 0x000fe400078e0004 */
[----:B------:R-:W-:Y:S01]  /*33410*/  IMAD.MOV.U32 R11, RZ, RZ, 0x1f ;  /* 0x0000001fff0b7424 */ /* 0x000fe200078e00ff */
[----:B------:R-:W1:Y:S01]  /*33420*/  POPC R3, R0 ;  /* 0x0000000000037309 */ /* 0x000e620000000000 */
[----:B------:R-:W-:Y:S02]  /*33430*/  IMAD.MOV.U32 R15, RZ, RZ, -0x1 ;  /* 0xffffffffff0f7424 */ /* 0x000fe400078e00ff */
[----:B01----:R-:W-:-:S07]  /*33440*/  IMAD.MOV.U32 R12, RZ, RZ, R3 ;  /* 0x000000ffff0c7224 */ /* 0x003fce00078e0003 */
[----:B-----5:R-:W-:Y:S05]  /*33450*/  WARPSYNC.COLLECTIVE R15, `(.L_x_3006) ;  /* 0x000000000f087348 */ /* 0x020fea0003c00000 */
[----:B------:R0:W1:Y:S02]  /*33460*/  SHFL.IDX P6, R14, R13, R12, R11 ;  /* 0x0000000c0d0e7389 */ /* 0x00006400000c000b */
[----:B01---5:R-:W-:Y:S01]  /*33470*/  ENDCOLLECTIVE ;  /* 0x000000000000791b */ /* 0x023fe20003800000 */
.L_x_3006:
[----:B------:R-:W-:Y:S01]  /*33480*/  IMAD.MOV.U32 R13, RZ, RZ, R6 ;  /* 0x000000ffff0d7224 */ /* 0x000fe200078e0006 */
[----:B------:R-:W-:-:S07]  /*33490*/  MOV R4, R14 ;  /* 0x0000000e00047202 */ /* 0x000fce0000000f00 */
[----:B------:R-:W-:Y:S05]  /*334a0*/  WARPSYNC.COLLECTIVE R15, `(.L_x_3007) ;  /* 0x000000000f087348 */ /* 0x000fea0003c00000 */
[----:B------:R0:W1:Y:S02]  /*334b0*/  SHFL.IDX P6, R14, R13, R12, R11 ;  /* 0x0000000c0d0e7389 */ /* 0x00006400000c000b */
[----:B01----:R-:W-:Y:S01]  /*334c0*/  ENDCOLLECTIVE ;  /* 0x000000000000791b */ /* 0x003fe20003800000 */
.L_x_3007:
[----:B------:R-:W-:Y:S02]  /*334d0*/  IMAD.MOV.U32 R6, RZ, RZ, R14 ;  /* 0x000000ffff067224 */ /* 0x000fe400078e000e */
[----:B------:R-:W-:-:S05]  /*334e0*/  IMAD.IADD R10, R3, 0x1, R10 ;  /* 0x00000001030a7824 */ /* 0x000fca00078e020a */
[----:B------:R0:W-:Y:S01]  /*334f0*/  STL [R1+0xc], R10 ;  /* 0x00000c0a01007387 */ /* 0x0001e20000100800 */
[----:B------:R-:W-:Y:S05]  /*33500*/  BRA `(.L_x_3008) ;  /* 0xffffffc800507947 */ /* 0x000fea000383ffff */
.L_x_2899:
[----:B------:R-:W-:Y:S01]  /*33510*/  BSSY B0, `(.L_x_3009) ;  /* 0x0000008000007945 */ /* 0x000fe20003800000 */
[----:B------:R-:W-:Y:S01]  /*33520*/  IMAD.MOV.U32 R13, RZ, RZ, R7 ;  /* 0x000000ffff0d7224 */ /* 0x000fe200078e0007 */
[----:B------:R-:W-:Y:S01]  /*33530*/  MOV R12, R3 ;  /* 0x00000003000c7202 */ /* 0x000fe20000000f00 */
[----:B------:R-:W-:Y:S02]  /*33540*/  IMAD.MOV.U32 R11, RZ, RZ, 0x1f ;  /* 0x0000001fff0b7424 */ /* 0x000fe400078e00ff */
[----:B------:R-:W-:-:S07]  /*33550*/  IMAD.MOV.U32 R15, RZ, RZ, -0x1 ;  /* 0xffffffffff0f7424 */ /* 0x000fce00078e00ff */
[----:B0-----:R-:W-:Y:S05]  /*33560*/  WARPSYNC.COLLECTIVE R15, `(.L_x_3010) ;  /* 0x000000000f087348 */ /* 0x001fea0003c00000 */
[----:B------:R1:W2:Y:S02]  /*33570*/  SHFL.IDX P6, R14, R13, R12, R11 ;  /* 0x0000000c0d0e7389 */ /* 0x0002a400000c000b */
[----:B012---:R-:W-:Y:S01]  /*33580*/  ENDCOLLECTIVE ;  /* 0x000000000000791b */ /* 0x007fe20003800000 */
.L_x_3010:
[----:B------:R-:W-:Y:S05]  /*33590*/  BSYNC B0 ;  /* 0x0000000000007941 */ /* 0x000fea0003800000 */
.L_x_3009:
[----:B------:R-:W-:Y:S01]  /*335a0*/  IMAD.MOV.U32 R3, RZ, RZ, R14 ;  /* 0x000000ffff037224 */ /* 0x000fe200078e000e */
[----:B------:R-:W-:Y:S06]  /*335b0*/  BRA `(.L_x_3011) ;  /* 0xffffffc8003c7947 */ /* 0x000fec000383ffff */
.L_x_2905:
[----:B0-----:R0:W1:Y:S02]  /*335c0*/  SYNCS.PHASECHK.TRANS64.TRYWAIT P0, [R0+URZ+0x36820], R3 ;  /* 0x03682003000075a7 */ /* 0x001064000800017f */
[----:B-1----:R-:W-:Y:S05]  /*335d0*/  @!P0 NANOSLEEP.SYNCS 0x989680 ;  /* 0x009896800000895d */ /* 0x002fea0003900000 */
[----:B------:R-:W1:Y:S02]  /*335e0*/  @!P0 SYNCS.PHASECHK.TRANS64 P0, [R0+URZ+0x36820], R3 ;  /* 0x03682003000085a7 */ /* 0x000e64000800007f */
[----:B-1----:R-:W-:Y:S05]  /*335f0*/  @!P0 BRA `(.L_x_2905) ;  /* 0xfffffffc00f08947 */ /* 0x002fea000383ffff */
[----:B------:R-:W-:Y:S05]  /*33600*/  BRA `(.L_x_3012) ;  /* 0xffffffd000dc7947 */ /* 0x000fea000383ffff */
.L_x_2906:
[----:B------:R-:W1:Y:S01]  /*33610*/  S2R R2, SR_TID.X ;  /* 0x0000000000027919 */ /* 0x000e620000002100 */
[----:B------:R-:W-:Y:S01]  /*33620*/  BSSY B0, `(.L_x_3013) ;  /* 0x000000a000007945 */ /* 0x000fe20003800000 */
[----:B------:R-:W-:Y:S01]  /*33630*/  MOV R12, RZ ;  /* 0x000000ff000c7202 */ /* 0x000fe20000000f00 */
        /* <DEDUP_REMOVED lines=8> */
.L_x_3014:
[----:B------:R-:W-:Y:S05]  /*336c0*/  BSYNC B0 ;  /* 0x0000000000007941 */ /* 0x000fea0003800000 */
.L_x_3013:
[----:B------:R-:W-:Y:S05]  /*336d0*/  BRA `(.L_x_3015) ;  /* 0xffffffd000c47947 */ /* 0x000fea000383ffff */
.L_x_2907:
[----:B------:R-:W-:Y:S01]  /*336e0*/  BSSY B0, `(.L_x_3016) ;  /* 0x0000006000007945 */ /* 0x000fe20003800000 */
[----:B------:R-:W-:-:S07]  /*336f0*/  IMAD.MOV.U32 R15, RZ, RZ, -0x1 ;  /* 0xffffffffff0f7424 */ /* 0x000fce00078e00ff */
[----:B01----:R-:W-:Y:S05]  /*33700*/  WARPSYNC.COLLECTIVE R15, `(.L_x_3017) ;  /* 0x000000000f0c7348 */ /* 0x003fea0003c00000 */
[----:B------:R-:W-:Y:S02]  /*33710*/  ELECT P6, UR62, PT ;  /* 0x00000000003e782f */ /* 0x000fe400038c0000 */
[----:B------:R-:W-:Y:S01]  /*33720*/  MOV R14, UR62 ;  /* 0x0000003e000e7c02 */ /* 0x000fe20008000f00 */
[----:B01----:R-:W-:Y:S10]  /*33730*/  ENDCOLLECTIVE ;  /* 0x000000000000791b */ /* 0x003ff40003800000 */
.L_x_3017:
[----:B------:R-:W-:Y:S05]  /*33740*/  BSYNC B0 ;  /* 0x0000000000007941 */ /* 0x000fea0003800000 */
.L_x_3016:
[----:B------:R-:W-:Y:S05]  /*33750*/  BRA `(.L_x_3018) ;  /* 0xffffffd000b87947 */ /* 0x000fea000383ffff */
.L_x_2909:
[----:B0-----:R0:W1:Y:S02]  /*33760*/  SYNCS.PHASECHK.TRANS64.TRYWAIT P0, [R6+URZ], R5 ;  /* 0x00000005060075a7 */ /* 0x001064000800017f */
[----:B-1----:R-:W-:Y:S05]  /*33770*/  @!P0 NANOSLEEP.SYNCS 0x989680 ;  /* 0x009896800000895d */ /* 0x002fea0003900000 */
[----:B------:R-:W1:Y:S02]  /*33780*/  @!P0 SYNCS.PHASECHK.TRANS64 P0, [R6+URZ], R5 ;  /* 0x00000005060085a7 */ /* 0x000e64000800007f */
[----:B-1----:R-:W-:Y:S05]  /*33790*/  @!P0 BRA `(.L_x_2909) ;  /* 0xfffffffc00f08947 */ /* 0x002fea000383ffff */
[----:B------:R-:W-:Y:S05]  /*337a0*/  BRA `(.L_x_3019) ;  /* 0xffffffd000f87947 */ /* 0x000fea000383ffff */
.L_x_2910:
[----:B-1----:R1:W2:Y:S02]  /*337b0*/  SYNCS.PHASECHK.TRANS64.TRYWAIT P0, [R7+URZ], R2 ;  /* 0x00000002070075a7 */ /* 0x0022a4000800017f */
[----:B--2---:R-:W-:Y:S05]  /*337c0*/  @!P0 NANOSLEEP.SYNCS 0x989680 ;  /* 0x009896800000895d */ /* 0x004fea0003900000 */
[----:B------:R-:W2:Y:S02]  /*337d0*/  @!P0 SYNCS.PHASECHK.TRANS64 P0, [R7+URZ], R2 ;  /* 0x00000002070085a7 */ /* 0x000ea4000800007f */
[----:B--2---:R-:W-:Y:S05]  /*337e0*/  @!P0 BRA `(.L_x_2910) ;  /* 0xfffffffc00f08947 */ /* 0x004fea000383ffff */
[----:B------:R-:W-:Y:S05]  /*337f0*/  BRA `(.L_x_3020) ;  /* 0xffffffd000ec7947 */ /* 0x000fea000383ffff */
.L_x_2912:
[----:B--2---:R2:W3:Y:S02]  /*33800*/  SYNCS.PHASECHK.TRANS64.TRYWAIT P0, [R4+URZ], R5 ;  /* 0x00000005040075a7 */ /* 0x0044e4000800017f */
[----:B---3--:R-:W-:Y:S05]  /*33810*/  @!P0 NANOSLEEP.SYNCS 0x989680 ;  /* 0x009896800000895d */ /* 0x008fea0003900000 */
[----:B------:R-:W3:Y:S02]  /*33820*/  @!P0 SYNCS.PHASECHK.TRANS64 P0, [R4+URZ], R5 ;  /* 0x00000005040085a7 */ /* 0x000ee4000800007f */
[----:B---3--:R-:W-:Y:S05]  /*33830*/  @!P0 BRA `(.L_x_2912) ;  /* 0xfffffffc00f08947 */ /* 0x008fea000383ffff */
[----:B------:R-:W-:Y:S05]  /*33840*/  BRA `(.L_x_3021) ;  /* 0xffffffd000f07947 */ /* 0x000fea000383ffff */
.L_x_3022:
        /* <DEDUP_REMOVED lines=11> */
.L_x_3031:


//--------------------- .nv.global.init           --------------------------
	.section	.nv.global.init,"aw",@progbits
.nv.global.init:
	.type		$str$20,@object
	.size		$str$20,($str$21 - $str$20)
$str$20:
        /*0000*/ 	.byte	0x28, 0x61, 0x64, 0x64, 0x72, 0x65, 0x73, 0x73, 0x20, 0x26, 0x20, 0x6d, 0x61, 0x73, 0x6b, 0x29
        /*0010*/ 	.byte	0x20, 0x3d, 0x3d, 0x20, 0x30, 0x00
	.type		$str$21,@object
	.size		$str$21,(__unnamed_9 - $str$21)
$str$21:
        /*0016*/ 	.byte	0x2f, 0x74, 0x6d, 0x70, 0x2f, 0x6f, 0x73, 0x73, 0x5f, 0x6b, 0x65, 0x72, 0x6e, 0x65, 0x6c, 0x73
        /*0026*/ 	.byte	0x5f, 0x73, 0x72, 0x63, 0x2f, 0x66, 0x6c, 0x61, 0x73, 0x68, 0x5f, 0x61, 0x74, 0x74, 0x65, 0x6e
        /*0036*/ 	.byte	0x74, 0x69, 0x6f, 0x6e, 0x2f, 0x63, 0x73, 0x72, 0x63, 0x2f, 0x63, 0x75, 0x74, 0x6c, 0x61, 0x73
        /*0046*/ 	.byte	0x73, 0x2f, 0x69, 0x6e, 0x63, 0x6c, 0x75, 0x64, 0x65, 0x2f, 0x63, 0x75, 0x74, 0x65, 0x2f, 0x70
        /*0056*/ 	.byte	0x6f, 0x69, 0x6e, 0x74, 0x65, 0x72, 0x5f, 0x66, 0x6c, 0x61, 0x67, 0x67, 0x65, 0x64, 0x2e, 0x68
        /*0066*/ 	.byte	0x70, 0x70, 0x00
	.type		__unnamed_9,@object
	.size		__unnamed_9,(__unnamed_5 - __unnamed_9)
__unnamed_9:
        /* <DEDUP_REMOVED lines=24> */
	.type		__unnamed_5,@object
	.size		__unnamed_5,(__unnamed_4 - __unnamed_5)
__unnamed_5:
        /* <DEDUP_REMOVED lines=24> */
	.type		__unnamed_4,@object
	.size		__unnamed_4,(__unnamed_3 - __unnamed_4)
__unnamed_4:
        /* <DEDUP_REMOVED lines=24> */
	.type		__unnamed_3,@object
	.size		__unnamed_3,(__unnamed_7 - __unnamed_3)
__unnamed_3:
        /* <DEDUP_REMOVED lines=29> */
	.type		__unnamed_7,@object
	.size		__unnamed_7,(__unnamed_2 - __unnamed_7)
__unnamed_7:
        /* <DEDUP_REMOVED lines=29> */
	.type		__unnamed_2,@object
	.size		__unnamed_2,(__unnamed_8 - __unnamed_2)
__unnamed_2:
        /* <DEDUP_REMOVED lines=29> */
	.type		__unnamed_8,@object
	.size		__unnamed_8,(__unnamed_1 - __unnamed_8)
__unnamed_8:
        /* <DEDUP_REMOVED lines=29> */
	.type		__unnamed_1,@object
	.size		__unnamed_1,(__unnamed_6 - __unnamed_1)
__unnamed_1:
        /* <DEDUP_REMOVED lines=28> */
        /*0dd9*/ 	.byte	0x32, 0x31, 0x35, 0x30, 0x34, 0x3e, 0x3e, 0x3e, 0x3e, 0x3e, 0x20, 0x26, 0x5d, 0x00
	.type		__unnamed_6,@object
	.size		__unnamed_6,(.L_5 - __unnamed_6)
__unnamed_6:
        /* <DEDUP_REMOVED lines=29> */
.L_5:


//--------------------- .nv.shared._ZN7cutlass13device_kernelIN5flash11enable_sm90INS1_16FlashAttnFwdSm90INS1_25CollectiveMainloopFwdSm90ILi2EN4cute5tupleIJNS5_1CILi1EEES8_S8_EEENS6_IJNS7_ILi128EEENS7_ILi112EEENS7_ILi192EEEEEELi192ENS_6half_tEfNS_4arch4Sm90ELb0ELb0ELb1ELb0ELb0ELb0ELb0ELb1ELb1ELb1ELb1ELb0EEENS1_21CollectiveEpilogueFwdINS6_IJSA_SC_SB_EEES9_SE_SG_Li256ELb0ELb1ELb1ELb0EEENS1_19SingleTileSchedulerILb0ELb1ELb1ELi128EEEEEEEEEvNT_6ParamsE --------------------------
	.section	.nv.shared._ZN7cutlass13device_kernelIN5flash11enable_sm90INS1_16FlashAttnFwdSm90INS1_25CollectiveMainloopFwdSm90ILi2EN4cute5tupleIJNS5_1CILi1EEES8_S8_EEENS6_IJNS7_ILi128EEENS7_ILi112EEENS7_ILi192EEEEEELi192ENS_6half_tEfNS_4arch4Sm90ELb0ELb0ELb1ELb0ELb0ELb0ELb0ELb1ELb1ELb1ELb1ELb0EEENS1_21CollectiveEpilogueFwdINS6_IJSA_SC_SB_EEES9_SE_SG_Li256ELb0ELb1ELb1ELb0EEENS1_19SingleTileSchedulerILb0ELb1ELb1ELi128EEEEEEEEEvNT_6ParamsE,"aw",@nobits
	.sectionflags	@""
	.align	16
	.zero		1024


//--------------------- .nv.shared.reserved.0     --------------------------
	.section	.nv.shared.reserved.0,"aw",@nobits
	.weak		__nv_reservedSMEM_offset_0_alias
	.size		__nv_reservedSMEM_offset_0_alias, 0, 0
	.other		__nv_reservedSMEM_offset_0_alias,@"STO_CUDA_RESERVED_SHARED STV_DEFAULT"
__nv_reservedSMEM_offset_0_alias:
	.zero		0


//--------------------- .nv.global                --------------------------
	.section	.nv.global,"aw",@nobits
.nv.global:
	.type		_ZN80_INTERNAL_107ad84c_44_flash_fwd_hdim192_fp16_split_softcap_sm90_cu_59c7631c_30044cute1_E,@object
	.size		_ZN80_INTERNAL_107ad84c_44_flash_fwd_hdim192_fp16_split_softcap_sm90_cu_59c7631c_30044cute1_E,(_ZN80_INTERNAL_107ad84c_44_flash_fwd_hdim192_fp16_split_softcap_sm90_cu_59c7631c_30044cuda3std3__45__cpo6cbeginE - _ZN80_INTERNAL_107ad84c_44_flash_fwd_hdim192_fp16_split_softcap_sm90_cu_59c7631c_30044cute1_E)
_ZN80_INTERNAL_107ad84c_44_flash_fwd_hdim192_fp16_split_softcap_sm90_cu_59c7631c_30044cute1_E:
	.zero		1
	.type		_ZN80_INTERNAL_107ad84c_44_flash_fwd_hdim192_fp16_split_softcap_sm90_cu_59c7631c_30044cuda3std3__45__cpo6cbeginE,@object
	.size		_ZN80_INTERNAL_107ad84c_44_flash_fwd_hdim192_fp16_split_softcap_sm90_cu_59c7631c_30044cuda3std3__45__cpo6cbeginE,(_ZN80_INTERNAL_107ad84c_44_flash_fwd_hdim192_fp16_split_softcap_sm90_cu_59c7631c_30044cuda3std3__48in_placeE - _ZN80_INTERNAL_107ad84c_44_flash_fwd_hdim192_fp16_split_softcap_sm90_cu_59c7631c_30044cuda3std3__45__cpo6cbeginE)
_ZN80_INTERNAL_107ad84c_44_flash_fwd_hdim192_fp16_split_softcap_sm90_cu_59c7631c_30044cuda3std3__45__cpo6cbeginE:
	.zero		1
	.type		_ZN80_INTERNAL_107ad84c_44_flash_fwd_hdim192_fp16_split_softcap_sm90_cu_59c7631c_30044cuda3std3__48in_placeE,@object
	.size		_ZN80_INTERNAL_107ad84c_44_flash_fwd_hdim192_fp16_split_softcap_sm90_cu_59c7631c_30044cuda3std3__48in_placeE,(_ZN80_INTERNAL_107ad84c_44_flash_fwd_hdim192_fp16_split_softcap_sm90_cu_59c7631c_30044cuda3std6ranges3__45__cpo9iter_moveE - _ZN80_INTERNAL_107ad84c_44_flash_fwd_hdim192_fp16_split_softcap_sm90_cu_59c7631c_30044cuda3std3__48in_placeE)
_ZN80_INTERNAL_107ad84c_44_flash_fwd_hdim192_fp16_split_softcap_sm90_cu_59c7631c_30044cuda3std3__48in_placeE:
	.zero		1
	.type		_ZN80_INTERNAL_107ad84c_44_flash_fwd_hdim192_fp16_split_softcap_sm90_cu_59c7631c_30044cuda3std6ranges3__45__cpo9iter_moveE,@object
	.size		_ZN80_INTERNAL_107ad84c_44_flash_fwd_hdim192_fp16_split_softcap_sm90_cu_59c7631c_30044cuda3std6ranges3__45__cpo9iter_moveE,(_ZN80_INTERNAL_107ad84c_44_flash_fwd_hdim192_fp16_split_softcap_sm90_cu_59c7631c_30044cuda3std3__45__cpo5beginE - _ZN80_INTERNAL_107ad84c_44_flash_fwd_hdim192_fp16_split_softcap_sm90_cu_59c7631c_30044cuda3std6ranges3__45__cpo9iter_moveE)
_ZN80_INTERNAL_107ad84c_44_flash_fwd_hdim192_fp16_split_softcap_sm90_cu_59c7631c_30044cuda3std6ranges3__45__cpo9iter_moveE:
	.zero		1
	.type		_ZN80_INTERNAL_107ad84c_44_flash_fwd_hdim192_fp16_split_softcap_sm90_cu_59c7631c_30044cuda3std3__45__cpo5beginE,@object
	.size		_ZN80_INTERNAL_107ad84c_44_flash_fwd_hdim192_fp16_split_softcap_sm90_cu_59c7631c_30044cuda3std3__45__cpo5beginE,(_ZN80_INTERNAL_107ad84c_44_flash_fwd_hdim192_fp16_split_softcap_sm90_cu_59c7631c_30044cuda3std3__482_GLOBAL__N__107ad84c_44_flash_fwd_hdim192_fp16_split_softcap_sm90_cu_59c7631c_30046ignoreE - _ZN80_INTERNAL_107ad84c_44_flash_fwd_hdim192_fp16_split_softcap_sm90_cu_59c7631c_30044cuda3std3__45__cpo5beginE)
_ZN80_INTERNAL_107ad84c_44_flash_fwd_hdim192_fp16_split_softcap_sm90_cu_59c7631c_30044cuda3std3__45__cpo5beginE:
	.zero		1
	.type		_ZN80_INTERNAL_107ad84c_44_flash_fwd_hdim192_fp16_split_softcap_sm90_cu_59c7631c_30044cuda3std3__482_GLOBAL__N__107ad84c_44_flash_fwd_hdim192_fp16_split_softcap_sm90_cu_59c7631c_30046ignoreE,@object
	.size		_ZN80_INTERNAL_107ad84c_44_flash_fwd_hdim192_fp16_split_softcap_sm90_cu_59c7631c_30044cuda3std3__482_GLOBAL__N__107ad84c_44_flash_fwd_hdim192_fp16_split_softcap_sm90_cu_59c7631c_30046ignoreE,(_ZN80_INTERNAL_107ad84c_44_flash_fwd_hdim192_fp16_split_softcap_sm90_cu_59c7631c_30044cute7productE - _ZN80_INTERNAL_107ad84c_44_flash_fwd_hdim192_fp16_split_softcap_sm90_cu_59c7631c_30044cuda3std3__482_GLOBAL__N__107ad84c_44_flash_fwd_hdim192_fp16_split_softcap_sm90_cu_59c7631c_30046ignoreE)
_ZN80_INTERNAL_107ad84c_44_flash_fwd_hdim192_fp16_split_softcap_sm90_cu_59c7631c_30044cuda3std3__482_GLOBAL__N__107ad84c_44_flash_fwd_hdim192_fp16_split_softcap_sm90_cu_59c7631c_30046ignoreE:
	.zero		1
	.type		_ZN80_INTERNAL_107ad84c_44_flash_fwd_hdim192_fp16_split_softcap_sm90_cu_59c7631c_30044cute7productE,@object
	.size		_ZN80_INTERNAL_107ad84c_44_flash_fwd_hdim192_fp16_split_softcap_sm90_cu_59c7631c_30044cute7productE,(_ZN80_INTERNAL_107ad84c_44_flash_fwd_hdim192_fp16_split_softcap_sm90_cu_59c7631c_30044cuda3std3__45__cpo3endE - _ZN80_INTERNAL_107ad84c_44_flash_fwd_hdim192_fp16_split_softcap_sm90_cu_59c7631c_30044cute7productE)
_ZN80_INTERNAL_107ad84c_44_flash_fwd_hdim192_fp16_split_softcap_sm90_cu_59c7631c_30044cute7productE:
	.zero		1
	.type		_ZN80_INTERNAL_107ad84c_44_flash_fwd_hdim192_fp16_split_softcap_sm90_cu_59c7631c_30044cuda3std3__45__cpo3endE,@object
	.size		_ZN80_INTERNAL_107ad84c_44_flash_fwd_hdim192_fp16_split_softcap_sm90_cu_59c7631c_30044cuda3std3__45__cpo3endE,(_ZN80_INTERNAL_107ad84c_44_flash_fwd_hdim192_fp16_split_softcap_sm90_cu_59c7631c_30044cuda3std3__419piecewise_constructE - _ZN80_INTERNAL_107ad84c_44_flash_fwd_hdim192_fp16_split_softcap_sm90_cu_59c7631c_30044cuda3std3__45__cpo3endE)
_ZN80_INTERNAL_107ad84c_44_flash_fwd_hdim192_fp16_split_softcap_sm90_cu_59c7631c_30044cuda3std3__45__cpo3endE:
	.zero		1
	.type		_ZN80_INTERNAL_107ad84c_44_flash_fwd_hdim192_fp16_split_softcap_sm90_cu_59c7631c_30044cuda3std3__419piecewise_constructE,@object
	.size		_ZN80_INTERNAL_107ad84c_44_flash_fwd_hdim192_fp16_split_softcap_sm90_cu_59c7631c_30044cuda3std3__419piecewise_constructE,(_ZN80_INTERNAL_107ad84c_44_flash_fwd_hdim192_fp16_split_softcap_sm90_cu_59c7631c_30044cuda3std3__45__cpo4cendE - _ZN80_INTERNAL_107ad84c_44_flash_fwd_hdim192_fp16_split_softcap_sm90_cu_59c7631c_30044cuda3std3__419piecewise_constructE)
_ZN80_INTERNAL_107ad84c_44_flash_fwd_hdim192_fp16_split_softcap_sm90_cu_59c7631c_30044cuda3std3__419piecewise_constructE:
	.zero		1
	.type		_ZN80_INTERNAL_107ad84c_44_flash_fwd_hdim192_fp16_split_softcap_sm90_cu_59c7631c_30044cuda3std3__45__cpo4cendE,@object
	.size		_ZN80_INTERNAL_107ad84c_44_flash_fwd_hdim192_fp16_split_softcap_sm90_cu_59c7631c_30044cuda3std3__45__cpo4cendE,(_ZN80_INTERNAL_107ad84c_44_flash_fwd_hdim192_fp16_split_softcap_sm90_cu_59c7631c_30044cuda3std6ranges3__45__cpo4swapE - _ZN80_INTERNAL_107ad84c_44_flash_fwd_hdim192_fp16_split_softcap_sm90_cu_59c7631c_30044cuda3std3__45__cpo4cendE)
_ZN80_INTERNAL_107ad84c_44_flash_fwd_hdim192_fp16_split_softcap_sm90_cu_59c7631c_30044cuda3std3__45__cpo4cendE:
	.zero		1
	.type		_ZN80_INTERNAL_107ad84c_44_flash_fwd_hdim192_fp16_split_softcap_sm90_cu_59c7631c_30044cuda3std6ranges3__45__cpo4swapE,@object
	.size		_ZN80_INTERNAL_107ad84c_44_flash_fwd_hdim192_fp16_split_softcap_sm90_cu_59c7631c_30044cuda3std6ranges3__45__cpo4swapE,(.L_16 - _ZN80_INTERNAL_107ad84c_44_flash_fwd_hdim192_fp16_split_softcap_sm90_cu_59c7631c_30044cuda3std6ranges3__45__cpo4swapE)
_ZN80_INTERNAL_107ad84c_44_flash_fwd_hdim192_fp16_split_softcap_sm90_cu_59c7631c_30044cuda3std6ranges3__45__cpo4swapE:
	.zero		1
.L_16:


//--------------------- .nv.shared._ZN7cutlass13device_kernelIN5flash11enable_sm90INS1_16FlashAttnFwdSm90INS1_25CollectiveMainloopFwdSm90ILi2EN4cute5tupleIJNS5_1CILi1EEES8_S8_EEENS6_IJNS7_ILi128EEENS7_ILi112EEENS7_ILi192EEEEEELi192ENS_6half_tEfNS_4arch4Sm90ELb0ELb0ELb1ELb1ELb0ELb0ELb0ELb1ELb1ELb1ELb1ELb0EEENS1_21CollectiveEpilogueFwdINS6_IJSA_SC_SB_EEES9_SE_SG_Li256ELb1ELb1ELb1ELb0EEENS1_36VarlenDynamicPersistentTileSchedulerILi128ELi112ELi256ELi128ELb1ELb1ELb1ELb0ELb1ELb1EEEEEEEEEvNT_6ParamsE --------------------------
	.section	.nv.shared._ZN7cutlass13device_kernelIN5flash11enable_sm90INS1_16FlashAttnFwdSm90INS1_25CollectiveMainloopFwdSm90ILi2EN4cute5tupleIJNS5_1CILi1EEES8_S8_EEENS6_IJNS7_ILi128EEENS7_ILi112EEENS7_ILi192EEEEEELi192ENS_6half_tEfNS_4arch4Sm90ELb0ELb0ELb1ELb1ELb0ELb0ELb0ELb1ELb1ELb1ELb1ELb0EEENS1_21CollectiveEpilogueFwdINS6_IJSA_SC_SB_EEES9_SE_SG_Li256ELb1ELb1ELb1ELb0EEENS1_36VarlenDynamicPersistentTileSchedulerILi128ELi112ELi256ELi128ELb1ELb1ELb1ELb0ELb1ELb1EEEEEEEEEvNT_6ParamsE,"aw",@nobits
	.sectionflags	@""
	.align	16
	.zero		1024


//--------------------- .nv.shared._ZN7cutlass13device_kernelIN5flash11enable_sm90INS1_16FlashAttnFwdSm90INS1_25CollectiveMainloopFwdSm90ILi2EN4cute5tupleIJNS5_1CILi1EEES8_S8_EEENS6_IJNS7_ILi128EEENS7_ILi112EEENS7_ILi192EEEEEELi192ENS_6half_tEfNS_4arch4Sm90ELb0ELb0ELb1ELb1ELb0ELb1ELb0ELb1ELb1ELb1ELb1ELb0EEENS1_21CollectiveEpilogueFwdINS6_IJSA_SC_SB_EEES9_SE_SG_Li256ELb1ELb1ELb1ELb0EEENS1_36VarlenDynamicPersistentTileSchedulerILi128ELi112ELi256ELi128ELb1ELb1ELb1ELb0ELb1ELb1EEEEEEEEEvNT_6ParamsE --------------------------
	.section	.nv.shared._ZN7cutlass13device_kernelIN5flash11enable_sm90INS1_16FlashAttnFwdSm90INS1_25CollectiveMainloopFwdSm90ILi2EN4cute5tupleIJNS5_1CILi1EEES8_S8_EEENS6_IJNS7_ILi128EEENS7_ILi112EEENS7_ILi192EEEEEELi192ENS_6half_tEfNS_4arch4Sm90ELb0ELb0ELb1ELb1ELb0ELb1ELb0ELb1ELb1ELb1ELb1ELb0EEENS1_21CollectiveEpilogueFwdINS6_IJSA_SC_SB_EEES9_SE_SG_Li256ELb1ELb1ELb1ELb0EEENS1_36VarlenDynamicPersistentTileSchedulerILi128ELi112ELi256ELi128ELb1ELb1ELb1ELb0ELb1ELb1EEEEEEEEEvNT_6ParamsE,"aw",@nobits
	.sectionflags	@""
	.align	16
	.zero		1024


//--------------------- .nv.shared._ZN7cutlass13device_kernelIN5flash11enable_sm90INS1_16FlashAttnFwdSm90INS1_25CollectiveMainloopFwdSm90ILi2EN4cute5tupleIJNS5_1CILi1EEES8_S8_EEENS6_IJNS7_ILi128EEENS7_ILi96EEENS7_ILi192EEEEEELi192ENS_6half_tEfNS_4arch4Sm90ELb0ELb1ELb1ELb0ELb0ELb0ELb0ELb1ELb1ELb1ELb1ELb0EEENS1_21CollectiveEpilogueFwdINS6_IJSA_SC_SB_EEES9_SE_SG_Li256ELb0ELb1ELb1ELb0EEENS1_19SingleTileSchedulerILb0ELb1ELb1ELi128EEEEEEEEEvNT_6ParamsE --------------------------
	.section	.nv.shared._ZN7cutlass13device_kernelIN5flash11enable_sm90INS1_16FlashAttnFwdSm90INS1_25CollectiveMainloopFwdSm90ILi2EN4cute5tupleIJNS5_1CILi1EEES8_S8_EEENS6_IJNS7_ILi128EEENS7_ILi96EEENS7_ILi192EEEEEELi192ENS_6half_tEfNS_4arch4Sm90ELb0ELb1ELb1ELb0ELb0ELb0ELb0ELb1ELb1ELb1ELb1ELb0EEENS1_21CollectiveEpilogueFwdINS6_IJSA_SC_SB_EEES9_SE_SG_Li256ELb0ELb1ELb1ELb0EEENS1_19SingleTileSchedulerILb0ELb1ELb1ELi128EEEEEEEEEvNT_6ParamsE,"aw",@nobits
	.sectionflags	@""
	.align	16
	.zero		1024


//--------------------- .nv.shared._ZN7cutlass13device_kernelIN5flash11enable_sm90INS1_16FlashAttnFwdSm90INS1_25CollectiveMainloopFwdSm90ILi2EN4cute5tupleIJNS5_1CILi1EEES8_S8_EEENS6_IJNS7_ILi128EEENS7_ILi96EEENS7_ILi192EEEEEELi192ENS_6half_tEfNS_4arch4Sm90ELb0ELb1ELb1ELb1ELb0ELb0ELb0ELb1ELb1ELb1ELb1ELb0EEENS1_21CollectiveEpilogueFwdINS6_IJSA_SC_SB_EEES9_SE_SG_Li256ELb1ELb1ELb1ELb0EEENS1_36VarlenDynamicPersistentTileSchedulerILi128ELi96ELi256ELi128ELb1ELb1ELb1ELb1ELb0ELb1EEEEEEEEEvNT_6ParamsE --------------------------
	.section	.nv.shared._ZN7cutlass13device_kernelIN5flash11enable_sm90INS1_16FlashAttnFwdSm90INS1_25CollectiveMainloopFwdSm90ILi2EN4cute5tupleIJNS5_1CILi1EEES8_S8_EEENS6_IJNS7_ILi128EEENS7_ILi96EEENS7_ILi192EEEEEELi192ENS_6half_tEfNS_4arch4Sm90ELb0ELb1ELb1ELb1ELb0ELb0ELb0ELb1ELb1ELb1ELb1ELb0EEENS1_21CollectiveEpilogueFwdINS6_IJSA_SC_SB_EEES9_SE_SG_Li256ELb1ELb1ELb1ELb0EEENS1_36VarlenDynamicPersistentTileSchedulerILi128ELi96ELi256ELi128ELb1ELb1ELb1ELb1ELb0ELb1EEEEEEEEEvNT_6ParamsE,"aw",@nobits
	.sectionflags	@""
	.align	16
	.zero		1024


//--------------------- .nv.shared._ZN7cutlass13device_kernelIN5flash11enable_sm90INS1_16FlashAttnFwdSm90INS1_25CollectiveMainloopFwdSm90ILi2EN4cute5tupleIJNS5_1CILi1EEES8_S8_EEENS6_IJNS7_ILi128EEENS7_ILi96EEENS7_ILi192EEEEEELi192ENS_6half_tEfNS_4arch4Sm90ELb0ELb1ELb1ELb1ELb0ELb1ELb0ELb1ELb1ELb1ELb1ELb0EEENS1_21CollectiveEpilogueFwdINS6_IJSA_SC_SB_EEES9_SE_SG_Li256ELb1ELb1ELb1ELb0EEENS1_36VarlenDynamicPersistentTileSchedulerILi128ELi96ELi256ELi128ELb1ELb1ELb1ELb1ELb0ELb1EEEEEEEEEvNT_6ParamsE --------------------------
	.section	.nv.shared._ZN7cutlass13device_kernelIN5flash11enable_sm90INS1_16FlashAttnFwdSm90INS1_25CollectiveMainloopFwdSm90ILi2EN4cute5tupleIJNS5_1CILi1EEES8_S8_EEENS6_IJNS7_ILi128EEENS7_ILi96EEENS7_ILi192EEEEEELi192ENS_6half_tEfNS_4arch4Sm90ELb0ELb1ELb1ELb1ELb0ELb1ELb0ELb1ELb1ELb1ELb1ELb0EEENS1_21CollectiveEpilogueFwdINS6_IJSA_SC_SB_EEES9_SE_SG_Li256ELb1ELb1ELb1ELb0EEENS1_36VarlenDynamicPersistentTileSchedulerILi128ELi96ELi256ELi128ELb1ELb1ELb1ELb1ELb0ELb1EEEEEEEEEvNT_6ParamsE,"aw",@nobits
	.sectionflags	@""
	.align	16
	.zero		1024


//--------------------- .nv.shared._ZN7cutlass13device_kernelIN5flash11enable_sm90INS1_16FlashAttnFwdSm90INS1_25CollectiveMainloopFwdSm90ILi2EN4cute5tupleIJNS5_1CILi1EEES8_S8_EEENS6_IJNS7_ILi128EEENS7_ILi112EEENS7_ILi192EEEEEELi192ENS_6half_tEfNS_4arch4Sm90ELb1ELb0ELb1ELb0ELb0ELb0ELb0ELb1ELb1ELb1ELb1ELb0EEENS1_21CollectiveEpilogueFwdINS6_IJSA_SC_SB_EEES9_SE_SG_Li256ELb0ELb1ELb1ELb0EEENS1_19SingleTileSchedulerILb0ELb1ELb1ELi128EEEEEEEEEvNT_6ParamsE --------------------------
	.section	.nv.shared._ZN7cutlass13device_kernelIN5flash11enable_sm90INS1_16FlashAttnFwdSm90INS1_25CollectiveMainloopFwdSm90ILi2EN4cute5tupleIJNS5_1CILi1EEES8_S8_EEENS6_IJNS7_ILi128EEENS7_ILi112EEENS7_ILi192EEEEEELi192ENS_6half_tEfNS_4arch4Sm90ELb1ELb0ELb1ELb0ELb0ELb0ELb0ELb1ELb1ELb1ELb1ELb0EEENS1_21CollectiveEpilogueFwdINS6_IJSA_SC_SB_EEES9_SE_SG_Li256ELb0ELb1ELb1ELb0EEENS1_19SingleTileSchedulerILb0ELb1ELb1ELi128EEEEEEEEEvNT_6ParamsE,"aw",@nobits
	.sectionflags	@""
	.align	16
	.zero		1024


//--------------------- .nv.shared._ZN7cutlass13device_kernelIN5flash11enable_sm90INS1_16FlashAttnFwdSm90INS1_25CollectiveMainloopFwdSm90ILi2EN4cute5tupleIJNS5_1CILi1EEES8_S8_EEENS6_IJNS7_ILi128EEENS7_ILi112EEENS7_ILi192EEEEEELi192ENS_6half_tEfNS_4arch4Sm90ELb1ELb0ELb1ELb1ELb0ELb0ELb0ELb1ELb1ELb1ELb1ELb0EEENS1_21CollectiveEpilogueFwdINS6_IJSA_SC_SB_EEES9_SE_SG_Li256ELb1ELb1ELb1ELb0EEENS1_36VarlenDynamicPersistentTileSchedulerILi128ELi112ELi256ELi128ELb1ELb1ELb1ELb1ELb1ELb1EEEEEEEEEvNT_6ParamsE --------------------------
	.section	.nv.shared._ZN7cutlass13device_kernelIN5flash11enable_sm90INS1_16FlashAttnFwdSm90INS1_25CollectiveMainloopFwdSm90ILi2EN4cute5tupleIJNS5_1CILi1EEES8_S8_EEENS6_IJNS7_ILi128EEENS7_ILi112EEENS7_ILi192EEEEEELi192ENS_6half_tEfNS_4arch4Sm90ELb1ELb0ELb1ELb1ELb0ELb0ELb0ELb1ELb1ELb1ELb1ELb0EEENS1_21CollectiveEpilogueFwdINS6_IJSA_SC_SB_EEES9_SE_SG_Li256ELb1ELb1ELb1ELb0EEENS1_36VarlenDynamicPersistentTileSchedulerILi128ELi112ELi256ELi128ELb1ELb1ELb1ELb1ELb1ELb1EEEEEEEEEvNT_6ParamsE,"aw",@nobits
	.sectionflags	@""
	.align	16
	.zero		1024


//--------------------- .nv.shared._ZN7cutlass13device_kernelIN5flash11enable_sm90INS1_16FlashAttnFwdSm90INS1_25CollectiveMainloopFwdSm90ILi2EN4cute5tupleIJNS5_1CILi1EEES8_S8_EEENS6_IJNS7_ILi128EEENS7_ILi112EEENS7_ILi192EEEEEELi192ENS_6half_tEfNS_4arch4Sm90ELb1ELb0ELb1ELb1ELb0ELb1ELb0ELb1ELb1ELb1ELb1ELb0EEENS1_21CollectiveEpilogueFwdINS6_IJSA_SC_SB_EEES9_SE_SG_Li256ELb1ELb1ELb1ELb0EEENS1_36VarlenDynamicPersistentTileSchedulerILi128ELi112ELi256ELi128ELb1ELb1ELb1ELb1ELb1ELb1EEEEEEEEEvNT_6ParamsE --------------------------
	.section	.nv.shared._ZN7cutlass13device_kernelIN5flash11enable_sm90INS1_16FlashAttnFwdSm90INS1_25CollectiveMainloopFwdSm90ILi2EN4cute5tupleIJNS5_1CILi1EEES8_S8_EEENS6_IJNS7_ILi128EEENS7_ILi112EEENS7_ILi192EEEEEELi192ENS_6half_tEfNS_4arch4Sm90ELb1ELb0ELb1ELb1ELb0ELb1ELb0ELb1ELb1ELb1ELb1ELb0EEENS1_21CollectiveEpilogueFwdINS6_IJSA_SC_SB_EEES9_SE_SG_Li256ELb1ELb1ELb1ELb0EEENS1_36VarlenDynamicPersistentTileSchedulerILi128ELi112ELi256ELi128ELb1ELb1ELb1ELb1ELb1ELb1EEEEEEEEEvNT_6ParamsE,"aw",@nobits
	.sectionflags	@""
	.align	16
	.zero		1024


//--------------------- .nv.constant0._ZN7cutlass13device_kernelIN5flash11enable_sm90INS1_16FlashAttnFwdSm90INS1_25CollectiveMainloopFwdSm90ILi2EN4cute5tupleIJNS5_1CILi1EEES8_S8_EEENS6_IJNS7_ILi128EEENS7_ILi112EEENS7_ILi192EEEEEELi192ENS_6half_tEfNS_4arch4Sm90ELb0ELb0ELb1ELb0ELb0ELb0ELb0ELb1ELb1ELb1ELb1ELb0EEENS1_21CollectiveEpilogueFwdINS6_IJSA_SC_SB_EEES9_SE_SG_Li256ELb0ELb1ELb1ELb0EEENS1_19SingleTileSchedulerILb0ELb1ELb1ELi128EEEEEEEEEvNT_6ParamsE --------------------------
	.section	.nv.constant0._ZN7cutlass13device_kernelIN5flash11enable_sm90INS1_16FlashAttnFwdSm90INS1_25CollectiveMainloopFwdSm90ILi2EN4cute5tupleIJNS5_1CILi1EEES8_S8_EEENS6_IJNS7_ILi128EEENS7_ILi112EEENS7_ILi192EEEEEELi192ENS_6half_tEfNS_4arch4Sm90ELb0ELb0ELb1ELb0ELb0ELb0ELb0ELb1ELb1ELb1ELb1ELb0EEENS1_21CollectiveEpilogueFwdINS6_IJSA_SC_SB_EEES9_SE_SG_Li256ELb0ELb1ELb1ELb0EEENS1_19SingleTileSchedulerILb0ELb1ELb1ELi128EEEEEEEEEvNT_6ParamsE,"a",@progbits
	.sectionflags	@""
	.align	4
.nv.constant0._ZN7cutlass13device_kernelIN5flash11enable_sm90INS1_16FlashAttnFwdSm90INS1_25CollectiveMainloopFwdSm90ILi2EN4cute5tupleIJNS5_1CILi1EEES8_S8_EEENS6_IJNS7_ILi128EEENS7_ILi112EEENS7_ILi192EEEEEELi192ENS_6half_tEfNS_4arch4Sm90ELb0ELb0ELb1ELb0ELb0ELb0ELb0ELb1ELb1ELb1ELb1ELb0EEENS1_21CollectiveEpilogueFwdINS6_IJSA_SC_SB_EEES9_SE_SG_Li256ELb0ELb1ELb1ELb0EEENS1_19SingleTileSchedulerILb0ELb1ELb1ELi128EEEEEEEEEvNT_6ParamsE:
	.zero		3200


//--------------------- .nv.constant0._ZN7cutlass13device_kernelIN5flash11enable_sm90INS1_16FlashAttnFwdSm90INS1_25CollectiveMainloopFwdSm90ILi2EN4cute5tupleIJNS5_1CILi1EEES8_S8_EEENS6_IJNS7_ILi128EEENS7_ILi112EEENS7_ILi192EEEEEELi192ENS_6half_tEfNS_4arch4Sm90ELb0ELb0ELb1ELb1ELb0ELb0ELb0ELb1ELb1ELb1ELb1ELb0EEENS1_21CollectiveEpilogueFwdINS6_IJSA_SC_SB_EEES9_SE_SG_Li256ELb1ELb1ELb1ELb0EEENS1_36VarlenDynamicPersistentTileSchedulerILi128ELi112ELi256ELi128ELb1ELb1ELb1ELb0ELb1ELb1EEEEEEEEEvNT_6ParamsE --------------------------
	.section	.nv.constant0._ZN7cutlass13device_kernelIN5flash11enable_sm90INS1_16FlashAttnFwdSm90INS1_25CollectiveMainloopFwdSm90ILi2EN4cute5tupleIJNS5_1CILi1EEES8_S8_EEENS6_IJNS7_ILi128EEENS7_ILi112EEENS7_ILi192EEEEEELi192ENS_6half_tEfNS_4arch4Sm90ELb0ELb0ELb1ELb1ELb0ELb0ELb0ELb1ELb1ELb1ELb1ELb0EEENS1_21CollectiveEpilogueFwdINS6_IJSA_SC_SB_EEES9_SE_SG_Li256ELb1ELb1ELb1ELb0EEENS1_36VarlenDynamicPersistentTileSchedulerILi128ELi112ELi256ELi128ELb1ELb1ELb1ELb0ELb1ELb1EEEEEEEEEvNT_6ParamsE,"a",@progbits
	.sectionflags	@""
	.align	4
.nv.constant0._ZN7cutlass13device_kernelIN5flash11enable_sm90INS1_16FlashAttnFwdSm90INS1_25CollectiveMainloopFwdSm90ILi2EN4cute5tupleIJNS5_1CILi1EEES8_S8_EEENS6_IJNS7_ILi128EEENS7_ILi112EEENS7_ILi192EEEEEELi192ENS_6half_tEfNS_4arch4Sm90ELb0ELb0ELb1ELb1ELb0ELb0ELb0ELb1ELb1ELb1ELb1ELb0EEENS1_21CollectiveEpilogueFwdINS6_IJSA_SC_SB_EEES9_SE_SG_Li256ELb1ELb1ELb1ELb0EEENS1_36VarlenDynamicPersistentTileSchedulerILi128ELi112ELi256ELi128ELb1ELb1ELb1ELb0ELb1ELb1EEEEEEEEEvNT_6ParamsE:
	.zero		3328


//--------------------- .nv.constant0._ZN7cutlass13device_kernelIN5flash11enable_sm90INS1_16FlashAttnFwdSm90INS1_25CollectiveMainloopFwdSm90ILi2EN4cute5tupleIJNS5_1CILi1EEES8_S8_EEENS6_IJNS7_ILi128EEENS7_ILi112EEENS7_ILi192EEEEEELi192ENS_6half_tEfNS_4arch4Sm90ELb0ELb0ELb1ELb1ELb0ELb1ELb0ELb1ELb1ELb1ELb1ELb0EEENS1_21CollectiveEpilogueFwdINS6_IJSA_SC_SB_EEES9_SE_SG_Li256ELb1ELb1ELb1ELb0EEENS1_36VarlenDynamicPersistentTileSchedulerILi128ELi112ELi256ELi128ELb1ELb1ELb1ELb0ELb1ELb1EEEEEEEEEvNT_6ParamsE --------------------------
	.section	.nv.constant0._ZN7cutlass13device_kernelIN5flash11enable_sm90INS1_16FlashAttnFwdSm90INS1_25CollectiveMainloopFwdSm90ILi2EN4cute5tupleIJNS5_1CILi1EEES8_S8_EEENS6_IJNS7_ILi128EEENS7_ILi112EEENS7_ILi192EEEEEELi192ENS_6half_tEfNS_4arch4Sm90ELb0ELb0ELb1ELb1ELb0ELb1ELb0ELb1ELb1ELb1ELb1ELb0EEENS1_21CollectiveEpilogueFwdINS6_IJSA_SC_SB_EEES9_SE_SG_Li256ELb1ELb1ELb1ELb0EEENS1_36VarlenDynamicPersistentTileSchedulerILi128ELi112ELi256ELi128ELb1ELb1ELb1ELb0ELb1ELb1EEEEEEEEEvNT_6ParamsE,"a",@progbits
	.sectionflags	@""
	.align	4
.nv.constant0._ZN7cutlass13device_kernelIN5flash11enable_sm90INS1_16FlashAttnFwdSm90INS1_25CollectiveMainloopFwdSm90ILi2EN4cute5tupleIJNS5_1CILi1EEES8_S8_EEENS6_IJNS7_ILi128EEENS7_ILi112EEENS7_ILi192EEEEEELi192ENS_6half_tEfNS_4arch4Sm90ELb0ELb0ELb1ELb1ELb0ELb1ELb0ELb1ELb1ELb1ELb1ELb0EEENS1_21CollectiveEpilogueFwdINS6_IJSA_SC_SB_EEES9_SE_SG_Li256ELb1ELb1ELb1ELb0EEENS1_36VarlenDynamicPersistentTileSchedulerILi128ELi112ELi256ELi128ELb1ELb1ELb1ELb0ELb1ELb1EEEEEEEEEvNT_6ParamsE:
	.zero		3328


//--------------------- .nv.constant0._ZN7cutlass13device_kernelIN5flash11enable_sm90INS1_16FlashAttnFwdSm90INS1_25CollectiveMainloopFwdSm90ILi2EN4cute5tupleIJNS5_1CILi1EEES8_S8_EEENS6_IJNS7_ILi128EEENS7_ILi96EEENS7_ILi192EEEEEELi192ENS_6half_tEfNS_4arch4Sm90ELb0ELb1ELb1ELb0ELb0ELb0ELb0ELb1ELb1ELb1ELb1ELb0EEENS1_21CollectiveEpilogueFwdINS6_IJSA_SC_SB_EEES9_SE_SG_Li256ELb0ELb1ELb1ELb0EEENS1_19SingleTileSchedulerILb0ELb1ELb1ELi128EEEEEEEEEvNT_6ParamsE --------------------------
	.section	.nv.constant0._ZN7cutlass13device_kernelIN5flash11enable_sm90INS1_16FlashAttnFwdSm90INS1_25CollectiveMainloopFwdSm90ILi2EN4cute5tupleIJNS5_1CILi1EEES8_S8_EEENS6_IJNS7_ILi128EEENS7_ILi96EEENS7_ILi192EEEEEELi192ENS_6half_tEfNS_4arch4Sm90ELb0ELb1ELb1ELb0ELb0ELb0ELb0ELb1ELb1ELb1ELb1ELb0EEENS1_21CollectiveEpilogueFwdINS6_IJSA_SC_SB_EEES9_SE_SG_Li256ELb0ELb1ELb1ELb0EEENS1_19SingleTileSchedulerILb0ELb1ELb1ELi128EEEEEEEEEvNT_6ParamsE,"a",@progbits
	.sectionflags	@""
	.align	4
.nv.constant0._ZN7cutlass13device_kernelIN5flash11enable_sm90INS1_16FlashAttnFwdSm90INS1_25CollectiveMainloopFwdSm90ILi2EN4cute5tupleIJNS5_1CILi1EEES8_S8_EEENS6_IJNS7_ILi128EEENS7_ILi96EEENS7_ILi192EEEEEELi192ENS_6half_tEfNS_4arch4Sm90ELb0ELb1ELb1ELb0ELb0ELb0ELb0ELb1ELb1ELb1ELb1ELb0EEENS1_21CollectiveEpilogueFwdINS6_IJSA_SC_SB_EEES9_SE_SG_Li256ELb0ELb1ELb1ELb0EEENS1_19SingleTileSchedulerILb0ELb1ELb1ELi128EEEEEEEEEvNT_6ParamsE:
	.zero		3200


//--------------------- .nv.constant0._ZN7cutlass13device_kernelIN5flash11enable_sm90INS1_16FlashAttnFwdSm90INS1_25CollectiveMainloopFwdSm90ILi2EN4cute5tupleIJNS5_1CILi1EEES8_S8_EEENS6_IJNS7_ILi128EEENS7_ILi96EEENS7_ILi192EEEEEELi192ENS_6half_tEfNS_4arch4Sm90ELb0ELb1ELb1ELb1ELb0ELb0ELb0ELb1ELb1ELb1ELb1ELb0EEENS1_21CollectiveEpilogueFwdINS6_IJSA_SC_SB_EEES9_SE_SG_Li256ELb1ELb1ELb1ELb0EEENS1_36VarlenDynamicPersistentTileSchedulerILi128ELi96ELi256ELi128ELb1ELb1ELb1ELb1ELb0ELb1EEEEEEEEEvNT_6ParamsE --------------------------
	.section	.nv.constant0._ZN7cutlass13device_kernelIN5flash11enable_sm90INS1_16FlashAttnFwdSm90INS1_25CollectiveMainloopFwdSm90ILi2EN4cute5tupleIJNS5_1CILi1EEES8_S8_EEENS6_IJNS7_ILi128EEENS7_ILi96EEENS7_ILi192EEEEEELi192ENS_6half_tEfNS_4arch4Sm90ELb0ELb1ELb1ELb1ELb0ELb0ELb0ELb1ELb1ELb1ELb1ELb0EEENS1_21CollectiveEpilogueFwdINS6_IJSA_SC_SB_EEES9_SE_SG_Li256ELb1ELb1ELb1ELb0EEENS1_36VarlenDynamicPersistentTileSchedulerILi128ELi96ELi256ELi128ELb1ELb1ELb1ELb1ELb0ELb1EEEEEEEEEvNT_6ParamsE,"a",@progbits
	.sectionflags	@""
	.align	4
.nv.constant0._ZN7cutlass13device_kernelIN5flash11enable_sm90INS1_16FlashAttnFwdSm90INS1_25CollectiveMainloopFwdSm90ILi2EN4cute5tupleIJNS5_1CILi1EEES8_S8_EEENS6_IJNS7_ILi128EEENS7_ILi96EEENS7_ILi192EEEEEELi192ENS_6half_tEfNS_4arch4Sm90ELb0ELb1ELb1ELb1ELb0ELb0ELb0ELb1ELb1ELb1ELb1ELb0EEENS1_21CollectiveEpilogueFwdINS6_IJSA_SC_SB_EEES9_SE_SG_Li256ELb1ELb1ELb1ELb0EEENS1_36VarlenDynamicPersistentTileSchedulerILi128ELi96ELi256ELi128ELb1ELb1ELb1ELb1ELb0ELb1EEEEEEEEEvNT_6ParamsE:
	.zero		3328


//--------------------- .nv.constant0._ZN7cutlass13device_kernelIN5flash11enable_sm90INS1_16FlashAttnFwdSm90INS1_25CollectiveMainloopFwdSm90ILi2EN4cute5tupleIJNS5_1CILi1EEES8_S8_EEENS6_IJNS7_ILi128EEENS7_ILi96EEENS7_ILi192EEEEEELi192ENS_6half_tEfNS_4arch4Sm90ELb0ELb1ELb1ELb1ELb0ELb1ELb0ELb1ELb1ELb1ELb1ELb0EEENS1_21CollectiveEpilogueFwdINS6_IJSA_SC_SB_EEES9_SE_SG_Li256ELb1ELb1ELb1ELb0EEENS1_36VarlenDynamicPersistentTileSchedulerILi128ELi96ELi256ELi128ELb1ELb1ELb1ELb1ELb0ELb1EEEEEEEEEvNT_6ParamsE --------------------------
	.section	.nv.constant0._ZN7cutlass13device_kernelIN5flash11enable_sm90INS1_16FlashAttnFwdSm90INS1_25CollectiveMainloopFwdSm90ILi2EN4cute5tupleIJNS5_1CILi1EEES8_S8_EEENS6_IJNS7_ILi128EEENS7_ILi96EEENS7_ILi192EEEEEELi192ENS_6half_tEfNS_4arch4Sm90ELb0ELb1ELb1ELb1ELb0ELb1ELb0ELb1ELb1ELb1ELb1ELb0EEENS1_21CollectiveEpilogueFwdINS6_IJSA_SC_SB_EEES9_SE_SG_Li256ELb1ELb1ELb1ELb0EEENS1_36VarlenDynamicPersistentTileSchedulerILi128ELi96ELi256ELi128ELb1ELb1ELb1ELb1ELb0ELb1EEEEEEEEEvNT_6ParamsE,"a",@progbits
	.sectionflags	@""
	.align	4
.nv.constant0._ZN7cutlass13device_kernelIN5flash11enable_sm90INS1_16FlashAttnFwdSm90INS1_25CollectiveMainloopFwdSm90ILi2EN4cute5tupleIJNS5_1CILi1EEES8_S8_EEENS6_IJNS7_ILi128EEENS7_ILi96EEENS7_ILi192EEEEEELi192ENS_6half_tEfNS_4arch4Sm90ELb0ELb1ELb1ELb1ELb0ELb1ELb0ELb1ELb1ELb1ELb1ELb0EEENS1_21CollectiveEpilogueFwdINS6_IJSA_SC_SB_EEES9_SE_SG_Li256ELb1ELb1ELb1ELb0EEENS1_36VarlenDynamicPersistentTileSchedulerILi128ELi96ELi256ELi128ELb1ELb1ELb1ELb1ELb0ELb1EEEEEEEEEvNT_6ParamsE:
	.zero		3328


//--------------------- .nv.constant0._ZN7cutlass13device_kernelIN5flash11enable_sm90INS1_16FlashAttnFwdSm90INS1_25CollectiveMainloopFwdSm90ILi2EN4cute5tupleIJNS5_1CILi1EEES8_S8_EEENS6_IJNS7_ILi128EEENS7_ILi112EEENS7_ILi192EEEEEELi192ENS_6half_tEfNS_4arch4Sm90ELb1ELb0ELb1ELb0ELb0ELb0ELb0ELb1ELb1ELb1ELb1ELb0EEENS1_21CollectiveEpilogueFwdINS6_IJSA_SC_SB_EEES9_SE_SG_Li256ELb0ELb1ELb1ELb0EEENS1_19SingleTileSchedulerILb0ELb1ELb1ELi128EEEEEEEEEvNT_6ParamsE --------------------------
	.section	.nv.constant0._ZN7cutlass13device_kernelIN5flash11enable_sm90INS1_16FlashAttnFwdSm90INS1_25CollectiveMainloopFwdSm90ILi2EN4cute5tupleIJNS5_1CILi1EEES8_S8_EEENS6_IJNS7_ILi128EEENS7_ILi112EEENS7_ILi192EEEEEELi192ENS_6half_tEfNS_4arch4Sm90ELb1ELb0ELb1ELb0ELb0ELb0ELb0ELb1ELb1ELb1ELb1ELb0EEENS1_21CollectiveEpilogueFwdINS6_IJSA_SC_SB_EEES9_SE_SG_Li256ELb0ELb1ELb1ELb0EEENS1_19SingleTileSchedulerILb0ELb1ELb1ELi128EEEEEEEEEvNT_6ParamsE,"a",@progbits
	.sectionflags	@""
	.align	4
.nv.constant0._ZN7cutlass13device_kernelIN5flash11enable_sm90INS1_16FlashAttnFwdSm90INS1_25CollectiveMainloopFwdSm90ILi2EN4cute5tupleIJNS5_1CILi1EEES8_S8_EEENS6_IJNS7_ILi128EEENS7_ILi112EEENS7_ILi192EEEEEELi192ENS_6half_tEfNS_4arch4Sm90ELb1ELb0ELb1ELb0ELb0ELb0ELb0ELb1ELb1ELb1ELb1ELb0EEENS1_21CollectiveEpilogueFwdINS6_IJSA_SC_SB_EEES9_SE_SG_Li256ELb0ELb1ELb1ELb0EEENS1_19SingleTileSchedulerILb0ELb1ELb1ELi128EEEEEEEEEvNT_6ParamsE:
	.zero		3200


//--------------------- .nv.constant0._ZN7cutlass13device_kernelIN5flash11enable_sm90INS1_16FlashAttnFwdSm90INS1_25CollectiveMainloopFwdSm90ILi2EN4cute5tupleIJNS5_1CILi1EEES8_S8_EEENS6_IJNS7_ILi128EEENS7_ILi112EEENS7_ILi192EEEEEELi192ENS_6half_tEfNS_4arch4Sm90ELb1ELb0ELb1ELb1ELb0ELb0ELb0ELb1ELb1ELb1ELb1ELb0EEENS1_21CollectiveEpilogueFwdINS6_IJSA_SC_SB_EEES9_SE_SG_Li256ELb1ELb1ELb1ELb0EEENS1_36VarlenDynamicPersistentTileSchedulerILi128ELi112ELi256ELi128ELb1ELb1ELb1ELb1ELb1ELb1EEEEEEEEEvNT_6ParamsE --------------------------
	.section	.nv.constant0._ZN7cutlass13device_kernelIN5flash11enable_sm90INS1_16FlashAttnFwdSm90INS1_25CollectiveMainloopFwdSm90ILi2EN4cute5tupleIJNS5_1CILi1EEES8_S8_EEENS6_IJNS7_ILi128EEENS7_ILi112EEENS7_ILi192EEEEEELi192ENS_6half_tEfNS_4arch4Sm90ELb1ELb0ELb1ELb1ELb0ELb0ELb0ELb1ELb1ELb1ELb1ELb0EEENS1_21CollectiveEpilogueFwdINS6_IJSA_SC_SB_EEES9_SE_SG_Li256ELb1ELb1ELb1ELb0EEENS1_36VarlenDynamicPersistentTileSchedulerILi128ELi112ELi256ELi128ELb1ELb1ELb1ELb1ELb1ELb1EEEEEEEEEvNT_6ParamsE,"a",@progbits
	.sectionflags	@""
	.align	4
.nv.constant0._ZN7cutlass13device_kernelIN5flash11enable_sm90INS1_16FlashAttnFwdSm90INS1_25CollectiveMainloopFwdSm90ILi2EN4cute5tupleIJNS5_1CILi1EEES8_S8_EEENS6_IJNS7_ILi128EEENS7_ILi112EEENS7_ILi192EEEEEELi192ENS_6half_tEfNS_4arch4Sm90ELb1ELb0ELb1ELb1ELb0ELb0ELb0ELb1ELb1ELb1ELb1ELb0EEENS1_21CollectiveEpilogueFwdINS6_IJSA_SC_SB_EEES9_SE_SG_Li256ELb1ELb1ELb1ELb0EEENS1_36VarlenDynamicPersistentTileSchedulerILi128ELi112ELi256ELi128ELb1ELb1ELb1ELb1ELb1ELb1EEEEEEEEEvNT_6ParamsE:
	.zero		3328


//--------------------- .nv.constant0._ZN7cutlass13device_kernelIN5flash11enable_sm90INS1_16FlashAttnFwdSm90INS1_25CollectiveMainloopFwdSm90ILi2EN4cute5tupleIJNS5_1CILi1EEES8_S8_EEENS6_IJNS7_ILi128EEENS7_ILi112EEENS7_ILi192EEEEEELi192ENS_6half_tEfNS_4arch4Sm90ELb1ELb0ELb1ELb1ELb0ELb1ELb0ELb1ELb1ELb1ELb1ELb0EEENS1_21CollectiveEpilogueFwdINS6_IJSA_SC_SB_EEES9_SE_SG_Li256ELb1ELb1ELb1ELb0EEENS1_36VarlenDynamicPersistentTileSchedulerILi128ELi112ELi256ELi128ELb1ELb1ELb1ELb1ELb1ELb1EEEEEEEEEvNT_6ParamsE --------------------------
	.section	.nv.constant0._ZN7cutlass13device_kernelIN5flash11enable_sm90INS1_16FlashAttnFwdSm90INS1_25CollectiveMainloopFwdSm90ILi2EN4cute5tupleIJNS5_1CILi1EEES8_S8_EEENS6_IJNS7_ILi128EEENS7_ILi112EEENS7_ILi192EEEEEELi192ENS_6half_tEfNS_4arch4Sm90ELb1ELb0ELb1ELb1ELb0ELb1ELb0ELb1ELb1ELb1ELb1ELb0EEENS1_21CollectiveEpilogueFwdINS6_IJSA_SC_SB_EEES9_SE_SG_Li256ELb1ELb1ELb1ELb0EEENS1_36VarlenDynamicPersistentTileSchedulerILi128ELi112ELi256ELi128ELb1ELb1ELb1ELb1ELb1ELb1EEEEEEEEEvNT_6ParamsE,"a",@progbits
	.sectionflags	@""
	.align	4
.nv.constant0._ZN7cutlass13device_kernelIN5flash11enable_sm90INS1_16FlashAttnFwdSm90INS1_25CollectiveMainloopFwdSm90ILi2EN4cute5tupleIJNS5_1CILi1EEES8_S8_EEENS6_IJNS7_ILi128EEENS7_ILi112EEENS7_ILi192EEEEEELi192ENS_6half_tEfNS_4arch4Sm90ELb1ELb0ELb1ELb1ELb0ELb1ELb0ELb1ELb1ELb1ELb1ELb0EEENS1_21CollectiveEpilogueFwdINS6_IJSA_SC_SB_EEES9_SE_SG_Li256ELb1ELb1ELb1ELb0EEENS1_36VarlenDynamicPersistentTileSchedulerILi128ELi112ELi256ELi128ELb1ELb1ELb1ELb1ELb1ELb1EEEEEEEEEvNT_6ParamsE:
	.zero		3328


//--------------------- SYMBOLS --------------------------

	.type		.nv.reservedSmem.offset0,@object
	.size		.nv.reservedSmem.offset0,0x4
	.type		__assertfail,@function
